	.target	sm_80

	.elftype	@"ET_EXEC"


//--------------------- .note.nv.tkinfo           --------------------------
	.section	.note.nv.tkinfo,"",@"SHT_NOTE"
	.sectionflags	@"SHF_NOTE_NV_TKINFO"
	.tkinfo
        /*0018*/ 	.word	0x00000002
        /*0030*/ 	.string	""
        /*0030*/ 	.string	"ptxas"
        /*0030*/ 	.string	"Cuda compilation tools, release 13.0, V13.0.88"
        /*0030*/ 	.string	"Build cuda_13.0.r13.0/compiler.36424714_0"
        /*0030*/ 	.string	"-arch sm_80 -m 64 "



//--------------------- .note.nv.cuinfo           --------------------------
	.section	.note.nv.cuinfo,"",@"SHT_NOTE"
	.sectionflags	@"SHF_NOTE_NV_CUINFO"
        /*0018*/ 	.short	0x0002
        /*001a*/ 	.short	0x0050
        /*001c*/ 	.short	0x0082
	.zero		2


//--------------------- .nv.info                  --------------------------
	.section	.nv.info,"",@"SHT_CUDA_INFO"
	.align	4


	//----- nvinfo : EIATTR_REGCOUNT
	.align		4
        /*0000*/ 	.byte	0x04, 0x2f
        /*0002*/ 	.short	(.L_12 - .L_11)
	.align		4
.L_11:
        /*0004*/ 	.word	index@(_ZN5flash16flash_fwd_kernelI23Flash_fwd_kernel_traitsILi192ELi64ELi64ELi4ELb0ELb0EN7cutlass10bfloat16_tE19Flash_kernel_traitsILi192ELi64ELi64ELi4ES3_EELb0ELb1ELb0ELb1ELb0ELb0ELb1ELb0EEEvNS_16Flash_fwd_paramsE)
        /*0008*/ 	.word	0x000000fe


	//----- nvinfo : EIATTR_FRAME_SIZE
	.align		4
.L_12:
        /*000c*/ 	.byte	0x04, 0x11
        /*000e*/ 	.short	(.L_14 - .L_13)
	.align		4
.L_13:
        /*0010*/ 	.word	index@(_ZN5flash16flash_fwd_kernelI23Flash_fwd_kernel_traitsILi192ELi64ELi64ELi4ELb0ELb0EN7cutlass10bfloat16_tE19Flash_kernel_traitsILi192ELi64ELi64ELi4ES3_EELb0ELb1ELb0ELb1ELb0ELb0ELb1ELb0EEEvNS_16Flash_fwd_paramsE)
        /*0014*/ 	.word	0x00000000


	//----- nvinfo : EIATTR_REGCOUNT
	.align		4
.L_14:
        /*0018*/ 	.byte	0x04, 0x2f
        /*001a*/ 	.short	(.L_16 - .L_15)
	.align		4
.L_15:
        /*001c*/ 	.word	index@(_ZN5flash16flash_fwd_kernelI23Flash_fwd_kernel_traitsILi192ELi64ELi64ELi4ELb0ELb0EN7cutlass10bfloat16_tE19Flash_kernel_traitsILi192ELi64ELi64ELi4ES3_EELb1ELb1ELb0ELb1ELb0ELb0ELb0ELb1EEEvNS_16Flash_fwd_paramsE)
        /*0020*/ 	.word	0x000000ff


	//----- nvinfo : EIATTR_FRAME_SIZE
	.align		4
.L_16:
        /*0024*/ 	.byte	0x04, 0x11
        /*0026*/ 	.short	(.L_18 - .L_17)
	.align		4
.L_17:
        /*0028*/ 	.word	index@(_ZN5flash16flash_fwd_kernelI23Flash_fwd_kernel_traitsILi192ELi64ELi64ELi4ELb0ELb0EN7cutlass10bfloat16_tE19Flash_kernel_traitsILi192ELi64ELi64ELi4ES3_EELb1ELb1ELb0ELb1ELb0ELb0ELb0ELb1EEEvNS_16Flash_fwd_paramsE)
        /*002c*/ 	.word	0x000000c0


	//----- nvinfo : EIATTR_REGCOUNT
	.align		4
.L_18:
        /*0030*/ 	.byte	0x04, 0x2f
        /*0032*/ 	.short	(.L_20 - .L_19)
	.align		4
.L_19:
        /*0034*/ 	.word	index@(_ZN5flash16flash_fwd_kernelI23Flash_fwd_kernel_traitsILi192ELi64ELi64ELi4ELb0ELb0EN7cutlass10bfloat16_tE19Flash_kernel_traitsILi192ELi64ELi64ELi4ES3_EELb0ELb1ELb0ELb0ELb0ELb0ELb1ELb0EEEvNS_16Flash_fwd_paramsE)
        /*0038*/ 	.word	0x000000ff


	//----- nvinfo : EIATTR_FRAME_SIZE
	.align		4
.L_20:
        /*003c*/ 	.byte	0x04, 0x11
        /*003e*/ 	.short	(.L_22 - .L_21)
	.align		4
.L_21:
        /*0040*/ 	.word	index@(_ZN5flash16flash_fwd_kernelI23Flash_fwd_kernel_traitsILi192ELi64ELi64ELi4ELb0ELb0EN7cutlass10bfloat16_tE19Flash_kernel_traitsILi192ELi64ELi64ELi4ES3_EELb0ELb1ELb0ELb0ELb0ELb0ELb1ELb0EEEvNS_16Flash_fwd_paramsE)
        /*0044*/ 	.word	0x00000000


	//----- nvinfo : EIATTR_REGCOUNT
	.align		4
.L_22:
        /*0048*/ 	.byte	0x04, 0x2f
        /*004a*/ 	.short	(.L_24 - .L_23)
	.align		4
.L_23:
        /*004c*/ 	.word	index@(_ZN5flash16flash_fwd_kernelI23Flash_fwd_kernel_traitsILi192ELi64ELi64ELi4ELb0ELb0EN7cutlass10bfloat16_tE19Flash_kernel_traitsILi192ELi64ELi64ELi4ES3_EELb1ELb1ELb0ELb0ELb0ELb0ELb0ELb1EEEvNS_16Flash_fwd_paramsE)
        /*0050*/ 	.word	0x000000ff


	//----- nvinfo : EIATTR_FRAME_SIZE
	.align		4
.L_24:
        /*0054*/ 	.byte	0x04, 0x11
        /*0056*/ 	.short	(.L_26 - .L_25)
	.align		4
.L_25:
        /*0058*/ 	.word	index@(_ZN5flash16flash_fwd_kernelI23Flash_fwd_kernel_traitsILi192ELi64ELi64ELi4ELb0ELb0EN7cutlass10bfloat16_tE19Flash_kernel_traitsILi192ELi64ELi64ELi4ES3_EELb1ELb1ELb0ELb0ELb0ELb0ELb0ELb1EEEvNS_16Flash_fwd_paramsE)
        /*005c*/ 	.word	0x000000e8


	//----- nvinfo : EIATTR_REGCOUNT
	.align		4
.L_26:
        /*0060*/ 	.byte	0x04, 0x2f
        /*0062*/ 	.short	(.L_28 - .L_27)
	.align		4
.L_27:
        /*0064*/ 	.word	index@(_ZN5flash16flash_fwd_kernelI23Flash_fwd_kernel_traitsILi192ELi64ELi64ELi4ELb0ELb0EN7cutlass10bfloat16_tE19Flash_kernel_traitsILi192ELi64ELi64ELi4ES3_EELb1ELb1ELb0ELb1ELb0ELb0ELb0ELb0EEEvNS_16Flash_fwd_paramsE)
        /*0068*/ 	.word	0x000000fe


	//----- nvinfo : EIATTR_FRAME_SIZE
	.align		4
.L_28:
        /*006c*/ 	.byte	0x04, 0x11
        /*006e*/ 	.short	(.L_30 - .L_29)
	.align		4
.L_29:
        /*0070*/ 	.word	index@(_ZN5flash16flash_fwd_kernelI23Flash_fwd_kernel_traitsILi192ELi64ELi64ELi4ELb0ELb0EN7cutlass10bfloat16_tE19Flash_kernel_traitsILi192ELi64ELi64ELi4ES3_EELb1ELb1ELb0ELb1ELb0ELb0ELb0ELb0EEEvNS_16Flash_fwd_paramsE)
        /*0074*/ 	.word	0x00000000


	//----- nvinfo : EIATTR_REGCOUNT
	.align		4
.L_30:
        /*0078*/ 	.byte	0x04, 0x2f
        /*007a*/ 	.short	(.L_32 - .L_31)
	.align		4
.L_31:
        /*007c*/ 	.word	index@(_ZN5flash16flash_fwd_kernelI23Flash_fwd_kernel_traitsILi192ELi64ELi64ELi4ELb0ELb0EN7cutlass10bfloat16_tE19Flash_kernel_traitsILi192ELi64ELi64ELi4ES3_EELb0ELb1ELb0ELb0ELb0ELb1ELb1ELb0EEEvNS_16Flash_fwd_paramsE)
        /*0080*/ 	.word	0x000000fe


	//----- nvinfo : EIATTR_FRAME_SIZE
	.align		4
.L_32:
        /*0084*/ 	.byte	0x04, 0x11
        /*0086*/ 	.short	(.L_34 - .L_33)
	.align		4
.L_33:
        /*0088*/ 	.word	index@(_ZN5flash16flash_fwd_kernelI23Flash_fwd_kernel_traitsILi192ELi64ELi64ELi4ELb0ELb0EN7cutlass10bfloat16_tE19Flash_kernel_traitsILi192ELi64ELi64ELi4ES3_EELb0ELb1ELb0ELb0ELb0ELb1ELb1ELb0EEEvNS_16Flash_fwd_paramsE)
        /*008c*/ 	.word	0x00000000


	//----- nvinfo : EIATTR_REGCOUNT
	.align		4
.L_34:
        /*0090*/ 	.byte	0x04, 0x2f
        /*0092*/ 	.short	(.L_36 - .L_35)
	.align		4
.L_35:
        /*0094*/ 	.word	index@(_ZN5flash16flash_fwd_kernelI23Flash_fwd_kernel_traitsILi192ELi64ELi64ELi4ELb0ELb0EN7cutlass10bfloat16_tE19Flash_kernel_traitsILi192ELi64ELi64ELi4ES3_EELb1ELb1ELb0ELb0ELb0ELb1ELb0ELb0EEEvNS_16Flash_fwd_paramsE)
        /*0098*/ 	.word	0x000000fe


	//----- nvinfo : EIATTR_FRAME_SIZE
	.align		4
.L_36:
        /*009c*/ 	.byte	0x04, 0x11
        /*009e*/ 	.short	(.L_38 - .L_37)
	.align		4
.L_37:
        /*00a0*/ 	.word	index@(_ZN5flash16flash_fwd_kernelI23Flash_fwd_kernel_traitsILi192ELi64ELi64ELi4ELb0ELb0EN7cutlass10bfloat16_tE19Flash_kernel_traitsILi192ELi64ELi64ELi4ES3_EELb1ELb1ELb0ELb0ELb0ELb1ELb0ELb0EEEvNS_16Flash_fwd_paramsE)
        /*00a4*/ 	.word	0x00000000


	//----- nvinfo : EIATTR_REGCOUNT
	.align		4
.L_38:
        /*00a8*/ 	.byte	0x04, 0x2f
        /*00aa*/ 	.short	(.L_40 - .L_39)
	.align		4
.L_39:
        /*00ac*/ 	.word	index@(_ZN5flash16flash_fwd_kernelI23Flash_fwd_kernel_traitsILi192ELi64ELi64ELi4ELb0ELb0EN7cutlass10bfloat16_tE19Flash_kernel_traitsILi192ELi64ELi64ELi4ES3_EELb1ELb1ELb0ELb0ELb0ELb0ELb0ELb0EEEvNS_16Flash_fwd_paramsE)
        /*00b0*/ 	.word	0x000000fe


	//----- nvinfo : EIATTR_FRAME_SIZE
	.align		4
.L_40:
        /*00b4*/ 	.byte	0x04, 0x11
        /*00b6*/ 	.short	(.L_42 - .L_41)
	.align		4
.L_41:
        /*00b8*/ 	.word	index@(_ZN5flash16flash_fwd_kernelI23Flash_fwd_kernel_traitsILi192ELi64ELi64ELi4ELb0ELb0EN7cutlass10bfloat16_tE19Flash_kernel_traitsILi192ELi64ELi64ELi4ES3_EELb1ELb1ELb0ELb0ELb0ELb0ELb0ELb0EEEvNS_16Flash_fwd_paramsE)
        /*00bc*/ 	.word	0x00000000


	//----- nvinfo : EIATTR_REGCOUNT
	.align		4
.L_42:
        /*00c0*/ 	.byte	0x04, 0x2f
        /*00c2*/ 	.short	(.L_44 - .L_43)
	.align		4
.L_43:
        /*00c4*/ 	.word	index@(_ZN5flash16flash_fwd_kernelI23Flash_fwd_kernel_traitsILi192ELi128ELi64ELi8ELb0ELb0EN7cutlass10bfloat16_tE19Flash_kernel_traitsILi192ELi128ELi64ELi8ES3_EELb0ELb1ELb0ELb1ELb0ELb0ELb1ELb0EEEvNS_16Flash_fwd_paramsE)
        /*00c8*/ 	.word	0x000000fe


	//----- nvinfo : EIATTR_FRAME_SIZE
	.align		4
.L_44:
        /*00cc*/ 	.byte	0x04, 0x11
        /*00ce*/ 	.short	(.L_46 - .L_45)
	.align		4
.L_45:
        /*00d0*/ 	.word	index@(_ZN5flash16flash_fwd_kernelI23Flash_fwd_kernel_traitsILi192ELi128ELi64ELi8ELb0ELb0EN7cutlass10bfloat16_tE19Flash_kernel_traitsILi192ELi128ELi64ELi8ES3_EELb0ELb1ELb0ELb1ELb0ELb0ELb1ELb0EEEvNS_16Flash_fwd_paramsE)
        /*00d4*/ 	.word	0x00000000


	//----- nvinfo : EIATTR_REGCOUNT
	.align		4
.L_46:
        /*00d8*/ 	.byte	0x04, 0x2f
        /*00da*/ 	.short	(.L_48 - .L_47)
	.align		4
.L_47:
        /*00dc*/ 	.word	index@(_ZN5flash16flash_fwd_kernelI23Flash_fwd_kernel_traitsILi192ELi128ELi64ELi8ELb0ELb0EN7cutlass10bfloat16_tE19Flash_kernel_traitsILi192ELi128ELi64ELi8ES3_EELb0ELb1ELb0ELb1ELb0ELb0ELb0ELb0EEEvNS_16Flash_fwd_paramsE)
        /*00e0*/ 	.word	0x000000ea


	//----- nvinfo : EIATTR_FRAME_SIZE
	.align		4
.L_48:
        /*00e4*/ 	.byte	0x04, 0x11
        /*00e6*/ 	.short	(.L_50 - .L_49)
	.align		4
.L_49:
        /*00e8*/ 	.word	index@(_ZN5flash16flash_fwd_kernelI23Flash_fwd_kernel_traitsILi192ELi128ELi64ELi8ELb0ELb0EN7cutlass10bfloat16_tE19Flash_kernel_traitsILi192ELi128ELi64ELi8ES3_EELb0ELb1ELb0ELb1ELb0ELb0ELb0ELb0EEEvNS_16Flash_fwd_paramsE)
        /*00ec*/ 	.word	0x00000000


	//----- nvinfo : EIATTR_REGCOUNT
	.align		4
.L_50:
        /*00f0*/ 	.byte	0x04, 0x2f
        /*00f2*/ 	.short	(.L_52 - .L_51)
	.align		4
.L_51:
        /*00f4*/ 	.word	index@(_ZN5flash16flash_fwd_kernelI23Flash_fwd_kernel_traitsILi192ELi128ELi64ELi8ELb0ELb0EN7cutlass10bfloat16_tE19Flash_kernel_traitsILi192ELi128ELi64ELi8ES3_EELb0ELb1ELb0ELb0ELb0ELb0ELb1ELb0EEEvNS_16Flash_fwd_paramsE)
        /*00f8*/ 	.word	0x000000ff


	//----- nvinfo : EIATTR_FRAME_SIZE
	.align		4
.L_52:
        /*00fc*/ 	.byte	0x04, 0x11
        /*00fe*/ 	.short	(.L_54 - .L_53)
	.align		4
.L_53:
        /*0100*/ 	.word	index@(_ZN5flash16flash_fwd_kernelI23Flash_fwd_kernel_traitsILi192ELi128ELi64ELi8ELb0ELb0EN7cutlass10bfloat16_tE19Flash_kernel_traitsILi192ELi128ELi64ELi8ES3_EELb0ELb1ELb0ELb0ELb0ELb0ELb1ELb0EEEvNS_16Flash_fwd_paramsE)
        /*0104*/ 	.word	0x00000000


	//----- nvinfo : EIATTR_REGCOUNT
	.align		4
.L_54:
        /*0108*/ 	.byte	0x04, 0x2f
        /*010a*/ 	.short	(.L_56 - .L_55)
	.align		4
.L_55:
        /*010c*/ 	.word	index@(_ZN5flash16flash_fwd_kernelI23Flash_fwd_kernel_traitsILi192ELi128ELi64ELi8ELb0ELb0EN7cutlass10bfloat16_tE19Flash_kernel_traitsILi192ELi128ELi64ELi8ES3_EELb0ELb1ELb0ELb0ELb0ELb0ELb0ELb0EEEvNS_16Flash_fwd_paramsE)
        /*0110*/ 	.word	0x000000ed


	//----- nvinfo : EIATTR_FRAME_SIZE
	.align		4
.L_56:
        /*0114*/ 	.byte	0x04, 0x11
        /*0116*/ 	.short	(.L_58 - .L_57)
	.align		4
.L_57:
        /*0118*/ 	.word	index@(_ZN5flash16flash_fwd_kernelI23Flash_fwd_kernel_traitsILi192ELi128ELi64ELi8ELb0ELb0EN7cutlass10bfloat16_tE19Flash_kernel_traitsILi192ELi128ELi64ELi8ES3_EELb0ELb1ELb0ELb0ELb0ELb0ELb0ELb0EEEvNS_16Flash_fwd_paramsE)
        /*011c*/ 	.word	0x00000000


	//----- nvinfo : EIATTR_REGCOUNT
	.align		4
.L_58:
        /*0120*/ 	.byte	0x04, 0x2f
        /*0122*/ 	.short	(.L_60 - .L_59)
	.align		4
.L_59:
        /*0124*/ 	.word	index@(_ZN5flash16flash_fwd_kernelI23Flash_fwd_kernel_traitsILi192ELi128ELi64ELi8ELb0ELb0EN7cutlass10bfloat16_tE19Flash_kernel_traitsILi192ELi128ELi64ELi8ES3_EELb0ELb1ELb0ELb0ELb0ELb1ELb1ELb0EEEvNS_16Flash_fwd_paramsE)
        /*0128*/ 	.word	0x000000ff


	//----- nvinfo : EIATTR_FRAME_SIZE
	.align		4
.L_60:
        /*012c*/ 	.byte	0x04, 0x11
        /*012e*/ 	.short	(.L_62 - .L_61)
	.align		4
.L_61:
        /*0130*/ 	.word	index@(_ZN5flash16flash_fwd_kernelI23Flash_fwd_kernel_traitsILi192ELi128ELi64ELi8ELb0ELb0EN7cutlass10bfloat16_tE19Flash_kernel_traitsILi192ELi128ELi64ELi8ES3_EELb0ELb1ELb0ELb0ELb0ELb1ELb1ELb0EEEvNS_16Flash_fwd_paramsE)
        /*0134*/ 	.word	0x00000000


	//----- nvinfo : EIATTR_REGCOUNT
	.align		4
.L_62:
        /*0138*/ 	.byte	0x04, 0x2f
        /*013a*/ 	.short	(.L_64 - .L_63)
	.align		4
.L_63:
        /*013c*/ 	.word	index@(_ZN5flash16flash_fwd_kernelI23Flash_fwd_kernel_traitsILi192ELi128ELi64ELi8ELb0ELb0EN7cutlass10bfloat16_tE19Flash_kernel_traitsILi192ELi128ELi64ELi8ES3_EELb0ELb1ELb0ELb0ELb0ELb1ELb0ELb0EEEvNS_16Flash_fwd_paramsE)
        /*0140*/ 	.word	0x000000e4


	//----- nvinfo : EIATTR_FRAME_SIZE
	.align		4
.L_64:
        /*0144*/ 	.byte	0x04, 0x11
        /*0146*/ 	.short	(.L_66 - .L_65)
	.align		4
.L_65:
        /*0148*/ 	.word	index@(_ZN5flash16flash_fwd_kernelI23Flash_fwd_kernel_traitsILi192ELi128ELi64ELi8ELb0ELb0EN7cutlass10bfloat16_tE19Flash_kernel_traitsILi192ELi128ELi64ELi8ES3_EELb0ELb1ELb0ELb0ELb0ELb1ELb0ELb0EEEvNS_16Flash_fwd_paramsE)
        /*014c*/ 	.word	0x00000000


	//----- nvinfo : EIATTR_MIN_STACK_SIZE
	.align		4
.L_66:
        /*0150*/ 	.byte	0x04, 0x12
        /*0152*/ 	.short	(.L_68 - .L_67)
	.align		4
.L_67:
        /*0154*/ 	.word	index@(_ZN5flash16flash_fwd_kernelI23Flash_fwd_kernel_traitsILi192ELi128ELi64ELi8ELb0ELb0EN7cutlass10bfloat16_tE19Flash_kernel_traitsILi192ELi128ELi64ELi8ES3_EELb0ELb1ELb0ELb0ELb0ELb1ELb0ELb0EEEvNS_16Flash_fwd_paramsE)
        /*0158*/ 	.word	0x00000000


	//----- nvinfo : EIATTR_MIN_STACK_SIZE
	.align		4
.L_68:
        /*015c*/ 	.byte	0x04, 0x12
        /*015e*/ 	.short	(.L_70 - .L_69)
	.align		4
.L_69:
        /*0160*/ 	.word	index@(_ZN5flash16flash_fwd_kernelI23Flash_fwd_kernel_traitsILi192ELi128ELi64ELi8ELb0ELb0EN7cutlass10bfloat16_tE19Flash_kernel_traitsILi192ELi128ELi64ELi8ES3_EELb0ELb1ELb0ELb0ELb0ELb1ELb1ELb0EEEvNS_16Flash_fwd_paramsE)
        /*0164*/ 	.word	0x00000000


	//----- nvinfo : EIATTR_MIN_STACK_SIZE
	.align		4
.L_70:
        /*0168*/ 	.byte	0x04, 0x12
        /*016a*/ 	.short	(.L_72 - .L_71)
	.align		4
.L_71:
        /*016c*/ 	.word	index@(_ZN5flash16flash_fwd_kernelI23Flash_fwd_kernel_traitsILi192ELi128ELi64ELi8ELb0ELb0EN7cutlass10bfloat16_tE19Flash_kernel_traitsILi192ELi128ELi64ELi8ES3_EELb0ELb1ELb0ELb0ELb0ELb0ELb0ELb0EEEvNS_16Flash_fwd_paramsE)
        /*0170*/ 	.word	0x00000000


	//----- nvinfo : EIATTR_MIN_STACK_SIZE
	.align		4
.L_72:
        /*0174*/ 	.byte	0x04, 0x12
        /*0176*/ 	.short	(.L_74 - .L_73)
	.align		4
.L_73:
        /*0178*/ 	.word	index@(_ZN5flash16flash_fwd_kernelI23Flash_fwd_kernel_traitsILi192ELi128ELi64ELi8ELb0ELb0EN7cutlass10bfloat16_tE19Flash_kernel_traitsILi192ELi128ELi64ELi8ES3_EELb0ELb1ELb0ELb0ELb0ELb0ELb1ELb0EEEvNS_16Flash_fwd_paramsE)
        /*017c*/ 	.word	0x00000000


	//----- nvinfo : EIATTR_MIN_STACK_SIZE
	.align		4
.L_74:
        /*0180*/ 	.byte	0x04, 0x12
        /*0182*/ 	.short	(.L_76 - .L_75)
	.align		4
.L_75:
        /*0184*/ 	.word	index@(_ZN5flash16flash_fwd_kernelI23Flash_fwd_kernel_traitsILi192ELi128ELi64ELi8ELb0ELb0EN7cutlass10bfloat16_tE19Flash_kernel_traitsILi192ELi128ELi64ELi8ES3_EELb0ELb1ELb0ELb1ELb0ELb0ELb0ELb0EEEvNS_16Flash_fwd_paramsE)
        /*0188*/ 	.word	0x00000000


	//----- nvinfo : EIATTR_MIN_STACK_SIZE
	.align		4
.L_76:
        /*018c*/ 	.byte	0x04, 0x12
        /*018e*/ 	.short	(.L_78 - .L_77)
	.align		4
.L_77:
        /*0190*/ 	.word	index@(_ZN5flash16flash_fwd_kernelI23Flash_fwd_kernel_traitsILi192ELi128ELi64ELi8ELb0ELb0EN7cutlass10bfloat16_tE19Flash_kernel_traitsILi192ELi128ELi64ELi8ES3_EELb0ELb1ELb0ELb1ELb0ELb0ELb1ELb0EEEvNS_16Flash_fwd_paramsE)
        /*0194*/ 	.word	0x00000000


	//----- nvinfo : EIATTR_MIN_STACK_SIZE
	.align		4
.L_78:
        /*0198*/ 	.byte	0x04, 0x12
        /*019a*/ 	.short	(.L_80 - .L_79)
	.align		4
.L_79:
        /*019c*/ 	.word	index@(_ZN5flash16flash_fwd_kernelI23Flash_fwd_kernel_traitsILi192ELi64ELi64ELi4ELb0ELb0EN7cutlass10bfloat16_tE19Flash_kernel_traitsILi192ELi64ELi64ELi4ES3_EELb1ELb1ELb0ELb0ELb0ELb0ELb0ELb0EEEvNS_16Flash_fwd_paramsE)
        /*01a0*/ 	.word	0x00000000


	//----- nvinfo : EIATTR_MIN_STACK_SIZE
	.align		4
.L_80:
        /*01a4*/ 	.byte	0x04, 0x12
        /*01a6*/ 	.short	(.L_82 - .L_81)
	.align		4
.L_81:
        /*01a8*/ 	.word	index@(_ZN5flash16flash_fwd_kernelI23Flash_fwd_kernel_traitsILi192ELi64ELi64ELi4ELb0ELb0EN7cutlass10bfloat16_tE19Flash_kernel_traitsILi192ELi64ELi64ELi4ES3_EELb1ELb1ELb0ELb0ELb0ELb1ELb0ELb0EEEvNS_16Flash_fwd_paramsE)
        /*01ac*/ 	.word	0x00000000


	//----- nvinfo : EIATTR_MIN_STACK_SIZE
	.align		4
.L_82:
        /*01b0*/ 	.byte	0x04, 0x12
        /*01b2*/ 	.short	(.L_84 - .L_83)
	.align		4
.L_83:
        /*01b4*/ 	.word	index@(_ZN5flash16flash_fwd_kernelI23Flash_fwd_kernel_traitsILi192ELi64ELi64ELi4ELb0ELb0EN7cutlass10bfloat16_tE19Flash_kernel_traitsILi192ELi64ELi64ELi4ES3_EELb0ELb1ELb0ELb0ELb0ELb1ELb1ELb0EEEvNS_16Flash_fwd_paramsE)
        /*01b8*/ 	.word	0x00000000


	//----- nvinfo : EIATTR_MIN_STACK_SIZE
	.align		4
.L_84:
        /*01bc*/ 	.byte	0x04, 0x12
        /*01be*/ 	.short	(.L_86 - .L_85)
	.align		4
.L_85:
        /*01c0*/ 	.word	index@(_ZN5flash16flash_fwd_kernelI23Flash_fwd_kernel_traitsILi192ELi64ELi64ELi4ELb0ELb0EN7cutlass10bfloat16_tE19Flash_kernel_traitsILi192ELi64ELi64ELi4ES3_EELb1ELb1ELb0ELb1ELb0ELb0ELb0ELb0EEEvNS_16Flash_fwd_paramsE)
        /*01c4*/ 	.word	0x00000000


	//----- nvinfo : EIATTR_MIN_STACK_SIZE
	.align		4
.L_86:
        /*01c8*/ 	.byte	0x04, 0x12
        /*01ca*/ 	.short	(.L_88 - .L_87)
	.align		4
.L_87:
        /*01cc*/ 	.word	index@(_ZN5flash16flash_fwd_kernelI23Flash_fwd_kernel_traitsILi192ELi64ELi64ELi4ELb0ELb0EN7cutlass10bfloat16_tE19Flash_kernel_traitsILi192ELi64ELi64ELi4ES3_EELb1ELb1ELb0ELb0ELb0ELb0ELb0ELb1EEEvNS_16Flash_fwd_paramsE)
        /*01d0*/ 	.word	0x000000e8


	//----- nvinfo : EIATTR_MIN_STACK_SIZE
	.align		4
.L_88:
        /*01d4*/ 	.byte	0x04, 0x12
        /*01d6*/ 	.short	(.L_90 - .L_89)
	.align		4
.L_89:
        /*01d8*/ 	.word	index@(_ZN5flash16flash_fwd_kernelI23Flash_fwd_kernel_traitsILi192ELi64ELi64ELi4ELb0ELb0EN7cutlass10bfloat16_tE19Flash_kernel_traitsILi192ELi64ELi64ELi4ES3_EELb0ELb1ELb0ELb0ELb0ELb0ELb1ELb0EEEvNS_16Flash_fwd_paramsE)
        /*01dc*/ 	.word	0x00000000


	//----- nvinfo : EIATTR_MIN_STACK_SIZE
	.align		4
.L_90:
        /*01e0*/ 	.byte	0x04, 0x12
        /*01e2*/ 	.short	(.L_92 - .L_91)
	.align		4
.L_91:
        /*01e4*/ 	.word	index@(_ZN5flash16flash_fwd_kernelI23Flash_fwd_kernel_traitsILi192ELi64ELi64ELi4ELb0ELb0EN7cutlass10bfloat16_tE19Flash_kernel_traitsILi192ELi64ELi64ELi4ES3_EELb1ELb1ELb0ELb1ELb0ELb0ELb0ELb1EEEvNS_16Flash_fwd_paramsE)
        /*01e8*/ 	.word	0x000000c0


	//----- nvinfo : EIATTR_MIN_STACK_SIZE
	.align		4
.L_92:
        /*01ec*/ 	.byte	0x04, 0x12
        /*01ee*/ 	.short	(.L_94 - .L_93)
	.align		4
.L_93:
        /*01f0*/ 	.word	index@(_ZN5flash16flash_fwd_kernelI23Flash_fwd_kernel_traitsILi192ELi64ELi64ELi4ELb0ELb0EN7cutlass10bfloat16_tE19Flash_kernel_traitsILi192ELi64ELi64ELi4ES3_EELb0ELb1ELb0ELb1ELb0ELb0ELb1ELb0EEEvNS_16Flash_fwd_paramsE)
        /*01f4*/ 	.word	0x00000000
.L_94:


//--------------------- .nv.info._ZN5flash16flash_fwd_kernelI23Flash_fwd_kernel_traitsILi192ELi128ELi64ELi8ELb0ELb0EN7cutlass10bfloat16_tE19Flash_kernel_traitsILi192ELi128ELi64ELi8ES3_EELb0ELb1ELb0ELb0ELb0ELb1ELb0ELb0EEEvNS_16Flash_fwd_paramsE --------------------------
	.section	.nv.info._ZN5flash16flash_fwd_kernelI23Flash_fwd_kernel_traitsILi192ELi128ELi64ELi8ELb0ELb0EN7cutlass10bfloat16_tE19Flash_kernel_traitsILi192ELi128ELi64ELi8ES3_EELb0ELb1ELb0ELb0ELb0ELb1ELb0ELb0EEEvNS_16Flash_fwd_paramsE,"",@"SHT_CUDA_INFO"
	.sectionflags	@""
	.align	4


	//----- nvinfo : EIATTR_CUDA_API_VERSION
	.align		4
        /*0000*/ 	.byte	0x04, 0x37
        /*0002*/ 	.short	(.L_96 - .L_95)
.L_95:
        /*0004*/ 	.word	0x00000082


	//----- nvinfo : EIATTR_SW2861232_WAR
	.align		4
.L_96:
        /*0008*/ 	.byte	0x01, 0x35
	.zero		2


	//----- nvinfo : EIATTR_PARAM_CBANK
	.align		4
        /*000c*/ 	.byte	0x04, 0x0a
        /*000e*/ 	.short	(.L_98 - .L_97)
	.align		4
.L_97:
        /*0010*/ 	.word	index@(.nv.constant0._ZN5flash16flash_fwd_kernelI23Flash_fwd_kernel_traitsILi192ELi128ELi64ELi8ELb0ELb0EN7cutlass10bfloat16_tE19Flash_kernel_traitsILi192ELi128ELi64ELi8ES3_EELb0ELb1ELb0ELb0ELb0ELb1ELb0ELb0EEEvNS_16Flash_fwd_paramsE)
        /*0014*/ 	.short	0x0160
        /*0016*/ 	.short	0x01d0


	//----- nvinfo : EIATTR_CBANK_PARAM_SIZE
	.align		4
.L_98:
        /*0018*/ 	.byte	0x03, 0x19
        /*001a*/ 	.short	0x01d0


	//----- nvinfo : EIATTR_KPARAM_INFO
	.align		4
        /*001c*/ 	.byte	0x04, 0x17
        /*001e*/ 	.short	(.L_100 - .L_99)
.L_99:
        /*0020*/ 	.word	0x00000000
        /*0024*/ 	.short	0x0000
        /*0026*/ 	.short	0x0000
        /*0028*/ 	.byte	0x00, 0xf0, 0x41, 0x07


	//----- nvinfo : EIATTR_MAXREG_COUNT
	.align		4
.L_100:
        /*002c*/ 	.byte	0x03, 0x1b
        /*002e*/ 	.short	0x00ff


	//----- nvinfo : EIATTR_NUM_BARRIERS
	.align		4
        /*0030*/ 	.byte	0x02, 0x4c
        /*0032*/ 	.byte	0x01
	.zero		1


	//----- nvinfo : EIATTR_MERCURY_ISA_VERSION
	.align		4
        /*0034*/ 	.byte	0x03, 0x5f
        /*0036*/ 	.short	0x0000


	//----- nvinfo : EIATTR_COOP_GROUP_MASK_REGIDS
	.align		4
        /*0038*/ 	.byte	0x04, 0x29
        /*003a*/ 	.short	(.L_102 - .L_101)


	//   ....[0]....
.L_101:
        /*003c*/ 	.word	0xffffffff


	//   ....[1]....
        /*0040*/ 	.word	0xffffffff


	//   ....[2]....
        /*0044*/ 	.word	0xffffffff


	//   ....[3]....
        /*0048*/ 	.word	0xffffffff


	//   ....[4]....
        /*004c*/ 	.word	0xffffffff


	//   ....[5]....
        /*0050*/ 	.word	0xffffffff


	//   ....[6]....
        /*0054*/ 	.word	0xffffffff


	//   ....[7]....
        /*0058*/ 	.word	0xffffffff


	//   ....[8]....
        /*005c*/ 	.word	0xffffffff


	//   ....[9]....
        /*0060*/ 	.word	0xffffffff


	//   ....[10]....
        /*0064*/ 	.word	0xffffffff


	//   ....[11]....
        /*0068*/ 	.word	0xffffffff


	//   ....[12]....
        /*006c*/ 	.word	0xffffffff


	//   ....[13]....
        /*0070*/ 	.word	0xffffffff


	//   ....[14]....
        /*0074*/ 	.word	0xffffffff


	//   ....[15]....
        /*0078*/ 	.word	0xffffffff


	//   ....[16]....
        /*007c*/ 	.word	0xffffffff


	//   ....[17]....
        /*0080*/ 	.word	0xffffffff


	//   ....[18]....
        /*0084*/ 	.word	0xffffffff


	//   ....[19]....
        /*0088*/ 	.word	0xffffffff


	//----- nvinfo : EIATTR_COOP_GROUP_INSTR_OFFSETS
	.align		4
.L_102:
        /*008c*/ 	.byte	0x04, 0x28
        /*008e*/ 	.short	(.L_104 - .L_103)


	//   ....[0]....
.L_103:
        /*0090*/ 	.word	0x00002910


	//   ....[1]....
        /*0094*/ 	.word	0x00002930


	//   ....[2]....
        /*0098*/ 	.word	0x000029d0


	//   ....[3]....
        /*009c*/ 	.word	0x000029e0


	//   ....[4]....
        /*00a0*/ 	.word	0x00004e70


	//   ....[5]....
        /*00a4*/ 	.word	0x00004e80


	//   ....[6]....
        /*00a8*/ 	.word	0x00004eb0


	//   ....[7]....
        /*00ac*/ 	.word	0x00004ec0


	//   ....[8]....
        /*00b0*/ 	.word	0x00007a30


	//   ....[9]....
        /*00b4*/ 	.word	0x00007a40


	//   ....[10]....
        /*00b8*/ 	.word	0x00007a70


	//   ....[11]....
        /*00bc*/ 	.word	0x00007a80


	//   ....[12]....
        /*00c0*/ 	.word	0x0000a190


	//   ....[13]....
        /*00c4*/ 	.word	0x0000a1b0


	//   ....[14]....
        /*00c8*/ 	.word	0x0000a1e0


	//   ....[15]....
        /*00cc*/ 	.word	0x0000a1f0


	//   ....[16]....
        /*00d0*/ 	.word	0x0000b8b0


	//   ....[17]....
        /*00d4*/ 	.word	0x0000b8f0


	//   ....[18]....
        /*00d8*/ 	.word	0x0000b930


	//   ....[19]....
        /*00dc*/ 	.word	0x0000b940


	//----- nvinfo : EIATTR_EXIT_INSTR_OFFSETS
	.align		4
.L_104:
        /*00e0*/ 	.byte	0x04, 0x1c
        /*00e2*/ 	.short	(.L_106 - .L_105)


	//   ....[0]....
.L_105:
        /*00e4*/ 	.word	0x000002e0


	//   ....[1]....
        /*00e8*/ 	.word	0x0000d0f0


	//   ....[2]....
        /*00ec*/ 	.word	0x0000d1c0


	//   ....[3]....
        /*00f0*/ 	.word	0x0000dae0


	//   ....[4]....
        /*00f4*/ 	.word	0x0000db60


	//----- nvinfo : EIATTR_CTAIDZ_USED
	.align		4
.L_106:
        /*00f8*/ 	.byte	0x01, 0x04
	.zero		2


	//----- nvinfo : EIATTR_CRS_STACK_SIZE
	.align		4
        /*00fc*/ 	.byte	0x04, 0x1e
        /*00fe*/ 	.short	(.L_108 - .L_107)
.L_107:
        /*0100*/ 	.word	0x00000000
.L_108:


//--------------------- .nv.info._ZN5flash16flash_fwd_kernelI23Flash_fwd_kernel_traitsILi192ELi128ELi64ELi8ELb0ELb0EN7cutlass10bfloat16_tE19Flash_kernel_traitsILi192ELi128ELi64ELi8ES3_EELb0ELb1ELb0ELb0ELb0ELb1ELb1ELb0EEEvNS_16Flash_fwd_paramsE --------------------------
	.section	.nv.info._ZN5flash16flash_fwd_kernelI23Flash_fwd_kernel_traitsILi192ELi128ELi64ELi8ELb0ELb0EN7cutlass10bfloat16_tE19Flash_kernel_traitsILi192ELi128ELi64ELi8ES3_EELb0ELb1ELb0ELb0ELb0ELb1ELb1ELb0EEEvNS_16Flash_fwd_paramsE,"",@"SHT_CUDA_INFO"
	.sectionflags	@""
	.align	4


	//----- nvinfo : EIATTR_CUDA_API_VERSION
	.align		4
        /*0000*/ 	.byte	0x04, 0x37
        /*0002*/ 	.short	(.L_110 - .L_109)
.L_109:
        /*0004*/ 	.word	0x00000082


	//----- nvinfo : EIATTR_SW2861232_WAR
	.align		4
.L_110:
        /*0008*/ 	.byte	0x01, 0x35
	.zero		2


	//----- nvinfo : EIATTR_PARAM_CBANK
	.align		4
        /*000c*/ 	.byte	0x04, 0x0a
        /*000e*/ 	.short	(.L_112 - .L_111)
	.align		4
.L_111:
        /*0010*/ 	.word	index@(.nv.constant0._ZN5flash16flash_fwd_kernelI23Flash_fwd_kernel_traitsILi192ELi128ELi64ELi8ELb0ELb0EN7cutlass10bfloat16_tE19Flash_kernel_traitsILi192ELi128ELi64ELi8ES3_EELb0ELb1ELb0ELb0ELb0ELb1ELb1ELb0EEEvNS_16Flash_fwd_paramsE)
        /*0014*/ 	.short	0x0160
        /*0016*/ 	.short	0x01d0


	//----- nvinfo : EIATTR_CBANK_PARAM_SIZE
	.align		4
.L_112:
        /*0018*/ 	.byte	0x03, 0x19
        /*001a*/ 	.short	0x01d0


	//----- nvinfo : EIATTR_KPARAM_INFO
	.align		4
        /*001c*/ 	.byte	0x04, 0x17
        /*001e*/ 	.short	(.L_114 - .L_113)
.L_113:
        /*0020*/ 	.word	0x00000000
        /*0024*/ 	.short	0x0000
        /*0026*/ 	.short	0x0000
        /*0028*/ 	.byte	0x00, 0xf0, 0x41, 0x07


	//----- nvinfo : EIATTR_MAXREG_COUNT
	.align		4
.L_114:
        /*002c*/ 	.byte	0x03, 0x1b
        /*002e*/ 	.short	0x00ff


	//----- nvinfo : EIATTR_NUM_BARRIERS
	.align		4
        /*0030*/ 	.byte	0x02, 0x4c
        /*0032*/ 	.byte	0x01
	.zero		1


	//----- nvinfo : EIATTR_MERCURY_ISA_VERSION
	.align		4
        /*0034*/ 	.byte	0x03, 0x5f
        /*0036*/ 	.short	0x0000


	//----- nvinfo : EIATTR_COOP_GROUP_MASK_REGIDS
	.align		4
        /*0038*/ 	.byte	0x04, 0x29
        /*003a*/ 	.short	(.L_116 - .L_115)


	//   ....[0]....
.L_115:
        /*003c*/ 	.word	0xffffffff


	//   ....[1]....
        /*0040*/ 	.word	0xffffffff


	//   ....[2]....
        /*0044*/ 	.word	0xffffffff


	//   ....[3]....
        /*0048*/ 	.word	0xffffffff


	//   ....[4]....
        /*004c*/ 	.word	0xffffffff


	//   ....[5]....
        /*0050*/ 	.word	0xffffffff


	//   ....[6]....
        /*0054*/ 	.word	0xffffffff


	//   ....[7]....
        /*0058*/ 	.word	0xffffffff


	//   ....[8]....
        /*005c*/ 	.word	0xffffffff


	//   ....[9]....
        /*0060*/ 	.word	0xffffffff


	//   ....[10]....
        /*0064*/ 	.word	0xffffffff


	//   ....[11]....
        /*0068*/ 	.word	0xffffffff


	//   ....[12]....
        /*006c*/ 	.word	0xffffffff


	//   ....[13]....
        /*0070*/ 	.word	0xffffffff


	//   ....[14]....
        /*0074*/ 	.word	0xffffffff


	//   ....[15]....
        /*0078*/ 	.word	0xffffffff


	//   ....[16]....
        /*007c*/ 	.word	0xffffffff


	//   ....[17]....
        /*0080*/ 	.word	0xffffffff


	//   ....[18]....
        /*0084*/ 	.word	0xffffffff


	//   ....[19]....
        /*0088*/ 	.word	0xffffffff


	//----- nvinfo : EIATTR_COOP_GROUP_INSTR_OFFSETS
	.align		4
.L_116:
        /*008c*/ 	.byte	0x04, 0x28
        /*008e*/ 	.short	(.L_118 - .L_117)


	//   ....[0]....
.L_117:
        /*0090*/ 	.word	0x00002d10


	//   ....[1]....
        /*0094*/ 	.word	0x00002d30


	//   ....[2]....
        /*0098*/ 	.word	0x00002dd0


	//   ....[3]....
        /*009c*/ 	.word	0x00002de0


	//   ....[4]....
        /*00a0*/ 	.word	0x00005660


	//   ....[5]....
        /*00a4*/ 	.word	0x00005670


	//   ....[6]....
        /*00a8*/ 	.word	0x000056a0


	//   ....[7]....
        /*00ac*/ 	.word	0x000056b0


	//   ....[8]....
        /*00b0*/ 	.word	0x00008620


	//   ....[9]....
        /*00b4*/ 	.word	0x00008630


	//   ....[10]....
        /*00b8*/ 	.word	0x00008660


	//   ....[11]....
        /*00bc*/ 	.word	0x00008670


	//   ....[12]....
        /*00c0*/ 	.word	0x0000b1b0


	//   ....[13]....
        /*00c4*/ 	.word	0x0000b1c0


	//   ....[14]....
        /*00c8*/ 	.word	0x0000b210


	//   ....[15]....
        /*00cc*/ 	.word	0x0000b220


	//   ....[16]....
        /*00d0*/ 	.word	0x0000c8a0


	//   ....[17]....
        /*00d4*/ 	.word	0x0000c8e0


	//   ....[18]....
        /*00d8*/ 	.word	0x0000c920


	//   ....[19]....
        /*00dc*/ 	.word	0x0000c930


	//----- nvinfo : EIATTR_EXIT_INSTR_OFFSETS
	.align		4
.L_118:
        /*00e0*/ 	.byte	0x04, 0x1c
        /*00e2*/ 	.short	(.L_120 - .L_119)


	//   ....[0]....
.L_119:
        /*00e4*/ 	.word	0x000002e0


	//   ....[1]....
        /*00e8*/ 	.word	0x0000e0e0


	//   ....[2]....
        /*00ec*/ 	.word	0x0000e1b0


	//   ....[3]....
        /*00f0*/ 	.word	0x0000ead0


	//   ....[4]....
        /*00f4*/ 	.word	0x0000eb50


	//----- nvinfo : EIATTR_CTAIDZ_USED
	.align		4
.L_120:
        /*00f8*/ 	.byte	0x01, 0x04
	.zero		2


	//----- nvinfo : EIATTR_CRS_STACK_SIZE
	.align		4
        /*00fc*/ 	.byte	0x04, 0x1e
        /*00fe*/ 	.short	(.L_122 - .L_121)
.L_121:
        /*0100*/ 	.word	0x00000000
.L_122:


//--------------------- .nv.info._ZN5flash16flash_fwd_kernelI23Flash_fwd_kernel_traitsILi192ELi128ELi64ELi8ELb0ELb0EN7cutlass10bfloat16_tE19Flash_kernel_traitsILi192ELi128ELi64ELi8ES3_EELb0ELb1ELb0ELb0ELb0ELb0ELb0ELb0EEEvNS_16Flash_fwd_paramsE --------------------------
	.section	.nv.info._ZN5flash16flash_fwd_kernelI23Flash_fwd_kernel_traitsILi192ELi128ELi64ELi8ELb0ELb0EN7cutlass10bfloat16_tE19Flash_kernel_traitsILi192ELi128ELi64ELi8ES3_EELb0ELb1ELb0ELb0ELb0ELb0ELb0ELb0EEEvNS_16Flash_fwd_paramsE,"",@"SHT_CUDA_INFO"
	.sectionflags	@""
	.align	4


	//----- nvinfo : EIATTR_CUDA_API_VERSION
	.align		4
        /*0000*/ 	.byte	0x04, 0x37
        /*0002*/ 	.short	(.L_124 - .L_123)
.L_123:
        /*0004*/ 	.word	0x00000082


	//----- nvinfo : EIATTR_SW2861232_WAR
	.align		4
.L_124:
        /*0008*/ 	.byte	0x01, 0x35
	.zero		2


	//----- nvinfo : EIATTR_PARAM_CBANK
	.align		4
        /*000c*/ 	.byte	0x04, 0x0a
        /*000e*/ 	.short	(.L_126 - .L_125)
	.align		4
.L_125:
        /*0010*/ 	.word	index@(.nv.constant0._ZN5flash16flash_fwd_kernelI23Flash_fwd_kernel_traitsILi192ELi128ELi64ELi8ELb0ELb0EN7cutlass10bfloat16_tE19Flash_kernel_traitsILi192ELi128ELi64ELi8ES3_EELb0ELb1ELb0ELb0ELb0ELb0ELb0ELb0EEEvNS_16Flash_fwd_paramsE)
        /*0014*/ 	.short	0x0160
        /*0016*/ 	.short	0x01d0


	//----- nvinfo : EIATTR_CBANK_PARAM_SIZE
	.align		4
.L_126:
        /*0018*/ 	.byte	0x03, 0x19
        /*001a*/ 	.short	0x01d0


	//----- nvinfo : EIATTR_KPARAM_INFO
	.align		4
        /*001c*/ 	.byte	0x04, 0x17
        /*001e*/ 	.short	(.L_128 - .L_127)
.L_127:
        /*0020*/ 	.word	0x00000000
        /*0024*/ 	.short	0x0000
        /*0026*/ 	.short	0x0000
        /*0028*/ 	.byte	0x00, 0xf0, 0x41, 0x07


	//----- nvinfo : EIATTR_MAXREG_COUNT
	.align		4
.L_128:
        /*002c*/ 	.byte	0x03, 0x1b
        /*002e*/ 	.short	0x00ff


	//----- nvinfo : EIATTR_NUM_BARRIERS
	.align		4
        /*0030*/ 	.byte	0x02, 0x4c
        /*0032*/ 	.byte	0x01
	.zero		1


	//----- nvinfo : EIATTR_MERCURY_ISA_VERSION
	.align		4
        /*0034*/ 	.byte	0x03, 0x5f
        /*0036*/ 	.short	0x0000


	//----- nvinfo : EIATTR_COOP_GROUP_MASK_REGIDS
	.align		4
        /*0038*/ 	.byte	0x04, 0x29
        /*003a*/ 	.short	(.L_130 - .L_129)


	//   ....[0]....
.L_129:
        /*003c*/ 	.word	0xffffffff


	//   ....[1]....
        /*0040*/ 	.word	0xffffffff


	//   ....[2]....
        /*0044*/ 	.word	0xffffffff


	//   ....[3]....
        /*0048*/ 	.word	0xffffffff


	//   ....[4]....
        /*004c*/ 	.word	0xffffffff


	//   ....[5]....
        /*0050*/ 	.word	0xffffffff


	//   ....[6]....
        /*0054*/ 	.word	0xffffffff


	//   ....[7]....
        /*0058*/ 	.word	0xffffffff


	//   ....[8]....
        /*005c*/ 	.word	0xffffffff


	//   ....[9]....
        /*0060*/ 	.word	0xffffffff


	//   ....[10]....
        /*0064*/ 	.word	0xffffffff


	//   ....[11]....
        /*0068*/ 	.word	0xffffffff


	//   ....[12]....
        /*006c*/ 	.word	0xffffffff


	//   ....[13]....
        /*0070*/ 	.word	0xffffffff


	//   ....[14]....
        /*0074*/ 	.word	0xffffffff


	//   ....[15]....
        /*0078*/ 	.word	0xffffffff


	//   ....[16]....
        /*007c*/ 	.word	0xffffffff


	//   ....[17]....
        /*0080*/ 	.word	0xffffffff


	//   ....[18]....
        /*0084*/ 	.word	0xffffffff


	//   ....[19]....
        /*0088*/ 	.word	0xffffffff


	//----- nvinfo : EIATTR_COOP_GROUP_INSTR_OFFSETS
	.align		4
.L_130:
        /*008c*/ 	.byte	0x04, 0x28
        /*008e*/ 	.short	(.L_132 - .L_131)


	//   ....[0]....
.L_131:
        /*0090*/ 	.word	0x000036a0


	//   ....[1]....
        /*0094*/ 	.word	0x000036c0


	//   ....[2]....
        /*0098*/ 	.word	0x00003760


	//   ....[3]....
        /*009c*/ 	.word	0x00003770


	//   ....[4]....
        /*00a0*/ 	.word	0x00005fc0


	//   ....[5]....
        /*00a4*/ 	.word	0x00005fd0


	//   ....[6]....
        /*00a8*/ 	.word	0x00006000


	//   ....[7]....
        /*00ac*/ 	.word	0x00006010


	//   ....[8]....
        /*00b0*/ 	.word	0x00008f80


	//   ....[9]....
        /*00b4*/ 	.word	0x00008f90


	//   ....[10]....
        /*00b8*/ 	.word	0x00008fc0


	//   ....[11]....
        /*00bc*/ 	.word	0x00008fd0


	//   ....[12]....
        /*00c0*/ 	.word	0x0000ba80


	//   ....[13]....
        /*00c4*/ 	.word	0x0000baa0


	//   ....[14]....
        /*00c8*/ 	.word	0x0000bad0


	//   ....[15]....
        /*00cc*/ 	.word	0x0000bae0


	//   ....[16]....
        /*00d0*/ 	.word	0x0000d1a0


	//   ....[17]....
        /*00d4*/ 	.word	0x0000d1e0


	//   ....[18]....
        /*00d8*/ 	.word	0x0000d260


	//   ....[19]....
        /*00dc*/ 	.word	0x0000d280


	//----- nvinfo : EIATTR_EXIT_INSTR_OFFSETS
	.align		4
.L_132:
        /*00e0*/ 	.byte	0x04, 0x1c
        /*00e2*/ 	.short	(.L_134 - .L_133)


	//   ....[0]....
.L_133:
        /*00e4*/ 	.word	0x000002d0


	//   ....[1]....
        /*00e8*/ 	.word	0x0000eb50


	//   ....[2]....
        /*00ec*/ 	.word	0x0000ec50


	//   ....[3]....
        /*00f0*/ 	.word	0x0000ec70


	//   ....[4]....
        /*00f4*/ 	.word	0x0000f660


	//   ....[5]....
        /*00f8*/ 	.word	0x0000f6e0


	//----- nvinfo : EIATTR_CTAIDZ_USED
	.align		4
.L_134:
        /*00fc*/ 	.byte	0x01, 0x04
	.zero		2


	//----- nvinfo : EIATTR_CRS_STACK_SIZE
	.align		4
        /*0100*/ 	.byte	0x04, 0x1e
        /*0102*/ 	.short	(.L_136 - .L_135)
.L_135:
        /*0104*/ 	.word	0x00000000
.L_136:


//--------------------- .nv.info._ZN5flash16flash_fwd_kernelI23Flash_fwd_kernel_traitsILi192ELi128ELi64ELi8ELb0ELb0EN7cutlass10bfloat16_tE19Flash_kernel_traitsILi192ELi128ELi64ELi8ES3_EELb0ELb1ELb0ELb0ELb0ELb0ELb1ELb0EEEvNS_16Flash_fwd_paramsE --------------------------
	.section	.nv.info._ZN5flash16flash_fwd_kernelI23Flash_fwd_kernel_traitsILi192ELi128ELi64ELi8ELb0ELb0EN7cutlass10bfloat16_tE19Flash_kernel_traitsILi192ELi128ELi64ELi8ES3_EELb0ELb1ELb0ELb0ELb0ELb0ELb1ELb0EEEvNS_16Flash_fwd_paramsE,"",@"SHT_CUDA_INFO"
	.sectionflags	@""
	.align	4


	//----- nvinfo : EIATTR_CUDA_API_VERSION
	.align		4
        /*0000*/ 	.byte	0x04, 0x37
        /*0002*/ 	.short	(.L_138 - .L_137)
.L_137:
        /*0004*/ 	.word	0x00000082


	//----- nvinfo : EIATTR_SW2861232_WAR
	.align		4
.L_138:
        /*0008*/ 	.byte	0x01, 0x35
	.zero		2


	//----- nvinfo : EIATTR_PARAM_CBANK
	.align		4
        /*000c*/ 	.byte	0x04, 0x0a
        /*000e*/ 	.short	(.L_140 - .L_139)
	.align		4
.L_139:
        /*0010*/ 	.word	index@(.nv.constant0._ZN5flash16flash_fwd_kernelI23Flash_fwd_kernel_traitsILi192ELi128ELi64ELi8ELb0ELb0EN7cutlass10bfloat16_tE19Flash_kernel_traitsILi192ELi128ELi64ELi8ES3_EELb0ELb1ELb0ELb0ELb0ELb0ELb1ELb0EEEvNS_16Flash_fwd_paramsE)
        /*0014*/ 	.short	0x0160
        /*0016*/ 	.short	0x01d0


	//----- nvinfo : EIATTR_CBANK_PARAM_SIZE
	.align		4
.L_140:
        /*0018*/ 	.byte	0x03, 0x19
        /*001a*/ 	.short	0x01d0


	//----- nvinfo : EIATTR_KPARAM_INFO
	.align		4
        /*001c*/ 	.byte	0x04, 0x17
        /*001e*/ 	.short	(.L_142 - .L_141)
.L_141:
        /*0020*/ 	.word	0x00000000
        /*0024*/ 	.short	0x0000
        /*0026*/ 	.short	0x0000
        /*0028*/ 	.byte	0x00, 0xf0, 0x41, 0x07


	//----- nvinfo : EIATTR_MAXREG_COUNT
	.align		4
.L_142:
        /*002c*/ 	.byte	0x03, 0x1b
        /*002e*/ 	.short	0x00ff


	//----- nvinfo : EIATTR_NUM_BARRIERS
	.align		4
        /*0030*/ 	.byte	0x02, 0x4c
        /*0032*/ 	.byte	0x01
	.zero		1


	//----- nvinfo : EIATTR_MERCURY_ISA_VERSION
	.align		4
        /*0034*/ 	.byte	0x03, 0x5f
        /*0036*/ 	.short	0x0000


	//----- nvinfo : EIATTR_COOP_GROUP_MASK_REGIDS
	.align		4
        /*0038*/ 	.byte	0x04, 0x29
        /*003a*/ 	.short	(.L_144 - .L_143)


	//   ....[0]....
.L_143:
        /*003c*/ 	.word	0xffffffff


	//   ....[1]....
        /*0040*/ 	.word	0xffffffff


	//   ....[2]....
        /*0044*/ 	.word	0xffffffff


	//   ....[3]....
        /*0048*/ 	.word	0xffffffff


	//   ....[4]....
        /*004c*/ 	.word	0xffffffff


	//   ....[5]....
        /*0050*/ 	.word	0xffffffff


	//   ....[6]....
        /*0054*/ 	.word	0xffffffff


	//   ....[7]....
        /*0058*/ 	.word	0xffffffff


	//   ....[8]....
        /*005c*/ 	.word	0xffffffff


	//   ....[9]....
        /*0060*/ 	.word	0xffffffff


	//   ....[10]....
        /*0064*/ 	.word	0xffffffff


	//   ....[11]....
        /*0068*/ 	.word	0xffffffff


	//   ....[12]....
        /*006c*/ 	.word	0xffffffff


	//   ....[13]....
        /*0070*/ 	.word	0xffffffff


	//   ....[14]....
        /*0074*/ 	.word	0xffffffff


	//   ....[15]....
        /*0078*/ 	.word	0xffffffff


	//   ....[16]....
        /*007c*/ 	.word	0xffffffff


	//   ....[17]....
        /*0080*/ 	.word	0xffffffff


	//   ....[18]....
        /*0084*/ 	.word	0xffffffff


	//   ....[19]....
        /*0088*/ 	.word	0xffffffff


	//----- nvinfo : EIATTR_COOP_GROUP_INSTR_OFFSETS
	.align		4
.L_144:
        /*008c*/ 	.byte	0x04, 0x28
        /*008e*/ 	.short	(.L_146 - .L_145)


	//   ....[0]....
.L_145:
        /*0090*/ 	.word	0x00003aa0


	//   ....[1]....
        /*0094*/ 	.word	0x00003ac0


	//   ....[2]....
        /*0098*/ 	.word	0x00003b60


	//   ....[3]....
        /*009c*/ 	.word	0x00003b70


	//   ....[4]....
        /*00a0*/ 	.word	0x00006800


	//   ....[5]....
        /*00a4*/ 	.word	0x00006810


	//   ....[6]....
        /*00a8*/ 	.word	0x00006840


	//   ....[7]....
        /*00ac*/ 	.word	0x00006850


	//   ....[8]....
        /*00b0*/ 	.word	0x00009b80


	//   ....[9]....
        /*00b4*/ 	.word	0x00009b90


	//   ....[10]....
        /*00b8*/ 	.word	0x00009bc0


	//   ....[11]....
        /*00bc*/ 	.word	0x00009bd0


	//   ....[12]....
        /*00c0*/ 	.word	0x0000cab0


	//   ....[13]....
        /*00c4*/ 	.word	0x0000cac0


	//   ....[14]....
        /*00c8*/ 	.word	0x0000cb10


	//   ....[15]....
        /*00cc*/ 	.word	0x0000cb20


	//   ....[16]....
        /*00d0*/ 	.word	0x0000e1a0


	//   ....[17]....
        /*00d4*/ 	.word	0x0000e1e0


	//   ....[18]....
        /*00d8*/ 	.word	0x0000e260


	//   ....[19]....
        /*00dc*/ 	.word	0x0000e280


	//----- nvinfo : EIATTR_EXIT_INSTR_OFFSETS
	.align		4
.L_146:
        /*00e0*/ 	.byte	0x04, 0x1c
        /*00e2*/ 	.short	(.L_148 - .L_147)


	//   ....[0]....
.L_147:
        /*00e4*/ 	.word	0x000002d0


	//   ....[1]....
        /*00e8*/ 	.word	0x0000fb50


	//   ....[2]....
        /*00ec*/ 	.word	0x0000fc50


	//   ....[3]....
        /*00f0*/ 	.word	0x0000fc70


	//   ....[4]....
        /*00f4*/ 	.word	0x00010660


	//   ....[5]....
        /*00f8*/ 	.word	0x000106e0


	//----- nvinfo : EIATTR_CTAIDZ_USED
	.align		4
.L_148:
        /*00fc*/ 	.byte	0x01, 0x04
	.zero		2


	//----- nvinfo : EIATTR_CRS_STACK_SIZE
	.align		4
        /*0100*/ 	.byte	0x04, 0x1e
        /*0102*/ 	.short	(.L_150 - .L_149)
.L_149:
        /*0104*/ 	.word	0x00000000
.L_150:


//--------------------- .nv.info._ZN5flash16flash_fwd_kernelI23Flash_fwd_kernel_traitsILi192ELi128ELi64ELi8ELb0ELb0EN7cutlass10bfloat16_tE19Flash_kernel_traitsILi192ELi128ELi64ELi8ES3_EELb0ELb1ELb0ELb1ELb0ELb0ELb0ELb0EEEvNS_16Flash_fwd_paramsE --------------------------
	.section	.nv.info._ZN5flash16flash_fwd_kernelI23Flash_fwd_kernel_traitsILi192ELi128ELi64ELi8ELb0ELb0EN7cutlass10bfloat16_tE19Flash_kernel_traitsILi192ELi128ELi64ELi8ES3_EELb0ELb1ELb0ELb1ELb0ELb0ELb0ELb0EEEvNS_16Flash_fwd_paramsE,"",@"SHT_CUDA_INFO"
	.sectionflags	@""
	.align	4


	//----- nvinfo : EIATTR_CUDA_API_VERSION
	.align		4
        /*0000*/ 	.byte	0x04, 0x37
        /*0002*/ 	.short	(.L_152 - .L_151)
.L_151:
        /*0004*/ 	.word	0x00000082


	//----- nvinfo : EIATTR_SW2861232_WAR
	.align		4
.L_152:
        /*0008*/ 	.byte	0x01, 0x35
	.zero		2


	//----- nvinfo : EIATTR_PARAM_CBANK
	.align		4
        /*000c*/ 	.byte	0x04, 0x0a
        /*000e*/ 	.short	(.L_154 - .L_153)
	.align		4
.L_153:
        /*0010*/ 	.word	index@(.nv.constant0._ZN5flash16flash_fwd_kernelI23Flash_fwd_kernel_traitsILi192ELi128ELi64ELi8ELb0ELb0EN7cutlass10bfloat16_tE19Flash_kernel_traitsILi192ELi128ELi64ELi8ES3_EELb0ELb1ELb0ELb1ELb0ELb0ELb0ELb0EEEvNS_16Flash_fwd_paramsE)
        /*0014*/ 	.short	0x0160
        /*0016*/ 	.short	0x01d0


	//----- nvinfo : EIATTR_CBANK_PARAM_SIZE
	.align		4
.L_154:
        /*0018*/ 	.byte	0x03, 0x19
        /*001a*/ 	.short	0x01d0


	//----- nvinfo : EIATTR_KPARAM_INFO
	.align		4
        /*001c*/ 	.byte	0x04, 0x17
        /*001e*/ 	.short	(.L_156 - .L_155)
.L_155:
        /*0020*/ 	.word	0x00000000
        /*0024*/ 	.short	0x0000
        /*0026*/ 	.short	0x0000
        /*0028*/ 	.byte	0x00, 0xf0, 0x41, 0x07


	//----- nvinfo : EIATTR_MAXREG_COUNT
	.align		4
.L_156:
        /*002c*/ 	.byte	0x03, 0x1b
        /*002e*/ 	.short	0x00ff


	//----- nvinfo : EIATTR_NUM_BARRIERS
	.align		4
        /*0030*/ 	.byte	0x02, 0x4c
        /*0032*/ 	.byte	0x01
	.zero		1


	//----- nvinfo : EIATTR_MERCURY_ISA_VERSION
	.align		4
        /*0034*/ 	.byte	0x03, 0x5f
        /*0036*/ 	.short	0x0000


	//----- nvinfo : EIATTR_COOP_GROUP_MASK_REGIDS
	.align		4
        /*0038*/ 	.byte	0x04, 0x29
        /*003a*/ 	.short	(.L_158 - .L_157)


	//   ....[0]....
.L_157:
        /*003c*/ 	.word	0xffffffff


	//   ....[1]....
        /*0040*/ 	.word	0xffffffff


	//   ....[2]....
        /*0044*/ 	.word	0xffffffff


	//   ....[3]....
        /*0048*/ 	.word	0xffffffff


	//   ....[4]....
        /*004c*/ 	.word	0xffffffff


	//   ....[5]....
        /*0050*/ 	.word	0xffffffff


	//   ....[6]....
        /*0054*/ 	.word	0xffffffff


	//   ....[7]....
        /*0058*/ 	.word	0xffffffff


	//   ....[8]....
        /*005c*/ 	.word	0xffffffff


	//   ....[9]....
        /*0060*/ 	.word	0xffffffff


	//   ....[10]....
        /*0064*/ 	.word	0xffffffff


	//   ....[11]....
        /*0068*/ 	.word	0xffffffff


	//   ....[12]....
        /*006c*/ 	.word	0xffffffff


	//   ....[13]....
        /*0070*/ 	.word	0xffffffff


	//   ....[14]....
        /*0074*/ 	.word	0xffffffff


	//   ....[15]....
        /*0078*/ 	.word	0xffffffff


	//   ....[16]....
        /*007c*/ 	.word	0xffffffff


	//   ....[17]....
        /*0080*/ 	.word	0xffffffff


	//   ....[18]....
        /*0084*/ 	.word	0xffffffff


	//   ....[19]....
        /*0088*/ 	.word	0xffffffff


	//----- nvinfo : EIATTR_COOP_GROUP_INSTR_OFFSETS
	.align		4
.L_158:
        /*008c*/ 	.byte	0x04, 0x28
        /*008e*/ 	.short	(.L_160 - .L_159)


	//   ....[0]....
.L_159:
        /*0090*/ 	.word	0x00003a70


	//   ....[1]....
        /*0094*/ 	.word	0x00003a90


	//   ....[2]....
        /*0098*/ 	.word	0x00003b30


	//   ....[3]....
        /*009c*/ 	.word	0x00003b40


	//   ....[4]....
        /*00a0*/ 	.word	0x000066c0


	//   ....[5]....
        /*00a4*/ 	.word	0x000066d0


	//   ....[6]....
        /*00a8*/ 	.word	0x00006700


	//   ....[7]....
        /*00ac*/ 	.word	0x00006710


	//   ....[8]....
        /*00b0*/ 	.word	0x00009950


	//   ....[9]....
        /*00b4*/ 	.word	0x00009960


	//   ....[10]....
        /*00b8*/ 	.word	0x00009990


	//   ....[11]....
        /*00bc*/ 	.word	0x000099a0


	//   ....[12]....
        /*00c0*/ 	.word	0x0000c840


	//   ....[13]....
        /*00c4*/ 	.word	0x0000c860


	//   ....[14]....
        /*00c8*/ 	.word	0x0000c880


	//   ....[15]....
        /*00cc*/ 	.word	0x0000c8a0


	//   ....[16]....
        /*00d0*/ 	.word	0x0000df70


	//   ....[17]....
        /*00d4*/ 	.word	0x0000dfb0


	//   ....[18]....
        /*00d8*/ 	.word	0x0000e030


	//   ....[19]....
        /*00dc*/ 	.word	0x0000e050


	//----- nvinfo : EIATTR_EXIT_INSTR_OFFSETS
	.align		4
.L_160:
        /*00e0*/ 	.byte	0x04, 0x1c
        /*00e2*/ 	.short	(.L_162 - .L_161)


	//   ....[0]....
.L_161:
        /*00e4*/ 	.word	0x000002d0


	//   ....[1]....
        /*00e8*/ 	.word	0x0000f920


	//   ....[2]....
        /*00ec*/ 	.word	0x0000fa20


	//   ....[3]....
        /*00f0*/ 	.word	0x0000fa40


	//   ....[4]....
        /*00f4*/ 	.word	0x00010440


	//   ....[5]....
        /*00f8*/ 	.word	0x000104c0


	//----- nvinfo : EIATTR_CTAIDZ_USED
	.align		4
.L_162:
        /*00fc*/ 	.byte	0x01, 0x04
	.zero		2


	//----- nvinfo : EIATTR_CRS_STACK_SIZE
	.align		4
        /*0100*/ 	.byte	0x04, 0x1e
        /*0102*/ 	.short	(.L_164 - .L_163)
.L_163:
        /*0104*/ 	.word	0x00000000
.L_164:


//--------------------- .nv.info._ZN5flash16flash_fwd_kernelI23Flash_fwd_kernel_traitsILi192ELi128ELi64ELi8ELb0ELb0EN7cutlass10bfloat16_tE19Flash_kernel_traitsILi192ELi128ELi64ELi8ES3_EELb0ELb1ELb0ELb1ELb0ELb0ELb1ELb0EEEvNS_16Flash_fwd_paramsE --------------------------
	.section	.nv.info._ZN5flash16flash_fwd_kernelI23Flash_fwd_kernel_traitsILi192ELi128ELi64ELi8ELb0ELb0EN7cutlass10bfloat16_tE19Flash_kernel_traitsILi192ELi128ELi64ELi8ES3_EELb0ELb1ELb0ELb1ELb0ELb0ELb1ELb0EEEvNS_16Flash_fwd_paramsE,"",@"SHT_CUDA_INFO"
	.sectionflags	@""
	.align	4


	//----- nvinfo : EIATTR_CUDA_API_VERSION
	.align		4
        /*0000*/ 	.byte	0x04, 0x37
        /*0002*/ 	.short	(.L_166 - .L_165)
.L_165:
        /*0004*/ 	.word	0x00000082


	//----- nvinfo : EIATTR_SW2861232_WAR
	.align		4
.L_166:
        /*0008*/ 	.byte	0x01, 0x35
	.zero		2


	//----- nvinfo : EIATTR_PARAM_CBANK
	.align		4
        /*000c*/ 	.byte	0x04, 0x0a
        /*000e*/ 	.short	(.L_168 - .L_167)
	.align		4
.L_167:
        /*0010*/ 	.word	index@(.nv.constant0._ZN5flash16flash_fwd_kernelI23Flash_fwd_kernel_traitsILi192ELi128ELi64ELi8ELb0ELb0EN7cutlass10bfloat16_tE19Flash_kernel_traitsILi192ELi128ELi64ELi8ES3_EELb0ELb1ELb0ELb1ELb0ELb0ELb1ELb0EEEvNS_16Flash_fwd_paramsE)
        /*0014*/ 	.short	0x0160
        /*0016*/ 	.short	0x01d0


	//----- nvinfo : EIATTR_CBANK_PARAM_SIZE
	.align		4
.L_168:
        /*0018*/ 	.byte	0x03, 0x19
        /*001a*/ 	.short	0x01d0


	//----- nvinfo : EIATTR_KPARAM_INFO
	.align		4
        /*001c*/ 	.byte	0x04, 0x17
        /*001e*/ 	.short	(.L_170 - .L_169)
.L_169:
        /*0020*/ 	.word	0x00000000
        /*0024*/ 	.short	0x0000
        /*0026*/ 	.short	0x0000
        /*0028*/ 	.byte	0x00, 0xf0, 0x41, 0x07


	//----- nvinfo : EIATTR_MAXREG_COUNT
	.align		4
.L_170:
        /*002c*/ 	.byte	0x03, 0x1b
        /*002e*/ 	.short	0x00ff


	//----- nvinfo : EIATTR_NUM_BARRIERS
	.align		4
        /*0030*/ 	.byte	0x02, 0x4c
        /*0032*/ 	.byte	0x01
	.zero		1


	//----- nvinfo : EIATTR_MERCURY_ISA_VERSION
	.align		4
        /*0034*/ 	.byte	0x03, 0x5f
        /*0036*/ 	.short	0x0000


	//----- nvinfo : EIATTR_COOP_GROUP_MASK_REGIDS
	.align		4
        /*0038*/ 	.byte	0x04, 0x29
        /*003a*/ 	.short	(.L_172 - .L_171)


	//   ....[0]....
.L_171:
        /*003c*/ 	.word	0xffffffff


	//   ....[1]....
        /*0040*/ 	.word	0xffffffff


	//   ....[2]....
        /*0044*/ 	.word	0xffffffff


	//   ....[3]....
        /*0048*/ 	.word	0xffffffff


	//   ....[4]....
        /*004c*/ 	.word	0xffffffff


	//   ....[5]....
        /*0050*/ 	.word	0xffffffff


	//   ....[6]....
        /*0054*/ 	.word	0xffffffff


	//   ....[7]....
        /*0058*/ 	.word	0xffffffff


	//   ....[8]....
        /*005c*/ 	.word	0xffffffff


	//   ....[9]....
        /*0060*/ 	.word	0xffffffff


	//   ....[10]....
        /*0064*/ 	.word	0xffffffff


	//   ....[11]....
        /*0068*/ 	.word	0xffffffff


	//   ....[12]....
        /*006c*/ 	.word	0xffffffff


	//   ....[13]....
        /*0070*/ 	.word	0xffffffff


	//   ....[14]....
        /*0074*/ 	.word	0xffffffff


	//   ....[15]....
        /*0078*/ 	.word	0xffffffff


	//   ....[16]....
        /*007c*/ 	.word	0xffffffff


	//   ....[17]....
        /*0080*/ 	.word	0xffffffff


	//   ....[18]....
        /*0084*/ 	.word	0xffffffff


	//   ....[19]....
        /*0088*/ 	.word	0xffffffff


	//----- nvinfo : EIATTR_COOP_GROUP_INSTR_OFFSETS
	.align		4
.L_172:
        /*008c*/ 	.byte	0x04, 0x28
        /*008e*/ 	.short	(.L_174 - .L_173)


	//   ....[0]....
.L_173:
        /*0090*/ 	.word	0x00003e70


	//   ....[1]....
        /*0094*/ 	.word	0x00003e90


	//   ....[2]....
        /*0098*/ 	.word	0x00003f30


	//   ....[3]....
        /*009c*/ 	.word	0x00003f40


	//   ....[4]....
        /*00a0*/ 	.word	0x00006ea0


	//   ....[5]....
        /*00a4*/ 	.word	0x00006eb0


	//   ....[6]....
        /*00a8*/ 	.word	0x00006ee0


	//   ....[7]....
        /*00ac*/ 	.word	0x00006ef0


	//   ....[8]....
        /*00b0*/ 	.word	0x0000a540


	//   ....[9]....
        /*00b4*/ 	.word	0x0000a550


	//   ....[10]....
        /*00b8*/ 	.word	0x0000a590


	//   ....[11]....
        /*00bc*/ 	.word	0x0000a5a0


	//   ....[12]....
        /*00c0*/ 	.word	0x0000d840


	//   ....[13]....
        /*00c4*/ 	.word	0x0000d860


	//   ....[14]....
        /*00c8*/ 	.word	0x0000d890


	//   ....[15]....
        /*00cc*/ 	.word	0x0000d8b0


	//   ....[16]....
        /*00d0*/ 	.word	0x0000ef90


	//   ....[17]....
        /*00d4*/ 	.word	0x0000efd0


	//   ....[18]....
        /*00d8*/ 	.word	0x0000f050


	//   ....[19]....
        /*00dc*/ 	.word	0x0000f070


	//----- nvinfo : EIATTR_EXIT_INSTR_OFFSETS
	.align		4
.L_174:
        /*00e0*/ 	.byte	0x04, 0x1c
        /*00e2*/ 	.short	(.L_176 - .L_175)


	//   ....[0]....
.L_175:
        /*00e4*/ 	.word	0x000002d0


	//   ....[1]....
        /*00e8*/ 	.word	0x00010940


	//   ....[2]....
        /*00ec*/ 	.word	0x00010a40


	//   ....[3]....
        /*00f0*/ 	.word	0x00010a60


	//   ....[4]....
        /*00f4*/ 	.word	0x00011460


	//   ....[5]....
        /*00f8*/ 	.word	0x000114e0


	//----- nvinfo : EIATTR_CTAIDZ_USED
	.align		4
.L_176:
        /*00fc*/ 	.byte	0x01, 0x04
	.zero		2


	//----- nvinfo : EIATTR_CRS_STACK_SIZE
	.align		4
        /*0100*/ 	.byte	0x04, 0x1e
        /*0102*/ 	.short	(.L_178 - .L_177)
.L_177:
        /*0104*/ 	.word	0x00000000
.L_178:


//--------------------- .nv.info._ZN5flash16flash_fwd_kernelI23Flash_fwd_kernel_traitsILi192ELi64ELi64ELi4ELb0ELb0EN7cutlass10bfloat16_tE19Flash_kernel_traitsILi192ELi64ELi64ELi4ES3_EELb1ELb1ELb0ELb0ELb0ELb0ELb0ELb0EEEvNS_16Flash_fwd_paramsE --------------------------
	.section	.nv.info._ZN5flash16flash_fwd_kernelI23Flash_fwd_kernel_traitsILi192ELi64ELi64ELi4ELb0ELb0EN7cutlass10bfloat16_tE19Flash_kernel_traitsILi192ELi64ELi64ELi4ES3_EELb1ELb1ELb0ELb0ELb0ELb0ELb0ELb0EEEvNS_16Flash_fwd_paramsE,"",@"SHT_CUDA_INFO"
	.sectionflags	@""
	.align	4


	//----- nvinfo : EIATTR_CUDA_API_VERSION
	.align		4
        /*0000*/ 	.byte	0x04, 0x37
        /*0002*/ 	.short	(.L_180 - .L_179)
.L_179:
        /*0004*/ 	.word	0x00000082


	//----- nvinfo : EIATTR_SW2861232_WAR
	.align		4
.L_180:
        /*0008*/ 	.byte	0x01, 0x35
	.zero		2


	//----- nvinfo : EIATTR_PARAM_CBANK
	.align		4
        /*000c*/ 	.byte	0x04, 0x0a
        /*000e*/ 	.short	(.L_182 - .L_181)
	.align		4
.L_181:
        /*0010*/ 	.word	index@(.nv.constant0._ZN5flash16flash_fwd_kernelI23Flash_fwd_kernel_traitsILi192ELi64ELi64ELi4ELb0ELb0EN7cutlass10bfloat16_tE19Flash_kernel_traitsILi192ELi64ELi64ELi4ES3_EELb1ELb1ELb0ELb0ELb0ELb0ELb0ELb0EEEvNS_16Flash_fwd_paramsE)
        /*0014*/ 	.short	0x0160
        /*0016*/ 	.short	0x01d0


	//----- nvinfo : EIATTR_CBANK_PARAM_SIZE
	.align		4
.L_182:
        /*0018*/ 	.byte	0x03, 0x19
        /*001a*/ 	.short	0x01d0


	//----- nvinfo : EIATTR_KPARAM_INFO
	.align		4
        /*001c*/ 	.byte	0x04, 0x17
        /*001e*/ 	.short	(.L_184 - .L_183)
.L_183:
        /*0020*/ 	.word	0x00000000
        /*0024*/ 	.short	0x0000
        /*0026*/ 	.short	0x0000
        /*0028*/ 	.byte	0x00, 0xf0, 0x41, 0x07


	//----- nvinfo : EIATTR_MAXREG_COUNT
	.align		4
.L_184:
        /*002c*/ 	.byte	0x03, 0x1b
        /*002e*/ 	.short	0x00ff


	//----- nvinfo : EIATTR_NUM_BARRIERS
	.align		4
        /*0030*/ 	.byte	0x02, 0x4c
        /*0032*/ 	.byte	0x01
	.zero		1


	//----- nvinfo : EIATTR_MERCURY_ISA_VERSION
	.align		4
        /*0034*/ 	.byte	0x03, 0x5f
        /*0036*/ 	.short	0x0000


	//----- nvinfo : EIATTR_COOP_GROUP_MASK_REGIDS
	.align		4
        /*0038*/ 	.byte	0x04, 0x29
        /*003a*/ 	.short	(.L_186 - .L_185)


	//   ....[0]....
.L_185:
        /*003c*/ 	.word	0xffffffff


	//   ....[1]....
        /*0040*/ 	.word	0xffffffff


	//   ....[2]....
        /*0044*/ 	.word	0xffffffff


	//   ....[3]....
        /*0048*/ 	.word	0xffffffff


	//   ....[4]....
        /*004c*/ 	.word	0xffffffff


	//   ....[5]....
        /*0050*/ 	.word	0xffffffff


	//   ....[6]....
        /*0054*/ 	.word	0xffffffff


	//   ....[7]....
        /*0058*/ 	.word	0xffffffff


	//   ....[8]....
        /*005c*/ 	.word	0xffffffff


	//   ....[9]....
        /*0060*/ 	.word	0xffffffff


	//   ....[10]....
        /*0064*/ 	.word	0xffffffff


	//   ....[11]....
        /*0068*/ 	.word	0xffffffff


	//   ....[12]....
        /*006c*/ 	.word	0xffffffff


	//   ....[13]....
        /*0070*/ 	.word	0xffffffff


	//   ....[14]....
        /*0074*/ 	.word	0xffffffff


	//   ....[15]....
        /*0078*/ 	.word	0xffffffff


	//----- nvinfo : EIATTR_COOP_GROUP_INSTR_OFFSETS
	.align		4
.L_186:
        /*007c*/ 	.byte	0x04, 0x28
        /*007e*/ 	.short	(.L_188 - .L_187)


	//   ....[0]....
.L_187:
        /*0080*/ 	.word	0x000049a0


	//   ....[1]....
        /*0084*/ 	.word	0x00004a70


	//   ....[2]....
        /*0088*/ 	.word	0x00004ad0


	//   ....[3]....
        /*008c*/ 	.word	0x00004b40


	//   ....[4]....
        /*0090*/ 	.word	0x00008270


	//   ....[5]....
        /*0094*/ 	.word	0x000082a0


	//   ....[6]....
        /*0098*/ 	.word	0x000083a0


	//   ....[7]....
        /*009c*/ 	.word	0x00008430


	//   ....[8]....
        /*00a0*/ 	.word	0x0000bd90


	//   ....[9]....
        /*00a4*/ 	.word	0x0000bdc0


	//   ....[10]....
        /*00a8*/ 	.word	0x0000bdf0


	//   ....[11]....
        /*00ac*/ 	.word	0x0000be00


	//   ....[12]....
        /*00b0*/ 	.word	0x0000ddd0


	//   ....[13]....
        /*00b4*/ 	.word	0x0000de10


	//   ....[14]....
        /*00b8*/ 	.word	0x0000df20


	//   ....[15]....
        /*00bc*/ 	.word	0x0000df40


	//----- nvinfo : EIATTR_EXIT_INSTR_OFFSETS
	.align		4
.L_188:
        /*00c0*/ 	.byte	0x04, 0x1c
        /*00c2*/ 	.short	(.L_190 - .L_189)


	//   ....[0]....
.L_189:
        /*00c4*/ 	.word	0x00000710


	//   ....[1]....
        /*00c8*/ 	.word	0x0000f820


	//   ....[2]....
        /*00cc*/ 	.word	0x0000f920


	//   ....[3]....
        /*00d0*/ 	.word	0x0000f940


	//   ....[4]....
        /*00d4*/ 	.word	0x000103c0


	//   ....[5]....
        /*00d8*/ 	.word	0x00010440


	//----- nvinfo : EIATTR_CTAIDZ_USED
	.align		4
.L_190:
        /*00dc*/ 	.byte	0x01, 0x04
	.zero		2


	//----- nvinfo : EIATTR_CRS_STACK_SIZE
	.align		4
        /*00e0*/ 	.byte	0x04, 0x1e
        /*00e2*/ 	.short	(.L_192 - .L_191)
.L_191:
        /*00e4*/ 	.word	0x00000000
.L_192:


//--------------------- .nv.info._ZN5flash16flash_fwd_kernelI23Flash_fwd_kernel_traitsILi192ELi64ELi64ELi4ELb0ELb0EN7cutlass10bfloat16_tE19Flash_kernel_traitsILi192ELi64ELi64ELi4ES3_EELb1ELb1ELb0ELb0ELb0ELb1ELb0ELb0EEEvNS_16Flash_fwd_paramsE --------------------------
	.section	.nv.info._ZN5flash16flash_fwd_kernelI23Flash_fwd_kernel_traitsILi192ELi64ELi64ELi4ELb0ELb0EN7cutlass10bfloat16_tE19Flash_kernel_traitsILi192ELi64ELi64ELi4ES3_EELb1ELb1ELb0ELb0ELb0ELb1ELb0ELb0EEEvNS_16Flash_fwd_paramsE,"",@"SHT_CUDA_INFO"
	.sectionflags	@""
	.align	4


	//----- nvinfo : EIATTR_CUDA_API_VERSION
	.align		4
        /*0000*/ 	.byte	0x04, 0x37
        /*0002*/ 	.short	(.L_194 - .L_193)
.L_193:
        /*0004*/ 	.word	0x00000082


	//----- nvinfo : EIATTR_SW2861232_WAR
	.align		4
.L_194:
        /*0008*/ 	.byte	0x01, 0x35
	.zero		2


	//----- nvinfo : EIATTR_PARAM_CBANK
	.align		4
        /*000c*/ 	.byte	0x04, 0x0a
        /*000e*/ 	.short	(.L_196 - .L_195)
	.align		4
.L_195:
        /*0010*/ 	.word	index@(.nv.constant0._ZN5flash16flash_fwd_kernelI23Flash_fwd_kernel_traitsILi192ELi64ELi64ELi4ELb0ELb0EN7cutlass10bfloat16_tE19Flash_kernel_traitsILi192ELi64ELi64ELi4ES3_EELb1ELb1ELb0ELb0ELb0ELb1ELb0ELb0EEEvNS_16Flash_fwd_paramsE)
        /*0014*/ 	.short	0x0160
        /*0016*/ 	.short	0x01d0


	//----- nvinfo : EIATTR_CBANK_PARAM_SIZE
	.align		4
.L_196:
        /*0018*/ 	.byte	0x03, 0x19
        /*001a*/ 	.short	0x01d0


	//----- nvinfo : EIATTR_KPARAM_INFO
	.align		4
        /*001c*/ 	.byte	0x04, 0x17
        /*001e*/ 	.short	(.L_198 - .L_197)
.L_197:
        /*0020*/ 	.word	0x00000000
        /*0024*/ 	.short	0x0000
        /*0026*/ 	.short	0x0000
        /*0028*/ 	.byte	0x00, 0xf0, 0x41, 0x07


	//----- nvinfo : EIATTR_MAXREG_COUNT
	.align		4
.L_198:
        /*002c*/ 	.byte	0x03, 0x1b
        /*002e*/ 	.short	0x00ff


	//----- nvinfo : EIATTR_NUM_BARRIERS
	.align		4
        /*0030*/ 	.byte	0x02, 0x4c
        /*0032*/ 	.byte	0x01
	.zero		1


	//----- nvinfo : EIATTR_MERCURY_ISA_VERSION
	.align		4
        /*0034*/ 	.byte	0x03, 0x5f
        /*0036*/ 	.short	0x0000


	//----- nvinfo : EIATTR_COOP_GROUP_MASK_REGIDS
	.align		4
        /*0038*/ 	.byte	0x04, 0x29
        /*003a*/ 	.short	(.L_200 - .L_199)


	//   ....[0]....
.L_199:
        /*003c*/ 	.word	0xffffffff


	//   ....[1]....
        /*0040*/ 	.word	0xffffffff


	//   ....[2]....
        /*0044*/ 	.word	0xffffffff


	//   ....[3]....
        /*0048*/ 	.word	0xffffffff


	//   ....[4]....
        /*004c*/ 	.word	0xffffffff


	//   ....[5]....
        /*0050*/ 	.word	0xffffffff


	//   ....[6]....
        /*0054*/ 	.word	0xffffffff


	//   ....[7]....
        /*0058*/ 	.word	0xffffffff


	//   ....[8]....
        /*005c*/ 	.word	0xffffffff


	//   ....[9]....
        /*0060*/ 	.word	0xffffffff


	//   ....[10]....
        /*0064*/ 	.word	0xffffffff


	//   ....[11]....
        /*0068*/ 	.word	0xffffffff


	//   ....[12]....
        /*006c*/ 	.word	0xffffffff


	//   ....[13]....
        /*0070*/ 	.word	0xffffffff


	//   ....[14]....
        /*0074*/ 	.word	0xffffffff


	//   ....[15]....
        /*0078*/ 	.word	0xffffffff


	//----- nvinfo : EIATTR_COOP_GROUP_INSTR_OFFSETS
	.align		4
.L_200:
        /*007c*/ 	.byte	0x04, 0x28
        /*007e*/ 	.short	(.L_202 - .L_201)


	//   ....[0]....
.L_201:
        /*0080*/ 	.word	0x00003410


	//   ....[1]....
        /*0084*/ 	.word	0x00003430


	//   ....[2]....
        /*0088*/ 	.word	0x00003520


	//   ....[3]....
        /*008c*/ 	.word	0x00003580


	//   ....[4]....
        /*0090*/ 	.word	0x00006470


	//   ....[5]....
        /*0094*/ 	.word	0x000064a0


	//   ....[6]....
        /*0098*/ 	.word	0x00006510


	//   ....[7]....
        /*009c*/ 	.word	0x00006530


	//   ....[8]....
        /*00a0*/ 	.word	0x00009740


	//   ....[9]....
        /*00a4*/ 	.word	0x00009770


	//   ....[10]....
        /*00a8*/ 	.word	0x000097a0


	//   ....[11]....
        /*00ac*/ 	.word	0x000097b0


	//   ....[12]....
        /*00b0*/ 	.word	0x0000b780


	//   ....[13]....
        /*00b4*/ 	.word	0x0000b7c0


	//   ....[14]....
        /*00b8*/ 	.word	0x0000b8d0


	//   ....[15]....
        /*00bc*/ 	.word	0x0000b8f0


	//----- nvinfo : EIATTR_EXIT_INSTR_OFFSETS
	.align		4
.L_202:
        /*00c0*/ 	.byte	0x04, 0x1c
        /*00c2*/ 	.short	(.L_204 - .L_203)


	//   ....[0]....
.L_203:
        /*00c4*/ 	.word	0x00000710


	//   ....[1]....
        /*00c8*/ 	.word	0x0000d050


	//   ....[2]....
        /*00cc*/ 	.word	0x0000d130


	//   ....[3]....
        /*00d0*/ 	.word	0x0000dad0


	//   ....[4]....
        /*00d4*/ 	.word	0x0000db50


	//----- nvinfo : EIATTR_CTAIDZ_USED
	.align		4
.L_204:
        /*00d8*/ 	.byte	0x01, 0x04
	.zero		2


	//----- nvinfo : EIATTR_CRS_STACK_SIZE
	.align		4
        /*00dc*/ 	.byte	0x04, 0x1e
        /*00de*/ 	.short	(.L_206 - .L_205)
.L_205:
        /*00e0*/ 	.word	0x00000000
.L_206:


//--------------------- .nv.info._ZN5flash16flash_fwd_kernelI23Flash_fwd_kernel_traitsILi192ELi64ELi64ELi4ELb0ELb0EN7cutlass10bfloat16_tE19Flash_kernel_traitsILi192ELi64ELi64ELi4ES3_EELb0ELb1ELb0ELb0ELb0ELb1ELb1ELb0EEEvNS_16Flash_fwd_paramsE --------------------------
	.section	.nv.info._ZN5flash16flash_fwd_kernelI23Flash_fwd_kernel_traitsILi192ELi64ELi64ELi4ELb0ELb0EN7cutlass10bfloat16_tE19Flash_kernel_traitsILi192ELi64ELi64ELi4ES3_EELb0ELb1ELb0ELb0ELb0ELb1ELb1ELb0EEEvNS_16Flash_fwd_paramsE,"",@"SHT_CUDA_INFO"
	.sectionflags	@""
	.align	4


	//----- nvinfo : EIATTR_CUDA_API_VERSION
	.align		4
        /*0000*/ 	.byte	0x04, 0x37
        /*0002*/ 	.short	(.L_208 - .L_207)
.L_207:
        /*0004*/ 	.word	0x00000082


	//----- nvinfo : EIATTR_SW2861232_WAR
	.align		4
.L_208:
        /*0008*/ 	.byte	0x01, 0x35
	.zero		2


	//----- nvinfo : EIATTR_PARAM_CBANK
	.align		4
        /*000c*/ 	.byte	0x04, 0x0a
        /*000e*/ 	.short	(.L_210 - .L_209)
	.align		4
.L_209:
        /*0010*/ 	.word	index@(.nv.constant0._ZN5flash16flash_fwd_kernelI23Flash_fwd_kernel_traitsILi192ELi64ELi64ELi4ELb0ELb0EN7cutlass10bfloat16_tE19Flash_kernel_traitsILi192ELi64ELi64ELi4ES3_EELb0ELb1ELb0ELb0ELb0ELb1ELb1ELb0EEEvNS_16Flash_fwd_paramsE)
        /*0014*/ 	.short	0x0160
        /*0016*/ 	.short	0x01d0


	//----- nvinfo : EIATTR_CBANK_PARAM_SIZE
	.align		4
.L_210:
        /*0018*/ 	.byte	0x03, 0x19
        /*001a*/ 	.short	0x01d0


	//----- nvinfo : EIATTR_KPARAM_INFO
	.align		4
        /*001c*/ 	.byte	0x04, 0x17
        /*001e*/ 	.short	(.L_212 - .L_211)
.L_211:
        /*0020*/ 	.word	0x00000000
        /*0024*/ 	.short	0x0000
        /*0026*/ 	.short	0x0000
        /*0028*/ 	.byte	0x00, 0xf0, 0x41, 0x07


	//----- nvinfo : EIATTR_MAXREG_COUNT
	.align		4
.L_212:
        /*002c*/ 	.byte	0x03, 0x1b
        /*002e*/ 	.short	0x00ff


	//----- nvinfo : EIATTR_NUM_BARRIERS
	.align		4
        /*0030*/ 	.byte	0x02, 0x4c
        /*0032*/ 	.byte	0x01
	.zero		1


	//----- nvinfo : EIATTR_MERCURY_ISA_VERSION
	.align		4
        /*0034*/ 	.byte	0x03, 0x5f
        /*0036*/ 	.short	0x0000


	//----- nvinfo : EIATTR_INT_WARP_WIDE_INSTR_OFFSETS
	.align		4
        /*0038*/ 	.byte	0x04, 0x31
        /*003a*/ 	.short	(.L_214 - .L_213)


	//   ....[0]....
.L_213:
        /*003c*/ 	.word	0x00001330


	//   ....[1]....
        /*0040*/ 	.word	0x000016c0


	//----- nvinfo : EIATTR_COOP_GROUP_MASK_REGIDS
	.align		4
.L_214:
        /*0044*/ 	.byte	0x04, 0x29
        /*0046*/ 	.short	(.L_216 - .L_215)


	//   ....[0]....
.L_215:
        /*0048*/ 	.word	0xffffffff


	//   ....[1]....
        /*004c*/ 	.word	0xffffffff


	//   ....[2]....
        /*0050*/ 	.word	0xffffffff


	//   ....[3]....
        /*0054*/ 	.word	0xffffffff


	//   ....[4]....
        /*0058*/ 	.word	0xffffffff


	//   ....[5]....
        /*005c*/ 	.word	0xffffffff


	//   ....[6]....
        /*0060*/ 	.word	0xffffffff


	//   ....[7]....
        /*0064*/ 	.word	0xffffffff


	//   ....[8]....
        /*0068*/ 	.word	0xffffffff


	//   ....[9]....
        /*006c*/ 	.word	0xffffffff


	//   ....[10]....
        /*0070*/ 	.word	0xffffffff


	//   ....[11]....
        /*0074*/ 	.word	0xffffffff


	//   ....[12]....
        /*0078*/ 	.word	0xffffffff


	//   ....[13]....
        /*007c*/ 	.word	0xffffffff


	//   ....[14]....
        /*0080*/ 	.word	0xffffffff


	//   ....[15]....
        /*0084*/ 	.word	0xffffffff


	//----- nvinfo : EIATTR_COOP_GROUP_INSTR_OFFSETS
	.align		4
.L_216:
        /*0088*/ 	.byte	0x04, 0x28
        /*008a*/ 	.short	(.L_218 - .L_217)


	//   ....[0]....
.L_217:
        /*008c*/ 	.word	0x000034f0


	//   ....[1]....
        /*0090*/ 	.word	0x00003510


	//   ....[2]....
        /*0094*/ 	.word	0x000035b0


	//   ....[3]....
        /*0098*/ 	.word	0x000035c0


	//   ....[4]....
        /*009c*/ 	.word	0x00006040


	//   ....[5]....
        /*00a0*/ 	.word	0x00006050


	//   ....[6]....
        /*00a4*/ 	.word	0x00006080


	//   ....[7]....
        /*00a8*/ 	.word	0x00006090


	//   ....[8]....
        /*00ac*/ 	.word	0x00008d90


	//   ....[9]....
        /*00b0*/ 	.word	0x00008da0


	//   ....[10]....
        /*00b4*/ 	.word	0x00008dd0


	//   ....[11]....
        /*00b8*/ 	.word	0x00008df0


	//   ....[12]....
        /*00bc*/ 	.word	0x0000a480


	//   ....[13]....
        /*00c0*/ 	.word	0x0000a4c0


	//   ....[14]....
        /*00c4*/ 	.word	0x0000a5b0


	//   ....[15]....
        /*00c8*/ 	.word	0x0000a5e0


	//----- nvinfo : EIATTR_EXIT_INSTR_OFFSETS
	.align		4
.L_218:
        /*00cc*/ 	.byte	0x04, 0x1c
        /*00ce*/ 	.short	(.L_220 - .L_219)


	//   ....[0]....
.L_219:
        /*00d0*/ 	.word	0x000004d0


	//   ....[1]....
        /*00d4*/ 	.word	0x0000bd30


	//   ....[2]....
        /*00d8*/ 	.word	0x0000be00


	//   ....[3]....
        /*00dc*/ 	.word	0x0000c790


	//   ....[4]....
        /*00e0*/ 	.word	0x0000c810


	//----- nvinfo : EIATTR_CTAIDZ_USED
	.align		4
.L_220:
        /*00e4*/ 	.byte	0x01, 0x04
	.zero		2


	//----- nvinfo : EIATTR_CRS_STACK_SIZE
	.align		4
        /*00e8*/ 	.byte	0x04, 0x1e
        /*00ea*/ 	.short	(.L_222 - .L_221)
.L_221:
        /*00ec*/ 	.word	0x00000000
.L_222:


//--------------------- .nv.info._ZN5flash16flash_fwd_kernelI23Flash_fwd_kernel_traitsILi192ELi64ELi64ELi4ELb0ELb0EN7cutlass10bfloat16_tE19Flash_kernel_traitsILi192ELi64ELi64ELi4ES3_EELb1ELb1ELb0ELb1ELb0ELb0ELb0ELb0EEEvNS_16Flash_fwd_paramsE --------------------------
	.section	.nv.info._ZN5flash16flash_fwd_kernelI23Flash_fwd_kernel_traitsILi192ELi64ELi64ELi4ELb0ELb0EN7cutlass10bfloat16_tE19Flash_kernel_traitsILi192ELi64ELi64ELi4ES3_EELb1ELb1ELb0ELb1ELb0ELb0ELb0ELb0EEEvNS_16Flash_fwd_paramsE,"",@"SHT_CUDA_INFO"
	.sectionflags	@""
	.align	4


	//----- nvinfo : EIATTR_CUDA_API_VERSION
	.align		4
        /*0000*/ 	.byte	0x04, 0x37
        /*0002*/ 	.short	(.L_224 - .L_223)
.L_223:
        /*0004*/ 	.word	0x00000082


	//----- nvinfo : EIATTR_SW2861232_WAR
	.align		4
.L_224:
        /*0008*/ 	.byte	0x01, 0x35
	.zero		2


	//----- nvinfo : EIATTR_PARAM_CBANK
	.align		4
        /*000c*/ 	.byte	0x04, 0x0a
        /*000e*/ 	.short	(.L_226 - .L_225)
	.align		4
.L_225:
        /*0010*/ 	.word	index@(.nv.constant0._ZN5flash16flash_fwd_kernelI23Flash_fwd_kernel_traitsILi192ELi64ELi64ELi4ELb0ELb0EN7cutlass10bfloat16_tE19Flash_kernel_traitsILi192ELi64ELi64ELi4ES3_EELb1ELb1ELb0ELb1ELb0ELb0ELb0ELb0EEEvNS_16Flash_fwd_paramsE)
        /*0014*/ 	.short	0x0160
        /*0016*/ 	.short	0x01d0


	//----- nvinfo : EIATTR_CBANK_PARAM_SIZE
	.align		4
.L_226:
        /*0018*/ 	.byte	0x03, 0x19
        /*001a*/ 	.short	0x01d0


	//----- nvinfo : EIATTR_KPARAM_INFO
	.align		4
        /*001c*/ 	.byte	0x04, 0x17
        /*001e*/ 	.short	(.L_228 - .L_227)
.L_227:
        /*0020*/ 	.word	0x00000000
        /*0024*/ 	.short	0x0000
        /*0026*/ 	.short	0x0000
        /*0028*/ 	.byte	0x00, 0xf0, 0x41, 0x07


	//----- nvinfo : EIATTR_MAXREG_COUNT
	.align		4
.L_228:
        /*002c*/ 	.byte	0x03, 0x1b
        /*002e*/ 	.short	0x00ff


	//----- nvinfo : EIATTR_NUM_BARRIERS
	.align		4
        /*0030*/ 	.byte	0x02, 0x4c
        /*0032*/ 	.byte	0x01
	.zero		1


	//----- nvinfo : EIATTR_MERCURY_ISA_VERSION
	.align		4
        /*0034*/ 	.byte	0x03, 0x5f
        /*0036*/ 	.short	0x0000


	//----- nvinfo : EIATTR_COOP_GROUP_MASK_REGIDS
	.align		4
        /*0038*/ 	.byte	0x04, 0x29
        /*003a*/ 	.short	(.L_230 - .L_229)


	//   ....[0]....
.L_229:
        /*003c*/ 	.word	0xffffffff


	//   ....[1]....
        /*0040*/ 	.word	0xffffffff


	//   ....[2]....
        /*0044*/ 	.word	0xffffffff


	//   ....[3]....
        /*0048*/ 	.word	0xffffffff


	//   ....[4]....
        /*004c*/ 	.word	0xffffffff


	//   ....[5]....
        /*0050*/ 	.word	0xffffffff


	//   ....[6]....
        /*0054*/ 	.word	0xffffffff


	//   ....[7]....
        /*0058*/ 	.word	0xffffffff


	//   ....[8]....
        /*005c*/ 	.word	0xffffffff


	//   ....[9]....
        /*0060*/ 	.word	0xffffffff


	//   ....[10]....
        /*0064*/ 	.word	0xffffffff


	//   ....[11]....
        /*0068*/ 	.word	0xffffffff


	//   ....[12]....
        /*006c*/ 	.word	0xffffffff


	//   ....[13]....
        /*0070*/ 	.word	0xffffffff


	//   ....[14]....
        /*0074*/ 	.word	0xffffffff


	//   ....[15]....
        /*0078*/ 	.word	0xffffffff


	//----- nvinfo : EIATTR_COOP_GROUP_INSTR_OFFSETS
	.align		4
.L_230:
        /*007c*/ 	.byte	0x04, 0x28
        /*007e*/ 	.short	(.L_232 - .L_231)


	//   ....[0]....
.L_231:
        /*0080*/ 	.word	0x00004df0


	//   ....[1]....
        /*0084*/ 	.word	0x00004e10


	//   ....[2]....
        /*0088*/ 	.word	0x00004ee0


	//   ....[3]....
        /*008c*/ 	.word	0x00004f80


	//   ....[4]....
        /*0090*/ 	.word	0x00008990


	//   ....[5]....
        /*0094*/ 	.word	0x000089c0


	//   ....[6]....
        /*0098*/ 	.word	0x00008ac0


	//   ....[7]....
        /*009c*/ 	.word	0x00008b10


	//   ....[8]....
        /*00a0*/ 	.word	0x0000c8e0


	//   ....[9]....
        /*00a4*/ 	.word	0x0000c8f0


	//   ....[10]....
        /*00a8*/ 	.word	0x0000c910


	//   ....[11]....
        /*00ac*/ 	.word	0x0000c930


	//   ....[12]....
        /*00b0*/ 	.word	0x0000e910


	//   ....[13]....
        /*00b4*/ 	.word	0x0000e950


	//   ....[14]....
        /*00b8*/ 	.word	0x0000ea60


	//   ....[15]....
        /*00bc*/ 	.word	0x0000ea80


	//----- nvinfo : EIATTR_EXIT_INSTR_OFFSETS
	.align		4
.L_232:
        /*00c0*/ 	.byte	0x04, 0x1c
        /*00c2*/ 	.short	(.L_234 - .L_233)


	//   ....[0]....
.L_233:
        /*00c4*/ 	.word	0x00000710


	//   ....[1]....
        /*00c8*/ 	.word	0x00010360


	//   ....[2]....
        /*00cc*/ 	.word	0x00010460


	//   ....[3]....
        /*00d0*/ 	.word	0x00010480


	//   ....[4]....
        /*00d4*/ 	.word	0x00010f00


	//   ....[5]....
        /*00d8*/ 	.word	0x00010f80


	//----- nvinfo : EIATTR_CTAIDZ_USED
	.align		4
.L_234:
        /*00dc*/ 	.byte	0x01, 0x04
	.zero		2


	//----- nvinfo : EIATTR_CRS_STACK_SIZE
	.align		4
        /*00e0*/ 	.byte	0x04, 0x1e
        /*00e2*/ 	.short	(.L_236 - .L_235)
.L_235:
        /*00e4*/ 	.word	0x00000000
.L_236:


//--------------------- .nv.info._ZN5flash16flash_fwd_kernelI23Flash_fwd_kernel_traitsILi192ELi64ELi64ELi4ELb0ELb0EN7cutlass10bfloat16_tE19Flash_kernel_traitsILi192ELi64ELi64ELi4ES3_EELb1ELb1ELb0ELb0ELb0ELb0ELb0ELb1EEEvNS_16Flash_fwd_paramsE --------------------------
	.section	.nv.info._ZN5flash16flash_fwd_kernelI23Flash_fwd_kernel_traitsILi192ELi64ELi64ELi4ELb0ELb0EN7cutlass10bfloat16_tE19Flash_kernel_traitsILi192ELi64ELi64ELi4ES3_EELb1ELb1ELb0ELb0ELb0ELb0ELb0ELb1EEEvNS_16Flash_fwd_paramsE,"",@"SHT_CUDA_INFO"
	.sectionflags	@""
	.align	4


	//----- nvinfo : EIATTR_CUDA_API_VERSION
	.align		4
        /*0000*/ 	.byte	0x04, 0x37
        /*0002*/ 	.short	(.L_238 - .L_237)
.L_237:
        /*0004*/ 	.word	0x00000082


	//----- nvinfo : EIATTR_SW2861232_WAR
	.align		4
.L_238:
        /*0008*/ 	.byte	0x01, 0x35
	.zero		2


	//----- nvinfo : EIATTR_PARAM_CBANK
	.align		4
        /*000c*/ 	.byte	0x04, 0x0a
        /*000e*/ 	.short	(.L_240 - .L_239)
	.align		4
.L_239:
        /*0010*/ 	.word	index@(.nv.constant0._ZN5flash16flash_fwd_kernelI23Flash_fwd_kernel_traitsILi192ELi64ELi64ELi4ELb0ELb0EN7cutlass10bfloat16_tE19Flash_kernel_traitsILi192ELi64ELi64ELi4ES3_EELb1ELb1ELb0ELb0ELb0ELb0ELb0ELb1EEEvNS_16Flash_fwd_paramsE)
        /*0014*/ 	.short	0x0160
        /*0016*/ 	.short	0x01d0


	//----- nvinfo : EIATTR_CBANK_PARAM_SIZE
	.align		4
.L_240:
        /*0018*/ 	.byte	0x03, 0x19
        /*001a*/ 	.short	0x01d0


	//----- nvinfo : EIATTR_KPARAM_INFO
	.align		4
        /*001c*/ 	.byte	0x04, 0x17
        /*001e*/ 	.short	(.L_242 - .L_241)
.L_241:
        /*0020*/ 	.word	0x00000000
        /*0024*/ 	.short	0x0000
        /*0026*/ 	.short	0x0000
        /*0028*/ 	.byte	0x00, 0xf0, 0x41, 0x07


	//----- nvinfo : EIATTR_MAXREG_COUNT
	.align		4
.L_242:
        /*002c*/ 	.byte	0x03, 0x1b
        /*002e*/ 	.short	0x00ff


	//----- nvinfo : EIATTR_NUM_BARRIERS
	.align		4
        /*0030*/ 	.byte	0x02, 0x4c
        /*0032*/ 	.byte	0x01
	.zero		1


	//----- nvinfo : EIATTR_ANNOTATIONS
	.align		4
        /*0034*/ 	.byte	0x04, 0x55
        /*0036*/ 	.short	(.L_244 - .L_243)


	//   ....[0]....
.L_243:
        /*0038*/ 	.word	0x00000001
        /*003c*/ 	.byte	0x60, 0x09, 0x00, 0x00, 0x01, 0x00, 0x00, 0x00, 0x30, 0x0f, 0x00, 0x00, 0x01, 0x00, 0x00, 0x00
        /* <DEDUP_REMOVED lines=63> */
        /*043c*/ 	.byte	0xf0, 0x48, 0x01, 0x00, 0x01, 0x00, 0x00, 0x00, 0x00, 0x49, 0x01, 0x00


	//----- nvinfo : EIATTR_MERCURY_ISA_VERSION
	.align		4
.L_244:
        /*0448*/ 	.byte	0x03, 0x5f
        /*044a*/ 	.short	0x0000


	//----- nvinfo : EIATTR_COOP_GROUP_MASK_REGIDS
	.align		4
        /*044c*/ 	.byte	0x04, 0x29
        /*044e*/ 	.short	(.L_246 - .L_245)


	//   ....[0]....
.L_245:
        /*0450*/ 	.word	0xffffffff


	//   ....[1]....
        /*0454*/ 	.word	0xffffffff


	//   ....[2]....
        /*0458*/ 	.word	0xffffffff


	//   ....[3]....
        /*045c*/ 	.word	0xffffffff


	//   ....[4]....
        /*0460*/ 	.word	0xffffffff


	//   ....[5]....
        /*0464*/ 	.word	0xffffffff


	//   ....[6]....
        /*0468*/ 	.word	0xffffffff


	//   ....[7]....
        /*046c*/ 	.word	0xffffffff


	//   ....[8]....
        /*0470*/ 	.word	0xffffffff


	//   ....[9]....
        /*0474*/ 	.word	0xffffffff


	//   ....[10]....
        /*0478*/ 	.word	0xffffffff


	//   ....[11]....
        /*047c*/ 	.word	0xffffffff


	//   ....[12]....
        /*0480*/ 	.word	0xffffffff


	//   ....[13]....
        /*0484*/ 	.word	0xffffffff


	//   ....[14]....
        /*0488*/ 	.word	0xffffffff


	//   ....[15]....
        /*048c*/ 	.word	0xffffffff


	//----- nvinfo : EIATTR_COOP_GROUP_INSTR_OFFSETS
	.align		4
.L_246:
        /*0490*/ 	.byte	0x04, 0x28
        /*0492*/ 	.short	(.L_248 - .L_247)


	//   ....[0]....
.L_247:
        /*0494*/ 	.word	0x00004b90


	//   ....[1]....
        /*0498*/ 	.word	0x00004c40


	//   ....[2]....
        /*049c*/ 	.word	0x00004cd0


	//   ....[3]....
        /*04a0*/ 	.word	0x00004e10


	//   ....[4]....
        /*04a4*/ 	.word	0x0000a080


	//   ....[5]....
        /*04a8*/ 	.word	0x0000a100


	//   ....[6]....
        /*04ac*/ 	.word	0x0000a110


	//   ....[7]....
        /*04b0*/ 	.word	0x0000a180


	//   ....[8]....
        /*04b4*/ 	.word	0x00010410


	//   ....[9]....
        /*04b8*/ 	.word	0x00010460


	//   ....[10]....
        /*04bc*/ 	.word	0x00010480


	//   ....[11]....
        /*04c0*/ 	.word	0x000104c0


	//   ....[12]....
        /*04c4*/ 	.word	0x00013770


	//   ....[13]....
        /*04c8*/ 	.word	0x00013780


	//   ....[14]....
        /*04cc*/ 	.word	0x000137a0


	//   ....[15]....
        /*04d0*/ 	.word	0x000137c0


	//----- nvinfo : EIATTR_EXIT_INSTR_OFFSETS
	.align		4
.L_248:
        /*04d4*/ 	.byte	0x04, 0x1c
        /*04d6*/ 	.short	(.L_250 - .L_249)


	//   ....[0]....
.L_249:
        /*04d8*/ 	.word	0x000006a0


	//   ....[1]....
        /*04dc*/ 	.word	0x00014e20


	//   ....[2]....
        /*04e0*/ 	.word	0x00014f20


	//   ....[3]....
        /*04e4*/ 	.word	0x00014f40


	//   ....[4]....
        /*04e8*/ 	.word	0x000159c0


	//   ....[5]....
        /*04ec*/ 	.word	0x00015a40


	//----- nvinfo : EIATTR_CTAIDZ_USED
	.align		4
.L_250:
        /*04f0*/ 	.byte	0x01, 0x04
	.zero		2


	//----- nvinfo : EIATTR_CRS_STACK_SIZE
	.align		4
        /*04f4*/ 	.byte	0x04, 0x1e
        /*04f6*/ 	.short	(.L_252 - .L_251)
.L_251:
        /*04f8*/ 	.word	0x00000000
.L_252:


//--------------------- .nv.info._ZN5flash16flash_fwd_kernelI23Flash_fwd_kernel_traitsILi192ELi64ELi64ELi4ELb0ELb0EN7cutlass10bfloat16_tE19Flash_kernel_traitsILi192ELi64ELi64ELi4ES3_EELb0ELb1ELb0ELb0ELb0ELb0ELb1ELb0EEEvNS_16Flash_fwd_paramsE --------------------------
	.section	.nv.info._ZN5flash16flash_fwd_kernelI23Flash_fwd_kernel_traitsILi192ELi64ELi64ELi4ELb0ELb0EN7cutlass10bfloat16_tE19Flash_kernel_traitsILi192ELi64ELi64ELi4ES3_EELb0ELb1ELb0ELb0ELb0ELb0ELb1ELb0EEEvNS_16Flash_fwd_paramsE,"",@"SHT_CUDA_INFO"
	.sectionflags	@""
	.align	4


	//----- nvinfo : EIATTR_CUDA_API_VERSION
	.align		4
        /*0000*/ 	.byte	0x04, 0x37
        /*0002*/ 	.short	(.L_254 - .L_253)
.L_253:
        /*0004*/ 	.word	0x00000082


	//----- nvinfo : EIATTR_SW2861232_WAR
	.align		4
.L_254:
        /*0008*/ 	.byte	0x01, 0x35
	.zero		2


	//----- nvinfo : EIATTR_PARAM_CBANK
	.align		4
        /*000c*/ 	.byte	0x04, 0x0a
        /*000e*/ 	.short	(.L_256 - .L_255)
	.align		4
.L_255:
        /*0010*/ 	.word	index@(.nv.constant0._ZN5flash16flash_fwd_kernelI23Flash_fwd_kernel_traitsILi192ELi64ELi64ELi4ELb0ELb0EN7cutlass10bfloat16_tE19Flash_kernel_traitsILi192ELi64ELi64ELi4ES3_EELb0ELb1ELb0ELb0ELb0ELb0ELb1ELb0EEEvNS_16Flash_fwd_paramsE)
        /*0014*/ 	.short	0x0160
        /*0016*/ 	.short	0x01d0


	//----- nvinfo : EIATTR_CBANK_PARAM_SIZE
	.align		4
.L_256:
        /*0018*/ 	.byte	0x03, 0x19
        /*001a*/ 	.short	0x01d0


	//----- nvinfo : EIATTR_KPARAM_INFO
	.align		4
        /*001c*/ 	.byte	0x04, 0x17
        /*001e*/ 	.short	(.L_258 - .L_257)
.L_257:
        /*0020*/ 	.word	0x00000000
        /*0024*/ 	.short	0x0000
        /*0026*/ 	.short	0x0000
        /*0028*/ 	.byte	0x00, 0xf0, 0x41, 0x07


	//----- nvinfo : EIATTR_MAXREG_COUNT
	.align		4
.L_258:
        /*002c*/ 	.byte	0x03, 0x1b
        /*002e*/ 	.short	0x00ff


	//----- nvinfo : EIATTR_NUM_BARRIERS
	.align		4
        /*0030*/ 	.byte	0x02, 0x4c
        /*0032*/ 	.byte	0x01
	.zero		1


	//----- nvinfo : EIATTR_MERCURY_ISA_VERSION
	.align		4
        /*0034*/ 	.byte	0x03, 0x5f
        /*0036*/ 	.short	0x0000


	//----- nvinfo : EIATTR_COOP_GROUP_MASK_REGIDS
	.align		4
        /*0038*/ 	.byte	0x04, 0x29
        /*003a*/ 	.short	(.L_260 - .L_259)


	//   ....[0]....
.L_259:
        /*003c*/ 	.word	0xffffffff


	//   ....[1]....
        /*0040*/ 	.word	0xffffffff


	//   ....[2]....
        /*0044*/ 	.word	0xffffffff


	//   ....[3]....
        /*0048*/ 	.word	0xffffffff


	//   ....[4]....
        /*004c*/ 	.word	0xffffffff


	//   ....[5]....
        /*0050*/ 	.word	0xffffffff


	//   ....[6]....
        /*0054*/ 	.word	0xffffffff


	//   ....[7]....
        /*0058*/ 	.word	0xffffffff


	//   ....[8]....
        /*005c*/ 	.word	0xffffffff


	//   ....[9]....
        /*0060*/ 	.word	0xffffffff


	//   ....[10]....
        /*0064*/ 	.word	0xffffffff


	//   ....[11]....
        /*0068*/ 	.word	0xffffffff


	//   ....[12]....
        /*006c*/ 	.word	0xffffffff


	//   ....[13]....
        /*0070*/ 	.word	0xffffffff


	//   ....[14]....
        /*0074*/ 	.word	0xffffffff


	//   ....[15]....
        /*0078*/ 	.word	0xffffffff


	//----- nvinfo : EIATTR_COOP_GROUP_INSTR_OFFSETS
	.align		4
.L_260:
        /*007c*/ 	.byte	0x04, 0x28
        /*007e*/ 	.short	(.L_262 - .L_261)


	//   ....[0]....
.L_261:
        /*0080*/ 	.word	0x00004600


	//   ....[1]....
        /*0084*/ 	.word	0x00004620


	//   ....[2]....
        /*0088*/ 	.word	0x000046c0


	//   ....[3]....
        /*008c*/ 	.word	0x000046d0


	//   ....[4]....
        /*0090*/ 	.word	0x00007960


	//   ....[5]....
        /*0094*/ 	.word	0x00007970


	//   ....[6]....
        /*0098*/ 	.word	0x000079a0


	//   ....[7]....
        /*009c*/ 	.word	0x000079b0


	//   ....[8]....
        /*00a0*/ 	.word	0x0000aea0


	//   ....[9]....
        /*00a4*/ 	.word	0x0000aeb0


	//   ....[10]....
        /*00a8*/ 	.word	0x0000aee0


	//   ....[11]....
        /*00ac*/ 	.word	0x0000af00


	//   ....[12]....
        /*00b0*/ 	.word	0x0000c590


	//   ....[13]....
        /*00b4*/ 	.word	0x0000c5d0


	//   ....[14]....
        /*00b8*/ 	.word	0x0000c660


	//   ....[15]....
        /*00bc*/ 	.word	0x0000c680


	//----- nvinfo : EIATTR_EXIT_INSTR_OFFSETS
	.align		4
.L_262:
        /*00c0*/ 	.byte	0x04, 0x1c
        /*00c2*/ 	.short	(.L_264 - .L_263)


	//   ....[0]....
.L_263:
        /*00c4*/ 	.word	0x000002d0


	//   ....[1]....
        /*00c8*/ 	.word	0x0000df50


	//   ....[2]....
        /*00cc*/ 	.word	0x0000e050


	//   ....[3]....
        /*00d0*/ 	.word	0x0000e070


	//   ....[4]....
        /*00d4*/ 	.word	0x0000ea70


	//   ....[5]....
        /*00d8*/ 	.word	0x0000eaf0


	//----- nvinfo : EIATTR_CTAIDZ_USED
	.align		4
.L_264:
        /*00dc*/ 	.byte	0x01, 0x04
	.zero		2


	//----- nvinfo : EIATTR_CRS_STACK_SIZE
	.align		4
        /*00e0*/ 	.byte	0x04, 0x1e
        /*00e2*/ 	.short	(.L_266 - .L_265)
.L_265:
        /*00e4*/ 	.word	0x00000000
.L_266:


//--------------------- .nv.info._ZN5flash16flash_fwd_kernelI23Flash_fwd_kernel_traitsILi192ELi64ELi64ELi4ELb0ELb0EN7cutlass10bfloat16_tE19Flash_kernel_traitsILi192ELi64ELi64ELi4ES3_EELb1ELb1ELb0ELb1ELb0ELb0ELb0ELb1EEEvNS_16Flash_fwd_paramsE --------------------------
	.section	.nv.info._ZN5flash16flash_fwd_kernelI23Flash_fwd_kernel_traitsILi192ELi64ELi64ELi4ELb0ELb0EN7cutlass10bfloat16_tE19Flash_kernel_traitsILi192ELi64ELi64ELi4ES3_EELb1ELb1ELb0ELb1ELb0ELb0ELb0ELb1EEEvNS_16Flash_fwd_paramsE,"",@"SHT_CUDA_INFO"
	.sectionflags	@""
	.align	4


	//----- nvinfo : EIATTR_CUDA_API_VERSION
	.align		4
        /*0000*/ 	.byte	0x04, 0x37
        /*0002*/ 	.short	(.L_268 - .L_267)
.L_267:
        /*0004*/ 	.word	0x00000082


	//----- nvinfo : EIATTR_SW2861232_WAR
	.align		4
.L_268:
        /*0008*/ 	.byte	0x01, 0x35
	.zero		2


	//----- nvinfo : EIATTR_PARAM_CBANK
	.align		4
        /*000c*/ 	.byte	0x04, 0x0a
        /*000e*/ 	.short	(.L_270 - .L_269)
	.align		4
.L_269:
        /*0010*/ 	.word	index@(.nv.constant0._ZN5flash16flash_fwd_kernelI23Flash_fwd_kernel_traitsILi192ELi64ELi64ELi4ELb0ELb0EN7cutlass10bfloat16_tE19Flash_kernel_traitsILi192ELi64ELi64ELi4ES3_EELb1ELb1ELb0ELb1ELb0ELb0ELb0ELb1EEEvNS_16Flash_fwd_paramsE)
        /*0014*/ 	.short	0x0160
        /*0016*/ 	.short	0x01d0


	//----- nvinfo : EIATTR_CBANK_PARAM_SIZE
	.align		4
.L_270:
        /*0018*/ 	.byte	0x03, 0x19
        /*001a*/ 	.short	0x01d0


	//----- nvinfo : EIATTR_KPARAM_INFO
	.align		4
        /*001c*/ 	.byte	0x04, 0x17
        /*001e*/ 	.short	(.L_272 - .L_271)
.L_271:
        /*0020*/ 	.word	0x00000000
        /*0024*/ 	.short	0x0000
        /*0026*/ 	.short	0x0000
        /*0028*/ 	.byte	0x00, 0xf0, 0x41, 0x07


	//----- nvinfo : EIATTR_MAXREG_COUNT
	.align		4
.L_272:
        /*002c*/ 	.byte	0x03, 0x1b
        /*002e*/ 	.short	0x00ff


	//----- nvinfo : EIATTR_NUM_BARRIERS
	.align		4
        /*0030*/ 	.byte	0x02, 0x4c
        /*0032*/ 	.byte	0x01
	.zero		1


	//----- nvinfo : EIATTR_ANNOTATIONS
	.align		4
        /*0034*/ 	.byte	0x04, 0x55
        /*0036*/ 	.short	(.L_274 - .L_273)


	//   ....[0]....
.L_273:
        /* <DEDUP_REMOVED lines=55> */


	//----- nvinfo : EIATTR_MERCURY_ISA_VERSION
	.align		4
.L_274:
        /*0398*/ 	.byte	0x03, 0x5f
        /*039a*/ 	.short	0x0000


	//----- nvinfo : EIATTR_COOP_GROUP_MASK_REGIDS
	.align		4
        /*039c*/ 	.byte	0x04, 0x29
        /*039e*/ 	.short	(.L_276 - .L_275)


	//   ....[0]....
.L_275:
        /*03a0*/ 	.word	0xffffffff


	//   ....[1]....
        /*03a4*/ 	.word	0xffffffff


	//   ....[2]....
        /*03a8*/ 	.word	0xffffffff


	//   ....[3]....
        /*03ac*/ 	.word	0xffffffff


	//   ....[4]....
        /*03b0*/ 	.word	0xffffffff


	//   ....[5]....
        /*03b4*/ 	.word	0xffffffff


	//   ....[6]....
        /*03b8*/ 	.word	0xffffffff


	//   ....[7]....
        /*03bc*/ 	.word	0xffffffff


	//   ....[8]....
        /*03c0*/ 	.word	0xffffffff


	//   ....[9]....
        /*03c4*/ 	.word	0xffffffff


	//   ....[10]....
        /*03c8*/ 	.word	0xffffffff


	//   ....[11]....
        /*03cc*/ 	.word	0xffffffff


	//   ....[12]....
        /*03d0*/ 	.word	0xffffffff


	//   ....[13]....
        /*03d4*/ 	.word	0xffffffff


	//   ....[14]....
        /*03d8*/ 	.word	0xffffffff


	//   ....[15]....
        /*03dc*/ 	.word	0xffffffff


	//----- nvinfo : EIATTR_COOP_GROUP_INSTR_OFFSETS
	.align		4
.L_276:
        /*03e0*/ 	.byte	0x04, 0x28
        /*03e2*/ 	.short	(.L_278 - .L_277)


	//   ....[0]....
.L_277:
        /*03e4*/ 	.word	0x00004b20


	//   ....[1]....
        /*03e8*/ 	.word	0x00004b80


	//   ....[2]....
        /*03ec*/ 	.word	0x00004c10


	//   ....[3]....
        /*03f0*/ 	.word	0x00004c70


	//   ....[4]....
        /*03f4*/ 	.word	0x0000a370


	//   ....[5]....
        /*03f8*/ 	.word	0x0000a450


	//   ....[6]....
        /*03fc*/ 	.word	0x0000a500


	//   ....[7]....
        /*0400*/ 	.word	0x0000a5c0


	//   ....[8]....
        /*0404*/ 	.word	0x00010270


	//   ....[9]....
        /*0408*/ 	.word	0x00010280


	//   ....[10]....
        /*040c*/ 	.word	0x000102a0


	//   ....[11]....
        /*0410*/ 	.word	0x000102c0


	//   ....[12]....
        /*0414*/ 	.word	0x000132e0


	//   ....[13]....
        /*0418*/ 	.word	0x000132f0


	//   ....[14]....
        /*041c*/ 	.word	0x00013330


	//   ....[15]....
        /*0420*/ 	.word	0x00013340


	//----- nvinfo : EIATTR_EXIT_INSTR_OFFSETS
	.align		4
.L_278:
        /*0424*/ 	.byte	0x04, 0x1c
        /*0426*/ 	.short	(.L_280 - .L_279)


	//   ....[0]....
.L_279:
        /*0428*/ 	.word	0x00000480


	//   ....[1]....
        /*042c*/ 	.word	0x00014c00


	//   ....[2]....
        /*0430*/ 	.word	0x00014d00


	//   ....[3]....
        /*0434*/ 	.word	0x00014d20


	//   ....[4]....
        /*0438*/ 	.word	0x00015760


	//   ....[5]....
        /*043c*/ 	.word	0x000157e0


	//----- nvinfo : EIATTR_CTAIDZ_USED
	.align		4
.L_280:
        /*0440*/ 	.byte	0x01, 0x04
	.zero		2


	//----- nvinfo : EIATTR_CRS_STACK_SIZE
	.align		4
        /*0444*/ 	.byte	0x04, 0x1e
        /*0446*/ 	.short	(.L_282 - .L_281)
.L_281:
        /*0448*/ 	.word	0x00000000
.L_282:


//--------------------- .nv.info._ZN5flash16flash_fwd_kernelI23Flash_fwd_kernel_traitsILi192ELi64ELi64ELi4ELb0ELb0EN7cutlass10bfloat16_tE19Flash_kernel_traitsILi192ELi64ELi64ELi4ES3_EELb0ELb1ELb0ELb1ELb0ELb0ELb1ELb0EEEvNS_16Flash_fwd_paramsE --------------------------
	.section	.nv.info._ZN5flash16flash_fwd_kernelI23Flash_fwd_kernel_traitsILi192ELi64ELi64ELi4ELb0ELb0EN7cutlass10bfloat16_tE19Flash_kernel_traitsILi192ELi64ELi64ELi4ES3_EELb0ELb1ELb0ELb1ELb0ELb0ELb1ELb0EEEvNS_16Flash_fwd_paramsE,"",@"SHT_CUDA_INFO"
	.sectionflags	@""
	.align	4


	//----- nvinfo : EIATTR_CUDA_API_VERSION
	.align		4
        /*0000*/ 	.byte	0x04, 0x37
        /*0002*/ 	.short	(.L_284 - .L_283)
.L_283:
        /*0004*/ 	.word	0x00000082


	//----- nvinfo : EIATTR_SW2861232_WAR
	.align		4
.L_284:
        /*0008*/ 	.byte	0x01, 0x35
	.zero		2


	//----- nvinfo : EIATTR_PARAM_CBANK
	.align		4
        /*000c*/ 	.byte	0x04, 0x0a
        /*000e*/ 	.short	(.L_286 - .L_285)
	.align		4
.L_285:
        /*0010*/ 	.word	index@(.nv.constant0._ZN5flash16flash_fwd_kernelI23Flash_fwd_kernel_traitsILi192ELi64ELi64ELi4ELb0ELb0EN7cutlass10bfloat16_tE19Flash_kernel_traitsILi192ELi64ELi64ELi4ES3_EELb0ELb1ELb0ELb1ELb0ELb0ELb1ELb0EEEvNS_16Flash_fwd_paramsE)
        /*0014*/ 	.short	0x0160
        /*0016*/ 	.short	0x01d0


	//----- nvinfo : EIATTR_CBANK_PARAM_SIZE
	.align		4
.L_286:
        /*0018*/ 	.byte	0x03, 0x19
        /*001a*/ 	.short	0x01d0


	//----- nvinfo : EIATTR_KPARAM_INFO
	.align		4
        /*001c*/ 	.byte	0x04, 0x17
        /*001e*/ 	.short	(.L_288 - .L_287)
.L_287:
        /*0020*/ 	.word	0x00000000
        /*0024*/ 	.short	0x0000
        /*0026*/ 	.short	0x0000
        /*0028*/ 	.byte	0x00, 0xf0, 0x41, 0x07


	//----- nvinfo : EIATTR_MAXREG_COUNT
	.align		4
.L_288:
        /*002c*/ 	.byte	0x03, 0x1b
        /*002e*/ 	.short	0x00ff


	//----- nvinfo : EIATTR_NUM_BARRIERS
	.align		4
        /*0030*/ 	.byte	0x02, 0x4c
        /*0032*/ 	.byte	0x01
	.zero		1


	//----- nvinfo : EIATTR_MERCURY_ISA_VERSION
	.align		4
        /*0034*/ 	.byte	0x03, 0x5f
        /*0036*/ 	.short	0x0000


	//----- nvinfo : EIATTR_COOP_GROUP_MASK_REGIDS
	.align		4
        /*0038*/ 	.byte	0x04, 0x29
        /*003a*/ 	.short	(.L_290 - .L_289)


	//   ....[0]....
.L_289:
        /*003c*/ 	.word	0xffffffff


	//   ....[1]....
        /*0040*/ 	.word	0xffffffff


	//   ....[2]....
        /*0044*/ 	.word	0xffffffff


	//   ....[3]....
        /*0048*/ 	.word	0xffffffff


	//   ....[4]....
        /*004c*/ 	.word	0xffffffff


	//   ....[5]....
        /*0050*/ 	.word	0xffffffff


	//   ....[6]....
        /*0054*/ 	.word	0xffffffff


	//   ....[7]....
        /*0058*/ 	.word	0xffffffff


	//   ....[8]....
        /*005c*/ 	.word	0xffffffff


	//   ....[9]....
        /*0060*/ 	.word	0xffffffff


	//   ....[10]....
        /*0064*/ 	.word	0xffffffff


	//   ....[11]....
        /*0068*/ 	.word	0xffffffff


	//   ....[12]....
        /*006c*/ 	.word	0xffffffff


	//   ....[13]....
        /*0070*/ 	.word	0xffffffff


	//   ....[14]....
        /*0074*/ 	.word	0xffffffff


	//   ....[15]....
        /*0078*/ 	.word	0xffffffff


	//----- nvinfo : EIATTR_COOP_GROUP_INSTR_OFFSETS
	.align		4
.L_290:
        /*007c*/ 	.byte	0x04, 0x28
        /*007e*/ 	.short	(.L_292 - .L_291)


	//   ....[0]....
.L_291:
        /*0080*/ 	.word	0x000049c0


	//   ....[1]....
        /*0084*/ 	.word	0x000049e0


	//   ....[2]....
        /*0088*/ 	.word	0x00004a80


	//   ....[3]....
        /*008c*/ 	.word	0x00004a90


	//   ....[4]....
        /*0090*/ 	.word	0x00007fe0


	//   ....[5]....
        /*0094*/ 	.word	0x00007ff0


	//   ....[6]....
        /*0098*/ 	.word	0x00008020


	//   ....[7]....
        /*009c*/ 	.word	0x00008030


	//   ....[8]....
        /*00a0*/ 	.word	0x0000b8f0


	//   ....[9]....
        /*00a4*/ 	.word	0x0000b900


	//   ....[10]....
        /*00a8*/ 	.word	0x0000b920


	//   ....[11]....
        /*00ac*/ 	.word	0x0000b940


	//   ....[12]....
        /*00b0*/ 	.word	0x0000d020


	//   ....[13]....
        /*00b4*/ 	.word	0x0000d060


	//   ....[14]....
        /*00b8*/ 	.word	0x0000d0e0


	//   ....[15]....
        /*00bc*/ 	.word	0x0000d100


	//----- nvinfo : EIATTR_EXIT_INSTR_OFFSETS
	.align		4
.L_292:
        /*00c0*/ 	.byte	0x04, 0x1c
        /*00c2*/ 	.short	(.L_294 - .L_293)


	//   ....[0]....
.L_293:
        /*00c4*/ 	.word	0x000002d0


	//   ....[1]....
        /*00c8*/ 	.word	0x0000e9d0


	//   ....[2]....
        /*00cc*/ 	.word	0x0000ead0


	//   ....[3]....
        /*00d0*/ 	.word	0x0000eaf0


	//   ....[4]....
        /*00d4*/ 	.word	0x0000f4e0


	//   ....[5]....
        /*00d8*/ 	.word	0x0000f560


	//----- nvinfo : EIATTR_CTAIDZ_USED
	.align		4
.L_294:
        /*00dc*/ 	.byte	0x01, 0x04
	.zero		2


	//----- nvinfo : EIATTR_CRS_STACK_SIZE
	.align		4
        /*00e0*/ 	.byte	0x04, 0x1e
        /*00e2*/ 	.short	(.L_296 - .L_295)
.L_295:
        /*00e4*/ 	.word	0x00000000
.L_296:


//--------------------- .nv.callgraph             --------------------------
	.section	.nv.callgraph,"",@"SHT_CUDA_CALLGRAPH"
	.align	4
	.sectionentsize	8
	.align		4
        /*0000*/ 	.word	0x00000000
	.align		4
        /*0004*/ 	.word	0xffffffff
	.align		4
        /*0008*/ 	.word	0x00000000
	.align		4
        /*000c*/ 	.word	0xfffffffe
	.align		4
        /*0010*/ 	.word	0x00000000
	.align		4
        /*0014*/ 	.word	0xfffffffd
	.align		4
        /*0018*/ 	.word	0x00000000
	.align		4
        /*001c*/ 	.word	0xfffffffc


//--------------------- .nv.rel.action            --------------------------
	.section	.nv.rel.action,"",@"SHT_CUDA_RELOCINFO"
	.align	8
	.sectionentsize	8
        /*0000*/ 	.byte	0x73, 0x00, 0x00, 0x00, 0x00, 0x00, 0x00, 0x00, 0x00, 0x00, 0x00, 0x11, 0x25, 0x00, 0x05, 0x36


//--------------------- .nv.constant4             --------------------------
	.section	.nv.constant4,"a",@progbits
	.align	8
	.align		8
.nv.constant4:
        /*0000*/ 	.dword	_ZN73_INTERNAL_c3e29e2a_37_flash_fwd_hdim192_bf16_causal_sm80_cu_a6473388_29004cuda3std3__45__cpo5beginE
	.align		8
        /*0008*/ 	.dword	_ZN73_INTERNAL_c3e29e2a_37_flash_fwd_hdim192_bf16_causal_sm80_cu_a6473388_29004cuda3std3__45__cpo3endE
	.align		8
        /*0010*/ 	.dword	_ZN73_INTERNAL_c3e29e2a_37_flash_fwd_hdim192_bf16_causal_sm80_cu_a6473388_29004cuda3std3__45__cpo6cbeginE
	.align		8
        /*0018*/ 	.dword	_ZN73_INTERNAL_c3e29e2a_37_flash_fwd_hdim192_bf16_causal_sm80_cu_a6473388_29004cuda3std3__45__cpo4cendE
	.align		8
        /*0020*/ 	.dword	_ZN73_INTERNAL_c3e29e2a_37_flash_fwd_hdim192_bf16_causal_sm80_cu_a6473388_29004cuda3std3__475_GLOBAL__N__c3e29e2a_37_flash_fwd_hdim192_bf16_causal_sm80_cu_a6473388_29006ignoreE
	.align		8
        /*0028*/ 	.dword	_ZN73_INTERNAL_c3e29e2a_37_flash_fwd_hdim192_bf16_causal_sm80_cu_a6473388_29004cuda3std3__419piecewise_constructE
	.align		8
        /*0030*/ 	.dword	_ZN73_INTERNAL_c3e29e2a_37_flash_fwd_hdim192_bf16_causal_sm80_cu_a6473388_29004cuda3std3__48in_placeE
	.align		8
        /*0038*/ 	.dword	_ZN73_INTERNAL_c3e29e2a_37_flash_fwd_hdim192_bf16_causal_sm80_cu_a6473388_29004cuda3std6ranges3__45__cpo4swapE
	.align		8
        /*0040*/ 	.dword	_ZN73_INTERNAL_c3e29e2a_37_flash_fwd_hdim192_bf16_causal_sm80_cu_a6473388_29004cuda3std6ranges3__45__cpo9iter_moveE
	.align		8
        /*0048*/ 	.dword	_ZN73_INTERNAL_c3e29e2a_37_flash_fwd_hdim192_bf16_causal_sm80_cu_a6473388_29004cute7productE
	.align		8
        /*0050*/ 	.dword	_ZN73_INTERNAL_c3e29e2a_37_flash_fwd_hdim192_bf16_causal_sm80_cu_a6473388_29004cute1_E


//--------------------- .nv.constant0._ZN5flash16flash_fwd_kernelI23Flash_fwd_kernel_traitsILi192ELi128ELi64ELi8ELb0ELb0EN7cutlass10bfloat16_tE19Flash_kernel_traitsILi192ELi128ELi64ELi8ES3_EELb0ELb1ELb0ELb0ELb0ELb1ELb0ELb0EEEvNS_16Flash_fwd_paramsE --------------------------
	.section	.nv.constant0._ZN5flash16flash_fwd_kernelI23Flash_fwd_kernel_traitsILi192ELi128ELi64ELi8ELb0ELb0EN7cutlass10bfloat16_tE19Flash_kernel_traitsILi192ELi128ELi64ELi8ES3_EELb0ELb1ELb0ELb0ELb0ELb1ELb0ELb0EEEvNS_16Flash_fwd_paramsE,"a",@progbits
	.sectionflags	@""
	.align	4
.nv.constant0._ZN5flash16flash_fwd_kernelI23Flash_fwd_kernel_traitsILi192ELi128ELi64ELi8ELb0ELb0EN7cutlass10bfloat16_tE19Flash_kernel_traitsILi192ELi128ELi64ELi8ES3_EELb0ELb1ELb0ELb0ELb0ELb1ELb0ELb0EEEvNS_16Flash_fwd_paramsE:
	.zero		816


//--------------------- .nv.constant0._ZN5flash16flash_fwd_kernelI23Flash_fwd_kernel_traitsILi192ELi128ELi64ELi8ELb0ELb0EN7cutlass10bfloat16_tE19Flash_kernel_traitsILi192ELi128ELi64ELi8ES3_EELb0ELb1ELb0ELb0ELb0ELb1ELb1ELb0EEEvNS_16Flash_fwd_paramsE --------------------------
	.section	.nv.constant0._ZN5flash16flash_fwd_kernelI23Flash_fwd_kernel_traitsILi192ELi128ELi64ELi8ELb0ELb0EN7cutlass10bfloat16_tE19Flash_kernel_traitsILi192ELi128ELi64ELi8ES3_EELb0ELb1ELb0ELb0ELb0ELb1ELb1ELb0EEEvNS_16Flash_fwd_paramsE,"a",@progbits
	.sectionflags	@""
	.align	4
.nv.constant0._ZN5flash16flash_fwd_kernelI23Flash_fwd_kernel_traitsILi192ELi128ELi64ELi8ELb0ELb0EN7cutlass10bfloat16_tE19Flash_kernel_traitsILi192ELi128ELi64ELi8ES3_EELb0ELb1ELb0ELb0ELb0ELb1ELb1ELb0EEEvNS_16Flash_fwd_paramsE:
	.zero		816


//--------------------- .nv.constant0._ZN5flash16flash_fwd_kernelI23Flash_fwd_kernel_traitsILi192ELi128ELi64ELi8ELb0ELb0EN7cutlass10bfloat16_tE19Flash_kernel_traitsILi192ELi128ELi64ELi8ES3_EELb0ELb1ELb0ELb0ELb0ELb0ELb0ELb0EEEvNS_16Flash_fwd_paramsE --------------------------
	.section	.nv.constant0._ZN5flash16flash_fwd_kernelI23Flash_fwd_kernel_traitsILi192ELi128ELi64ELi8ELb0ELb0EN7cutlass10bfloat16_tE19Flash_kernel_traitsILi192ELi128ELi64ELi8ES3_EELb0ELb1ELb0ELb0ELb0ELb0ELb0ELb0EEEvNS_16Flash_fwd_paramsE,"a",@progbits
	.sectionflags	@""
	.align	4
.nv.constant0._ZN5flash16flash_fwd_kernelI23Flash_fwd_kernel_traitsILi192ELi128ELi64ELi8ELb0ELb0EN7cutlass10bfloat16_tE19Flash_kernel_traitsILi192ELi128ELi64ELi8ES3_EELb0ELb1ELb0ELb0ELb0ELb0ELb0ELb0EEEvNS_16Flash_fwd_paramsE:
	.zero		816


//--------------------- .nv.constant0._ZN5flash16flash_fwd_kernelI23Flash_fwd_kernel_traitsILi192ELi128ELi64ELi8ELb0ELb0EN7cutlass10bfloat16_tE19Flash_kernel_traitsILi192ELi128ELi64ELi8ES3_EELb0ELb1ELb0ELb0ELb0ELb0ELb1ELb0EEEvNS_16Flash_fwd_paramsE --------------------------
	.section	.nv.constant0._ZN5flash16flash_fwd_kernelI23Flash_fwd_kernel_traitsILi192ELi128ELi64ELi8ELb0ELb0EN7cutlass10bfloat16_tE19Flash_kernel_traitsILi192ELi128ELi64ELi8ES3_EELb0ELb1ELb0ELb0ELb0ELb0ELb1ELb0EEEvNS_16Flash_fwd_paramsE,"a",@progbits
	.sectionflags	@""
	.align	4
.nv.constant0._ZN5flash16flash_fwd_kernelI23Flash_fwd_kernel_traitsILi192ELi128ELi64ELi8ELb0ELb0EN7cutlass10bfloat16_tE19Flash_kernel_traitsILi192ELi128ELi64ELi8ES3_EELb0ELb1ELb0ELb0ELb0ELb0ELb1ELb0EEEvNS_16Flash_fwd_paramsE:
	.zero		816


//--------------------- .nv.constant0._ZN5flash16flash_fwd_kernelI23Flash_fwd_kernel_traitsILi192ELi128ELi64ELi8ELb0ELb0EN7cutlass10bfloat16_tE19Flash_kernel_traitsILi192ELi128ELi64ELi8ES3_EELb0ELb1ELb0ELb1ELb0ELb0ELb0ELb0EEEvNS_16Flash_fwd_paramsE --------------------------
	.section	.nv.constant0._ZN5flash16flash_fwd_kernelI23Flash_fwd_kernel_traitsILi192ELi128ELi64ELi8ELb0ELb0EN7cutlass10bfloat16_tE19Flash_kernel_traitsILi192ELi128ELi64ELi8ES3_EELb0ELb1ELb0ELb1ELb0ELb0ELb0ELb0EEEvNS_16Flash_fwd_paramsE,"a",@progbits
	.sectionflags	@""
	.align	4
.nv.constant0._ZN5flash16flash_fwd_kernelI23Flash_fwd_kernel_traitsILi192ELi128ELi64ELi8ELb0ELb0EN7cutlass10bfloat16_tE19Flash_kernel_traitsILi192ELi128ELi64ELi8ES3_EELb0ELb1ELb0ELb1ELb0ELb0ELb0ELb0EEEvNS_16Flash_fwd_paramsE:
	.zero		816


//--------------------- .nv.constant0._ZN5flash16flash_fwd_kernelI23Flash_fwd_kernel_traitsILi192ELi128ELi64ELi8ELb0ELb0EN7cutlass10bfloat16_tE19Flash_kernel_traitsILi192ELi128ELi64ELi8ES3_EELb0ELb1ELb0ELb1ELb0ELb0ELb1ELb0EEEvNS_16Flash_fwd_paramsE --------------------------
	.section	.nv.constant0._ZN5flash16flash_fwd_kernelI23Flash_fwd_kernel_traitsILi192ELi128ELi64ELi8ELb0ELb0EN7cutlass10bfloat16_tE19Flash_kernel_traitsILi192ELi128ELi64ELi8ES3_EELb0ELb1ELb0ELb1ELb0ELb0ELb1ELb0EEEvNS_16Flash_fwd_paramsE,"a",@progbits
	.sectionflags	@""
	.align	4
.nv.constant0._ZN5flash16flash_fwd_kernelI23Flash_fwd_kernel_traitsILi192ELi128ELi64ELi8ELb0ELb0EN7cutlass10bfloat16_tE19Flash_kernel_traitsILi192ELi128ELi64ELi8ES3_EELb0ELb1ELb0ELb1ELb0ELb0ELb1ELb0EEEvNS_16Flash_fwd_paramsE:
	.zero		816


//--------------------- .nv.constant0._ZN5flash16flash_fwd_kernelI23Flash_fwd_kernel_traitsILi192ELi64ELi64ELi4ELb0ELb0EN7cutlass10bfloat16_tE19Flash_kernel_traitsILi192ELi64ELi64ELi4ES3_EELb1ELb1ELb0ELb0ELb0ELb0ELb0ELb0EEEvNS_16Flash_fwd_paramsE --------------------------
	.section	.nv.constant0._ZN5flash16flash_fwd_kernelI23Flash_fwd_kernel_traitsILi192ELi64ELi64ELi4ELb0ELb0EN7cutlass10bfloat16_tE19Flash_kernel_traitsILi192ELi64ELi64ELi4ES3_EELb1ELb1ELb0ELb0ELb0ELb0ELb0ELb0EEEvNS_16Flash_fwd_paramsE,"a",@progbits
	.sectionflags	@""
	.align	4
.nv.constant0._ZN5flash16flash_fwd_kernelI23Flash_fwd_kernel_traitsILi192ELi64ELi64ELi4ELb0ELb0EN7cutlass10bfloat16_tE19Flash_kernel_traitsILi192ELi64ELi64ELi4ES3_EELb1ELb1ELb0ELb0ELb0ELb0ELb0ELb0EEEvNS_16Flash_fwd_paramsE:
	.zero		816


//--------------------- .nv.constant0._ZN5flash16flash_fwd_kernelI23Flash_fwd_kernel_traitsILi192ELi64ELi64ELi4ELb0ELb0EN7cutlass10bfloat16_tE19Flash_kernel_traitsILi192ELi64ELi64ELi4ES3_EELb1ELb1ELb0ELb0ELb0ELb1ELb0ELb0EEEvNS_16Flash_fwd_paramsE --------------------------
	.section	.nv.constant0._ZN5flash16flash_fwd_kernelI23Flash_fwd_kernel_traitsILi192ELi64ELi64ELi4ELb0ELb0EN7cutlass10bfloat16_tE19Flash_kernel_traitsILi192ELi64ELi64ELi4ES3_EELb1ELb1ELb0ELb0ELb0ELb1ELb0ELb0EEEvNS_16Flash_fwd_paramsE,"a",@progbits
	.sectionflags	@""
	.align	4
.nv.constant0._ZN5flash16flash_fwd_kernelI23Flash_fwd_kernel_traitsILi192ELi64ELi64ELi4ELb0ELb0EN7cutlass10bfloat16_tE19Flash_kernel_traitsILi192ELi64ELi64ELi4ES3_EELb1ELb1ELb0ELb0ELb0ELb1ELb0ELb0EEEvNS_16Flash_fwd_paramsE:
	.zero		816


//--------------------- .nv.constant0._ZN5flash16flash_fwd_kernelI23Flash_fwd_kernel_traitsILi192ELi64ELi64ELi4ELb0ELb0EN7cutlass10bfloat16_tE19Flash_kernel_traitsILi192ELi64ELi64ELi4ES3_EELb0ELb1ELb0ELb0ELb0ELb1ELb1ELb0EEEvNS_16Flash_fwd_paramsE --------------------------
	.section	.nv.constant0._ZN5flash16flash_fwd_kernelI23Flash_fwd_kernel_traitsILi192ELi64ELi64ELi4ELb0ELb0EN7cutlass10bfloat16_tE19Flash_kernel_traitsILi192ELi64ELi64ELi4ES3_EELb0ELb1ELb0ELb0ELb0ELb1ELb1ELb0EEEvNS_16Flash_fwd_paramsE,"a",@progbits
	.sectionflags	@""
	.align	4
.nv.constant0._ZN5flash16flash_fwd_kernelI23Flash_fwd_kernel_traitsILi192ELi64ELi64ELi4ELb0ELb0EN7cutlass10bfloat16_tE19Flash_kernel_traitsILi192ELi64ELi64ELi4ES3_EELb0ELb1ELb0ELb0ELb0ELb1ELb1ELb0EEEvNS_16Flash_fwd_paramsE:
	.zero		816


//--------------------- .nv.constant0._ZN5flash16flash_fwd_kernelI23Flash_fwd_kernel_traitsILi192ELi64ELi64ELi4ELb0ELb0EN7cutlass10bfloat16_tE19Flash_kernel_traitsILi192ELi64ELi64ELi4ES3_EELb1ELb1ELb0ELb1ELb0ELb0ELb0ELb0EEEvNS_16Flash_fwd_paramsE --------------------------
	.section	.nv.constant0._ZN5flash16flash_fwd_kernelI23Flash_fwd_kernel_traitsILi192ELi64ELi64ELi4ELb0ELb0EN7cutlass10bfloat16_tE19Flash_kernel_traitsILi192ELi64ELi64ELi4ES3_EELb1ELb1ELb0ELb1ELb0ELb0ELb0ELb0EEEvNS_16Flash_fwd_paramsE,"a",@progbits
	.sectionflags	@""
	.align	4
.nv.constant0._ZN5flash16flash_fwd_kernelI23Flash_fwd_kernel_traitsILi192ELi64ELi64ELi4ELb0ELb0EN7cutlass10bfloat16_tE19Flash_kernel_traitsILi192ELi64ELi64ELi4ES3_EELb1ELb1ELb0ELb1ELb0ELb0ELb0ELb0EEEvNS_16Flash_fwd_paramsE:
	.zero		816


//--------------------- .nv.constant0._ZN5flash16flash_fwd_kernelI23Flash_fwd_kernel_traitsILi192ELi64ELi64ELi4ELb0ELb0EN7cutlass10bfloat16_tE19Flash_kernel_traitsILi192ELi64ELi64ELi4ES3_EELb1ELb1ELb0ELb0ELb0ELb0ELb0ELb1EEEvNS_16Flash_fwd_paramsE --------------------------
	.section	.nv.constant0._ZN5flash16flash_fwd_kernelI23Flash_fwd_kernel_traitsILi192ELi64ELi64ELi4ELb0ELb0EN7cutlass10bfloat16_tE19Flash_kernel_traitsILi192ELi64ELi64ELi4ES3_EELb1ELb1ELb0ELb0ELb0ELb0ELb0ELb1EEEvNS_16Flash_fwd_paramsE,"a",@progbits
	.sectionflags	@""
	.align	4
.nv.constant0._ZN5flash16flash_fwd_kernelI23Flash_fwd_kernel_traitsILi192ELi64ELi64ELi4ELb0ELb0EN7cutlass10bfloat16_tE19Flash_kernel_traitsILi192ELi64ELi64ELi4ES3_EELb1ELb1ELb0ELb0ELb0ELb0ELb0ELb1EEEvNS_16Flash_fwd_paramsE:
	.zero		816


//--------------------- .nv.constant0._ZN5flash16flash_fwd_kernelI23Flash_fwd_kernel_traitsILi192ELi64ELi64ELi4ELb0ELb0EN7cutlass10bfloat16_tE19Flash_kernel_traitsILi192ELi64ELi64ELi4ES3_EELb0ELb1ELb0ELb0ELb0ELb0ELb1ELb0EEEvNS_16Flash_fwd_paramsE --------------------------
	.section	.nv.constant0._ZN5flash16flash_fwd_kernelI23Flash_fwd_kernel_traitsILi192ELi64ELi64ELi4ELb0ELb0EN7cutlass10bfloat16_tE19Flash_kernel_traitsILi192ELi64ELi64ELi4ES3_EELb0ELb1ELb0ELb0ELb0ELb0ELb1ELb0EEEvNS_16Flash_fwd_paramsE,"a",@progbits
	.sectionflags	@""
	.align	4
.nv.constant0._ZN5flash16flash_fwd_kernelI23Flash_fwd_kernel_traitsILi192ELi64ELi64ELi4ELb0ELb0EN7cutlass10bfloat16_tE19Flash_kernel_traitsILi192ELi64ELi64ELi4ES3_EELb0ELb1ELb0ELb0ELb0ELb0ELb1ELb0EEEvNS_16Flash_fwd_paramsE:
	.zero		816


//--------------------- .nv.constant0._ZN5flash16flash_fwd_kernelI23Flash_fwd_kernel_traitsILi192ELi64ELi64ELi4ELb0ELb0EN7cutlass10bfloat16_tE19Flash_kernel_traitsILi192ELi64ELi64ELi4ES3_EELb1ELb1ELb0ELb1ELb0ELb0ELb0ELb1EEEvNS_16Flash_fwd_paramsE --------------------------
	.section	.nv.constant0._ZN5flash16flash_fwd_kernelI23Flash_fwd_kernel_traitsILi192ELi64ELi64ELi4ELb0ELb0EN7cutlass10bfloat16_tE19Flash_kernel_traitsILi192ELi64ELi64ELi4ES3_EELb1ELb1ELb0ELb1ELb0ELb0ELb0ELb1EEEvNS_16Flash_fwd_paramsE,"a",@progbits
	.sectionflags	@""
	.align	4
.nv.constant0._ZN5flash16flash_fwd_kernelI23Flash_fwd_kernel_traitsILi192ELi64ELi64ELi4ELb0ELb0EN7cutlass10bfloat16_tE19Flash_kernel_traitsILi192ELi64ELi64ELi4ES3_EELb1ELb1ELb0ELb1ELb0ELb0ELb0ELb1EEEvNS_16Flash_fwd_paramsE:
	.zero		816


//--------------------- .nv.constant0._ZN5flash16flash_fwd_kernelI23Flash_fwd_kernel_traitsILi192ELi64ELi64ELi4ELb0ELb0EN7cutlass10bfloat16_tE19Flash_kernel_traitsILi192ELi64ELi64ELi4ES3_EELb0ELb1ELb0ELb1ELb0ELb0ELb1ELb0EEEvNS_16Flash_fwd_paramsE --------------------------
	.section	.nv.constant0._ZN5flash16flash_fwd_kernelI23Flash_fwd_kernel_traitsILi192ELi64ELi64ELi4ELb0ELb0EN7cutlass10bfloat16_tE19Flash_kernel_traitsILi192ELi64ELi64ELi4ES3_EELb0ELb1ELb0ELb1ELb0ELb0ELb1ELb0EEEvNS_16Flash_fwd_paramsE,"a",@progbits
	.sectionflags	@""
	.align	4
.nv.constant0._ZN5flash16flash_fwd_kernelI23Flash_fwd_kernel_traitsILi192ELi64ELi64ELi4ELb0ELb0EN7cutlass10bfloat16_tE19Flash_kernel_traitsILi192ELi64ELi64ELi4ES3_EELb0ELb1ELb0ELb1ELb0ELb0ELb1ELb0EEEvNS_16Flash_fwd_paramsE:
	.zero		816


//--------------------- .text._ZN5flash16flash_fwd_kernelI23Flash_fwd_kernel_traitsILi192ELi128ELi64ELi8ELb0ELb0EN7cutlass10bfloat16_tE19Flash_kernel_traitsILi192ELi128ELi64ELi8ES3_EELb0ELb1ELb0ELb0ELb0ELb1ELb0ELb0EEEvNS_16Flash_fwd_paramsE --------------------------
	.section	.text._ZN5flash16flash_fwd_kernelI23Flash_fwd_kernel_traitsILi192ELi128ELi64ELi8ELb0ELb0EN7cutlass10bfloat16_tE19Flash_kernel_traitsILi192ELi128ELi64ELi8ES3_EELb0ELb1ELb0ELb0ELb0ELb1ELb0ELb0EEEvNS_16Flash_fwd_paramsE,"ax",@progbits
	.sectioninfo	@"SHI_REGISTERS=228"
	.align	128
        .global         _ZN5flash16flash_fwd_kernelI23Flash_fwd_kernel_traitsILi192ELi128ELi64ELi8ELb0ELb0EN7cutlass10bfloat16_tE19Flash_kernel_traitsILi192ELi128ELi64ELi8ES3_EELb0ELb1ELb0ELb0ELb0ELb1ELb0ELb0EEEvNS_16Flash_fwd_paramsE
        .type           _ZN5flash16flash_fwd_kernelI23Flash_fwd_kernel_traitsILi192ELi128ELi64ELi8ELb0ELb0EN7cutlass10bfloat16_tE19Flash_kernel_traitsILi192ELi128ELi64ELi8ES3_EELb0ELb1ELb0ELb0ELb0ELb1ELb0ELb0EEEvNS_16Flash_fwd_paramsE,@function
        .size           _ZN5flash16flash_fwd_kernelI23Flash_fwd_kernel_traitsILi192ELi128ELi64ELi8ELb0ELb0EN7cutlass10bfloat16_tE19Flash_kernel_traitsILi192ELi128ELi64ELi8ES3_EELb0ELb1ELb0ELb0ELb0ELb1ELb0ELb0EEEvNS_16Flash_fwd_paramsE,(.L_x_682 - _ZN5flash16flash_fwd_kernelI23Flash_fwd_kernel_traitsILi192ELi128ELi64ELi8ELb0ELb0EN7cutlass10bfloat16_tE19Flash_kernel_traitsILi192ELi128ELi64ELi8ES3_EELb0ELb1ELb0ELb0ELb0ELb1ELb0ELb0EEEvNS_16Flash_fwd_paramsE)
        .other          _ZN5flash16flash_fwd_kernelI23Flash_fwd_kernel_traitsILi192ELi128ELi64ELi8ELb0ELb0EN7cutlass10bfloat16_tE19Flash_kernel_traitsILi192ELi128ELi64ELi8ES3_EELb0ELb1ELb0ELb0ELb0ELb1ELb0ELb0EEEvNS_16Flash_fwd_paramsE,@"STO_CUDA_ENTRY STV_DEFAULT"
_ZN5flash16flash_fwd_kernelI23Flash_fwd_kernel_traitsILi192ELi128ELi64ELi8ELb0ELb0EN7cutlass10bfloat16_tE19Flash_kernel_traitsILi192ELi128ELi64ELi8ES3_EELb0ELb1ELb0ELb0ELb0ELb1ELb0ELb0EEEvNS_16Flash_fwd_paramsE:
.text._ZN5flash16flash_fwd_kernelI23Flash_fwd_kernel_traitsILi192ELi128ELi64ELi8ELb0ELb0EN7cutlass10bfloat16_tE19Flash_kernel_traitsILi192ELi128ELi64ELi8ES3_EELb0ELb1ELb0ELb0ELb0ELb1ELb0ELb0EEEvNS_16Flash_fwd_paramsE:
[----:B------:R-:W-:Y:S02]  /*0000*/  MOV R1, c[0x0][0x28] ;  /* 0x00000a0000017a02 */ /* 0x000fe40000000f00 */
[----:B------:R-:W1:Y:S01]  /*0010*/  LDC.U8 R2, c[0x0][0x312] ;  /* 0x0000c480ff027b82 */ /* 0x000e620000000000 */
[----:B------:R-:W2:Y:S01]  /*0020*/  S2R R0, SR_CTAID.Y ;  /* 0x0000000000007919 */ /* 0x000ea20000002600 */
[----:B------:R-:W-:Y:S01]  /*0030*/  ISETP.NE.U32.AND P2, PT, RZ, c[0x0][0x240], PT ;  /* 0x00009000ff007a0c */ /* 0x000fe20003f45070 */
[----:B------:R-:W-:Y:S01]  /*0040*/  IMAD.MOV.U32 R3, RZ, RZ, 0x4 ;  /* 0x00000004ff037424 */ /* 0x000fe200078e00ff */
[----:B------:R-:W-:Y:S01]  /*0050*/  ISETP.EQ.U32.AND P1, PT, RZ, c[0x0][0x248], PT ;  /* 0x00009200ff007a0c */ /* 0x000fe20003f22070 */
[----:B------:R-:W-:Y:S01]  /*0060*/  IMAD.MOV.U32 R202, RZ, RZ, -0x1 ;  /* 0xffffffffffca7424 */ /* 0x000fe200078e00ff */
[----:B------:R-:W-:Y:S01]  /*0070*/  ISETP.NE.AND.EX P2, PT, RZ, c[0x0][0x244], PT, P2 ;  /* 0x00009100ff007a0c */ /* 0x000fe20003f45320 */
[----:B------:R-:W-:Y:S01]  /*0080*/  ULDC.64 UR8, c[0x0][0x118] ;  /* 0x0000460000087ab9 */ /* 0x000fe20000000a00 */
[----:B------:R-:W-:Y:S01]  /*0090*/  IMAD.MOV.U32 R11, RZ, RZ, -0x1 ;  /* 0xffffffffff0b7424 */ /* 0x000fe200078e00ff */
[----:B------:R-:W-:-:S04]  /*00a0*/  ISETP.NE.U32.AND P0, PT, RZ, c[0x0][0x250], PT ;  /* 0x00009400ff007a0c */ /* 0x000fc80003f05070 */
[----:B------:R-:W-:Y:S02]  /*00b0*/  ISETP.NE.AND.EX P0, PT, RZ, c[0x0][0x254], PT, P0 ;  /* 0x00009500ff007a0c */ /* 0x000fe40003f05300 */
[----:B-1----:R-:W-:Y:S01]  /*00c0*/  ISETP.NE.AND P3, PT, R2, RZ, PT ;  /* 0x000000ff0200720c */ /* 0x002fe20003f65270 */
[----:B--2---:R-:W-:-:S03]  /*00d0*/  IMAD.WIDE R12, R0, R3, c[0x0][0x240] ;  /* 0x00009000000c7625 */ /* 0x004fc600078e0203 */
[----:B------:R-:W-:Y:S01]  /*00e0*/  ISETP.EQ.OR.EX P1, PT, RZ, c[0x0][0x24c], !P3, P1 ;  /* 0x00009300ff007a0c */ /* 0x000fe20005f22710 */
[CC--:B------:R-:W-:Y:S01]  /*00f0*/  IMAD.WIDE R6, R0.reuse, R3.reuse, c[0x0][0x248] ;  /* 0x0000920000067625 */ /* 0x0c0fe200078e0203 */
[----:B------:R-:W2:Y:S04]  /*0100*/  @P2 LDG.E R202, [R12.64] ;  /* 0x000000080cca2981 */ /* 0x000ea8000c1e1900 */
[----:B------:R-:W2:Y:S01]  /*0110*/  @P2 LDG.E R205, [R12.64+0x4] ;  /* 0x000004080ccd2981 */ /* 0x000ea2000c1e1900 */
[----:B------:R-:W-:Y:S02]  /*0120*/  IMAD.MOV.U32 R4, RZ, RZ, RZ ;  /* 0x000000ffff047224 */ /* 0x000fe400078e00ff */
[----:B------:R-:W-:-:S04]  /*0130*/  @P0 IMAD.WIDE R8, R0, R3, c[0x0][0x250] ;  /* 0x0000940000080625 */ /* 0x000fc800078e0203 */
[----:B------:R1:W5:Y:S04]  /*0140*/  @!P1 LDG.E R11, [R6.64] ;  /* 0x00000008060b9981 */ /* 0x000368000c1e1900 */
[----:B------:R1:W5:Y:S01]  /*0150*/  @P0 LDG.E R4, [R8.64] ;  /* 0x0000000808040981 */ /* 0x000362000c1e1900 */
[----:B------:R-:W-:-:S03]  /*0160*/  ISETP.NE.U32.AND P0, PT, RZ, c[0x0][0x248], PT ;  /* 0x00009200ff007a0c */ /* 0x000fc60003f05070 */
[----:B------:R-:W3:Y:S04]  /*0170*/  S2R R217, SR_CTAID.X ;  /* 0x0000000000d97919 */ /* 0x000ee80000002500 */
[----:B------:R-:W4:Y:S04]  /*0180*/  S2R R28, SR_CTAID.Z ;  /* 0x00000000001c7919 */ /* 0x000f280000002700 */
[----:B------:R-:W1:Y:S01]  /*0190*/  S2R R86, SR_TID.X ;  /* 0x0000000000567919 */ /* 0x000e620000002100 */
[----:B------:R-:W-:Y:S01]  /*01a0*/  ISETP.NE.AND.EX P0, PT, RZ, c[0x0][0x24c], PT, P0 ;  /* 0x00009300ff007a0c */ /* 0x000fe20003f05300 */
[----:B--2---:R-:W-:-:S02]  /*01b0*/  @P2 IMAD.IADD R205, R205, 0x1, -R202 ;  /* 0x00000001cdcd2824 */ /* 0x004fc400078e0aca */
[----:B------:R-:W-:-:S10]  /*01c0*/  @!P2 IMAD.MOV.U32 R205, RZ, RZ, c[0x0][0x214] ;  /* 0x00008500ffcda624 */ /* 0x000fd400078e00ff */
[----:B------:R-:W-:Y:S05]  /*01d0*/  @!P0 BRA `(.L_x_0) ;  /* 0x0000004000008947 */ /* 0x000fea0003800000 */
[----:B-1-34-:R-:W2:Y:S02]  /*01e0*/  @P3 LDG.E R2, [R6.64+0x4] ;  /* 0x0000040806023981 */ /* 0x01aea4000c1e1900 */
[----:B--2--5:R-:W-:-:S06]  /*01f0*/  @P3 IADD3 R2, R2, -R11, RZ ;  /* 0x8000000b02023210 */ /* 0x024fcc0007ffe0ff */
[----:B------:R1:W5:Y:S01]  /*0200*/  @!P3 LDG.E R2, [R6.64] ;  /* 0x000000080602b981 */ /* 0x000362000c1e1900 */
[----:B------:R-:W-:Y:S05]  /*0210*/  BRA `(.L_x_1) ;  /* 0x0000001000007947 */ /* 0x000fea0003800000 */
.L_x_0:
[----:B-1-34-:R-:W-:Y:S02]  /*0220*/  MOV R2, c[0x0][0x218] ;  /* 0x0000860000027a02 */ /* 0x01afe40000000f00 */
.L_x_1:
[----:B------:R-:W-:-:S04]  /*0230*/  ISETP.NE.U32.AND P2, PT, RZ, c[0x0][0x258], PT ;  /* 0x00009600ff007a0c */ /* 0x000fc80003f45070 */
[----:B------:R-:W-:-:S13]  /*0240*/  ISETP.NE.AND.EX P2, PT, RZ, c[0x0][0x25c], PT, P2 ;  /* 0x00009700ff007a0c */ /* 0x000fda0003f45320 */
[----:B-1----:R-:W-:-:S05]  /*0250*/  @P2 IMAD.WIDE R6, R0, R3, c[0x0][0x258] ;  /* 0x0000960000062625 */ /* 0x002fca00078e0203 */
[----:B------:R-:W2:Y:S01]  /*0260*/  @P2 LDG.E R5, [R6.64] ;  /* 0x0000000806052981 */ /* 0x000ea2000c1e1900 */
[----:B------:R-:W-:Y:S01]  /*0270*/  IMAD.SHL.U32 R90, R217, 0x80, RZ ;  /* 0x00000080d95a7824 */ /* 0x000fe200078e00ff */
[----:B------:R-:W-:-:S04]  /*0280*/  @!P2 ISETP.NE.U32.AND P1, PT, RZ, c[0x0][0x268], PT ;  /* 0x00009a00ff00aa0c */ /* 0x000fc80003f25070 */
[----:B------:R-:W-:Y:S02]  /*0290*/  ISETP.GT.AND P0, PT, R205, R90, PT ;  /* 0x0000005acd00720c */ /* 0x000fe40003f04270 */
[----:B------:R-:W-:-:S04]  /*02a0*/  @!P2 ISETP.NE.AND.EX P1, PT, RZ, c[0x0][0x26c], PT, P1 ;  /* 0x00009b00ff00aa0c */ /* 0x000fc80003f25310 */
[----:B------:R-:W-:Y:S01]  /*02b0*/  @!P2 SEL R3, RZ, c[0x0][0x21c], !P1 ;  /* 0x00008700ff03aa07 */ /* 0x000fe20004800000 */
[----:B--2--5:R-:W-:-:S03]  /*02c0*/  @P2 IMAD.IADD R84, R5, 0x1, -R4 ;  /* 0x0000000105542824 */ /* 0x024fc600078e0a04 */
[----:B------:R-:W-:-:S03]  /*02d0*/  @!P2 IADD3 R84, R3, R2, -R4 ;  /* 0x000000020354a210 */ /* 0x000fc60007ffe804 */
[----:B------:R-:W-:Y:S05]  /*02e0*/  @!P0 EXIT ;  /* 0x000000000000894d */ /* 0x000fea0003800000 */
[----:B------:R-:W-:Y:S02]  /*02f0*/  IADD3 R3, -R205, 0xbf, R90 ;  /* 0x000000bfcd037810 */ /* 0x000fe40007ffe15a */
[----:B------:R-:W-:Y:S02]  /*0300*/  IADD3 R6, R84, 0x3f, RZ ;  /* 0x0000003f54067810 */ /* 0x000fe40007ffe0ff */
[----:B------:R-:W-:Y:S02]  /*0310*/  IADD3 R3, R3, c[0x0][0x2e8], R84 ;  /* 0x0000ba0003037a10 */ /* 0x000fe40007ffe054 */
[----:B------:R-:W-:Y:S02]  /*0320*/  SHF.R.S32.HI R5, RZ, 0x1f, R6 ;  /* 0x0000001fff057819 */ /* 0x000fe40000011406 */
[----:B------:R-:W-:Y:S02]  /*0330*/  SHF.R.S32.HI R2, RZ, 0x1f, R3 ;  /* 0x0000001fff027819 */ /* 0x000fe40000011403 */
[----:B------:R-:W-:-:S02]  /*0340*/  LEA.HI R5, R5, R6, RZ, 0x6 ;  /* 0x0000000605057211 */ /* 0x000fc400078f30ff */
[----:B------:R-:W-:Y:S02]  /*0350*/  LEA.HI R2, R2, R3, RZ, 0x6 ;  /* 0x0000000302027211 */ /* 0x000fe400078f30ff */
[----:B------:R-:W-:Y:S02]  /*0360*/  SHF.R.S32.HI R5, RZ, 0x6, R5 ;  /* 0x00000006ff057819 */ /* 0x000fe40000011405 */
[----:B------:R-:W-:-:S04]  /*0370*/  SHF.R.S32.HI R2, RZ, 0x6, R2 ;  /* 0x00000006ff027819 */ /* 0x000fc80000011402 */
[----:B------:R-:W-:-:S04]  /*0380*/  IMNMX R2, R5, R2, PT ;  /* 0x0000000205027217 */ /* 0x000fc80003800200 */
[----:B------:R-:W-:-:S13]  /*0390*/  ISETP.GE.AND P0, PT, R2, 0x1, PT ;  /* 0x000000010200780c */ /* 0x000fda0003f06270 */
[----:B------:R-:W-:Y:S05]  /*03a0*/  @!P0 BRA `(.L_x_2) ;  /* 0x0000ce2000008947 */ /* 0x000fea0003800000 */
[----:B------:R-:W-:Y:S02]  /*03b0*/  ISETP.NE.AND P1, PT, R202, -0x1, PT ;  /* 0xffffffffca00780c */ /* 0x000fe40003f25270 */
[----:B------:R-:W-:-:S11]  /*03c0*/  ISETP.NE.AND P0, PT, R11, -0x1, PT ;  /* 0xffffffff0b00780c */ /* 0x000fd60003f05270 */
[----:B------:R-:W-:Y:S01]  /*03d0*/  @!P1 SHF.R.S32.HI R5, RZ, 0x1f, R0 ;  /* 0x0000001fff059819 */ /* 0x000fe20000011400 */
[----:B------:R-:W-:Y:S01]  /*03e0*/  @P1 IMAD.WIDE.U32 R12, R202, c[0x0][0x190], RZ ;  /* 0x00006400ca0c1a25 */ /* 0x000fe200078e00ff */
[----:B------:R-:W-:-:S03]  /*03f0*/  @P0 IADD3 R3, R4, R11, RZ ;  /* 0x0000000b04030210 */ /* 0x000fc60007ffe0ff */
[----:B------:R-:W-:Y:S02]  /*0400*/  @!P1 IMAD R5, R5, c[0x0][0x178], RZ ;  /* 0x00005e0005059a24 */ /* 0x000fe400078e02ff */
[----:B------:R-:W-:-:S04]  /*0410*/  @P0 IMAD.WIDE.U32 R14, R3, c[0x0][0x198], RZ ;  /* 0x00006600030e0a25 */ /* 0x000fc800078e00ff */
[----:B------:R-:W-:Y:S01]  /*0420*/  @!P1 IMAD.WIDE.U32 R8, R0, c[0x0][0x178], RZ ;  /* 0x00005e0000089a25 */ /* 0x000fe200078e00ff */
[----:B------:R-:W-:-:S03]  /*0430*/  @P0 MOV R6, R14 ;  /* 0x0000000e00060202 */ /* 0x000fc60000000f00 */
[----:B------:R-:W-:Y:S01]  /*0440*/  @!P1 IMAD R5, R0, c[0x0][0x17c], R5 ;  /* 0x00005f0000059a24 */ /* 0x000fe200078e0205 */
[----:B------:R-:W-:Y:S01]  /*0450*/  @!P1 MOV R12, R8 ;  /* 0x00000008000c9202 */ /* 0x000fe20000000f00 */
[----:B------:R-:W-:Y:S02]  /*0460*/  @P1 IMAD R7, R202, c[0x0][0x194], R13 ;  /* 0x00006500ca071a24 */ /* 0x000fe400078e020d */
[----:B------:R-:W-:Y:S01]  /*0470*/  @P0 IMAD R3, R3, c[0x0][0x19c], R15 ;  /* 0x0000670003030a24 */ /* 0x000fe200078e020f */
[----:B------:R-:W-:Y:S01]  /*0480*/  @!P1 IADD3 R7, R9, R5, RZ ;  /* 0x0000000509079210 */ /* 0x000fe20007ffe0ff */
[----:B------:R-:W-:Y:S05]  /*0490*/  @P0 BRA `(.L_x_3) ;  /* 0x000000b000000947 */ /* 0x000fea0003800000 */
[----:B------:R-:W-:Y:S01]  /*04a0*/  SHF.R.S32.HI R5, RZ, 0x1f, R4 ;  /* 0x0000001fff057819 */ /* 0x000fe20000011404 */
[----:B------:R-:W-:Y:S01]  /*04b0*/  IMAD.WIDE.U32 R8, R4, c[0x0][0x198], RZ ;  /* 0x0000660004087a25 */ /* 0x000fe200078e00ff */
[----:B------:R-:W-:-:S03]  /*04c0*/  SHF.R.S32.HI R3, RZ, 0x1f, R0 ;  /* 0x0000001fff037819 */ /* 0x000fc60000011400 */
[----:B------:R-:W-:Y:S02]  /*04d0*/  IMAD R5, R5, c[0x0][0x198], RZ ;  /* 0x0000660005057a24 */ /* 0x000fe400078e02ff */
[----:B------:R-:W-:Y:S02]  /*04e0*/  IMAD R3, R3, c[0x0][0x180], RZ ;  /* 0x0000600003037a24 */ /* 0x000fe400078e02ff */
[----:B------:R-:W-:Y:S02]  /*04f0*/  IMAD R5, R4, c[0x0][0x19c], R5 ;  /* 0x0000670004057a24 */ /* 0x000fe400078e0205 */
[----:B------:R-:W-:-:S03]  /*0500*/  IMAD R3, R0, c[0x0][0x184], R3 ;  /* 0x0000610000037a24 */ /* 0x000fc600078e0203 */
[----:B------:R-:W-:-:S05]  /*0510*/  IADD3 R9, R9, R5, RZ ;  /* 0x0000000509097210 */ /* 0x000fca0007ffe0ff */
[----:B------:R-:W-:-:S05]  /*0520*/  IMAD.WIDE.U32 R8, R0, c[0x0][0x180], R8 ;  /* 0x0000600000087a25 */ /* 0x000fca00078e0008 */
[----:B------:R-:W-:Y:S02]  /*0530*/  IADD3 R3, R9, R3, RZ ;  /* 0x0000000309037210 */ /* 0x000fe40007ffe0ff */
[----:B------:R-:W-:Y:S02]  /*0540*/  MOV R6, R8 ;  /* 0x0000000800067202 */ /* 0x000fe40000000f00 */
.L_x_3:
[----:B------:R-:W-:-:S04]  /*0550*/  IABS R9, c[0x0][0x1c8] ;  /* 0x0000720000097a13 */ /* 0x000fc80000000000 */
[----:B------:R-:W1:Y:S08]  /*0560*/  I2F.RP R10, R9 ;  /* 0x00000009000a7306 */ /* 0x000e700000209400 */
[----:B-1----:R-:W1:Y:S02]  /*0570*/  MUFU.RCP R14, R10 ;  /* 0x0000000a000e7308 */ /* 0x002e640000001000 */
[----:B-1----:R-:W-:-:S06]  /*0580*/  IADD3 R14, R14, 0xffffffe, RZ ;  /* 0x0ffffffe0e0e7810 */ /* 0x002fcc0007ffe0ff */
[----:B------:R-:W1:Y:S02]  /*0590*/  F2I.FTZ.U32.TRUNC.NTZ R15, R14 ;  /* 0x0000000e000f7305 */ /* 0x000e64000021f000 */
[----:B-1----:R-:W-:Y:S02]  /*05a0*/  IMAD.MOV R5, RZ, RZ, -R15 ;  /* 0x000000ffff057224 */ /* 0x002fe400078e0a0f */
[----:B------:R-:W-:Y:S02]  /*05b0*/  IMAD.MOV.U32 R14, RZ, RZ, RZ ;  /* 0x000000ffff0e7224 */ /* 0x000fe400078e00ff */
[----:B------:R-:W-:Y:S01]  /*05c0*/  IMAD R8, R5, R9, RZ ;  /* 0x0000000905087224 */ /* 0x000fe200078e02ff */
[----:B------:R-:W-:-:S03]  /*05d0*/  IABS R5, R28 ;  /* 0x0000001c00057213 */ /* 0x000fc60000000000 */
[----:B------:R-:W-:-:S06]  /*05e0*/  IMAD.HI.U32 R8, R15, R8, R14 ;  /* 0x000000080f087227 */ /* 0x000fcc00078e000e */
[----:B------:R-:W-:-:S04]  /*05f0*/  IMAD.HI.U32 R134, R8, R5, RZ ;  /* 0x0000000508867227 */ /* 0x000fc800078e00ff */
[----:B------:R-:W-:-:S04]  /*0600*/  IMAD.MOV R8, RZ, RZ, -R134 ;  /* 0x000000ffff087224 */ /* 0x000fc800078e0a86 */
[----:B------:R-:W-:Y:S01]  /*0610*/  IMAD R8, R9, R8, R5 ;  /* 0x0000000809087224 */ /* 0x000fe200078e0205 */
[----:B------:R-:W-:-:S04]  /*0620*/  LOP3.LUT R5, R28, c[0x0][0x1c8], RZ, 0x3c, !PT ;  /* 0x000072001c057a12 */ /* 0x000fc800078e3cff */
[----:B------:R-:W-:Y:S02]  /*0630*/  ISETP.GT.U32.AND P2, PT, R9, R8, PT ;  /* 0x000000080900720c */ /* 0x000fe40003f44070 */
[----:B------:R-:W-:Y:S02]  /*0640*/  ISETP.GE.AND P1, PT, R5, RZ, PT ;  /* 0x000000ff0500720c */ /* 0x000fe40003f26270 */
[----:B------:R-:W-:-:S09]  /*0650*/  SHF.R.S32.HI R5, RZ, 0x1f, R28 ;  /* 0x0000001fff057819 */ /* 0x000fd2000001141c */
[----:B------:R-:W-:Y:S01]  /*0660*/  @!P2 IMAD.IADD R8, R8, 0x1, -R9 ;  /* 0x000000010808a824 */ /* 0x000fe200078e0a09 */
[----:B------:R-:W-:Y:S02]  /*0670*/  @!P2 IADD3 R134, R134, 0x1, RZ ;  /* 0x000000018686a810 */ /* 0x000fe40007ffe0ff */
[----:B------:R-:W-:Y:S02]  /*0680*/  ISETP.NE.AND P2, PT, RZ, c[0x0][0x1c8], PT ;  /* 0x00007200ff007a0c */ /* 0x000fe40003f45270 */
[----:B------:R-:W-:Y:S01]  /*0690*/  ISETP.GE.U32.AND P3, PT, R8, R9, PT ;  /* 0x000000090800720c */ /* 0x000fe20003f66070 */
[----:B------:R-:W-:-:S04]  /*06a0*/  @P0 IMAD.IADD R8, R4, 0x1, R11 ;  /* 0x0000000104080824 */ /* 0x000fc800078e020b */
[----:B------:R-:W-:-:S04]  /*06b0*/  @P0 IMAD.WIDE.U32 R26, R8, c[0x0][0x1a0], RZ ;  /* 0x00006800081a0a25 */ /* 0x000fc800078e00ff */
[----:B------:R-:W-:-:S04]  /*06c0*/  @P0 IMAD R8, R8, c[0x0][0x1a4], R27 ;  /* 0x0000690008080a24 */ /* 0x000fc800078e021b */
[----:B------:R-:W-:-:S05]  /*06d0*/  @P3 IADD3 R134, R134, 0x1, RZ ;  /* 0x0000000186863810 */ /* 0x000fca0007ffe0ff */
[----:B------:R-:W-:Y:S01]  /*06e0*/  @!P1 IMAD.MOV R134, RZ, RZ, -R134 ;  /* 0x000000ffff869224 */ /* 0x000fe200078e0a86 */
[----:B------:R-:W-:Y:S01]  /*06f0*/  @!P2 LOP3.LUT R134, RZ, c[0x0][0x1c8], RZ, 0x33, !PT ;  /* 0x00007200ff86aa12 */ /* 0x000fe200078e33ff */
        /* <DEDUP_REMOVED lines=11> */
.L_x_4:
[----:B------:R-:W-:Y:S01]  /*07b0*/  SHF.R.S32.HI R87, RZ, 0x1f, R86 ;  /* 0x0000001fff577819 */ /* 0x000fe20000011456 */
[----:B------:R-:W-:Y:S01]  /*07c0*/  IMAD.IADD R199, R205, 0x1, -R90 ;  /* 0x00000001cdc77824 */ /* 0x000fe200078e0a5a */
[----:B------:R-:W-:Y:S01]  /*07d0*/  IADD3 R136, R2, -0x1, RZ ;  /* 0xffffffff02887810 */ /* 0x000fe20007ffe0ff */
[----:B------:R-:W-:Y:S01]  /*07e0*/  IMAD R5, R5, c[0x0][0x1a8], RZ ;  /* 0x00006a0005057a24 */ /* 0x000fe200078e02ff */
[CC--:B------:R-:W-:Y:S01]  /*07f0*/  LEA.HI R16, R87.reuse, R86.reuse, RZ, 0x3 ;  /* 0x0000005657107211 */ /* 0x0c0fe200078f18ff */
[----:B------:R-:W-:Y:S01]  /*0800*/  IMAD.MOV.U32 R137, RZ, RZ, 0x40 ;  /* 0x00000040ff897424 */ /* 0x000fe200078e00ff */
[----:B------:R-:W-:Y:S01]  /*0810*/  LEA.HI R22, R87, R86, RZ, 0x6 ;  /* 0x0000005657167211 */ /* 0x000fe200078f30ff */
[----:B------:R-:W-:Y:S01]  /*0820*/  IMAD R24, R28, c[0x0][0x1ac], R5 ;  /* 0x00006b001c187a24 */ /* 0x000fe200078e0205 */
[----:B------:R-:W-:Y:S01]  /*0830*/  LOP3.LUT R9, R16, 0xfffffff8, RZ, 0xc0, !PT ;  /* 0xfffffff810097812 */ /* 0x000fe200078ec0ff */
[----:B------:R-:W-:Y:S01]  /*0840*/  IMAD.SHL.U32 R218, R86, 0x2, RZ ;  /* 0x0000000256da7824 */ /* 0x000fe200078e00ff */
[----:B------:R-:W-:Y:S01]  /*0850*/  SHF.R.S32.HI R16, RZ, 0x3, R16 ;  /* 0x00000003ff107819 */ /* 0x000fe20000011410 */
[----:B------:R-:W-:Y:S01]  /*0860*/  IMAD.SHL.U32 R22, R22, 0x8, RZ ;  /* 0x0000000816167824 */ /* 0x000fe200078e00ff */
[----:B------:R-:W-:Y:S01]  /*0870*/  SHF.R.S32.HI R209, RZ, 0x1f, R134 ;  /* 0x0000001fffd17819 */ /* 0x000fe20000011486 */
[----:B------:R-:W-:Y:S01]  /*0880*/  IMAD.IADD R0, R86, 0x1, -R9 ;  /* 0x0000000156007824 */ /* 0x000fe200078e0a09 */
[C---:B------:R-:W-:Y:S01]  /*0890*/  IADD3 R10, R16.reuse, 0x20, RZ ;  /* 0x00000020100a7810 */ /* 0x040fe20007ffe0ff */
[----:B------:R-:W-:Y:S01]  /*08a0*/  IMAD.SHL.U32 R203, R16, 0x40, RZ ;  /* 0x0000004010cb7824 */ /* 0x000fe200078e00ff */
[--C-:B------:R-:W-:Y:S01]  /*08b0*/  SHF.R.S32.HI R17, RZ, 0x1f, R16.reuse ;  /* 0x0000001fff117819 */ /* 0x100fe20000011410 */
[----:B------:R-:W-:Y:S01]  /*08c0*/  IMAD.SHL.U32 R214, R0, 0x8, RZ ;  /* 0x0000000800d67824 */ /* 0x000fe200078e00ff */
[----:B------:R-:W-:Y:S01]  /*08d0*/  ISETP.GE.AND P2, PT, R10, R199, PT ;  /* 0x000000c70a00720c */ /* 0x000fe20003f46270 */
[----:B------:R-:W-:Y:S01]  /*08e0*/  IMAD R211, R209, c[0x0][0x1b0], RZ ;  /* 0x00006c00d1d37a24 */ /* 0x000fe200078e02ff */
[----:B------:R-:W-:Y:S01]  /*08f0*/  IADD3 R4, R16, 0x40, RZ ;  /* 0x0000004010047810 */ /* 0x000fe20007ffe0ff */
[----:B------:R-:W-:Y:S01]  /*0900*/  IMAD.WIDE R216, R217, 0x80, R16 ;  /* 0x00000080d9d87825 */ /* 0x000fe200078e0210 */
[----:B------:R-:W-:-:S02]  /*0910*/  IADD3 R12, P0, R214, R12, RZ ;  /* 0x0000000cd60c7210 */ /* 0x000fc40007f1e0ff */
[----:B------:R-:W-:Y:S01]  /*0920*/  SHF.R.S32.HI R215, RZ, 0x1f, R214 ;  /* 0x0000001fffd77819 */ /* 0x000fe200000114d6 */
[----:B------:R-:W-:Y:S01]  /*0930*/  IMAD R211, R134, c[0x0][0x1b4], R211 ;  /* 0x00006d0086d37a24 */ /* 0x000fe200078e02d3 */
[-C--:B------:R-:W-:Y:S01]  /*0940*/  ISETP.GE.AND P1, PT, R4, R199.reuse, PT ;  /* 0x000000c70400720c */ /* 0x080fe20003f26270 */
[----:B------:R-:W-:Y:S01]  /*0950*/  IMAD R209, R209, c[0x0][0x1b8], RZ ;  /* 0x00006e00d1d17a24 */ /* 0x000fe200078e02ff */
[----:B------:R-:W-:Y:S01]  /*0960*/  IADD3 R204, R16, 0x60, RZ ;  /* 0x0000006010cc7810 */ /* 0x000fe20007ffe0ff */
[----:B------:R-:W-:Y:S01]  /*0970*/  IMAD.X R13, R215, 0x1, R7, P0 ;  /* 0x00000001d70d7824 */ /* 0x000fe200000e0607 */
[----:B------:R-:W-:Y:S01]  /*0980*/  LOP3.LUT R203, R203, 0x1c0, RZ, 0xc0, !PT ;  /* 0x000001c0cbcb7812 */ /* 0x000fe200078ec0ff */
[----:B------:R-:W-:Y:S01]  /*0990*/  IMAD R209, R134, c[0x0][0x1bc], R209 ;  /* 0x00006f0086d17a24 */ /* 0x000fe200078e02d1 */
[----:B------:R-:W-:Y:S01]  /*09a0*/  @!P2 IADD3 R18, P4, R216, 0x20, RZ ;  /* 0x00000020d812a810 */ /* 0x000fe20007f9e0ff */
[----:B------:R-:W-:Y:S01]  /*09b0*/  IMAD.WIDE.U32 R28, R28, c[0x0][0x1a8], R12 ;  /* 0x00006a001c1c7a25 */ /* 0x000fe200078e000c */
[----:B------:R-:W-:-:S02]  /*09c0*/  ISETP.GE.AND P0, PT, R204, R199, PT ;  /* 0x000000c7cc00720c */ /* 0x000fc40003f06270 */
[----:B------:R-:W-:Y:S01]  /*09d0*/  ISETP.GE.AND P3, PT, R16, R199, PT ;  /* 0x000000c71000720c */ /* 0x000fe20003f66270 */
[----:B------:R-:W-:Y:S01]  /*09e0*/  @!P2 IMAD.X R7, RZ, RZ, R217, P4 ;  /* 0x000000ffff07a224 */ /* 0x000fe200020e06d9 */
[----:B------:R-:W-:Y:S01]  /*09f0*/  LOP3.LUT R4, R203, 0x38, R214, 0xf8, !PT ;  /* 0x00000038cb047812 */ /* 0x000fe200078ef8d6 */
[----:B------:R-:W-:Y:S01]  /*0a00*/  IMAD.IADD R25, R29, 0x1, R24 ;  /* 0x000000011d197824 */ /* 0x000fe200078e0218 */
[----:B------:R-:W-:Y:S01]  /*0a10*/  SHF.R.U32.HI R203, RZ, 0x3, R203 ;  /* 0x00000003ffcb7819 */ /* 0x000fe200000116cb */
[----:B------:R-:W-:Y:S01]  /*0a20*/  @!P2 IMAD R7, R7, c[0x0][0x190], RZ ;  /* 0x000064000707aa24 */ /* 0x000fe200078e02ff */
[----:B------:R-:W-:Y:S01]  /*0a30*/  @!P1 IADD3 R14, P4, R216, 0x40, RZ ;  /* 0x00000040d80e9810 */ /* 0x000fe20007f9e0ff */
[----:B------:R-:W-:Y:S01]  /*0a40*/  @!P2 IMAD.MOV.U32 R12, RZ, RZ, R28 ;  /* 0x000000ffff0ca224 */ /* 0x000fe200078e001c */
[----:B------:R-:W-:Y:S01]  /*0a50*/  LOP3.LUT R203, R4, R203, RZ, 0x3c, !PT ;  /* 0x000000cb04cb7212 */ /* 0x000fe200078e3cff */
[----:B------:R-:W-:Y:S01]  /*0a60*/  @!P2 IMAD.MOV.U32 R13, RZ, RZ, R25 ;  /* 0x000000ffff0da224 */ /* 0x000fe200078e0019 */
[-C--:B------:R-:W-:Y:S01]  /*0a70*/  LEA.HI R197, R87, R86.reuse, RZ, 0x4 ;  /* 0x0000005657c57211 */ /* 0x080fe200078f20ff */
[C---:B------:R-:W-:Y:S01]  /*0a80*/  @!P2 IMAD R4, R18.reuse, c[0x0][0x194], R7 ;  /* 0x000065001204aa24 */ /* 0x040fe200078e0207 */
[----:B------:R-:W-:Y:S01]  /*0a90*/  LOP3.LUT R203, R203, 0xfffffe00, R22, 0xf8, !PT ;  /* 0xfffffe00cbcb7812 */ /* 0x000fe200078ef816 */
[----:B------:R-:W-:Y:S01]  /*0aa0*/  @!P1 IMAD.X R5, RZ, RZ, R217, P4 ;  /* 0x000000ffff059224 */ /* 0x000fe200020e06d9 */
[----:B------:R-:W-:Y:S01]  /*0ab0*/  LEA.HI R87, R87, R86, RZ, 0x5 ;  /* 0x0000005657577211 */ /* 0x000fe200078f28ff */
[----:B------:R-:W-:Y:S01]  /*0ac0*/  @!P2 IMAD.WIDE.U32 R18, R18, c[0x0][0x190], R12 ;  /* 0x000064001212aa25 */ /* 0x000fe200078e000c */
[----:B------:R-:W-:-:S02]  /*0ad0*/  @!P0 IADD3 R12, P4, R216, 0x60, RZ ;  /* 0x00000060d80c8810 */ /* 0x000fc40007f9e0ff */
[----:B------:R-:W-:Y:S01]  /*0ae0*/  SHF.R.S32.HI R88, RZ, 0x5, R87 ;  /* 0x00000005ff587819 */ /* 0x000fe20000011457 */
[----:B------:R-:W-:Y:S01]  /*0af0*/  @!P3 IMAD.MOV.U32 R24, RZ, RZ, R28 ;  /* 0x000000ffff18b224 */ /* 0x000fe200078e001c */
[----:B------:R-:W-:Y:S01]  /*0b00*/  LOP3.LUT R87, R87, 0xffffffe0, RZ, 0xc0, !PT ;  /* 0xffffffe057577812 */ /* 0x000fe200078ec0ff */
[----:B------:R-:W-:Y:S01]  /*0b10*/  @!P3 IMAD R9, R217, c[0x0][0x190], RZ ;  /* 0x00006400d909ba24 */ /* 0x000fe200078e02ff */
[----:B------:R-:W-:Y:S01]  /*0b20*/  LOP3.LUT R218, R218, 0x6, RZ, 0xc0, !PT ;  /* 0x00000006dada7812 */ /* 0x000fe200078ec0ff */
[----:B------:R-:W-:Y:S02]  /*0b30*/  @!P0 IMAD.X R7, RZ, RZ, R217, P4 ;  /* 0x000000ffff078224 */ /* 0x000fe400020e06d9 */
[--C-:B------:R-:W-:Y:S02]  /*0b40*/  @!P1 IMAD.MOV.U32 R21, RZ, RZ, R25.reuse ;  /* 0x000000ffff159224 */ /* 0x100fe400078e0019 */
[----:B------:R-:W-:Y:S02]  /*0b50*/  @!P0 IMAD.MOV.U32 R29, RZ, RZ, R25 ;  /* 0x000000ffff1d8224 */ /* 0x000fe400078e0019 */
[----:B------:R-:W-:-:S02]  /*0b60*/  @!P1 IMAD R5, R5, c[0x0][0x190], RZ ;  /* 0x0000640005059a24 */ /* 0x000fc400078e02ff */
[----:B------:R-:W-:Y:S02]  /*0b70*/  @!P1 IMAD.MOV.U32 R20, RZ, RZ, R28 ;  /* 0x000000ffff149224 */ /* 0x000fe400078e001c */
[C---:B------:R-:W-:Y:S02]  /*0b80*/  @!P3 IMAD R9, R216.reuse, c[0x0][0x194], R9 ;  /* 0x00006500d809ba24 */ /* 0x040fe400078e0209 */
[----:B------:R-:W-:-:S04]  /*0b90*/  @!P3 IMAD.WIDE.U32 R24, R216, c[0x0][0x190], R24 ;  /* 0x00006400d818ba25 */ /* 0x000fc800078e0018 */
[----:B------:R-:W-:Y:S02]  /*0ba0*/  @!P0 IMAD R7, R7, c[0x0][0x190], RZ ;  /* 0x0000640007078a24 */ /* 0x000fe400078e02ff */
[C---:B------:R-:W-:Y:S02]  /*0bb0*/  @!P1 IMAD R5, R14.reuse, c[0x0][0x194], R5 ;  /* 0x000065000e059a24 */ /* 0x040fe400078e0205 */
[----:B------:R-:W-:Y:S01]  /*0bc0*/  @!P1 IMAD.WIDE.U32 R14, R14, c[0x0][0x190], R20 ;  /* 0x000064000e0e9a25 */ /* 0x000fe200078e0014 */
[----:B------:R-:W-:-:S03]  /*0bd0*/  @!P3 LEA R20, P4, R24, c[0x0][0x160], 0x1 ;  /* 0x000058001814ba11 */ /* 0x000fc600078808ff */
[----:B------:R-:W-:Y:S02]  /*0be0*/  @!P3 IMAD.IADD R9, R25, 0x1, R9 ;  /* 0x000000011909b824 */ /* 0x000fe400078e0209 */
[C---:B------:R-:W-:Y:S02]  /*0bf0*/  @!P0 IMAD R7, R12.reuse, c[0x0][0x194], R7 ;  /* 0x000065000c078a24 */ /* 0x040fe400078e0207 */
[----:B------:R-:W-:Y:S01]  /*0c00*/  @!P0 IMAD.WIDE.U32 R12, R12, c[0x0][0x190], R28 ;  /* 0x000064000c0c8a25 */ /* 0x000fe200078e001c */
[----:B------:R-:W-:Y:S02]  /*0c10*/  @!P2 LEA R28, P6, R18, c[0x0][0x160], 0x1 ;  /* 0x00005800121caa11 */ /* 0x000fe400078c08ff */
[----:B------:R-:W-:Y:S01]  /*0c20*/  @!P3 LEA.HI.X R21, R24, c[0x0][0x164], R9, 0x1, P4 ;  /* 0x000059001815ba11 */ /* 0x000fe200020f0c09 */
[----:B------:R-:W-:Y:S01]  /*0c30*/  @!P2 IMAD.IADD R4, R19, 0x1, R4 ;  /* 0x000000011304a824 */ /* 0x000fe200078e0204 */
[----:B------:R-:W-:Y:S01]  /*0c40*/  @!P1 LEA R24, P5, R14, c[0x0][0x160], 0x1 ;  /* 0x000058000e189a11 */ /* 0x000fe200078a08ff */
[----:B------:R-:W-:Y:S01]  /*0c50*/  @!P1 IMAD.IADD R5, R15, 0x1, R5 ;  /* 0x000000010f059824 */ /* 0x000fe200078e0205 */
[----:B------:R-:W-:Y:S01]  /*0c60*/  @!P0 LEA R22, P4, R12, c[0x0][0x160], 0x1 ;  /* 0x000058000c168a11 */ /* 0x000fe200078808ff */
[----:B------:R-:W-:Y:S01]  /*0c70*/  IMAD.SHL.U32 R203, R203, 0x2, RZ ;  /* 0x00000002cbcb7824 */ /* 0x000fe200078e00ff */
[----:B------:R-:W-:Y:S01]  /*0c80*/  @!P2 LEA.HI.X R29, R18, c[0x0][0x164], R4, 0x1, P6 ;  /* 0x00005900121daa11 */ /* 0x000fe200030f0c04 */
[----:B------:R-:W-:Y:S01]  /*0c90*/  @!P0 IMAD.IADD R7, R13, 0x1, R7 ;  /* 0x000000010d078824 */ /* 0x000fe200078e0207 */
[----:B------:R-:W-:Y:S01]  /*0ca0*/  @!P1 LEA.HI.X R25, R14, c[0x0][0x164], R5, 0x1, P5 ;  /* 0x000059000e199a11 */ /* 0x000fe200028f0c05 */
[----:B------:R-:W-:Y:S01]  /*0cb0*/  IMAD R9, R17, c[0x0][0x198], RZ ;  /* 0x0000660011097a24 */ /* 0x000fe200078e02ff */
[----:B------:R-:W-:Y:S01]  /*0cc0*/  @!PT LDS RZ, [RZ] ;  /* 0x00000000fffff984 */ /* 0x000fe20000000800 */
[----:B------:R-:W-:Y:S01]  /*0cd0*/  @!PT LDS RZ, [RZ] ;  /* 0x00000000fffff984 */ /* 0x000fe20000000800 */
[----:B------:R-:W-:Y:S01]  /*0ce0*/  @!PT LDS RZ, [RZ] ;  /* 0x00000000fffff984 */ /* 0x000fe20000000800 */
[----:B------:R1:W-:Y:S01]  /*0cf0*/  @!P3 LDGSTS.E.BYPASS.LTC128B.128 [R203], [R20.64] ;  /* 0x0000000014cbbfae */ /* 0x0003e2000b901d48 */
[----:B------:R-:W-:Y:S01]  /*0d00*/  IMAD.WIDE.U32 R14, R16, c[0x0][0x198], R214 ;  /* 0x00006600100e7a25 */ /* 0x000fe200078e00d6 */
[----:B------:R-:W-:-:S02]  /*0d10*/  @!P0 LEA.HI.X R23, R12, c[0x0][0x164], R7, 0x1, P4 ;  /* 0x000059000c178a11 */ /* 0x000fc400020f0c07 */
[----:B------:R1:W-:Y:S01]  /*0d20*/  @!P3 LDGSTS.E.BYPASS.LTC128B.128 [R203+0x4000], [R20.64+0x80] ;  /* 0x0400008014cbbfae */ /* 0x0003e2000b901d48 */
[----:B------:R-:W-:Y:S01]  /*0d30*/  IMAD R12, R16, c[0x0][0x19c], R9 ;  /* 0x00006700100c7a24 */ /* 0x000fe200078e0209 */
[----:B------:R-:W-:Y:S01]  /*0d40*/  SHF.R.S32.HI R18, RZ, 0x4, R197 ;  /* 0x00000004ff127819 */ /* 0x000fe200000114c5 */
[----:B------:R-:W-:Y:S01]  /*0d50*/  IMAD.MOV.U32 R4, RZ, RZ, c[0x0][0x198] ;  /* 0x00006600ff047624 */ /* 0x000fe200078e00ff */
[----:B------:R1:W-:Y:S01]  /*0d60*/  @!P3 LDGSTS.E.BYPASS.LTC128B.128 [R203+0x8000], [R20.64+0x100] ;  /* 0x0800010014cbbfae */ /* 0x0003e2000b901d48 */
[----:B------:R-:W-:Y:S02]  /*0d70*/  IMAD.MOV.U32 R5, RZ, RZ, 0x6 ;  /* 0x00000006ff057424 */ /* 0x000fe400078e00ff */
[----:B------:R-:W-:Y:S01]  /*0d80*/  IMAD R7, R136, -0x40, R84 ;  /* 0xffffffc088077824 */ /* 0x000fe200078e0254 */
[----:B------:R2:W-:Y:S01]  /*0d90*/  @!P2 LDGSTS.E.BYPASS.LTC128B.128 [R203+0x1000], [R28.64] ;  /* 0x010000001ccbafae */ /* 0x0005e2000b901d48 */
[C---:B------:R-:W-:Y:S01]  /*0da0*/  IMAD.SHL.U32 R201, R4.reuse, 0x40, RZ ;  /* 0x0000004004c97824 */ /* 0x040fe200078e00ff */
[----:B------:R-:W-:Y:S01]  /*0db0*/  SHF.L.U64.HI R200, R4, R5, c[0x0][0x19c] ;  /* 0x0000670004c87619 */ /* 0x000fe20000010205 */
[C---:B------:R-:W-:Y:S01]  /*0dc0*/  IMAD.SHL.U32 R13, R16.reuse, 0x8, RZ ;  /* 0x00000008100d7824 */ /* 0x040fe200078e00ff */
[----:B------:R2:W-:Y:S01]  /*0dd0*/  @!P2 LDGSTS.E.BYPASS.LTC128B.128 [R203+0x5000], [R28.64+0x80] ;  /* 0x050000801ccbafae */ /* 0x0005e2000b901d48 */
[----:B------:R-:W-:-:S02]  /*0de0*/  ISETP.GE.AND P6, PT, R16, R7, PT ;  /* 0x000000071000720c */ /* 0x000fc40003fc6270 */
[-C--:B------:R-:W-:Y:S01]  /*0df0*/  ISETP.GE.AND P4, PT, R16, R7.reuse, PT ;  /* 0x000000071000720c */ /* 0x080fe20003f86270 */
[----:B------:R2:W-:Y:S01]  /*0e00*/  @!P2 LDGSTS.E.BYPASS.LTC128B.128 [R203+0x9000], [R28.64+0x100] ;  /* 0x090001001ccbafae */ /* 0x0005e2000b901d48 */
[----:B------:R-:W-:Y:S02]  /*0e10*/  IADD3 R206, P2, R6, R14, RZ ;  /* 0x0000000e06ce7210 */ /* 0x000fe40007f5e0ff */
[----:B------:R-:W-:Y:S01]  /*0e20*/  ISETP.GE.AND P5, PT, R10, R7, PT ;  /* 0x000000070a00720c */ /* 0x000fe20003fa6270 */
[----:B------:R3:W-:Y:S01]  /*0e30*/  @!P1 LDGSTS.E.BYPASS.LTC128B.128 [R203+0x2000], [R24.64] ;  /* 0x0200000018cb9fae */ /* 0x0007e2000b901d48 */
[----:B------:R-:W-:Y:S01]  /*0e40*/  IADD3.X R207, R3, R15, R12, P2, !PT ;  /* 0x0000000f03cf7210 */ /* 0x000fe200017fe40c */
[----:B------:R-:W-:Y:S01]  /*0e50*/  IMAD R12, R200, R136, RZ ;  /* 0x00000088c80c7224 */ /* 0x000fe200078e02ff */
[----:B------:R-:W-:Y:S01]  /*0e60*/  ISETP.GE.AND P3, PT, R10, R7, PT ;  /* 0x000000070a00720c */ /* 0x000fe20003f66270 */
[----:B------:R-:W-:Y:S01]  /*0e70*/  IMAD R7, R17, c[0x0][0x1a0], RZ ;  /* 0x0000680011077a24 */ /* 0x000fe200078e02ff */
[----:B------:R-:W-:Y:S01]  /*0e80*/  SHF.R.S32.HI R6, RZ, 0x1f, R136 ;  /* 0x0000001fff067819 */ /* 0x000fe20000011488 */
[----:B------:R-:W-:Y:S01]  /*0e90*/  IMAD.WIDE.U32 R206, R134, c[0x0][0x1b0], R206 ;  /* 0x00006c0086ce7a25 */ /* 0x000fe200078e00ce */
[C---:B------:R-:W-:Y:S01]  /*0ea0*/  LOP3.LUT R5, R197.reuse, 0xfffffff0, RZ, 0xc0, !PT ;  /* 0xfffffff0c5057812 */ /* 0x040fe200078ec0ff */
[----:B------:R3:W-:Y:S01]  /*0eb0*/  @!P1 LDGSTS.E.BYPASS.LTC128B.128 [R203+0x6000], [R24.64+0x80] ;  /* 0x0600008018cb9fae */ /* 0x0007e2000b901d48 */
[----:B------:R-:W-:Y:S01]  /*0ec0*/  LEA.HI R197, R197, R18, RZ, 0x1 ;  /* 0x00000012c5c57211 */ /* 0x000fe200078f08ff */
[----:B------:R-:W-:-:S02]  /*0ed0*/  IMAD.IADD R211, R207, 0x1, R211 ;  /* 0x00000001cfd37824 */ /* 0x000fc400078e02d3 */
[----:B-1----:R-:W-:Y:S01]  /*0ee0*/  IMAD.WIDE.U32 R20, R16, c[0x0][0x1a0], R214 ;  /* 0x0000680010147a25 */ /* 0x002fe200078e00d6 */
[----:B------:R-:W-:Y:S01]  /*0ef0*/  LOP3.LUT R197, R197, 0xfffffffe, RZ, 0xc0, !PT ;  /* 0xfffffffec5c57812 */ /* 0x000fe200078ec0ff */
[----:B------:R3:W-:Y:S02]  /*0f00*/  @!P1 LDGSTS.E.BYPASS.LTC128B.128 [R203+0xa000], [R24.64+0x100] ;  /* 0x0a00010018cb9fae */ /* 0x0007e4000b901d48 */
[----:B------:R-:W-:Y:S01]  /*0f10*/  IMAD.MOV.U32 R210, RZ, RZ, R206 ;  /* 0x000000ffffd27224 */ /* 0x000fe200078e00ce */
[----:B------:R-:W-:Y:S01]  /*0f20*/  IADD3 R26, P2, R26, R20, RZ ;  /* 0x000000141a1a7210 */ /* 0x000fe20007f5e0ff */
[----:B------:R-:W-:Y:S01]  /*0f30*/  IMAD.MOV.U32 R3, RZ, RZ, 0x5 ;  /* 0x00000005ff037424 */ /* 0x000fe200078e00ff */
[----:B------:R1:W-:Y:S01]  /*0f40*/  @!P0 LDGSTS.E.BYPASS.LTC128B.128 [R203+0x3000], [R22.64] ;  /* 0x0300000016cb8fae */ /* 0x0003e2000b901d48 */
[----:B------:R-:W-:Y:S02]  /*0f50*/  IMAD R7, R16, c[0x0][0x1a4], R7 ;  /* 0x0000690010077a24 */ /* 0x000fe400078e0207 */
[----:B------:R-:W-:Y:S01]  /*0f60*/  IMAD R12, R6, R201, R12 ;  /* 0x000000c9060c7224 */ /* 0x000fe200078e020c */
[----:B------:R-:W-:Y:S01]  /*0f70*/  SHF.L.U64.HI R3, R4, R3, c[0x0][0x19c] ;  /* 0x0000670004037619 */ /* 0x000fe20000010203 */
[----:B------:R-:W-:Y:S01]  /*0f80*/  IMAD.WIDE.U32 R10, R136, R201, R210 ;  /* 0x000000c9880a7225 */ /* 0x000fe200078e00d2 */
[----:B------:R-:W-:Y:S01]  /*0f90*/  IADD3.X R27, R8, R21, R7, P2, !PT ;  /* 0x00000015081b7210 */ /* 0x000fe200017fe407 */
[----:B------:R1:W-:Y:S02]  /*0fa0*/  @!P0 LDGSTS.E.BYPASS.LTC128B.128 [R203+0x7000], [R22.64+0x80] ;  /* 0x0700008016cb8fae */ /* 0x0003e4000b901d48 */
[----:B------:R-:W-:Y:S01]  /*0fb0*/  IMAD.IADD R12, R11, 0x1, R12 ;  /* 0x000000010b0c7824 */ /* 0x000fe200078e020c */
[----:B------:R-:W-:Y:S01]  /*0fc0*/  @!P6 LEA R20, P2, R10, c[0x0][0x168], 0x1 ;  /* 0x00005a000a14ea11 */ /* 0x000fe200078408ff */
[----:B------:R-:W-:Y:S01]  /*0fd0*/  IMAD.IADD R14, R86, 0x1, -R5 ;  /* 0x00000001560e7824 */ /* 0x000fe200078e0a05 */
[----:B------:R1:W-:Y:S01]  /*0fe0*/  @!P0 LDGSTS.E.BYPASS.LTC128B.128 [R203+0xb000], [R22.64+0x100] ;  /* 0x0b00010016cb8fae */ /* 0x0003e2000b901d48 */
[----:B------:R-:W-:Y:S01]  /*0ff0*/  IMAD.SHL.U32 R4, R4, 0x20, RZ ;  /* 0x0000002004047824 */ /* 0x000fe200078e00ff */
[----:B------:R-:W-:Y:S01]  /*1000*/  @!P6 LEA.HI.X R21, R10, c[0x0][0x16c], R12, 0x1, P2 ;  /* 0x00005b000a15ea11 */ /* 0x000fe200010f0c0c */
[----:B------:R-:W-:Y:S01]  /*1010*/  IMAD.IADD R197, R18, 0x1, -R197 ;  /* 0x0000000112c57824 */ /* 0x000fe200078e0ac5 */
[----:B------:R-:W-:Y:S01]  /*1020*/  SHF.R.S32.HI R5, RZ, 0x1f, R14 ;  /* 0x0000001fff057819 */ /* 0x000fe2000001140e */
[----:B------:R-:W-:Y:S01]  /*1030*/  IMAD R9, R6, c[0x0][0x1a0], RZ ;  /* 0x0000680006097a24 */ /* 0x000fe200078e02ff */
[----:B------:R-:W-:Y:S01]  /*1040*/  @!P5 IADD3 R10, P2, R4, R10, RZ ;  /* 0x0000000a040ad210 */ /* 0x000fe20007f5e0ff */
[----:B------:R1:W-:Y:S01]  /*1050*/  @!P6 LDGSTS.E.BYPASS.LTC128B.128 [R203+0xc000], [R20.64] ;  /* 0x0c00000014cbefae */ /* 0x0003e2000b901d48 */
[----:B------:R-:W-:Y:S01]  /*1060*/  LEA.HI R8, R5, R14, RZ, 0x3 ;  /* 0x0000000e05087211 */ /* 0x000fe200078f18ff */
[----:B------:R-:W-:-:S02]  /*1070*/  IMAD.WIDE.U32 R134, R134, c[0x0][0x1b8], R26 ;  /* 0x00006e0086867a25 */ /* 0x000fc400078e001a */
[----:B------:R1:W-:Y:S01]  /*1080*/  @!P6 LDGSTS.E.BYPASS.LTC128B.128 [R203+0xe000], [R20.64+0x80] ;  /* 0x0e00008014cbefae */ /* 0x0003e2000b901d48 */
[----:B------:R-:W-:Y:S01]  /*1090*/  LOP3.LUT R7, R8, 0xfffffff8, RZ, 0xc0, !PT ;  /* 0xfffffff808077812 */ /* 0x000fe200078ec0ff */
[----:B------:R-:W-:Y:S01]  /*10a0*/  @!P5 IMAD.X R5, R3, 0x1, R12, P2 ;  /* 0x000000010305d824 */ /* 0x000fe200010e060c */
[----:B------:R-:W-:Y:S01]  /*10b0*/  @!P5 LEA R18, P2, R10, c[0x0][0x168], 0x1 ;  /* 0x00005a000a12da11 */ /* 0x000fe200078408ff */
[----:B------:R1:W-:Y:S01]  /*10c0*/  @!P6 LDGSTS.E.BYPASS.LTC128B.128 [R203+0x10000], [R20.64+0x100] ;  /* 0x1000010014cbefae */ /* 0x0003e2000b901d48 */
[----:B------:R-:W-:Y:S02]  /*10d0*/  IMAD R9, R136, c[0x0][0x1a4], R9 ;  /* 0x0000690088097a24 */ /* 0x000fe400078e0209 */
[----:B------:R-:W-:Y:S01]  /*10e0*/  @!P5 LEA.HI.X R19, R10, c[0x0][0x16c], R5, 0x1, P2 ;  /* 0x00005b000a13da11 */ /* 0x000fe200010f0c05 */
[----:B------:R-:W-:Y:S02]  /*10f0*/  IMAD.IADD R7, R14, 0x1, -R7 ;  /* 0x000000010e077824 */ /* 0x000fe400078e0a07 */
[----:B------:R-:W-:-:S02]  /*1100*/  IMAD.WIDE.U32 R14, R136, c[0x0][0x1a0], RZ ;  /* 0x00006800880e7a25 */ /* 0x000fc400078e00ff */
[----:B------:R4:W-:Y:S02]  /*1110*/  @!P5 LDGSTS.E.BYPASS.LTC128B.128 [R203+0xd000], [R18.64] ;  /* 0x0d00000012cbdfae */ /* 0x0009e4000b901d48 */
[----:B------:R-:W-:Y:S01]  /*1120*/  IMAD.SHL.U32 R6, R7, 0x40, RZ ;  /* 0x0000004007067824 */ /* 0x000fe200078e00ff */
[----:B------:R-:W-:Y:S01]  /*1130*/  LEA R10, P0, R14, R134, 0x6 ;  /* 0x000000860e0a7211 */ /* 0x000fe200078030ff */
[----:B------:R4:W-:Y:S01]  /*1140*/  @!P5 LDGSTS.E.BYPASS.LTC128B.128 [R203+0xf000], [R18.64+0x80] ;  /* 0x0f00008012cbdfae */ /* 0x0009e2000b901d48 */
[----:B------:R-:W-:Y:S02]  /*1150*/  IMAD.MOV.U32 R5, RZ, RZ, 0x20 ;  /* 0x00000020ff057424 */ /* 0x000fe400078e00ff */
[----:B------:R-:W-:Y:S01]  /*1160*/  IMAD.SHL.U32 R12, R0, 0x40, RZ ;  /* 0x00000040000c7824 */ /* 0x000fe200078e00ff */
[----:B------:R4:W-:Y:S01]  /*1170*/  @!P5 LDGSTS.E.BYPASS.LTC128B.128 [R203+0x11000], [R18.64+0x100] ;  /* 0x1100010012cbdfae */ /* 0x0009e2000b901d48 */
[----:B------:R-:W-:Y:S01]  /*1180*/  IMAD.SHL.U32 R11, R197, 0x8, RZ ;  /* 0x00000008c50b7824 */ /* 0x000fe200078e00ff */
[----:B------:R-:W-:Y:S01]  /*1190*/  LOP3.LUT R6, R6, 0x1c0, RZ, 0xc0, !PT ;  /* 0x000001c006067812 */ /* 0x000fe200078ec0ff */
[----:B------:R-:W-:Y:S01]  /*11a0*/  IMAD.IADD R9, R15, 0x1, R9 ;  /* 0x000000010f097824 */ /* 0x000fe200078e0209 */
[----:B------:R-:W0:Y:S01]  /*11b0*/  LDGDEPBAR ;  /* 0x00000000000079af */ /* 0x000e220000000000 */
[----:B------:R-:W-:Y:S01]  /*11c0*/  IMAD.IADD R209, R135, 0x1, R209 ;  /* 0x0000000187d17824 */ /* 0x000fe200078e02d1 */
[----:B------:R-:W-:Y:S01]  /*11d0*/  LOP3.LUT R12, R12, 0x1c0, RZ, 0xc0, !PT ;  /* 0x000001c00c0c7812 */ /* 0x000fe200078ec0ff */
[----:B------:R-:W-:Y:S01]  /*11e0*/  IMAD.WIDE.U32 R16, R5, c[0x0][0x1a0], RZ ;  /* 0x0000680005107a25 */ /* 0x000fe200078e00ff */
[----:B------:R-:W-:-:S02]  /*11f0*/  LOP3.LUT R11, R6, 0x8, R11, 0xf8, !PT ;  /* 0x00000008060b7812 */ /* 0x000fc400078ef80b */
[----:B------:R-:W-:Y:S01]  /*1200*/  LEA.HI.X R9, R14, R209, R9, 0x6, P0 ;  /* 0x000000d10e097211 */ /* 0x000fe200000f3409 */
[----:B------:R-:W-:Y:S01]  /*1210*/  IMAD.SHL.U32 R85, R8, 0x40, RZ ;  /* 0x0000004008557824 */ /* 0x000fe200078e00ff */
[----:B------:R-:W-:Y:S01]  /*1220*/  SHF.R.U32.HI R6, RZ, 0x3, R6 ;  /* 0x00000003ff067819 */ /* 0x000fe20000011606 */
[----:B------:R-:W-:Y:S01]  /*1230*/  IMAD R14, R5, c[0x0][0x1a4], RZ ;  /* 0x00006900050e7a24 */ /* 0x000fe200078e02ff */
[----:B------:R-:W-:Y:S02]  /*1240*/  LOP3.LUT R13, R12, 0x8, R13, 0xf8, !PT ;  /* 0x000000080c0d7812 */ /* 0x000fe400078ef80d */
[C---:B------:R-:W-:Y:S02]  /*1250*/  @!P3 IADD3 R8, P0, R10.reuse, R16, RZ ;  /* 0x000000100a08b210 */ /* 0x040fe40007f1e0ff */
[----:B------:R-:W-:Y:S02]  /*1260*/  SHF.R.U32.HI R12, RZ, 0x3, R12 ;  /* 0x00000003ff0c7819 */ /* 0x000fe4000001160c */
[----:B------:R-:W-:-:S02]  /*1270*/  @!P4 LEA R16, P1, R10, c[0x0][0x170], 0x1 ;  /* 0x00005c000a10ca11 */ /* 0x000fc400078208ff */
[----:B------:R-:W-:Y:S02]  /*1280*/  LOP3.LUT R85, R85, 0xfffffe00, RZ, 0xc0, !PT ;  /* 0xfffffe0055557812 */ /* 0x000fe400078ec0ff */
[----:B------:R-:W-:Y:S02]  /*1290*/  LOP3.LUT R6, R11, R6, RZ, 0x3c, !PT ;  /* 0x000000060b067212 */ /* 0x000fe400078e3cff */
[----:B------:R-:W-:Y:S01]  /*12a0*/  @!P3 IADD3.X R11, R9, R17, R14, P0, !PT ;  /* 0x00000011090bb210 */ /* 0x000fe200007fe40e */
[----:B------:R-:W-:-:S04]  /*12b0*/  DEPBAR.LE SB0, 0x0 ;  /* 0x000080000000791a */ /* 0x000fc80000000000 */
[----:B------:R-:W-:Y:S01]  /*12c0*/  BAR.SYNC.DEFER_BLOCKING 0x0 ;  /* 0x0000000000007b1d */ /* 0x000fe20000010000 */
[----:B------:R-:W-:Y:S02]  /*12d0*/  LOP3.LUT R12, R13, R12, RZ, 0x3c, !PT ;  /* 0x0000000c0d0c7212 */ /* 0x000fe400078e3cff */
[----:B------:R-:W-:Y:S01]  /*12e0*/  @!P4 LEA.HI.X R17, R10, c[0x0][0x174], R9, 0x1, P1 ;  /* 0x00005d000a11ca11 */ /* 0x000fe200008f0c09 */
[----:B------:R-:W-:Y:S01]  /*12f0*/  IMAD R9, R88, 0x400, R85 ;  /* 0x0000040058097824 */ /* 0x000fe200078e0255 */
[----:B------:R-:W-:Y:S01]  /*1300*/  @!P3 LEA R10, P0, R8, c[0x0][0x170], 0x1 ;  /* 0x00005c00080aba11 */ /* 0x000fe200078008ff */
[----:B------:R-:W-:Y:S02]  /*1310*/  IMAD R197, R197, 0x200, R12 ;  /* 0x00000200c5c57824 */ /* 0x000fe400078e020c */
[----:B------:R-:W-:Y:S01]  /*1320*/  IMAD.IADD R198, R6, 0x1, R9 ;  /* 0x0000000106c67824 */ /* 0x000fe200078e0209 */
[----:B------:R-:W-:Y:S01]  /*1330*/  @!P3 LEA.HI.X R11, R8, c[0x0][0x174], R11, 0x1, P0 ;  /* 0x00005d00080bba11 */ /* 0x000fe200000f0c0b */
[----:B------:R-:W-:-:S02]  /*1340*/  IMAD.SHL.U32 R197, R197, 0x2, RZ ;  /* 0x00000002c5c57824 */ /* 0x000fc400078e00ff */
[----:B------:R-:W-:-:S03]  /*1350*/  IMAD.SHL.U32 R198, R198, 0x2, RZ ;  /* 0x00000002c6c67824 */ /* 0x000fc600078e00ff */
[----:B------:R-:W-:-:S03]  /*1360*/  IADD3 R195, R197, 0xc020, RZ ;  /* 0x0000c020c5c37810 */ /* 0x000fc60007ffe0ff */
[----:B------:R-:W-:Y:S01]  /*1370*/  R2P PR, R7, 0x6 ;  /* 0x0000000607007804 */ /* 0x000fe20000000000 */
[----:B------:R-:W-:-:S04]  /*1380*/  IMAD.MOV.U32 R7, RZ, RZ, 0x10 ;  /* 0x00000010ff077424 */ /* 0x000fc800078e00ff */
[----:B------:R-:W-:Y:S01]  /*1390*/  SEL R5, R5, 0xffffffe0, !P2 ;  /* 0xffffffe005057807 */ /* 0x000fe20005000000 */
[----:B------:R-:W-:Y:S01]  /*13a0*/  @P4 STS.128 [R203+0x12000], RZ ;  /* 0x012000ffcb004388 */ /* 0x000fe20000000c00 */
[----:B------:R-:W-:Y:S02]  /*13b0*/  SEL R7, R7, 0xfffffff0, !P1 ;  /* 0xfffffff007077807 */ /* 0x000fe40004800000 */
[----:B------:R-:W-:Y:S01]  /*13c0*/  R2P PR, R0, 0x6 ;  /* 0x0000000600007804 */ /* 0x000fe20000000000 */
[----:B------:R-:W-:Y:S01]  /*13d0*/  @P4 STS.128 [R203+0x14000], RZ ;  /* 0x014000ffcb004388 */ /* 0x000fe20000000c00 */
[----:B------:R-:W-:Y:S01]  /*13e0*/  IADD3 R0, R197, 0xc000, RZ ;  /* 0x0000c000c5007810 */ /* 0x000fe20007ffe0ff */
[--C-:B------:R-:W-:Y:S02]  /*13f0*/  IMAD R196, R7, 0x2, R198.reuse ;  /* 0x0000000207c47824 */ /* 0x100fe400078e02c6 */
[----:B------:R-:W-:Y:S01]  /*1400*/  @P4 STS.128 [R203+0x16000], RZ ;  /* 0x016000ffcb004388 */ /* 0x000fe20000000c00 */
[----:B------:R-:W-:-:S02]  /*1410*/  IMAD R194, R5, 0x2, R198 ;  /* 0x0000000205c27824 */ /* 0x000fc400078e02c6 */
[----:B------:R-:W-:Y:S01]  /*1420*/  IMAD R193, R5, 0x2, R196 ;  /* 0x0000000205c17824 */ /* 0x000fe200078e02c4 */
[----:B------:R-:W-:Y:S01]  /*1430*/  @!PT LDS RZ, [RZ] ;  /* 0x00000000fffff984 */ /* 0x000fe20000000800 */
[----:B------:R-:W-:Y:S01]  /*1440*/  @!PT LDS RZ, [RZ] ;  /* 0x00000000fffff984 */ /* 0x000fe20000000800 */
[----:B------:R-:W-:Y:S01]  /*1450*/  @!PT LDS RZ, [RZ] ;  /* 0x00000000fffff984 */ /* 0x000fe20000000800 */
[----:B------:R4:W-:Y:S04]  /*1460*/  @!P4 LDGSTS.E.BYPASS.LTC128B.128 [R203+0x12000], [R16.64] ;  /* 0x1200000010cbcfae */ /* 0x0009e8000b901d48 */
[----:B------:R4:W-:Y:S01]  /*1470*/  @!P4 LDGSTS.E.BYPASS.LTC128B.128 [R203+0x14000], [R16.64+0x80] ;  /* 0x1400008010cbcfae */ /* 0x0009e2000b901d48 */
[----:B------:R-:W-:Y:S02]  /*1480*/  @P1 IADD3 R195, R0, -0x20, RZ ;  /* 0xffffffe000c31810 */ /* 0x000fe40007ffe0ff */
[----:B------:R-:W-:Y:S01]  /*1490*/  SEL R0, R137, 0xffffffc0, !P2 ;  /* 0xffffffc089007807 */ /* 0x000fe20005000000 */
[----:B------:R4:W-:Y:S01]  /*14a0*/  @!P4 LDGSTS.E.BYPASS.LTC128B.128 [R203+0x16000], [R16.64+0x100] ;  /* 0x1600010010cbcfae */ /* 0x0009e2000b901d48 */
[----:B------:R-:W-:-:S02]  /*14b0*/  IADD3 R187, R195, 0x800, RZ ;  /* 0x00000800c3bb7810 */ /* 0x000fc40007ffe0ff */
[----:B------:R-:W-:Y:S01]  /*14c0*/  IADD3 R186, R195, 0x1000, RZ ;  /* 0x00001000c3ba7810 */ /* 0x000fe20007ffe0ff */
[----:B------:R-:W-:Y:S01]  /*14d0*/  @P3 STS.128 [R203+0x13000], RZ ;  /* 0x013000ffcb003388 */ /* 0x000fe20000000c00 */
[----:B------:R-:W-:Y:S01]  /*14e0*/  IMAD.IADD R191, R197, 0x1, R0 ;  /* 0x00000001c5bf7824 */ /* 0x000fe200078e0200 */
[C---:B------:R-:W-:Y:S01]  /*14f0*/  IADD3 R185, R195.reuse, 0x1800, RZ ;  /* 0x00001800c3b97810 */ /* 0x040fe20007ffe0ff */
[----:B------:R-:W-:Y:S01]  /*1500*/  IMAD.IADD R184, R0, 0x1, R195 ;  /* 0x0000000100b87824 */ /* 0x000fe200078e02c3 */
[----:B------:R-:W-:Y:S01]  /*1510*/  @P3 STS.128 [R203+0x15000], RZ ;  /* 0x015000ffcb003388 */ /* 0x000fe20000000c00 */
[----:B------:R-:W-:Y:S01]  /*1520*/  IMAD.IADD R0, R86, 0x1, -R87 ;  /* 0x0000000156007824 */ /* 0x000fe200078e0a57 */
[C---:B------:R-:W-:Y:S02]  /*1530*/  IADD3 R183, R195.reuse, 0x2000, RZ ;  /* 0x00002000c3b77810 */ /* 0x040fe40007ffe0ff */
[----:B------:R-:W-:Y:S01]  /*1540*/  @P3 STS.128 [R203+0x17000], RZ ;  /* 0x017000ffcb003388 */ /* 0x000fe20000000c00 */
[----:B------:R-:W-:-:S02]  /*1550*/  IADD3 R182, R195, 0x2800, RZ ;  /* 0x00002800c3b67810 */ /* 0x000fc40007ffe0ff */
[C---:B------:R-:W-:Y:S01]  /*1560*/  IADD3 R181, R195.reuse, 0x3000, RZ ;  /* 0x00003000c3b57810 */ /* 0x040fe20007ffe0ff */
[----:B------:R-:W-:Y:S01]  /*1570*/  @!PT LDS RZ, [RZ] ;  /* 0x00000000fffff984 */ /* 0x000fe20000000800 */
[----:B------:R-:W-:Y:S01]  /*1580*/  @!PT LDS RZ, [RZ] ;  /* 0x00000000fffff984 */ /* 0x000fe20000000800 */
[----:B------:R-:W-:Y:S01]  /*1590*/  @!PT LDS RZ, [RZ] ;  /* 0x00000000fffff984 */ /* 0x000fe20000000800 */
[----:B------:R5:W-:Y:S01]  /*15a0*/  @!P3 LDGSTS.E.BYPASS.LTC128B.128 [R203+0x13000], [R10.64] ;  /* 0x130000000acbbfae */ /* 0x000be2000b901d48 */
[C---:B------:R-:W-:Y:S02]  /*15b0*/  IADD3 R180, R195.reuse, 0x3800, RZ ;  /* 0x00003800c3b47810 */ /* 0x040fe40007ffe0ff */
[C---:B------:R-:W-:Y:S01]  /*15c0*/  IADD3 R179, R195.reuse, 0x4000, RZ ;  /* 0x00004000c3b37810 */ /* 0x040fe20007ffe0ff */
[----:B------:R5:W-:Y:S01]  /*15d0*/  @!P3 LDGSTS.E.BYPASS.LTC128B.128 [R203+0x15000], [R10.64+0x80] ;  /* 0x150000800acbbfae */ /* 0x000be2000b901d48 */
[C---:B------:R-:W-:Y:S02]  /*15e0*/  IADD3 R178, R195.reuse, 0x4800, RZ ;  /* 0x00004800c3b27810 */ /* 0x040fe40007ffe0ff */
[C---:B------:R-:W-:Y:S01]  /*15f0*/  IADD3 R177, R195.reuse, 0x5000, RZ ;  /* 0x00005000c3b17810 */ /* 0x040fe20007ffe0ff */
[----:B------:R5:W-:Y:S01]  /*1600*/  @!P3 LDGSTS.E.BYPASS.LTC128B.128 [R203+0x17000], [R10.64+0x100] ;  /* 0x170001000acbbfae */ /* 0x000be2000b901d48 */
[----:B------:R-:W-:-:S03]  /*1610*/  IADD3 R176, R195, 0x5800, RZ ;  /* 0x00005800c3b07810 */ /* 0x000fc60007ffe0ff */
[----:B------:R-:W-:Y:S04]  /*1620*/  LDSM.16.M88.4 R44, [R198] ;  /* 0x00000000c62c783b */ /* 0x000fe80000000200 */
[----:B-1----:R-:W3:Y:S04]  /*1630*/  LDSM.16.M88.4 R20, [R197+0xc000] ;  /* 0x00c00000c514783b */ /* 0x002ee80000000200 */
[----:B------:R-:W4:Y:S04]  /*1640*/  LDSM.16.M88.4 R12, [R197+0xc800] ;  /* 0x00c80000c50c783b */ /* 0x000f280000000200 */
[----:B------:R-:W5:Y:S04]  /*1650*/  LDSM.16.M88.4 R76, [R197+0xd000] ;  /* 0x00d00000c54c783b */ /* 0x000f680000000200 */
[----:B------:R-:W-:Y:S04]  /*1660*/  LDSM.16.M88.4 R56, [R196] ;  /* 0x00000000c438783b */ /* 0x000fe80000000200 */
[----:B------:R-:W1:Y:S04]  /*1670*/  LDSM.16.M88.4 R68, [R195] ;  /* 0x00000000c344783b */ /* 0x000e680000000200 */
[----:B------:R-:W1:Y:S04]  /*1680*/  LDSM.16.M88.4 R64, [R195+0x800] ;  /* 0x00080000c340783b */ /* 0x000e680000000200 */
[----:B------:R-:W1:Y:S04]  /*1690*/  LDSM.16.M88.4 R60, [R195+0x1000] ;  /* 0x00100000c33c783b */ /* 0x000e680000000200 */
[----:B------:R-:W1:Y:S04]  /*16a0*/  LDSM.16.M88.4 R72, [R197+0xd800] ;  /* 0x00d80000c548783b */ /* 0x000e680000000200 */
[----:B------:R-:W-:Y:S04]  /*16b0*/  LDSM.16.M88.4 R40, [R194] ;  /* 0x00000000c228783b */ /* 0x000fe80000000200 */
[----:B------:R-:W1:Y:S01]  /*16c0*/  LDSM.16.M88.4 R36, [R191+0xc000] ;  /* 0x00c00000bf24783b */ /* 0x000e620000000200 */
[C---:B---3--:R-:W-:Y:S03]  /*16d0*/  HMMA.16816.F32.BF16 R24, R44.reuse, R20, RZ ;  /* 0x000000142c18723c */ /* 0x048fe600000418ff */
[----:B------:R-:W3:Y:S04]  /*16e0*/  LDSM.16.M88.4 R32, [R191+0xc800] ;  /* 0x00c80000bf20783b */ /* 0x000ee80000000200 */
[----:B--2---:R-:W2:Y:S01]  /*16f0*/  LDSM.16.M88.4 R28, [R191+0xd000] ;  /* 0x00d00000bf1c783b */ /* 0x004ea20000000200 */
[C---:B----4-:R-:W-:Y:S03]  /*1700*/  HMMA.16816.F32.BF16 R16, R44.reuse, R12, RZ ;  /* 0x0000000c2c10723c */ /* 0x050fe600000418ff */
[----:B------:R-:W4:Y:S04]  /*1710*/  LDSM.16.M88.4 R52, [R195+0x1800] ;  /* 0x00180000c334783b */ /* 0x000f280000000200 */
[----:B------:R-:W-:Y:S01]  /*1720*/  LDSM.16.M88.4 R80, [R191+0xd800] ;  /* 0x00d80000bf50783b */ /* 0x000fe20000000200 */
[C---:B------:R-:W-:Y:S03]  /*1730*/  HMMA.16816.F32.BF16 R20, R44.reuse, R22, RZ ;  /* 0x000000162c14723c */ /* 0x040fe600000418ff */
[----:B------:R-:W0:Y:S05]  /*1740*/  LDGDEPBAR ;  /* 0x00000000000079af */ /* 0x000e2a0000000000 */
[C---:B------:R-:W-:Y:S08]  /*1750*/  HMMA.16816.F32.BF16 R12, R44.reuse, R14, RZ ;  /* 0x0000000e2c0c723c */ /* 0x040ff000000418ff */
[C---:B-----5:R-:W-:Y:S08]  /*1760*/  HMMA.16816.F32.BF16 R8, R44.reuse, R76, RZ ;  /* 0x0000004c2c08723c */ /* 0x060ff000000418ff */
[----:B------:R-:W-:Y:S08]  /*1770*/  HMMA.16816.F32.BF16 R76, R44, R78, RZ ;  /* 0x0000004e2c4c723c */ /* 0x000ff000000418ff */
[C---:B-1----:R-:W-:Y:S08]  /*1780*/  HMMA.16816.F32.BF16 R24, R56.reuse, R68, R24 ;  /* 0x000000443818723c */ /* 0x042ff00000041818 */
[C---:B------:R-:W-:Y:S01]  /*1790*/  HMMA.16816.F32.BF16 R20, R56.reuse, R70, R20 ;  /* 0x000000463814723c */ /* 0x040fe20000041814 */
[----:B------:R-:W-:Y:S07]  /*17a0*/  LDSM.16.M88.4 R68, [R184] ;  /* 0x00000000b844783b */ /* 0x000fee0000000200 */
[C---:B------:R-:W-:Y:S08]  /*17b0*/  HMMA.16816.F32.BF16 R16, R56.reuse, R64, R16 ;  /* 0x000000403810723c */ /* 0x040ff00000041810 */
[C---:B------:R-:W-:Y:S01]  /*17c0*/  HMMA.16816.F32.BF16 R12, R56.reuse, R66, R12 ;  /* 0x00000042380c723c */ /* 0x040fe2000004180c */
[----:B------:R-:W-:Y:S07]  /*17d0*/  LDSM.16.M88.4 R64, [R184+0x800] ;  /* 0x00080000b840783b */ /* 0x000fee0000000200 */
[----:B------:R-:W-:Y:S08]  /*17e0*/  HMMA.16816.F32.BF16 R8, R56, R60, R8 ;  /* 0x0000003c3808723c */ /* 0x000ff00000041808 */
[C---:B------:R-:W-:Y:S08]  /*17f0*/  HMMA.16816.F32.BF16 R48, R44.reuse, R72, RZ ;  /* 0x000000482c30723c */ /* 0x040ff000000418ff */
[----:B------:R-:W-:Y:S01]  /*1800*/  HMMA.16816.F32.BF16 R44, R44, R74, RZ ;  /* 0x0000004a2c2c723c */ /* 0x000fe200000418ff */
[----:B------:R-:W1:Y:S07]  /*1810*/  LDSM.16.M88.4 R72, [R193] ;  /* 0x00000000c148783b */ /* 0x000e6e0000000200 */
[----:B------:R-:W-:Y:S01]  /*1820*/  HMMA.16816.F32.BF16 R76, R56, R62, R76 ;  /* 0x0000003e384c723c */ /* 0x000fe2000004184c */
[----:B------:R-:W5:Y:S07]  /*1830*/  LDSM.16.M88.4 R60, [R184+0x1000] ;  /* 0x00100000b83c783b */ /* 0x000f6e0000000200 */
[C---:B------:R-:W-:Y:S08]  /*1840*/  HMMA.16816.F32.BF16 R24, R40.reuse, R36, R24 ;  /* 0x000000242818723c */ /* 0x040ff00000041818 */
[C---:B------:R-:W-:Y:S08]  /*1850*/  HMMA.16816.F32.BF16 R20, R40.reuse, R38, R20 ;  /* 0x000000262814723c */ /* 0x040ff00000041814 */
[C---:B---3--:R-:W-:Y:S08]  /*1860*/  HMMA.16816.F32.BF16 R16, R40.reuse, R32, R16 ;  /* 0x000000202810723c */ /* 0x048ff00000041810 */
[C---:B------:R-:W-:Y:S01]  /*1870*/  HMMA.16816.F32.BF16 R12, R40.reuse, R34, R12 ;  /* 0x00000022280c723c */ /* 0x040fe2000004180c */
[----:B------:R-:W-:Y:S07]  /*1880*/  LDSM.16.M88.4 R32, [R198+0x4000] ;  /* 0x00400000c620783b */ /* 0x000fee0000000200 */
[----:B--2---:R-:W-:Y:S01]  /*1890*/  HMMA.16816.F32.BF16 R36, R40, R28, R8 ;  /* 0x0000001c2824723c */ /* 0x004fe20000041808 */
[----:B------:R-:W-:Y:S07]  /*18a0*/  LDSM.16.M88.4 R8, [R197+0xe000] ;  /* 0x00e00000c508783b */ /* 0x000fee0000000200 */
[C---:B----4-:R-:W-:Y:S08]  /*18b0*/  HMMA.16816.F32.BF16 R48, R56.reuse, R52, R48 ;  /* 0x000000343830723c */ /* 0x050ff00000041830 */
[----:B------:R-:W-:Y:S01]  /*18c0*/  HMMA.16816.F32.BF16 R44, R56, R54, R44 ;  /* 0x00000036382c723c */ /* 0x000fe2000004182c */
[----:B------:R-:W-:Y:S04]  /*18d0*/  LDSM.16.M88.4 R52, [R184+0x1800] ;  /* 0x00180000b834783b */ /* 0x000fe80000000200 */
[----:B------:R-:W-:Y:S03]  /*18e0*/  LDSM.16.M88.4 R56, [R197+0xe800] ;  /* 0x00e80000c538783b */ /* 0x000fe60000000200 */
[----:B------:R-:W-:Y:S01]  /*18f0*/  HMMA.16816.F32.BF16 R76, R40, R30, R76 ;  /* 0x0000001e284c723c */ /* 0x000fe2000004184c */
[----:B------:R-:W2:Y:S07]  /*1900*/  LDSM.16.M88.4 R28, [R197+0xf000] ;  /* 0x00f00000c51c783b */ /* 0x000eae0000000200 */
[C---:B-1----:R-:W-:Y:S08]  /*1910*/  HMMA.16816.F32.BF16 R16, R72.reuse, R64, R16 ;  /* 0x000000404810723c */ /* 0x042ff00000041810 */
[C---:B------:R-:W-:Y:S08]  /*1920*/  HMMA.16816.F32.BF16 R12, R72.reuse, R66, R12 ;  /* 0x00000042480c723c */ /* 0x040ff0000004180c */
[----:B-----5:R-:W-:Y:S01]  /*1930*/  HMMA.16816.F32.BF16 R64, R72, R60, R36 ;  /* 0x0000003c4840723c */ /* 0x020fe20000041824 */
[----:B------:R-:W-:Y:S07]  /*1940*/  LDSM.16.M88.4 R36, [R195+0x2000] ;  /* 0x00200000c324783b */ /* 0x000fee0000000200 */
[C---:B------:R-:W-:Y:S08]  /*1950*/  HMMA.16816.F32.BF16 R48, R40.reuse, R80, R48 ;  /* 0x000000502830723c */ /* 0x040ff00000041830 */
[----:B------:R-:W-:Y:S01]  /*1960*/  HMMA.16816.F32.BF16 R44, R40, R82, R44 ;  /* 0x00000052282c723c */ /* 0x000fe2000004182c */
[----:B------:R-:W-:Y:S07]  /*1970*/  LDSM.16.M88.4 R40, [R196+0x4000] ;  /* 0x00400000c428783b */ /* 0x000fee0000000200 */
[C---:B------:R-:W-:Y:S08]  /*1980*/  HMMA.16816.F32.BF16 R24, R72.reuse, R68, R24 ;  /* 0x000000444818723c */ /* 0x040ff00000041818 */
[C---:B------:R-:W-:Y:S01]  /*1990*/  HMMA.16816.F32.BF16 R20, R72.reuse, R70, R20 ;  /* 0x000000464814723c */ /* 0x040fe20000041814 */
[----:B------:R-:W-:Y:S07]  /*19a0*/  LDSM.16.M88.4 R68, [R197+0xf800] ;  /* 0x00f80000c544783b */ /* 0x000fee0000000200 */
[----:B------:R-:W-:Y:S01]  /*19b0*/  HMMA.16816.F32.BF16 R80, R72, R62, R76 ;  /* 0x0000003e4850723c */ /* 0x000fe2000004184c */
[----:B------:R-:W1:Y:S04]  /*19c0*/  LDSM.16.M88.4 R60, [R195+0x3000] ;  /* 0x00300000c33c783b */ /* 0x000e680000000200 */
[----:B------:R-:W-:Y:S03]  /*19d0*/  LDSM.16.M88.4 R76, [R195+0x2800] ;  /* 0x00280000c34c783b */ /* 0x000fe60000000200 */
[----:B--2---:R-:W-:Y:S08]  /*19e0*/  HMMA.16816.F32.BF16 R64, R32, R28, R64 ;  /* 0x0000001c2040723c */ /* 0x004ff00000041840 */
[C---:B------:R-:W-:Y:S08]  /*19f0*/  HMMA.16816.F32.BF16 R48, R72.reuse, R52, R48 ;  /* 0x000000344830723c */ /* 0x040ff00000041830 */
[----:B------:R-:W-:Y:S01]  /*1a00*/  HMMA.16816.F32.BF16 R44, R72, R54, R44 ;  /* 0x00000036482c723c */ /* 0x000fe2000004182c */
[----:B------:R-:W-:Y:S04]  /*1a10*/  LDSM.16.M88.4 R52, [R194+0x4000] ;  /* 0x00400000c234783b */ /* 0x000fe80000000200 */
[----:B------:R-:W-:Y:S03]  /*1a20*/  LDSM.16.M88.4 R72, [R191+0xe800] ;  /* 0x00e80000bf48783b */ /* 0x000fe60000000200 */
[C---:B------:R-:W-:Y:S08]  /*1a30*/  HMMA.16816.F32.BF16 R24, R32.reuse, R8, R24 ;  /* 0x000000082018723c */ /* 0x040ff00000041818 */
[C---:B------:R-:W-:Y:S01]  /*1a40*/  HMMA.16816.F32.BF16 R20, R32.reuse, R10, R20 ;  /* 0x0000000a2014723c */ /* 0x040fe20000041814 */
[----:B------:R-:W-:Y:S07]  /*1a50*/  LDSM.16.M88.4 R8, [R191+0xe000] ;  /* 0x00e00000bf08783b */ /* 0x000fee0000000200 */
[C---:B------:R-:W-:Y:S01]  /*1a60*/  HMMA.16816.F32.BF16 R80, R32.reuse, R30, R80 ;  /* 0x0000001e2050723c */ /* 0x040fe20000041850 */
[----:B------:R-:W2:Y:S07]  /*1a70*/  LDSM.16.M88.4 R28, [R191+0xf000] ;  /* 0x00f00000bf1c783b */ /* 0x000eae0000000200 */
[C---:B------:R-:W-:Y:S08]  /*1a80*/  HMMA.16816.F32.BF16 R16, R32.reuse, R56, R16 ;  /* 0x000000382010723c */ /* 0x040ff00000041810 */
[----:B------:R-:W-:Y:S01]  /*1a90*/  HMMA.16816.F32.BF16 R12, R32, R58, R12 ;  /* 0x0000003a200c723c */ /* 0x000fe2000004180c */
[----:B------:R-:W3:Y:S07]  /*1aa0*/  LDSM.16.M88.4 R56, [R195+0x3800] ;  /* 0x00380000c338783b */ /* 0x000eee0000000200 */
[----:B-1----:R-:W-:Y:S08]  /*1ab0*/  HMMA.16816.F32.BF16 R64, R40, R60, R64 ;  /* 0x0000003c2840723c */ /* 0x002ff00000041840 */
[C---:B------:R-:W-:Y:S08]  /*1ac0*/  HMMA.16816.F32.BF16 R48, R32.reuse, R68, R48 ;  /* 0x000000442030723c */ /* 0x040ff00000041830 */
[----:B------:R-:W-:Y:S01]  /*1ad0*/  HMMA.16816.F32.BF16 R44, R32, R70, R44 ;  /* 0x00000046202c723c */ /* 0x000fe2000004182c */
[----:B------:R-:W-:Y:S04]  /*1ae0*/  LDSM.16.M88.4 R68, [R191+0xf800] ;  /* 0x00f80000bf44783b */ /* 0x000fe80000000200 */
[----:B------:R-:W-:Y:S03]  /*1af0*/  LDSM.16.M88.4 R32, [R184+0x2000] ;  /* 0x00200000b820783b */ /* 0x000fe60000000200 */
[C---:B------:R-:W-:Y:S08]  /*1b00*/  HMMA.16816.F32.BF16 R24, R40.reuse, R36, R24 ;  /* 0x000000242818723c */ /* 0x040ff00000041818 */
[C---:B------:R-:W-:Y:S01]  /*1b10*/  HMMA.16816.F32.BF16 R20, R40.reuse, R38, R20 ;  /* 0x000000262814723c */ /* 0x040fe20000041814 */
[----:B------:R-:W-:Y:S07]  /*1b20*/  LDSM.16.M88.4 R36, [R193+0x4000] ;  /* 0x00400000c124783b */ /* 0x000fee0000000200 */
[----:B------:R-:W-:Y:S01]  /*1b30*/  HMMA.16816.F32.BF16 R80, R40, R62, R80 ;  /* 0x0000003e2850723c */ /* 0x000fe20000041850 */
[----:B------:R-:W1:Y:S07]  /*1b40*/  LDSM.16.M88.4 R60, [R184+0x3000] ;  /* 0x00300000b83c783b */ /* 0x000e6e0000000200 */
[----:B--2---:R-:W-:Y:S08]  /*1b50*/  HMMA.16816.F32.BF16 R64, R52, R28, R64 ;  /* 0x0000001c3440723c */ /* 0x004ff00000041840 */
[C---:B------:R-:W-:Y:S08]  /*1b60*/  HMMA.16816.F32.BF16 R16, R40.reuse, R76, R16 ;  /* 0x0000004c2810723c */ /* 0x040ff00000041810 */
[C---:B------:R-:W-:Y:S01]  /*1b70*/  HMMA.16816.F32.BF16 R12, R40.reuse, R78, R12 ;  /* 0x0000004e280c723c */ /* 0x040fe2000004180c */
[----:B------:R-:W-:Y:S07]  /*1b80*/  LDSM.16.M88.4 R76, [R184+0x2800] ;  /* 0x00280000b84c783b */ /* 0x000fee0000000200 */
[C---:B---3--:R-:W-:Y:S08]  /*1b90*/  HMMA.16816.F32.BF16 R48, R40.reuse, R56, R48 ;  /* 0x000000382830723c */ /* 0x048ff00000041830 */
[----:B------:R-:W-:Y:S01]  /*1ba0*/  HMMA.16816.F32.BF16 R44, R40, R58, R44 ;  /* 0x0000003a282c723c */ /* 0x000fe2000004182c */
[----:B------:R-:W-:Y:S04]  /*1bb0*/  LDSM.16.M88.4 R40, [R198+0x8000] ;  /* 0x00800000c628783b */ /* 0x000fe80000000200 */
[----:B------:R-:W-:Y:S03]  /*1bc0*/  LDSM.16.M88.4 R56, [R184+0x3800] ;  /* 0x00380000b838783b */ /* 0x000fe60000000200 */
[C---:B------:R-:W-:Y:S08]  /*1bd0*/  HMMA.16816.F32.BF16 R24, R52.reuse, R8, R24 ;  /* 0x000000083418723c */ /* 0x040ff00000041818 */
[C---:B------:R-:W-:Y:S01]  /*1be0*/  HMMA.16816.F32.BF16 R20, R52.reuse, R10, R20 ;  /* 0x0000000a3414723c */ /* 0x040fe20000041814 */
[----:B------:R-:W-:Y:S07]  /*1bf0*/  LDSM.16.M88.4 R8, [R197+0x10000] ;  /* 0x01000000c508783b */ /* 0x000fee0000000200 */
[----:B------:R-:W-:Y:S01]  /*1c00*/  HMMA.16816.F32.BF16 R80, R52, R30, R80 ;  /* 0x0000001e3450723c */ /* 0x000fe20000041850 */
[----:B------:R-:W2:Y:S07]  /*1c10*/  LDSM.16.M88.4 R28, [R197+0x11000] ;  /* 0x01100000c51c783b */ /* 0x000eae0000000200 */
[----:B-1----:R-:W-:Y:S08]  /*1c20*/  HMMA.16816.F32.BF16 R64, R36, R60, R64 ;  /* 0x0000003c2440723c */ /* 0x002ff00000041840 */
[C---:B------:R-:W-:Y:S08]  /*1c30*/  HMMA.16816.F32.BF16 R16, R52.reuse, R72, R16 ;  /* 0x000000483410723c */ /* 0x040ff00000041810 */
[C---:B------:R-:W-:Y:S01]  /*1c40*/  HMMA.16816.F32.BF16 R12, R52.reuse, R74, R12 ;  /* 0x0000004a340c723c */ /* 0x040fe2000004180c */
[----:B------:R-:W-:Y:S07]  /*1c50*/  LDSM.16.M88.4 R72, [R197+0x10800] ;  /* 0x01080000c548783b */ /* 0x000fee0000000200 */
        /* <DEDUP_REMOVED lines=25> */
[----:B------:R-:W1:Y:S07]  /*1df0*/  LDSM.16.M88.4 R72, [R191+0x10800] ;  /* 0x01080000bf48783b */ /* 0x000e6e0000000200 */
[C---:B------:R-:W-:Y:S08]  /*1e00*/  HMMA.16816.F32.BF16 R48, R40.reuse, R68, R48 ;  /* 0x000000442830723c */ /* 0x040ff00000041830 */
[----:B------:R-:W-:Y:S01]  /*1e10*/  HMMA.16816.F32.BF16 R44, R40, R70, R44 ;  /* 0x00000046282c723c */ /* 0x000fe2000004182c */
[----:B------:R-:W-:Y:S07]  /*1e20*/  LDSM.16.M88.4 R40, [R193+0x8000] ;  /* 0x00800000c128783b */ /* 0x000fee0000000200 */
[C---:B------:R-:W-:Y:S08]  /*1e30*/  HMMA.16816.F32.BF16 R24, R52.reuse, R32, R24 ;  /* 0x000000203418723c */ /* 0x040ff00000041818 */
[C---:B------:R-:W-:Y:S01]  /*1e40*/  HMMA.16816.F32.BF16 R20, R52.reuse, R34, R20 ;  /* 0x000000223414723c */ /* 0x040fe20000041814 */
[----:B------:R-:W3:Y:S07]  /*1e50*/  LDSM.16.M88.4 R32, [R191+0x11800] ;  /* 0x01180000bf20783b */ /* 0x000eee0000000200 */
[----:B------:R-:W-:Y:S01]  /*1e60*/  HMMA.16816.F32.BF16 R80, R52, R62, R80 ;  /* 0x0000003e3450723c */ /* 0x000fe20000041850 */
[----:B------:R-:W4:Y:S07]  /*1e70*/  LDSM.16.M88.4 R60, [R184+0x4000] ;  /* 0x00400000b83c783b */ /* 0x000f2e0000000200 */
[----:B--2---:R-:W-:Y:S07]  /*1e80*/  HMMA.16816.F32.BF16 R64, R8, R28, R64 ;  /* 0x0000001c0840723c */ /* 0x004fee0000041840 */
[----:B------:R-:W-:Y:S01]  /*1e90*/  SHF.R.S32.HI R29, RZ, 0x1f, R0 ;  /* 0x0000001fff1d7819 */ /* 0x000fe20000011400 */
[----:B------:R-:W-:Y:S03]  /*1ea0*/  HMMA.16816.F32.BF16 R16, R52, R76, R16 ;  /* 0x0000004c3410723c */ /* 0x000fe60000041810 */
[----:B------:R-:W-:Y:S01]  /*1eb0*/  LEA.HI R212, R29, R0, RZ, 0x2 ;  /* 0x000000001dd47211 */ /* 0x000fe200078f10ff */
[----:B------:R-:W-:-:S02]  /*1ec0*/  IMAD R29, R88, 0x10, R90 ;  /* 0x00000010581d7824 */ /* 0x000fc400078e025a */
[----:B------:R-:W-:Y:S01]  /*1ed0*/  IMAD.IADD R0, R85, 0x1, R6 ;  /* 0x0000000155007824 */ /* 0x000fe200078e0206 */
[----:B------:R-:W-:Y:S01]  /*1ee0*/  SHF.R.S32.HI R212, RZ, 0x2, R212 ;  /* 0x00000002ffd47819 */ /* 0x000fe200000114d4 */
[----:B------:R-:W-:Y:S03]  /*1ef0*/  HMMA.16816.F32.BF16 R12, R52, R78, R12 ;  /* 0x0000004e340c723c */ /* 0x000fe6000004180c */
[----:B------:R-:W-:-:S04]  /*1f00*/  IADD3 R29, R29, 0x1, R212 ;  /* 0x000000011d1d7810 */ /* 0x000fc80007ffe0d4 */
[----:B------:R-:W-:Y:S01]  /*1f10*/  IADD3 R213, R84, R29, -R205 ;  /* 0x0000001d54d57210 */ /* 0x000fe20007ffe8cd */
[----:B------:R-:W-:Y:S03]  /*1f20*/  HMMA.16816.F32.BF16 R48, R52, R56, R48 ;  /* 0x000000383430723c */ /* 0x000fe60000041830 */
[----:B------:R-:W-:-:S04]  /*1f30*/  IADD3 R213, R213, c[0x0][0x2e8], RZ ;  /* 0x0000ba00d5d57a10 */ /* 0x000fc80007ffe0ff */
[C---:B------:R-:W-:Y:S01]  /*1f40*/  IADD3 R133, R213.reuse, 0x8, RZ ;  /* 0x00000008d5857810 */ /* 0x040fe20007ffe0ff */
[----:B------:R-:W-:Y:S01]  /*1f50*/  HMMA.16816.F32.BF16 R44, R52, R58, R44 ;  /* 0x0000003a342c723c */ /* 0x000fe2000004182c */
[-C--:B------:R-:W-:Y:S02]  /*1f60*/  IMNMX R213, R213, R84.reuse, PT ;  /* 0x00000054d5d57217 */ /* 0x080fe40003800200 */
[----:B------:R-:W-:-:S04]  /*1f70*/  IMNMX R133, R133, R84, PT ;  /* 0x0000005485857217 */ /* 0x000fc80003800200 */
[----:B------:R-:W-:Y:S01]  /*1f80*/  IMAD R52, R136, 0x40, R218 ;  /* 0x0000004088347824 */ /* 0x000fe200078e02da */
[----:B------:R-:W-:Y:S04]  /*1f90*/  HMMA.16816.F32.BF16 R24, R8, R36, R24 ;  /* 0x000000240818723c */ /* 0x000fe80000041818 */
[----:B------:R-:W-:-:S04]  /*1fa0*/  IADD3 R6, R52, 0x9, RZ ;  /* 0x0000000934067810 */ /* 0x000fc80007ffe0ff */
[C---:B------:R-:W-:Y:S01]  /*1fb0*/  HMMA.16816.F32.BF16 R20, R8.reuse, R38, R20 ;  /* 0x000000260814723c */ /* 0x040fe20000041814 */
[----:B------:R-:W2:Y:S01]  /*1fc0*/  LDSM.16.M88.4 R36, [R184+0x4800] ;  /* 0x00480000b824783b */ /* 0x000ea20000000200 */
[C---:B------:R-:W-:Y:S02]  /*1fd0*/  ISETP.GE.AND P2, PT, R6.reuse, R213, PT ;  /* 0x000000d50600720c */ /* 0x040fe40003f46270 */
[----:B------:R-:W-:Y:S02]  /*1fe0*/  ISETP.GE.AND P5, PT, R6, R133, PT ;  /* 0x000000850600720c */ /* 0x000fe40003fa6270 */
[C---:B------:R-:W-:Y:S02]  /*1ff0*/  IADD3 R6, R52.reuse, 0x11, RZ ;  /* 0x0000001134067810 */ /* 0x040fe40007ffe0ff */
[C---:B------:R-:W-:Y:S01]  /*2000*/  HMMA.16816.F32.BF16 R80, R8.reuse, R30, R80 ;  /* 0x0000001e0850723c */ /* 0x040fe20000041850 */
[----:B------:R-:W5:Y:S07]  /*2010*/  LDSM.16.M88.4 R28, [R184+0x5000] ;  /* 0x00500000b81c783b */ /* 0x000f6e0000000200 */
[C---:B-1----:R-:W-:Y:S08]  /*2020*/  HMMA.16816.F32.BF16 R16, R8.reuse, R72, R16 ;  /* 0x000000480810723c */ /* 0x042ff00000041810 */
[C---:B------:R-:W-:Y:S08]  /*2030*/  HMMA.16816.F32.BF16 R12, R8.reuse, R74, R12 ;  /* 0x0000004a080c723c */ /* 0x040ff0000004180c */
[C---:B---3--:R-:W-:Y:S07]  /*2040*/  HMMA.16816.F32.BF16 R48, R8.reuse, R32, R48 ;  /* 0x000000200830723c */ /* 0x048fee0000041830 */
[----:B------:R-:W-:Y:S01]  /*2050*/  IADD3 R32, R52, 0x1, RZ ;  /* 0x0000000134207810 */ /* 0x000fe20007ffe0ff */
[----:B------:R-:W-:Y:S03]  /*2060*/  HMMA.16816.F32.BF16 R44, R8, R34, R44 ;  /* 0x00000022082c723c */ /* 0x000fe6000004182c */
[----:B------:R-:W-:-:S02]  /*2070*/  ISETP.GE.AND P0, PT, R32, R213, PT ;  /* 0x000000d52000720c */ /* 0x000fc40003f06270 */
[----:B------:R-:W-:Y:S02]  /*2080*/  ISETP.GE.AND P3, PT, R32, R133, PT ;  /* 0x000000852000720c */ /* 0x000fe40003f66270 */
[C---:B------:R-:W-:Y:S01]  /*2090*/  IADD3 R8, R52.reuse, 0x8, RZ ;  /* 0x0000000834087810 */ /* 0x040fe20007ffe0ff */
[C---:B----4-:R-:W-:Y:S01]  /*20a0*/  HMMA.16816.F32.BF16 R24, R40.reuse, R60, R24 ;  /* 0x0000003c2818723c */ /* 0x050fe20000041818 */
[----:B------:R-:W-:Y:S02]  /*20b0*/  IADD3 R32, R52, 0x10, RZ ;  /* 0x0000001034207810 */ /* 0x000fe40007ffe0ff */
[C---:B------:R-:W-:Y:S02]  /*20c0*/  ISETP.GE.AND P4, PT, R8.reuse, R213, PT ;  /* 0x000000d50800720c */ /* 0x040fe40003f86270 */
[----:B------:R-:W-:Y:S02]  /*20d0*/  ISETP.GE.AND P6, PT, R8, R133, PT ;  /* 0x000000850800720c */ /* 0x000fe40003fc6270 */
[----:B------:R-:W1:Y:S01]  /*20e0*/  LDSM.16.M88.4 R8, [R184+0x5800] ;  /* 0x00580000b808783b */ /* 0x000e620000000200 */
[----:B------:R-:W-:Y:S01]  /*20f0*/  HMMA.16816.F32.BF16 R20, R40, R62, R20 ;  /* 0x0000003e2814723c */ /* 0x000fe20000041814 */
[----:B------:R-:W-:Y:S01]  /*2100*/  IADD3 R34, R52, 0x18, RZ ;  /* 0x0000001834227810 */ /* 0x000fe20007ffe0ff */
[----:B------:R-:W-:-:S04]  /*2110*/  DEPBAR.LE SB0, 0x0 ;  /* 0x000080000000791a */ /* 0x000fc80000000000 */
[C---:B------:R-:W-:Y:S02]  /*2120*/  ISETP.GE.AND P1, PT, R32.reuse, R213, PT ;  /* 0x000000d52000720c */ /* 0x040fe40003f26270 */
[C---:B--2---:R-:W-:Y:S08]  /*2130*/  HMMA.16816.F32.BF16 R16, R40.reuse, R36, R16 ;  /* 0x000000242810723c */ /* 0x044ff00000041810 */
[----:B------:R-:W-:Y:S01]  /*2140*/  HMMA.16816.F32.BF16 R12, R40, R38, R12 ;  /* 0x00000026280c723c */ /* 0x000fe2000004180c */
[----:B------:R-:W-:Y:S01]  /*2150*/  FSEL R25, R25, -INF , !P0 ;  /* 0xff80000019197808 */ /* 0x000fe20004000000 */
[----:B------:R-:W-:Y:S01]  /*2160*/  BAR.SYNC.DEFER_BLOCKING 0x0 ;  /* 0x0000000000007b1d */ /* 0x000fe20000010000 */
[----:B------:R-:W-:-:S02]  /*2170*/  ISETP.GE.AND P0, PT, R32, R133, PT ;  /* 0x000000852000720c */ /* 0x000fc40003f06270 */
[----:B------:R-:W-:Y:S02]  /*2180*/  FSEL R32, R27, -INF , !P3 ;  /* 0xff8000001b207808 */ /* 0x000fe40005800000 */
[-C--:B------:R-:W-:Y:S01]  /*2190*/  ISETP.GE.AND P3, PT, R6, R213.reuse, PT ;  /* 0x000000d50600720c */ /* 0x080fe20003f66270 */
[C---:B-----5:R-:W-:Y:S01]  /*21a0*/  HMMA.16816.F32.BF16 R64, R40.reuse, R28, R64 ;  /* 0x0000001c2840723c */ /* 0x060fe20000041840 */
[----:B------:R-:W-:Y:S02]  /*21b0*/  FSEL R33, R20, -INF , !P4 ;  /* 0xff80000014217808 */ /* 0x000fe40006000000 */
[----:B------:R-:W-:Y:S02]  /*21c0*/  FSEL R22, R22, -INF , !P6 ;  /* 0xff80000016167808 */ /* 0x000fe40007000000 */
[----:B------:R-:W-:Y:S02]  /*21d0*/  ISETP.GE.AND P6, PT, R34, R213, PT ;  /* 0x000000d52200720c */ /* 0x000fe40003fc6270 */
[C---:B------:R-:W-:Y:S01]  /*21e0*/  IADD3 R20, R52.reuse, 0x19, RZ ;  /* 0x0000001934147810 */ /* 0x040fe20007ffe0ff */
[----:B------:R-:W-:Y:S01]  /*21f0*/  HMMA.16816.F32.BF16 R80, R40, R30, R80 ;  /* 0x0000001e2850723c */ /* 0x000fe20000041850 */
[----:B------:R-:W-:-:S02]  /*2200*/  IADD3 R28, R52, 0x20, RZ ;  /* 0x00000020341c7810 */ /* 0x000fc40007ffe0ff */
[----:B------:R-:W-:Y:S02]  /*2210*/  ISETP.GE.AND P4, PT, R6, R133, PT ;  /* 0x000000850600720c */ /* 0x000fe40003f86270 */
[----:B------:R-:W-:Y:S02]  /*2220*/  FSEL R27, R21, -INF , !P2 ;  /* 0xff800000151b7808 */ /* 0x000fe40005000000 */
[----:B------:R-:W-:Y:S01]  /*2230*/  FSEL R6, R23, -INF , !P5 ;  /* 0xff80000017067808 */ /* 0x000fe20006800000 */
[----:B-1----:R-:W-:Y:S01]  /*2240*/  HMMA.16816.F32.BF16 R44, R40, R10, R44 ;  /* 0x0000000a282c723c */ /* 0x002fe2000004182c */
[----:B------:R-:W-:Y:S02]  /*2250*/  FSEL R23, R16, -INF , !P1 ;  /* 0xff80000010177808 */ /* 0x000fe40004800000 */
[----:B------:R-:W-:Y:S02]  /*2260*/  FSEL R18, R18, -INF , !P0 ;  /* 0xff80000012127808 */ /* 0x000fe40004000000 */
[----:B------:R-:W-:-:S02]  /*2270*/  FSEL R21, R17, -INF , !P3 ;  /* 0xff80000011157808 */ /* 0x000fc40005800000 */
[C---:B------:R-:W-:Y:S01]  /*2280*/  ISETP.GE.AND P5, PT, R20.reuse, R213, PT ;  /* 0x000000d51400720c */ /* 0x040fe20003fa6270 */
[----:B------:R-:W-:Y:S01]  /*2290*/  HMMA.16816.F32.BF16 R48, R40, R8, R48 ;  /* 0x000000082830723c */ /* 0x000fe20000041830 */
[----:B------:R-:W-:Y:S02]  /*22a0*/  ISETP.GE.AND P1, PT, R20, R133, PT ;  /* 0x000000851400720c */ /* 0x000fe40003f26270 */
[C---:B------:R-:W-:Y:S02]  /*22b0*/  ISETP.GE.AND P0, PT, R28.reuse, R213, PT ;  /* 0x000000d51c00720c */ /* 0x040fe40003f06270 */
[----:B------:R-:W-:Y:S02]  /*22c0*/  ISETP.GE.AND P3, PT, R28, R133, PT ;  /* 0x000000851c00720c */ /* 0x000fe40003f66270 */
[----:B------:R-:W-:Y:S02]  /*22d0*/  FSEL R17, R12, -INF , !P6 ;  /* 0xff8000000c117808 */ /* 0x000fe40007000000 */
[----:B------:R-:W-:-:S02]  /*22e0*/  IADD3 R28, R52, 0x28, RZ ;  /* 0x00000028341c7810 */ /* 0x000fc40007ffe0ff */
[----:B------:R-:W-:Y:S02]  /*22f0*/  IADD3 R12, R52, 0x29, RZ ;  /* 0x00000029340c7810 */ /* 0x000fe40007ffe0ff */
[----:B------:R-:W-:Y:S02]  /*2300*/  FSEL R13, R13, -INF , !P5 ;  /* 0xff8000000d0d7808 */ /* 0x000fe40006800000 */
[----:B------:R-:W-:Y:S02]  /*2310*/  FSEL R8, R15, -INF , !P1 ;  /* 0xff8000000f087808 */ /* 0x000fe40004800000 */
[----:B------:R-:W-:Y:S02]  /*2320*/  FSEL R171, R64, -INF , !P0 ;  /* 0xff80000040ab7808 */ /* 0x000fe40004000000 */
[----:B------:R-:W-:Y:S02]  /*2330*/  ISETP.GE.AND P5, PT, R28, R133, PT ;  /* 0x000000851c00720c */ /* 0x000fe40003fa6270 */
[----:B------:R-:W-:-:S02]  /*2340*/  ISETP.GE.AND P1, PT, R12, R213, PT ;  /* 0x000000d50c00720c */ /* 0x000fc40003f26270 */
[----:B------:R-:W-:Y:S02]  /*2350*/  ISETP.GE.AND P0, PT, R12, R133, PT ;  /* 0x000000850c00720c */ /* 0x000fe40003f06270 */
[----:B------:R-:W-:Y:S02]  /*2360*/  IADD3 R10, R52, 0x38, RZ ;  /* 0x00000038340a7810 */ /* 0x000fe40007ffe0ff */
[----:B------:R-:W-:Y:S02]  /*2370*/  FSEL R174, R82, -INF , !P5 ;  /* 0xff80000052ae7808 */ /* 0x000fe40006800000 */
[----:B------:R-:W-:Y:S02]  /*2380*/  FSEL R165, R81, -INF , !P1 ;  /* 0xff80000051a57808 */ /* 0x000fe40004800000 */
[----:B------:R-:W-:Y:S02]  /*2390*/  FSEL R172, R83, -INF , !P0 ;  /* 0xff80000053ac7808 */ /* 0x000fe40004000000 */
[----:B------:R-:W-:-:S02]  /*23a0*/  ISETP.GE.AND P5, PT, R10, R213, PT ;  /* 0x000000d50a00720c */ /* 0x000fc40003fa6270 */
[----:B------:R-:W-:Y:S02]  /*23b0*/  ISETP.GE.AND P1, PT, R10, R133, PT ;  /* 0x000000850a00720c */ /* 0x000fe40003f26270 */
[C---:B------:R-:W-:Y:S02]  /*23c0*/  ISETP.GE.AND P0, PT, R52.reuse, R213, PT ;  /* 0x000000d53400720c */ /* 0x040fe40003f06270 */
[----:B------:R-:W-:Y:S02]  /*23d0*/  IADD3 R10, R52, 0x39, RZ ;  /* 0x00000039340a7810 */ /* 0x000fe40007ffe0ff */
[----:B------:R-:W-:Y:S02]  /*23e0*/  FSEL R24, R24, -INF , !P0 ;  /* 0xff80000018187808 */ /* 0x000fe40004000000 */
[----:B------:R-:W-:Y:S02]  /*23f0*/  ISETP.GE.AND P0, PT, R10, R133, PT ;  /* 0x000000850a00720c */ /* 0x000fe40003f06270 */
[----:B------:R-:W-:-:S02]  /*2400*/  IADD3 R20, R52, 0x21, RZ ;  /* 0x0000002134147810 */ /* 0x000fc40007ffe0ff */
[----:B------:R-:W-:Y:S02]  /*2410*/  FSEL R164, R47, -INF , !P0 ;  /* 0xff8000002fa47808 */ /* 0x000fe40004000000 */
[----:B------:R-:W-:Y:S02]  /*2420*/  FSEL R16, R19, -INF , !P4 ;  /* 0xff80000013107808 */ /* 0x000fe40006000000 */
[----:B------:R-:W-:Y:S02]  /*2430*/  ISETP.GE.AND P0, PT, R2, 0x2, PT ;  /* 0x000000020200780c */ /* 0x000fe40003f06270 */
[----:B------:R-:W-:Y:S02]  /*2440*/  ISETP.GE.AND P2, PT, R34, R133, PT ;  /* 0x000000852200720c */ /* 0x000fe40003f46270 */
[C---:B------:R-:W-:Y:S02]  /*2450*/  ISETP.GE.AND P4, PT, R20.reuse, R213, PT ;  /* 0x000000d51400720c */ /* 0x040fe40003f86270 */
[----:B------:R-:W-:-:S02]  /*2460*/  ISETP.GE.AND P6, PT, R20, R133, PT ;  /* 0x000000851400720c */ /* 0x000fc40003fc6270 */
[----:B------:R-:W-:Y:S02]  /*2470*/  IADD3 R20, R52, 0x30, RZ ;  /* 0x0000003034147810 */ /* 0x000fe40007ffe0ff */
[----:B------:R-:W-:Y:S02]  /*2480*/  FSEL R14, R14, -INF , !P2 ;  /* 0xff8000000e0e7808 */ /* 0x000fe40005000000 */
[----:B------:R-:W-:Y:S02]  /*2490*/  FSEL R166, R66, -INF , !P3 ;  /* 0xff80000042a67808 */ /* 0x000fe40005800000 */
[----:B------:R-:W-:Y:S02]  /*24a0*/  FSEL R163, R65, -INF , !P4 ;  /* 0xff80000041a37808 */ /* 0x000fe40006000000 */
[-C--:B------:R-:W-:Y:S02]  /*24b0*/  ISETP.GE.AND P2, PT, R28, R213.reuse, PT ;  /* 0x000000d51c00720c */ /* 0x080fe40003f46270 */
[----:B------:R-:W-:-:S02]  /*24c0*/  ISETP.GE.AND P3, PT, R20, R213, PT ;  /* 0x000000d51400720c */ /* 0x000fc40003f66270 */
[----:B------:R-:W-:Y:S02]  /*24d0*/  ISETP.GE.AND P4, PT, R20, R133, PT ;  /* 0x000000851400720c */ /* 0x000fe40003f86270 */
[----:B------:R-:W-:Y:S02]  /*24e0*/  IADD3 R12, R52, 0x31, RZ ;  /* 0x00000031340c7810 */ /* 0x000fe40007ffe0ff */
[----:B------:R-:W-:Y:S02]  /*24f0*/  FSEL R220, R67, -INF , !P6 ;  /* 0xff80000043dc7808 */ /* 0x000fe40007000000 */
[----:B------:R-:W-:Y:S02]  /*2500*/  FSEL R169, R80, -INF , !P2 ;  /* 0xff80000050a97808 */ /* 0x000fe40005000000 */
[----:B------:R-:W-:Y:S02]  /*2510*/  FSEL R175, R48, -INF , !P3 ;  /* 0xff80000030af7808 */ /* 0x000fe40005800000 */
[----:B------:R-:W-:-:S02]  /*2520*/  FSEL R168, R50, -INF , !P4 ;  /* 0xff80000032a87808 */ /* 0x000fc40006000000 */
[C---:B------:R-:W-:Y:S02]  /*2530*/  ISETP.GE.AND P6, PT, R12.reuse, R213, PT ;  /* 0x000000d50c00720c */ /* 0x040fe40003fc6270 */
[-C--:B------:R-:W-:Y:S02]  /*2540*/  ISETP.GE.AND P2, PT, R12, R133.reuse, PT ;  /* 0x000000850c00720c */ /* 0x080fe40003f46270 */
[----:B------:R-:W-:Y:S02]  /*2550*/  ISETP.GE.AND P3, PT, R52, R133, PT ;  /* 0x000000853400720c */ /* 0x000fe40003f66270 */
[----:B------:R-:W-:Y:S02]  /*2560*/  ISETP.GE.AND P4, PT, R10, R213, PT ;  /* 0x000000d50a00720c */ /* 0x000fe40003f86270 */
[----:B------:R-:W-:Y:S02]  /*2570*/  FSEL R26, R26, -INF , !P3 ;  /* 0xff8000001a1a7808 */ /* 0x000fe40005800000 */
[----:B------:R-:W-:-:S02]  /*2580*/  FSEL R173, R49, -INF , !P6 ;  /* 0xff80000031ad7808 */ /* 0x000fc40007000000 */
[----:B------:R-:W-:Y:S02]  /*2590*/  FSEL R146, R51, -INF , !P2 ;  /* 0xff80000033927808 */ /* 0x000fe40005000000 */
[----:B------:R-:W-:Y:S02]  /*25a0*/  FSEL R147, R44, -INF , !P5 ;  /* 0xff8000002c937808 */ /* 0x000fe40006800000 */
[----:B------:R-:W-:Y:S02]  /*25b0*/  FSEL R144, R46, -INF , !P1 ;  /* 0xff8000002e907808 */ /* 0x000fe40004800000 */
[----:B------:R-:W-:Y:S01]  /*25c0*/  FSEL R145, R45, -INF , !P4 ;  /* 0xff8000002d917808 */ /* 0x000fe20006000000 */
[----:B------:R-:W-:Y:S05]  /*25d0*/  @!P0 BRA `(.L_x_5) ;  /* 0x0000014000008947 */ /* 0x000fea0003800000 */
[----:B------:R-:W-:-:S04]  /*25e0*/  IADD3 R11, R2, -0x2, RZ ;  /* 0xfffffffe020b7810 */ /* 0x000fc80007ffe0ff */
[----:B------:R-:W-:Y:S01]  /*25f0*/  SHF.R.S32.HI R9, RZ, 0x1f, R11 ;  /* 0x0000001fff097819 */ /* 0x000fe2000001140b */
[----:B------:R-:W-:Y:S02]  /*2600*/  IMAD R10, R200, R11, RZ ;  /* 0x0000000bc80a7224 */ /* 0x000fe400078e02ff */
[----:B------:R-:W-:-:S04]  /*2610*/  IMAD.WIDE.U32 R28, R11, R201, R210 ;  /* 0x000000c90b1c7225 */ /* 0x000fc800078e00d2 */
[----:B------:R-:W-:Y:S01]  /*2620*/  IMAD R9, R9, R201, R10 ;  /* 0x000000c909097224 */ /* 0x000fe200078e020a */
[----:B------:R-:W-:-:S03]  /*2630*/  LEA R10, P2, R28, c[0x0][0x168], 0x1 ;  /* 0x00005a001c0a7a11 */ /* 0x000fc600078408ff */
[----:B------:R-:W-:Y:S01]  /*2640*/  IMAD.IADD R9, R29, 0x1, R9 ;  /* 0x000000011d097824 */ /* 0x000fe200078e0209 */
[----:B------:R-:W-:-:S04]  /*2650*/  LEA R30, P1, R4, R10, 0x1 ;  /* 0x0000000a041e7211 */ /* 0x000fc800078208ff */
[----:B------:R-:W-:-:S04]  /*2660*/  LEA.HI.X R11, R28, c[0x0][0x16c], R9, 0x1, P2 ;  /* 0x00005b001c0b7a11 */ /* 0x000fc800010f0c09 */
[----:B------:R-:W-:Y:S01]  /*2670*/  LEA.HI.X R31, R4, R11, R3, 0x1, P1 ;  /* 0x0000000b041f7211 */ /* 0x000fe200008f0c03 */
[----:B------:R-:W-:Y:S01]  /*2680*/  @!PT LDS RZ, [RZ] ;  /* 0x00000000fffff984 */ /* 0x000fe20000000800 */
[----:B------:R-:W-:Y:S01]  /*2690*/  @!PT LDS RZ, [RZ] ;  /* 0x00000000fffff984 */ /* 0x000fe20000000800 */
[----:B------:R-:W-:Y:S01]  /*26a0*/  @!PT LDS RZ, [RZ] ;  /* 0x00000000fffff984 */ /* 0x000fe20000000800 */
[----:B------:R1:W-:Y:S04]  /*26b0*/  LDGSTS.E.BYPASS.LTC128B.128 [R203+0xc000], [R10.64] ;  /* 0x0c0000000acb7fae */ /* 0x0003e8000b901d48 */
[----:B------:R1:W-:Y:S04]  /*26c0*/  LDGSTS.E.BYPASS.LTC128B.128 [R203+0xe000], [R10.64+0x80] ;  /* 0x0e0000800acb7fae */ /* 0x0003e8000b901d48 */
[----:B------:R1:W-:Y:S04]  /*26d0*/  LDGSTS.E.BYPASS.LTC128B.128 [R203+0x10000], [R10.64+0x100] ;  /* 0x100001000acb7fae */ /* 0x0003e8000b901d48 */
[----:B------:R1:W-:Y:S04]  /*26e0*/  LDGSTS.E.BYPASS.LTC128B.128 [R203+0xd000], [R30.64] ;  /* 0x0d0000001ecb7fae */ /* 0x0003e8000b901d48 */
[----:B------:R1:W-:Y:S04]  /*26f0*/  LDGSTS.E.BYPASS.LTC128B.128 [R203+0xf000], [R30.64+0x80] ;  /* 0x0f0000801ecb7fae */ /* 0x0003e8000b901d48 */
[----:B------:R1:W-:Y:S04]  /*2700*/  LDGSTS.E.BYPASS.LTC128B.128 [R203+0x11000], [R30.64+0x100] ;  /* 0x110001001ecb7fae */ /* 0x0003e8000b901d48 */
[----:B------:R-:W0:Y:S02]  /*2710*/  LDGDEPBAR ;  /* 0x00000000000079af */ /* 0x000e240000000000 */
.L_x_5:
[----:B-1----:R-:W-:Y:S02]  /*2720*/  FMNMX.FTZ R10, R24, R25, !PT ;  /* 0x00000019180a7209 */ /* 0x002fe40007810000 */
[----:B------:R-:W-:-:S02]  /*2730*/  FMNMX.FTZ R11, R26, R32, !PT ;  /* 0x000000201a0b7209 */ /* 0x000fc40007810000 */
[----:B------:R-:W-:Y:S02]  /*2740*/  FMNMX.FTZ R10, R33, R10, !PT ;  /* 0x0000000a210a7209 */ /* 0x000fe40007810000 */
[----:B------:R-:W-:Y:S02]  /*2750*/  FMNMX.FTZ R11, R22, R11, !PT ;  /* 0x0000000b160b7209 */ /* 0x000fe40007810000 */
[----:B------:R-:W-:Y:S02]  /*2760*/  FMNMX.FTZ R10, R27, R10, !PT ;  /* 0x0000000a1b0a7209 */ /* 0x000fe40007810000 */
[----:B------:R-:W-:Y:S02]  /*2770*/  FMNMX.FTZ R11, R6, R11, !PT ;  /* 0x0000000b060b7209 */ /* 0x000fe40007810000 */
[----:B------:R-:W-:Y:S02]  /*2780*/  FMNMX.FTZ R10, R23, R10, !PT ;  /* 0x0000000a170a7209 */ /* 0x000fe40007810000 */
        /* <DEDUP_REMOVED lines=23> */
[----:B------:R-:W-:Y:S01]  /*2900*/  SHF.L.U32 R192, R0, 0x1, RZ ;  /* 0x0000000100c07819 */ /* 0x000fe200000006ff */
[----:B------:R-:W1:Y:S03]  /*2910*/  SHFL.BFLY PT, R9, R10, 0x2, 0x1f ;  /* 0x0c401f000a097f89 */ /* 0x000e6600000e0000 */
[-C--:B------:R-:W-:Y:S01]  /*2920*/  LEA R189, R5, R192.reuse, 0x1 ;  /* 0x000000c005bd7211 */ /* 0x080fe200078e08ff */
[----:B------:R-:W2:Y:S01]  /*2930*/  SHFL.BFLY PT, R4, R11, 0x2, 0x1f ;  /* 0x0c401f000b047f89 */ /* 0x000ea200000e0000 */
[----:B------:R-:W-:-:S03]  /*2940*/  LEA R190, R7, R192, 0x1 ;  /* 0x000000c007be7211 */ /* 0x000fc600078e08ff */
[----:B------:R-:W-:Y:S01]  /*2950*/  LDSM.16.MT88.4 R68, [R192+0x14000] ;  /* 0x01400000c044783b */ /* 0x000fe20000004200 */
[----:B------:R-:W-:-:S03]  /*2960*/  LEA R188, R5, R190, 0x1 ;  /* 0x000000be05bc7211 */ /* 0x000fc600078e08ff */
[----:B------:R-:W-:Y:S04]  /*2970*/  LDSM.16.MT88.4 R84, [R189+0x14000] ;  /* 0x01400000bd54783b */ /* 0x000fe80000004200 */
[----:B------:R-:W-:Y:S04]  /*2980*/  LDSM.16.MT88.4 R36, [R192+0x12000] ;  /* 0x01200000c024783b */ /* 0x000fe80000004200 */
[----:B------:R-:W-:Y:S01]  /*2990*/  LDSM.16.MT88.4 R44, [R190+0x12000] ;  /* 0x01200000be2c783b */ /* 0x000fe20000004200 */
[----:B-1----:R-:W-:-:S03]  /*29a0*/  FMNMX.FTZ R9, R10, R9, !PT ;  /* 0x000000090a097209 */ /* 0x002fc60007810000 */
[----:B------:R-:W-:Y:S01]  /*29b0*/  LDSM.16.MT88.4 R52, [R189+0x12000] ;  /* 0x01200000bd34783b */ /* 0x000fe20000004200 */
[----:B--2---:R-:W-:-:S03]  /*29c0*/  FMNMX.FTZ R4, R11, R4, !PT ;  /* 0x000000040b047209 */ /* 0x004fc60007810000 */
[----:B------:R-:W1:Y:S04]  /*29d0*/  SHFL.BFLY PT, R132, R9, 0x1, 0x1f ;  /* 0x0c201f0009847f89 */ /* 0x000e6800000e0000 */
[----:B------:R-:W2:Y:S04]  /*29e0*/  SHFL.BFLY PT, R3, R4, 0x1, 0x1f ;  /* 0x0c201f0004037f89 */ /* 0x000ea800000e0000 */
[----:B------:R-:W3:Y:S04]  /*29f0*/  LDSM.16.MT88.4 R60, [R188+0x12000] ;  /* 0x01200000bc3c783b */ /* 0x000ee80000004200 */
[----:B------:R-:W4:Y:S04]  /*2a00*/  LDSM.16.MT88.4 R76, [R190+0x14000] ;  /* 0x01400000be4c783b */ /* 0x000f280000004200 */
[----:B------:R-:W5:Y:S04]  /*2a10*/  LDSM.16.MT88.4 R92, [R188+0x14000] ;  /* 0x01400000bc5c783b */ /* 0x000f680000004200 */
[----:B------:R-:W3:Y:S01]  /*2a20*/  LDSM.16.MT88.4 R100, [R192+0x16000] ;  /* 0x01600000c064783b */ /* 0x000ee20000004200 */
[----:B-1----:R-:W-:-:S03]  /*2a30*/  FMNMX.FTZ R132, R9, R132, !PT ;  /* 0x0000008409847209 */ /* 0x002fc60007810000 */
[----:B------:R-:W1:Y:S01]  /*2a40*/  LDSM.16.MT88.4 R124, [R190+0x16000] ;  /* 0x01600000be7c783b */ /* 0x000e620000004200 */
[----:B--2---:R-:W-:Y:S01]  /*2a50*/  FMNMX.FTZ R3, R4, R3, !PT ;  /* 0x0000000304037209 */ /* 0x004fe20007810000 */
[C---:B------:R-:W-:Y:S01]  /*2a60*/  FMUL.FTZ R170, R132.reuse, c[0x0][0x23c] ;  /* 0x00008f0084aa7a20 */ /* 0x040fe20000410000 */
[----:B------:R-:W-:Y:S01]  /*2a70*/  FSETP.NEU.FTZ.AND P1, PT, R132, -INF , PT ;  /* 0xff8000008400780b */ /* 0x000fe20003f3d000 */
[----:B------:R-:W2:Y:S02]  /*2a80*/  LDSM.16.MT88.4 R112, [R189+0x16000] ;  /* 0x01600000bd70783b */ /* 0x000ea40000004200 */
[C---:B------:R-:W-:Y:S01]  /*2a90*/  FMUL.FTZ R167, R3.reuse, c[0x0][0x23c] ;  /* 0x00008f0003a77a20 */ /* 0x040fe20000410000 */
[----:B------:R-:W-:Y:S01]  /*2aa0*/  FSEL R170, R170, RZ, P1 ;  /* 0x000000ffaaaa7208 */ /* 0x000fe20000800000 */
[----:B------:R-:W-:Y:S01]  /*2ab0*/  LDSM.16.MT88.4 R140, [R190+0x12800] ;  /* 0x01280000be8c783b */ /* 0x000fe20000004200 */
[----:B------:R-:W-:-:S03]  /*2ac0*/  FSETP.NEU.FTZ.AND P1, PT, R3, -INF , PT ;  /* 0xff8000000300780b */ /* 0x000fc60003f3d000 */
[--C-:B------:R-:W-:Y:S01]  /*2ad0*/  FFMA.FTZ R159, R24, c[0x0][0x23c], -R170.reuse ;  /* 0x00008f00189f7a23 */ /* 0x100fe200000108aa */
[----:B------:R-:W-:Y:S01]  /*2ae0*/  FSEL R167, R167, RZ, P1 ;  /* 0x000000ffa7a77208 */ /* 0x000fe20000800000 */
[--C-:B------:R-:W-:Y:S01]  /*2af0*/  FFMA.FTZ R154, R25, c[0x0][0x23c], -R170.reuse ;  /* 0x00008f00199a7a23 */ /* 0x100fe200000108aa */
[----:B------:R-:W-:Y:S01]  /*2b00*/  LDSM.16.MT88.4 R28, [R188+0x12800] ;  /* 0x01280000bc1c783b */ /* 0x000fe20000004200 */
[--C-:B------:R-:W-:Y:S02]  /*2b10*/  FFMA.FTZ R157, R33, c[0x0][0x23c], -R170.reuse ;  /* 0x00008f00219d7a23 */ /* 0x100fe400000108aa */
[----:B------:R-:W-:Y:S01]  /*2b20*/  FFMA.FTZ R150, R27, c[0x0][0x23c], -R170 ;  /* 0x00008f001b967a23 */ /* 0x000fe200000108aa */
[----:B------:R-:W-:Y:S01]  /*2b30*/  MUFU.EX2 R159, R159 ;  /* 0x0000009f009f7308 */ /* 0x000fe20000000800 */
[--C-:B------:R-:W-:Y:S02]  /*2b40*/  FFMA.FTZ R156, R26, c[0x0][0x23c], -R167.reuse ;  /* 0x00008f001a9c7a23 */ /* 0x100fe400000108a7 */
[--C-:B------:R-:W-:Y:S01]  /*2b50*/  FFMA.FTZ R161, R32, c[0x0][0x23c], -R167.reuse ;  /* 0x00008f0020a17a23 */ /* 0x100fe200000108a7 */
[----:B------:R-:W-:Y:S01]  /*2b60*/  LDSM.16.MT88.4 R24, [R190+0x14800] ;  /* 0x01480000be18783b */ /* 0x000fe20000004200 */
[----:B------:R-:W-:-:S02]  /*2b70*/  FFMA.FTZ R158, R22, c[0x0][0x23c], -R167 ;  /* 0x00008f00169e7a23 */ /* 0x000fc400000108a7 */
[--C-:B------:R-:W-:Y:S01]  /*2b80*/  FFMA.FTZ R153, R6, c[0x0][0x23c], -R167.reuse ;  /* 0x00008f0006997a23 */ /* 0x100fe200000108a7 */
[----:B------:R-:W1:Y:S01]  /*2b90*/  MUFU.EX2 R154, R154 ;  /* 0x0000009a009a7308 */ /* 0x000e620000000800 */
[----:B------:R-:W2:Y:S01]  /*2ba0*/  LDSM.16.MT88.4 R4, [R188+0x16000] ;  /* 0x01600000bc04783b */ /* 0x000ea20000004200 */
[--C-:B------:R-:W-:Y:S02]  /*2bb0*/  FFMA.FTZ R149, R17, c[0x0][0x23c], -R170.reuse ;  /* 0x00008f0011957a23 */ /* 0x100fe400000108aa */
[--C-:B------:R-:W-:Y:S01]  /*2bc0*/  FFMA.FTZ R152, R18, c[0x0][0x23c], -R167.reuse ;  /* 0x00008f0012987a23 */ /* 0x100fe200000108a7 */
[----:B------:R-:W-:Y:S01]  /*2bd0*/  LDSM.16.MT88.4 R32, [R189+0x12800] ;  /* 0x01280000bd20783b */ /* 0x000fe20000004200 */
[--C-:B------:R-:W-:Y:S02]  /*2be0*/  FFMA.FTZ R139, R16, c[0x0][0x23c], -R167.reuse ;  /* 0x00008f00108b7a23 */ /* 0x100fe400000108a7 */
[----:B------:R-:W-:Y:S01]  /*2bf0*/  MUFU.EX2 R157, R157 ;  /* 0x0000009d009d7308 */ /* 0x000fe20000000800 */
[----:B------:R-:W-:Y:S01]  /*2c00*/  FFMA.FTZ R138, R8, c[0x0][0x23c], -R167 ;  /* 0x00008f00088a7a23 */ /* 0x000fe200000108a7 */
[----:B------:R-:W-:Y:S01]  /*2c10*/  LDSM.16.MT88.4 R16, [R189+0x14800] ;  /* 0x01480000bd10783b */ /* 0x000fe20000004200 */
[----:B------:R-:W-:-:S02]  /*2c20*/  FFMA.FTZ R155, R23, c[0x0][0x23c], -R170 ;  /* 0x00008f00179b7a23 */ /* 0x000fc400000108aa */
[--C-:B------:R-:W-:Y:S01]  /*2c30*/  FFMA.FTZ R148, R21, c[0x0][0x23c], -R170.reuse ;  /* 0x00008f0015947a23 */ /* 0x100fe200000108aa */
[----:B------:R-:W2:Y:S01]  /*2c40*/  LDSM.16.MT88.4 R8, [R192+0x14800] ;  /* 0x01480000c008783b */ /* 0x000ea20000004200 */
[--C-:B------:R-:W-:Y:S01]  /*2c50*/  FFMA.FTZ R0, R13, c[0x0][0x23c], -R170.reuse ;  /* 0x00008f000d007a23 */ /* 0x100fe200000108aa */
[----:B------:R-:W3:Y:S01]  /*2c60*/  MUFU.EX2 R150, R150 ;  /* 0x0000009600967308 */ /* 0x000ee20000000800 */
[----:B-1----:R-:W-:Y:S01]  /*2c70*/  F2FP.BF16.PACK_AB R116, R154, R159 ;  /* 0x0000009f9a74723e */ /* 0x002fe200000010ff */
[----:B------:R-:W-:Y:S01]  /*2c80*/  FFMA.FTZ R151, R14, c[0x0][0x23c], -R167 ;  /* 0x00008f000e977a23 */ /* 0x000fe200000108a7 */
[----:B------:R-:W1:Y:S01]  /*2c90*/  LDSM.16.MT88.4 R20, [R192+0x12800] ;  /* 0x01280000c014783b */ /* 0x000e620000004200 */
[--C-:B------:R-:W-:Y:S02]  /*2ca0*/  FFMA.FTZ R160, R171, c[0x0][0x23c], -R170.reuse ;  /* 0x00008f00aba07a23 */ /* 0x100fe400000108aa */
[--C-:B------:R-:W-:Y:S01]  /*2cb0*/  FFMA.FTZ R162, R169, c[0x0][0x23c], -R170.reuse ;  /* 0x00008f00a9a27a23 */ /* 0x100fe200000108aa */
[----:B------:R-:W1:Y:S01]  /*2cc0*/  LDSM.16.MT88.4 R12, [R188+0x14800] ;  /* 0x01480000bc0c783b */ /* 0x000e620000004200 */
[----:B------:R-:W-:Y:S01]  /*2cd0*/  MUFU.EX2 R156, R156 ;  /* 0x0000009c009c7308 */ /* 0x000fe20000000800 */
[----:B------:R-:W-:-:S02]  /*2ce0*/  FFMA.FTZ R163, R163, c[0x0][0x23c], -R170 ;  /* 0x00008f00a3a37a23 */ /* 0x000fc400000108aa */
[--C-:B------:R-:W-:Y:S02]  /*2cf0*/  FFMA.FTZ R165, R165, c[0x0][0x23c], -R170.reuse ;  /* 0x00008f00a5a57a23 */ /* 0x100fe400000108aa */
[--C-:B------:R-:W-:Y:S02]  /*2d00*/  FFMA.FTZ R166, R166, c[0x0][0x23c], -R167.reuse ;  /* 0x00008f00a6a67a23 */ /* 0x100fe400000108a7 */
[--C-:B------:R-:W-:Y:S01]  /*2d10*/  FFMA.FTZ R169, R220, c[0x0][0x23c], -R167.reuse ;  /* 0x00008f00dca97a23 */ /* 0x100fe200000108a7 */
[----:B------:R-:W4:Y:S01]  /*2d20*/  MUFU.EX2 R161, R161 ;  /* 0x000000a100a17308 */ /* 0x000f220000000800 */
[----:B---3--:R-:W-:Y:S01]  /*2d30*/  F2FP.BF16.PACK_AB R118, R150, R157 ;  /* 0x0000009d9676723e */ /* 0x008fe200000010ff */
[--C-:B------:R-:W-:Y:S02]  /*2d40*/  FFMA.FTZ R171, R174, c[0x0][0x23c], -R167.reuse ;  /* 0x00008f00aeab7a23 */ /* 0x100fe400000108a7 */
[----:B------:R-:W-:Y:S02]  /*2d50*/  FFMA.FTZ R172, R172, c[0x0][0x23c], -R167 ;  /* 0x00008f00acac7a23 */ /* 0x000fe400000108a7 */
[----:B------:R-:W-:-:S02]  /*2d60*/  FFMA.FTZ R174, R175, c[0x0][0x23c], -R170 ;  /* 0x00008f00afae7a23 */ /* 0x000fc400000108aa */
[----:B------:R-:W-:Y:S01]  /*2d70*/  MUFU.EX2 R158, R158 ;  /* 0x0000009e009e7308 */ /* 0x000fe20000000800 */
[--C-:B------:R-:W-:Y:S02]  /*2d80*/  FFMA.FTZ R173, R173, c[0x0][0x23c], -R170.reuse ;  /* 0x00008f00adad7a23 */ /* 0x100fe400000108aa */
[----:B------:R-:W-:Y:S02]  /*2d90*/  FFMA.FTZ R175, R147, c[0x0][0x23c], -R170 ;  /* 0x00008f0093af7a23 */ /* 0x000fe400000108aa */
[--C-:B------:R-:W-:Y:S02]  /*2da0*/  FFMA.FTZ R168, R168, c[0x0][0x23c], -R167.reuse ;  /* 0x00008f00a8a87a23 */ /* 0x100fe400000108a7 */
[--C-:B------:R-:W-:Y:S01]  /*2db0*/  FFMA.FTZ R219, R146, c[0x0][0x23c], -R167.reuse ;  /* 0x00008f0092db7a23 */ /* 0x100fe200000108a7 */
[----:B------:R-:W3:Y:S01]  /*2dc0*/  MUFU.EX2 R153, R153 ;  /* 0x0000009900997308 */ /* 0x000ee20000000800 */
[----:B----4-:R-:W-:Y:S01]  /*2dd0*/  F2FP.BF16.PACK_AB R117, R161, R156 ;  /* 0x0000009ca175723e */ /* 0x010fe200000010ff */
[----:B------:R-:W-:-:S02]  /*2de0*/  FFMA.FTZ R220, R144, c[0x0][0x23c], -R167 ;  /* 0x00008f0090dc7a23 */ /* 0x000fc400000108a7 */
[----:B------:R-:W-:Y:S02]  /*2df0*/  FFMA.FTZ R170, R145, c[0x0][0x23c], -R170 ;  /* 0x00008f0091aa7a23 */ /* 0x000fe400000108aa */
[----:B------:R-:W-:Y:S01]  /*2e00*/  FFMA.FTZ R167, R164, c[0x0][0x23c], -R167 ;  /* 0x00008f00a4a77a23 */ /* 0x000fe200000108a7 */
[----:B------:R-:W-:Y:S01]  /*2e10*/  LDSM.16.MT88.4 R144, [R190+0x13800] ;  /* 0x01380000be90783b */ /* 0x000fe20000004200 */
[----:B------:R-:W-:Y:S01]  /*2e20*/  MUFU.EX2 R155, R155 ;  /* 0x0000009b009b7308 */ /* 0x000fe20000000800 */
[----:B------:R-:W-:Y:S02]  /*2e30*/  FADD.FTZ R154, R159, R154 ;  /* 0x0000009a9f9a7221 */ /* 0x000fe40000010000 */
[----:B------:R-:W-:Y:S02]  /*2e40*/  FADD.FTZ R161, R156, R161 ;  /* 0x000000a19ca17221 */ /* 0x000fe40000010000 */
[----:B------:R-:W-:Y:S01]  /*2e50*/  FADD.FTZ R157, R157, R154 ;  /* 0x0000009a9d9d7221 */ /* 0x000fe20000010000 */
[----:B---3--:R-:W-:-:S02]  /*2e60*/  F2FP.BF16.PACK_AB R119, R153, R158 ;  /* 0x0000009e9977723e */ /* 0x008fc400000010ff */
[----:B------:R-:W3:Y:S01]  /*2e70*/  MUFU.EX2 R148, R148 ;  /* 0x0000009400947308 */ /* 0x000ee20000000800 */
[----:B------:R-:W-:Y:S02]  /*2e80*/  FADD.FTZ R158, R158, R161 ;  /* 0x000000a19e9e7221 */ /* 0x000fe40000010000 */
[----:B------:R-:W-:Y:S02]  /*2e90*/  FADD.FTZ R150, R150, R157 ;  /* 0x0000009d96967221 */ /* 0x000fe40000010000 */
[----:B------:R-:W-:Y:S01]  /*2ea0*/  FADD.FTZ R153, R153, R158 ;  /* 0x0000009e99997221 */ /* 0x000fe20000010000 */
[C---:B------:R-:W-:Y:S02]  /*2eb0*/  HMMA.16816.F32.BF16 R64, R116.reuse, R68, RZ ;  /* 0x000000447440723c */ /* 0x040fe400000418ff */
[----:B------:R-:W-:Y:S06]  /*2ec0*/  MUFU.EX2 R149, R149 ;  /* 0x0000009500957308 */ /* 0x000fec0000000800 */
[C---:B------:R-:W-:Y:S02]  /*2ed0*/  HMMA.16816.F32.BF16 R80, R116.reuse, R84, RZ ;  /* 0x000000547450723c */ /* 0x040fe400000418ff */
[----:B------:R-:W-:Y:S06]  /*2ee0*/  MUFU.EX2 R0, R0 ;  /* 0x0000000000007308 */ /* 0x000fec0000000800 */
[C---:B------:R-:W-:Y:S02]  /*2ef0*/  HMMA.16816.F32.BF16 R68, R116.reuse, R70, RZ ;  /* 0x000000467444723c */ /* 0x040fe400000418ff */
[----:B------:R-:W-:Y:S06]  /*2f00*/  MUFU.EX2 R152, R152 ;  /* 0x0000009800987308 */ /* 0x000fec0000000800 */
[C---:B------:R-:W-:Y:S02]  /*2f10*/  HMMA.16816.F32.BF16 R84, R116.reuse, R86, RZ ;  /* 0x000000567454723c */ /* 0x040fe400000418ff */
[----:B------:R-:W4:Y:S06]  /*2f20*/  MUFU.EX2 R139, R139 ;  /* 0x0000008b008b7308 */ /* 0x000f2c0000000800 */
[C---:B------:R-:W-:Y:S02]  /*2f30*/  HMMA.16816.F32.BF16 R128, R116.reuse, R36, RZ ;  /* 0x000000247480723c */ /* 0x040fe400000418ff */
[----:B------:R-:W-:Y:S06]  /*2f40*/  MUFU.EX2 R151, R151 ;  /* 0x0000009700977308 */ /* 0x000fec0000000800 */
[C---:B------:R-:W-:Y:S02]  /*2f50*/  HMMA.16816.F32.BF16 R40, R116.reuse, R44, RZ ;  /* 0x0000002c7428723c */ /* 0x040fe400000418ff */
[----:B------:R-:W1:Y:S06]  /*2f60*/  MUFU.EX2 R138, R138 ;  /* 0x0000008a008a7308 */ /* 0x000e6c0000000800 */
[C---:B------:R-:W-:Y:S02]  /*2f70*/  HMMA.16816.F32.BF16 R48, R116.reuse, R52, RZ ;  /* 0x000000347430723c */ /* 0x040fe400000418ff */
[----:B------:R-:W-:Y:S06]  /*2f80*/  MUFU.EX2 R160, R160 ;  /* 0x000000a000a07308 */ /* 0x000fec0000000800 */
[C---:B------:R-:W-:Y:S02]  /*2f90*/  HMMA.16816.F32.BF16 R56, R116.reuse, R60, RZ ;  /* 0x0000003c7438723c */ /* 0x040fe400000418ff */
[----:B------:R-:W1:Y:S06]  /*2fa0*/  MUFU.EX2 R163, R163 ;  /* 0x000000a300a37308 */ /* 0x000e6c0000000800 */
[C---:B------:R-:W-:Y:S02]  /*2fb0*/  HMMA.16816.F32.BF16 R72, R116.reuse, R76, RZ ;  /* 0x0000004c7448723c */ /* 0x040fe400000418ff */
[----:B------:R-:W-:Y:S06]  /*2fc0*/  MUFU.EX2 R162, R162 ;  /* 0x000000a200a27308 */ /* 0x000fec0000000800 */
[C---:B-----5:R-:W-:Y:S02]  /*2fd0*/  HMMA.16816.F32.BF16 R88, R116.reuse, R92, RZ ;  /* 0x0000005c7458723c */ /* 0x060fe400000418ff */
[----:B------:R-:W-:Y:S06]  /*2fe0*/  MUFU.EX2 R165, R165 ;  /* 0x000000a500a57308 */ /* 0x000fec0000000800 */
[C---:B------:R-:W-:Y:S02]  /*2ff0*/  HMMA.16816.F32.BF16 R96, R116.reuse, R100, RZ ;  /* 0x000000647460723c */ /* 0x040fe400000418ff */
[----:B------:R-:W-:Y:S06]  /*3000*/  MUFU.EX2 R166, R166 ;  /* 0x000000a600a67308 */ /* 0x000fec0000000800 */
[C---:B------:R-:W-:Y:S02]  /*3010*/  HMMA.16816.F32.BF16 R104, R116.reuse, R124, RZ ;  /* 0x0000007c7468723c */ /* 0x040fe400000418ff */
[----:B------:R-:W5:Y:S06]  /*3020*/  MUFU.EX2 R169, R169 ;  /* 0x000000a900a97308 */ /* 0x000f6c0000000800 */
[C---:B--2---:R-:W-:Y:S02]  /*3030*/  HMMA.16816.F32.BF16 R108, R116.reuse, R112, RZ ;  /* 0x00000070746c723c */ /* 0x044fe400000418ff */
[----:B------:R-:W-:Y:S06]  /*3040*/  MUFU.EX2 R171, R171 ;  /* 0x000000ab00ab7308 */ /* 0x000fec0000000800 */
[C---:B------:R-:W-:Y:S02]  /*3050*/  HMMA.16816.F32.BF16 R36, R116.reuse, R38, RZ ;  /* 0x000000267424723c */ /* 0x040fe400000418ff */
[----:B------:R-:W2:Y:S06]  /*3060*/  MUFU.EX2 R172, R172 ;  /* 0x000000ac00ac7308 */ /* 0x000eac0000000800 */
[C---:B------:R-:W-:Y:S02]  /*3070*/  HMMA.16816.F32.BF16 R44, R116.reuse, R46, RZ ;  /* 0x0000002e742c723c */ /* 0x040fe400000418ff */
[----:B------:R-:W-:Y:S06]  /*3080*/  MUFU.EX2 R174, R174 ;  /* 0x000000ae00ae7308 */ /* 0x000fec0000000800 */
[C---:B------:R-:W-:Y:S02]  /*3090*/  HMMA.16816.F32.BF16 R52, R116.reuse, R54, RZ ;  /* 0x000000367434723c */ /* 0x040fe400000418ff */
[----:B------:R-:W1:Y:S06]  /*30a0*/  MUFU.EX2 R173, R173 ;  /* 0x000000ad00ad7308 */ /* 0x000e6c0000000800 */
[C---:B------:R-:W-:Y:S02]  /*30b0*/  HMMA.16816.F32.BF16 R60, R116.reuse, R62, RZ ;  /* 0x0000003e743c723c */ /* 0x040fe400000418ff */
[----:B------:R-:W-:Y:S06]  /*30c0*/  MUFU.EX2 R175, R175 ;  /* 0x000000af00af7308 */ /* 0x000fec0000000800 */
[C---:B------:R-:W-:Y:S02]  /*30d0*/  HMMA.16816.F32.BF16 R76, R116.reuse, R78, RZ ;  /* 0x0000004e744c723c */ /* 0x040fe400000418ff */
[----:B------:R-:W-:Y:S06]  /*30e0*/  MUFU.EX2 R170, R170 ;  /* 0x000000aa00aa7308 */ /* 0x000fec0000000800 */
        /* <DEDUP_REMOVED lines=8> */
[C---:B------:R-:W-:Y:S07]  /*3170*/  HMMA.16816.F32.BF16 R120, R116.reuse, R4, RZ ;  /* 0x000000047478723c */ /* 0x040fee00000418ff */
[----:B---3--:R-:W-:Y:S01]  /*3180*/  F2FP.BF16.PACK_AB R4, R148, R155 ;  /* 0x0000009b9404723e */ /* 0x008fe200000010ff */
[----:B------:R-:W-:Y:S01]  /*3190*/  HMMA.16816.F32.BF16 R116, R116, R6, RZ ;  /* 0x000000067474723c */ /* 0x000fe200000418ff */
[----:B----4-:R-:W-:Y:S01]  /*31a0*/  F2FP.BF16.PACK_AB R5, R139, R152 ;  /* 0x000000988b05723e */ /* 0x010fe200000010ff */
[----:B------:R-:W-:-:S02]  /*31b0*/  FADD.FTZ R155, R155, R150 ;  /* 0x000000969b9b7221 */ /* 0x000fc40000010000 */
[----:B------:R-:W-:Y:S02]  /*31c0*/  FADD.FTZ R152, R152, R153 ;  /* 0x0000009998987221 */ /* 0x000fe40000010000 */
[----:B------:R-:W-:Y:S01]  /*31d0*/  FADD.FTZ R148, R148, R155 ;  /* 0x0000009b94947221 */ /* 0x000fe20000010000 */
[----:B------:R-:W-:Y:S01]  /*31e0*/  F2FP.BF16.PACK_AB R6, R0, R149 ;  /* 0x000000950006723e */ /* 0x000fe200000010ff */
[----:B------:R-:W-:Y:S01]  /*31f0*/  FADD.FTZ R152, R139, R152 ;  /* 0x000000988b987221 */ /* 0x000fe20000010000 */
[----:B-1----:R-:W-:Y:S01]  /*3200*/  F2FP.BF16.PACK_AB R7, R138, R151 ;  /* 0x000000978a07723e */ /* 0x002fe200000010ff */
[----:B------:R-:W-:Y:S02]  /*3210*/  FADD.FTZ R149, R149, R148 ;  /* 0x0000009495957221 */ /* 0x000fe40000010000 */
[----:B------:R-:W-:Y:S02]  /*3220*/  FADD.FTZ R151, R151, R152 ;  /* 0x0000009897977221 */ /* 0x000fe40000010000 */
[----:B------:R-:W-:-:S02]  /*3230*/  FADD.FTZ R149, R0, R149 ;  /* 0x0000009500957221 */ /* 0x000fc40000010000 */
[----:B------:R-:W-:Y:S01]  /*3240*/  HMMA.16816.F32.BF16 R64, R4, R8, R64 ;  /* 0x000000080440723c */ /* 0x000fe20000041840 */
[----:B------:R-:W-:-:S07]  /*3250*/  FADD.FTZ R151, R138, R151 ;  /* 0x000000978a977221 */ /* 0x000fce0000010000 */
[C---:B------:R-:W-:Y:S01]  /*3260*/  HMMA.16816.F32.BF16 R68, R4.reuse, R10, R68 ;  /* 0x0000000a0444723c */ /* 0x040fe20000041844 */
[----:B------:R-:W1:Y:S07]  /*3270*/  LDSM.16.MT88.4 R8, [R190+0x16800] ;  /* 0x01680000be08783b */ /* 0x000e6e0000004200 */
[C---:B------:R-:W-:Y:S08]  /*3280*/  HMMA.16816.F32.BF16 R80, R4.reuse, R16, R80 ;  /* 0x000000100450723c */ /* 0x040ff00000041850 */
[C---:B------:R-:W-:Y:S01]  /*3290*/  HMMA.16816.F32.BF16 R84, R4.reuse, R18, R84 ;  /* 0x000000120454723c */ /* 0x040fe20000041854 */
[----:B------:R-:W3:Y:S07]  /*32a0*/  LDSM.16.MT88.4 R16, [R189+0x16800] ;  /* 0x01680000bd10783b */ /* 0x000eee0000004200 */
[C---:B------:R-:W-:Y:S08]  /*32b0*/  HMMA.16816.F32.BF16 R128, R4.reuse, R20, R128 ;  /* 0x000000140480723c */ /* 0x040ff00000041880 */
[C---:B------:R-:W-:Y:S01]  /*32c0*/  HMMA.16816.F32.BF16 R36, R4.reuse, R22, R36 ;  /* 0x000000160424723c */ /* 0x040fe20000041824 */
[----:B------:R-:W4:Y:S07]  /*32d0*/  LDSM.16.MT88.4 R20, [R192+0x16800] ;  /* 0x01680000c014783b */ /* 0x000f2e0000004200 */
[C---:B------:R-:W-:Y:S08]  /*32e0*/  HMMA.16816.F32.BF16 R88, R4.reuse, R12, R88 ;  /* 0x0000000c0458723c */ /* 0x040ff00000041858 */
[C---:B------:R-:W-:Y:S01]  /*32f0*/  HMMA.16816.F32.BF16 R92, R4.reuse, R14, R92 ;  /* 0x0000000e045c723c */ /* 0x040fe2000004185c */
[----:B------:R-:W2:Y:S07]  /*3300*/  LDSM.16.MT88.4 R12, [R188+0x16800] ;  /* 0x01680000bc0c783b */ /* 0x000eae0000004200 */
[C---:B-1----:R-:W-:Y:S08]  /*3310*/  HMMA.16816.F32.BF16 R104, R4.reuse, R8, R104 ;  /* 0x000000080468723c */ /* 0x042ff00000041868 */
[C---:B------:R-:W-:Y:S01]  /*3320*/  HMMA.16816.F32.BF16 R124, R4.reuse, R10, R124 ;  /* 0x0000000a047c723c */ /* 0x040fe2000004187c */
[----:B------:R-:W1:Y:S07]  /*3330*/  LDSM.16.MT88.4 R8, [R192+0x13000] ;  /* 0x01300000c008783b */ /* 0x000e6e0000004200 */
[C---:B---3--:R-:W-:Y:S08]  /*3340*/  HMMA.16816.F32.BF16 R108, R4.reuse, R16, R108 ;  /* 0x00000010046c723c */ /* 0x048ff0000004186c */
[C---:B------:R-:W-:Y:S01]  /*3350*/  HMMA.16816.F32.BF16 R112, R4.reuse, R18, R112 ;  /* 0x000000120470723c */ /* 0x040fe20000041870 */
[----:B------:R-:W3:Y:S07]  /*3360*/  LDSM.16.MT88.4 R16, [R190+0x13000] ;  /* 0x01300000be10783b */ /* 0x000eee0000004200 */
[C---:B------:R-:W-:Y:S08]  /*3370*/  HMMA.16816.F32.BF16 R40, R4.reuse, R140, R40 ;  /* 0x0000008c0428723c */ /* 0x040ff00000041828 */
[C---:B------:R-:W-:Y:S01]  /*3380*/  HMMA.16816.F32.BF16 R44, R4.reuse, R142, R44 ;  /* 0x0000008e042c723c */ /* 0x040fe2000004182c */
[----:B------:R-:W-:Y:S07]  /*3390*/  LDSM.16.MT88.4 R140, [R189+0x13800] ;  /* 0x01380000bd8c783b */ /* 0x000fee0000004200 */
        /* <DEDUP_REMOVED lines=9> */
[C---:B----4-:R-:W-:Y:S08]  /*3430*/  HMMA.16816.F32.BF16 R96, R4.reuse, R20, R96 ;  /* 0x000000140460723c */ /* 0x050ff00000041860 */
[C---:B------:R-:W-:Y:S01]  /*3440*/  HMMA.16816.F32.BF16 R100, R4.reuse, R22, R100 ;  /* 0x000000160464723c */ /* 0x040fe20000041864 */
[----:B------:R-:W-:Y:S07]  /*3450*/  LDSM.16.MT88.4 R20, [R192+0x17000] ;  /* 0x01700000c014783b */ /* 0x000fee0000004200 */
[C---:B--2---:R-:W-:Y:S08]  /*3460*/  HMMA.16816.F32.BF16 R120, R4.reuse, R12, R120 ;  /* 0x0000000c0478723c */ /* 0x044ff00000041878 */
[----:B------:R-:W-:Y:S01]  /*3470*/  HMMA.16816.F32.BF16 R116, R4, R14, R116 ;  /* 0x0000000e0474723c */ /* 0x000fe20000041874 */
[----:B------:R-:W2:Y:S06]  /*3480*/  LDSM.16.MT88.4 R12, [R192+0x15000] ;  /* 0x01500000c00c783b */ /* 0x000eac0000004200 */
[----:B------:R-:W-:Y:S01]  /*3490*/  F2FP.BF16.PACK_AB R4, R163, R160 ;  /* 0x000000a0a304723e */ /* 0x000fe200000010ff */
[----:B------:R-:W-:Y:S01]  /*34a0*/  FADD.FTZ R160, R160, R149 ;  /* 0x00000095a0a07221 */ /* 0x000fe20000010000 */
[----:B-----5:R-:W-:Y:S01]  /*34b0*/  F2FP.BF16.PACK_AB R5, R169, R166 ;  /* 0x000000a6a905723e */ /* 0x020fe200000010ff */
[----:B------:R-:W-:Y:S01]  /*34c0*/  FADD.FTZ R166, R166, R151 ;  /* 0x00000097a6a67221 */ /* 0x000fe20000010000 */
[----:B------:R-:W-:Y:S01]  /*34d0*/  F2FP.BF16.PACK_AB R6, R165, R162 ;  /* 0x000000a2a506723e */ /* 0x000fe200000010ff */
[----:B------:R-:W-:Y:S01]  /*34e0*/  FADD.FTZ R163, R163, R160 ;  /* 0x000000a0a3a37221 */ /* 0x000fe20000010000 */
[----:B------:R-:W-:Y:S01]  /*34f0*/  F2FP.BF16.PACK_AB R7, R172, R171 ;  /* 0x000000abac07723e */ /* 0x000fe200000010ff */
[----:B------:R-:W-:-:S02]  /*3500*/  FADD.FTZ R166, R169, R166 ;  /* 0x000000a6a9a67221 */ /* 0x000fc40000010000 */
[----:B------:R-:W-:Y:S02]  /*3510*/  FADD.FTZ R162, R162, R163 ;  /* 0x000000a3a2a27221 */ /* 0x000fe40000010000 */
[----:B------:R-:W-:Y:S02]  /*3520*/  FADD.FTZ R171, R171, R166 ;  /* 0x000000a6abab7221 */ /* 0x000fe40000010000 */
[----:B-1----:R-:W-:Y:S01]  /*3530*/  HMMA.16816.F32.BF16 R128, R4, R8, R128 ;  /* 0x000000080480723c */ /* 0x002fe20000041880 */
[----:B------:R-:W-:Y:S02]  /*3540*/  FADD.FTZ R165, R165, R162 ;  /* 0x000000a2a5a57221 */ /* 0x000fe40000010000 */
[----:B------:R-:W-:-:S05]  /*3550*/  FADD.FTZ R171, R172, R171 ;  /* 0x000000abacab7221 */ /* 0x000fca0000010000 */
[C---:B------:R-:W-:Y:S01]  /*3560*/  HMMA.16816.F32.BF16 R36, R4.reuse, R10, R36 ;  /* 0x0000000a0424723c */ /* 0x040fe20000041824 */
[----:B------:R-:W1:Y:S07]  /*3570*/  LDSM.16.MT88.4 R8, [R189+0x15000] ;  /* 0x01500000bd08783b */ /* 0x000e6e0000004200 */
[C---:B---3--:R-:W-:Y:S08]  /*3580*/  HMMA.16816.F32.BF16 R40, R4.reuse, R16, R40 ;  /* 0x000000100428723c */ /* 0x048ff00000041828 */
[C---:B------:R-:W-:Y:S01]  /*3590*/  HMMA.16816.F32.BF16 R44, R4.reuse, R18, R44 ;  /* 0x00000012042c723c */ /* 0x040fe2000004182c */
[----:B------:R-:W3:Y:S07]  /*35a0*/  LDSM.16.MT88.4 R16, [R188+0x15000] ;  /* 0x01500000bc10783b */ /* 0x000eee0000004200 */
[C---:B--2---:R-:W-:Y:S08]  /*35b0*/  HMMA.16816.F32.BF16 R64, R4.reuse, R12, R64 ;  /* 0x0000000c0440723c */ /* 0x044ff00000041840 */
[C---:B------:R-:W-:Y:S01]  /*35c0*/  HMMA.16816.F32.BF16 R68, R4.reuse, R14, R68 ;  /* 0x0000000e0444723c */ /* 0x040fe20000041844 */
[----:B------:R-:W2:Y:S07]  /*35d0*/  LDSM.16.MT88.4 R12, [R190+0x17000] ;  /* 0x01700000be0c783b */ /* 0x000eae0000004200 */
[C---:B------:R-:W-:Y:S08]  /*35e0*/  HMMA.16816.F32.BF16 R96, R4.reuse, R20, R96 ;  /* 0x000000140460723c */ /* 0x040ff00000041860 */
[C---:B-1----:R-:W-:Y:S08]  /*35f0*/  HMMA.16816.F32.BF16 R80, R4.reuse, R8, R80 ;  /* 0x000000080450723c */ /* 0x042ff00000041850 */
        /* <DEDUP_REMOVED lines=8> */
[C---:B------:R-:W-:Y:S01]  /*3680*/  HMMA.16816.F32.BF16 R100, R4.reuse, R22, R100 ;  /* 0x000000160464723c */ /* 0x040fe20000041864 */
[----:B------:R-:W-:Y:S07]  /*3690*/  LDSM.16.MT88.4 R20, [R188+0x15800] ;  /* 0x01580000bc14783b */ /* 0x000fee0000004200 */
        /* <DEDUP_REMOVED lines=8> */
[----:B------:R-:W4:Y:S07]  /*3720*/  LDSM.16.MT88.4 R32, [R188+0x13800] ;  /* 0x01380000bc20783b */ /* 0x000f2e0000004200 */
[C---:B------:R-:W-:Y:S08]  /*3730*/  HMMA.16816.F32.BF16 R56, R4.reuse, R28, R56 ;  /* 0x0000001c0438723c */ /* 0x040ff00000041838 */
[C---:B------:R-:W-:Y:S01]  /*3740*/  HMMA.16816.F32.BF16 R60, R4.reuse, R30, R60 ;  /* 0x0000001e043c723c */ /* 0x040fe2000004183c */
[----:B------:R-:W5:Y:S07]  /*3750*/  LDSM.16.MT88.4 R28, [R190+0x15800] ;  /* 0x01580000be1c783b */ /* 0x000f6e0000004200 */
[C---:B------:R-:W-:Y:S08]  /*3760*/  HMMA.16816.F32.BF16 R72, R4.reuse, R24, R72 ;  /* 0x000000180448723c */ /* 0x040ff00000041848 */
[----:B------:R-:W-:Y:S01]  /*3770*/  HMMA.16816.F32.BF16 R76, R4, R26, R76 ;  /* 0x0000001a044c723c */ /* 0x000fe2000004184c */
[----:B------:R-:W3:Y:S06]  /*3780*/  LDSM.16.MT88.4 R24, [R189+0x15800] ;  /* 0x01580000bd18783b */ /* 0x000eec0000004200 */
[----:B------:R-:W-:Y:S01]  /*3790*/  F2FP.BF16.PACK_AB R4, R173, R174 ;  /* 0x000000aead04723e */ /* 0x000fe200000010ff */
[----:B------:R-:W-:Y:S01]  /*37a0*/  FADD.FTZ R174, R174, R165 ;  /* 0x000000a5aeae7221 */ /* 0x000fe20000010000 */
[----:B------:R-:W-:Y:S01]  /*37b0*/  F2FP.BF16.PACK_AB R5, R219, R168 ;  /* 0x000000a8db05723e */ /* 0x000fe200000010ff */
[----:B------:R-:W-:Y:S01]  /*37c0*/  FADD.FTZ R168, R168, R171 ;  /* 0x000000aba8a87221 */ /* 0x000fe20000010000 */
[----:B------:R-:W-:Y:S01]  /*37d0*/  F2FP.BF16.PACK_AB R6, R170, R175 ;  /* 0x000000afaa06723e */ /* 0x000fe200000010ff */
[----:B------:R-:W-:Y:S01]  /*37e0*/  FADD.FTZ R174, R173, R174 ;  /* 0x000000aeadae7221 */ /* 0x000fe20000010000 */
[----:B------:R-:W-:Y:S01]  /*37f0*/  F2FP.BF16.PACK_AB R7, R167, R220 ;  /* 0x000000dca707723e */ /* 0x000fe200000010ff */
[----:B------:R-:W-:-:S02]  /*3800*/  FADD.FTZ R219, R219, R168 ;  /* 0x000000a8dbdb7221 */ /* 0x000fc40000010000 */
[----:B------:R-:W-:Y:S02]  /*3810*/  FADD.FTZ R175, R175, R174 ;  /* 0x000000aeafaf7221 */ /* 0x000fe40000010000 */
[----:B------:R-:W-:Y:S02]  /*3820*/  FADD.FTZ R220, R220, R219 ;  /* 0x000000dbdcdc7221 */ /* 0x000fe40000010000 */
[----:B--2---:R-:W-:Y:S01]  /*3830*/  HMMA.16816.F32.BF16 R128, R4, R12, R128 ;  /* 0x0000000c0480723c */ /* 0x004fe20000041880 */
[----:B------:R-:W-:Y:S02]  /*3840*/  FADD.FTZ R221, R170, R175 ;  /* 0x000000afaadd7221 */ /* 0x000fe40000010000 */
[----:B------:R-:W-:-:S05]  /*3850*/  FADD.FTZ R219, R167, R220 ;  /* 0x000000dca7db7221 */ /* 0x000fca0000010000 */
        /* <DEDUP_REMOVED lines=9> */
[C---:B------:R-:W-:Y:S08]  /*38f0*/  HMMA.16816.F32.BF16 R44, R4.reuse, R146, R44 ;  /* 0x00000092042c723c */ /* 0x040ff0000004182c */
[C---:B------:R-:W-:Y:S08]  /*3900*/  HMMA.16816.F32.BF16 R48, R4.reuse, R140, R48 ;  /* 0x0000008c0430723c */ /* 0x040ff00000041830 */
[C---:B------:R-:W-:Y:S08]  /*3910*/  HMMA.16816.F32.BF16 R52, R4.reuse, R142, R52 ;  /* 0x0000008e0434723c */ /* 0x040ff00000041834 */
[C---:B----4-:R-:W-:Y:S08]  /*3920*/  HMMA.16816.F32.BF16 R56, R4.reuse, R32, R56 ;  /* 0x000000200438723c */ /* 0x050ff00000041838 */
[C---:B------:R-:W-:Y:S08]  /*3930*/  HMMA.16816.F32.BF16 R60, R4.reuse, R34, R60 ;  /* 0x00000022043c723c */ /* 0x040ff0000004183c */
[C---:B-----5:R-:W-:Y:S08]  /*3940*/  HMMA.16816.F32.BF16 R72, R4.reuse, R28, R72 ;  /* 0x0000001c0448723c */ /* 0x060ff00000041848 */
[C---:B------:R-:W-:Y:S08]  /*3950*/  HMMA.16816.F32.BF16 R76, R4.reuse, R30, R76 ;  /* 0x0000001e044c723c */ /* 0x040ff0000004184c */
[C---:B------:R-:W-:Y:S08]  /*3960*/  HMMA.16816.F32.BF16 R80, R4.reuse, R24, R80 ;  /* 0x000000180450723c */ /* 0x040ff00000041850 */
[C---:B------:R-:W-:Y:S08]  /*3970*/  HMMA.16816.F32.BF16 R84, R4.reuse, R26, R84 ;  /* 0x0000001a0454723c */ /* 0x040ff00000041854 */
[C---:B------:R-:W-:Y:S08]  /*3980*/  HMMA.16816.F32.BF16 R88, R4.reuse, R20, R88 ;  /* 0x000000140458723c */ /* 0x040ff00000041858 */
[C---:B------:R-:W-:Y:S08]  /*3990*/  HMMA.16816.F32.BF16 R92, R4.reuse, R22, R92 ;  /* 0x00000016045c723c */ /* 0x040ff0000004185c */
[C---:B--2---:R-:W-:Y:S08]  /*39a0*/  HMMA.16816.F32.BF16 R104, R4.reuse, R12, R104 ;  /* 0x0000000c0468723c */ /* 0x044ff00000041868 */
[C---:B------:R-:W-:Y:S08]  /*39b0*/  HMMA.16816.F32.BF16 R124, R4.reuse, R14, R124 ;  /* 0x0000000e047c723c */ /* 0x040ff0000004187c */
[C---:B-1----:R-:W-:Y:S08]  /*39c0*/  HMMA.16816.F32.BF16 R108, R4.reuse, R8, R108 ;  /* 0x00000008046c723c */ /* 0x042ff0000004186c */
[C---:B------:R-:W-:Y:S08]  /*39d0*/  HMMA.16816.F32.BF16 R112, R4.reuse, R10, R112 ;  /* 0x0000000a0470723c */ /* 0x040ff00000041870 */
[C---:B---3--:R-:W-:Y:S08]  /*39e0*/  HMMA.16816.F32.BF16 R120, R4.reuse, R16, R120 ;  /* 0x000000100478723c */ /* 0x048ff00000041878 */
[----:B------:R-:W-:Y:S01]  /*39f0*/  HMMA.16816.F32.BF16 R116, R4, R18, R116 ;  /* 0x000000120474723c */ /* 0x000fe20000041874 */
[----:B------:R-:W-:Y:S05]  /*3a00*/  @!UPT UIADD3 URZ, URZ, URZ, URZ ;  /* 0x0000003f3f3ff290 */ /* 0x000fea000fffe03f */
[----:B------:R-:W-:Y:S11]  /*3a10*/  @!P0 BRA `(.L_x_6) ;  /* 0x0000577000008947 */ /* 0x000ff60003800000 */
[----:B------:R-:W-:Y:S01]  /*3a20*/  IADD3 R223, R2, -0x2, RZ ;  /* 0xfffffffe02df7810 */ /* 0x000fe20007ffe0ff */
[----:B------:R-:W-:-:S04]  /*3a30*/  DEPBAR.LE SB0, 0x0 ;  /* 0x000080000000791a */ /* 0x000fc80000000000 */
[----:B------:R-:W-:Y:S01]  /*3a40*/  SHF.R.S32.HI R0, RZ, 0x1f, R223 ;  /* 0x0000001fff007819 */ /* 0x000fe200000114df */
[----:B------:R-:W-:-:S04]  /*3a50*/  IMAD.WIDE.U32 R6, R223, c[0x0][0x1a0], RZ ;  /* 0x00006800df067a25 */ /* 0x000fc800078e00ff */
[----:B------:R-:W-:Y:S01]  /*3a60*/  IMAD R0, R0, c[0x0][0x1a0], RZ ;  /* 0x0000680000007a24 */ /* 0x000fe200078e02ff */
[----:B------:R-:W-:Y:S01]  /*3a70*/  BAR.SYNC.DEFER_BLOCKING 0x0 ;  /* 0x0000000000007b1d */ /* 0x000fe20000010000 */
[----:B------:R-:W-:Y:S01]  /*3a80*/  LEA R4, P0, R6, R134, 0x6 ;  /* 0x0000008606047211 */ /* 0x000fe200078030ff */
[----:B------:R-:W-:-:S03]  /*3a90*/  IMAD.WIDE.U32 R8, R137, c[0x0][0x1a0], RZ ;  /* 0x0000680089087a25 */ /* 0x000fc600078e00ff */
[----:B------:R-:W-:Y:S01]  /*3aa0*/  LEA R16, P1, R4, c[0x0][0x170], 0x1 ;  /* 0x00005c0004107a11 */ /* 0x000fe200078208ff */
[----:B------:R-:W-:Y:S02]  /*3ab0*/  IMAD R0, R223, c[0x0][0x1a4], R0 ;  /* 0x00006900df007a24 */ /* 0x000fe400078e0200 */
[----:B------:R-:W-:Y:S02]  /*3ac0*/  IMAD R137, R137, c[0x0][0x1a4], RZ ;  /* 0x0000690089897a24 */ /* 0x000fe400078e02ff */
[----:B------:R-:W-:Y:S02]  /*3ad0*/  IMAD.IADD R5, R7, 0x1, R0 ;  /* 0x0000000107057824 */ /* 0x000fe400078e0200 */
[----:B------:R-:W-:-:S03]  /*3ae0*/  IMAD R0, R223, 0x40, R218 ;  /* 0x00000040df007824 */ /* 0x000fc600078e02da */
[----:B------:R-:W-:Y:S02]  /*3af0*/  LEA.HI.X R5, R6, R209, R5, 0x6, P0 ;  /* 0x000000d106057211 */ /* 0x000fe400000f3405 */
[----:B------:R-:W-:Y:S02]  /*3b00*/  IADD3 R6, P0, R8, R16, RZ ;  /* 0x0000001008067210 */ /* 0x000fe40007f1e0ff */
[----:B------:R-:W-:-:S04]  /*3b10*/  LEA.HI.X R17, R4, c[0x0][0x174], R5, 0x1, P1 ;  /* 0x00005d0004117a11 */ /* 0x000fc800008f0c05 */
[----:B------:R-:W-:Y:S01]  /*3b20*/  IADD3.X R7, R17, R9, R137, P0, !PT ;  /* 0x0000000911077210 */ /* 0x000fe200007fe489 */
        /* <DEDUP_REMOVED lines=9> */
[----:B------:R-:W-:Y:S04]  /*3bc0*/  LDSM.16.M88.4 R164, [R198] ;  /* 0x00000000c6a4783b */ /* 0x000fe80000000200 */
[----:B------:R-:W3:Y:S04]  /*3bd0*/  LDSM.16.M88.4 R136, [R197+0xc000] ;  /* 0x00c00000c588783b */ /* 0x000ee80000000200 */
[----:B------:R-:W4:Y:S04]  /*3be0*/  LDSM.16.M88.4 R28, [R197+0xc800] ;  /* 0x00c80000c51c783b */ /* 0x000f280000000200 */
[----:B------:R-:W5:Y:S04]  /*3bf0*/  LDSM.16.M88.4 R20, [R197+0xd000] ;  /* 0x00d00000c514783b */ /* 0x000f680000000200 */
[----:B------:R-:W1:Y:S04]  /*3c00*/  LDSM.16.M88.4 R12, [R197+0xd800] ;  /* 0x00d80000c50c783b */ /* 0x000e680000000200 */
[----:B------:R-:W-:Y:S04]  /*3c10*/  LDSM.16.M88.4 R152, [R196] ;  /* 0x00000000c498783b */ /* 0x000fe80000000200 */
[----:B------:R-:W1:Y:S04]  /*3c20*/  LDSM.16.M88.4 R8, [R195] ;  /* 0x00000000c308783b */ /* 0x000e680000000200 */
[----:B------:R-:W1:Y:S04]  /*3c30*/  LDSM.16.M88.4 R144, [R187] ;  /* 0x00000000bb90783b */ /* 0x000e680000000200 */
[----:B--2---:R-:W2:Y:S04]  /*3c40*/  LDSM.16.M88.4 R4, [R186] ;  /* 0x00000000ba04783b */ /* 0x004ea80000000200 */
[----:B------:R-:W1:Y:S04]  /*3c50*/  LDSM.16.M88.4 R156, [R185] ;  /* 0x00000000b99c783b */ /* 0x000e680000000200 */
[----:B------:R-:W-:Y:S01]  /*3c60*/  LDSM.16.M88.4 R168, [R191+0xc800] ;  /* 0x00c80000bfa8783b */ /* 0x000fe20000000200 */
[C---:B---3--:R-:W-:Y:S03]  /*3c70*/  HMMA.16816.F32.BF16 R140, R164.reuse, R136, RZ ;  /* 0x00000088a48c723c */ /* 0x048fe600000418ff */
[----:B------:R-:W-:Y:S04]  /*3c80*/  LDSM.16.M88.4 R160, [R191+0xd000] ;  /* 0x00d00000bfa0783b */ /* 0x000fe80000000200 */
[----:B------:R-:W-:Y:S01]  /*3c90*/  LDSM.16.M88.4 R148, [R191+0xd800] ;  /* 0x00d80000bf94783b */ /* 0x000fe20000000200 */
[C---:B------:R-:W-:Y:S03]  /*3ca0*/  HMMA.16816.F32.BF16 R136, R164.reuse, R138, RZ ;  /* 0x0000008aa488723c */ /* 0x040fe600000418ff */
[----:B------:R-:W-:Y:S04]  /*3cb0*/  LDSM.16.M88.4 R172, [R181] ;  /* 0x00000000b5ac783b */ /* 0x000fe80000000200 */
[----:B------:R-:W0:Y:S01]  /*3cc0*/  LDGDEPBAR ;  /* 0x00000000000079af */ /* 0x000e220000000000 */
[C---:B----4-:R-:W-:Y:S08]  /*3cd0*/  HMMA.16816.F32.BF16 R32, R164.reuse, R28, RZ ;  /* 0x0000001ca420723c */ /* 0x050ff000000418ff */
[C---:B------:R-:W-:Y:S08]  /*3ce0*/  HMMA.16816.F32.BF16 R28, R164.reuse, R30, RZ ;  /* 0x0000001ea41c723c */ /* 0x040ff000000418ff */
[C---:B-----5:R-:W-:Y:S08]  /*3cf0*/  HMMA.16816.F32.BF16 R24, R164.reuse, R20, RZ ;  /* 0x00000014a418723c */ /* 0x060ff000000418ff */
[C---:B------:R-:W-:Y:S08]  /*3d00*/  HMMA.16816.F32.BF16 R20, R164.reuse, R22, RZ ;  /* 0x00000016a414723c */ /* 0x040ff000000418ff */
[C---:B-1----:R-:W-:Y:S08]  /*3d10*/  HMMA.16816.F32.BF16 R16, R164.reuse, R12, RZ ;  /* 0x0000000ca410723c */ /* 0x042ff000000418ff */
[----:B------:R-:W-:Y:S01]  /*3d20*/  HMMA.16816.F32.BF16 R164, R164, R14, RZ ;  /* 0x0000000ea4a4723c */ /* 0x000fe200000418ff */
[----:B------:R-:W-:Y:S07]  /*3d30*/  LDSM.16.M88.4 R12, [R191+0xc000] ;  /* 0x00c00000bf0c783b */ /* 0x000fee0000000200 */
[C---:B------:R-:W-:Y:S08]  /*3d40*/  HMMA.16816.F32.BF16 R140, R152.reuse, R8, R140 ;  /* 0x00000008988c723c */ /* 0x040ff0000004188c */
[C---:B------:R-:W-:Y:S01]  /*3d50*/  HMMA.16816.F32.BF16 R136, R152.reuse, R10, R136 ;  /* 0x0000000a9888723c */ /* 0x040fe20000041888 */
[----:B------:R-:W1:Y:S07]  /*3d60*/  LDSM.16.M88.4 R8, [R194] ;  /* 0x00000000c208783b */ /* 0x000e6e0000000200 */
[C---:B------:R-:W-:Y:S08]  /*3d70*/  HMMA.16816.F32.BF16 R32, R152.reuse, R144, R32 ;  /* 0x000000909820723c */ /* 0x040ff00000041820 */
[C---:B------:R-:W-:Y:S01]  /*3d80*/  HMMA.16816.F32.BF16 R28, R152.reuse, R146, R28 ;  /* 0x00000092981c723c */ /* 0x040fe2000004181c */
[----:B------:R-:W-:Y:S07]  /*3d90*/  LDSM.16.M88.4 R144, [R184] ;  /* 0x00000000b890783b */ /* 0x000fee0000000200 */
[C---:B--2---:R-:W-:Y:S08]  /*3da0*/  HMMA.16816.F32.BF16 R24, R152.reuse, R4, R24 ;  /* 0x000000049818723c */ /* 0x044ff00000041818 */
[C---:B------:R-:W-:Y:S01]  /*3db0*/  HMMA.16816.F32.BF16 R20, R152.reuse, R6, R20 ;  /* 0x000000069814723c */ /* 0x040fe20000041814 */
[----:B------:R-:W2:Y:S07]  /*3dc0*/  LDSM.16.M88.4 R4, [R193] ;  /* 0x00000000c104783b */ /* 0x000eae0000000200 */
[C---:B------:R-:W-:Y:S08]  /*3dd0*/  HMMA.16816.F32.BF16 R16, R152.reuse, R156, R16 ;  /* 0x0000009c9810723c */ /* 0x040ff00000041810 */
[----:B------:R-:W-:Y:S01]  /*3de0*/  HMMA.16816.F32.BF16 R164, R152, R158, R164 ;  /* 0x0000009e98a4723c */ /* 0x000fe200000418a4 */
[----:B------:R-:W3:Y:S04]  /*3df0*/  LDSM.16.M88.4 R156, [R184+0x800] ;  /* 0x00080000b89c783b */ /* 0x000ee80000000200 */
[----:B------:R-:W4:Y:S03]  /*3e00*/  LDSM.16.M88.4 R152, [R184+0x1000] ;  /* 0x00100000b898783b */ /* 0x000f260000000200 */
[C---:B-1----:R-:W-:Y:S08]  /*3e10*/  HMMA.16816.F32.BF16 R140, R8.reuse, R12, R140 ;  /* 0x0000000c088c723c */ /* 0x042ff0000004188c */
[C---:B------:R-:W-:Y:S01]  /*3e20*/  HMMA.16816.F32.BF16 R136, R8.reuse, R14, R136 ;  /* 0x0000000e0888723c */ /* 0x040fe20000041888 */
[----:B------:R-:W1:Y:S07]  /*3e30*/  LDSM.16.M88.4 R12, [R184+0x1800] ;  /* 0x00180000b80c783b */ /* 0x000e6e0000000200 */
[C---:B------:R-:W-:Y:S08]  /*3e40*/  HMMA.16816.F32.BF16 R32, R8.reuse, R168, R32 ;  /* 0x000000a80820723c */ /* 0x040ff00000041820 */
[C---:B------:R-:W-:Y:S01]  /*3e50*/  HMMA.16816.F32.BF16 R28, R8.reuse, R170, R28 ;  /* 0x000000aa081c723c */ /* 0x040fe2000004181c */
[----:B------:R-:W-:Y:S07]  /*3e60*/  LDSM.16.M88.4 R168, [R191+0xe000] ;  /* 0x00e00000bfa8783b */ /* 0x000fee0000000200 */
[C---:B------:R-:W-:Y:S08]  /*3e70*/  HMMA.16816.F32.BF16 R24, R8.reuse, R160, R24 ;  /* 0x000000a00818723c */ /* 0x040ff00000041818 */
[C---:B------:R-:W-:Y:S01]  /*3e80*/  HMMA.16816.F32.BF16 R20, R8.reuse, R162, R20 ;  /* 0x000000a20814723c */ /* 0x040fe20000041814 */
[----:B------:R-:W-:Y:S07]  /*3e90*/  LDSM.16.M88.4 R160, [R197+0xe000] ;  /* 0x00e00000c5a0783b */ /* 0x000fee0000000200 */
[C---:B------:R-:W-:Y:S08]  /*3ea0*/  HMMA.16816.F32.BF16 R16, R8.reuse, R148, R16 ;  /* 0x000000940810723c */ /* 0x040ff00000041810 */
[----:B------:R-:W-:Y:S01]  /*3eb0*/  HMMA.16816.F32.BF16 R164, R8, R150, R164 ;  /* 0x0000009608a4723c */ /* 0x000fe200000418a4 */
[----:B------:R-:W-:Y:S04]  /*3ec0*/  LDSM.16.M88.4 R8, [R198+0x4000] ;  /* 0x00400000c608783b */ /* 0x000fe80000000200 */
[----:B------:R-:W5:Y:S03]  /*3ed0*/  LDSM.16.M88.4 R148, [R197+0xe800] ;  /* 0x00e80000c594783b */ /* 0x000f660000000200 */
[C---:B--2---:R-:W-:Y:S08]  /*3ee0*/  HMMA.16816.F32.BF16 R140, R4.reuse, R144, R140 ;  /* 0x00000090048c723c */ /* 0x044ff0000004188c */
[C---:B------:R-:W-:Y:S01]  /*3ef0*/  HMMA.16816.F32.BF16 R136, R4.reuse, R146, R136 ;  /* 0x000000920488723c */ /* 0x040fe20000041888 */
[----:B------:R-:W2:Y:S07]  /*3f00*/  LDSM.16.M88.4 R144, [R197+0xf000] ;  /* 0x00f00000c590783b */ /* 0x000eae0000000200 */
[C---:B---3--:R-:W-:Y:S08]  /*3f10*/  HMMA.16816.F32.BF16 R32, R4.reuse, R156, R32 ;  /* 0x0000009c0420723c */ /* 0x048ff00000041820 */
[C---:B------:R-:W-:Y:S01]  /*3f20*/  HMMA.16816.F32.BF16 R28, R4.reuse, R158, R28 ;  /* 0x0000009e041c723c */ /* 0x040fe2000004181c */
[----:B------:R-:W3:Y:S07]  /*3f30*/  LDSM.16.M88.4 R156, [R197+0xf800] ;  /* 0x00f80000c59c783b */ /* 0x000eee0000000200 */
[C---:B----4-:R-:W-:Y:S08]  /*3f40*/  HMMA.16816.F32.BF16 R24, R4.reuse, R152, R24 ;  /* 0x000000980418723c */ /* 0x050ff00000041818 */
[C---:B------:R-:W-:Y:S01]  /*3f50*/  HMMA.16816.F32.BF16 R20, R4.reuse, R154, R20 ;  /* 0x0000009a0414723c */ /* 0x040fe20000041814 */
[----:B------:R-:W-:Y:S07]  /*3f60*/  LDSM.16.M88.4 R152, [R183] ;  /* 0x00000000b798783b */ /* 0x000fee0000000200 */
[C---:B-1----:R-:W-:Y:S08]  /*3f70*/  HMMA.16816.F32.BF16 R16, R4.reuse, R12, R16 ;  /* 0x0000000c0410723c */ /* 0x042ff00000041810 */
[----:B------:R-:W-:Y:S01]  /*3f80*/  HMMA.16816.F32.BF16 R164, R4, R14, R164 ;  /* 0x0000000e04a4723c */ /* 0x000fe200000418a4 */
[----:B------:R-:W-:Y:S04]  /*3f90*/  LDSM.16.M88.4 R12, [R196+0x4000] ;  /* 0x00400000c40c783b */ /* 0x000fe80000000200 */
[----:B------:R-:W1:Y:S03]  /*3fa0*/  LDSM.16.M88.4 R4, [R182] ;  /* 0x00000000b604783b */ /* 0x000e660000000200 */
[C---:B-----5:R-:W-:Y:S08]  /*3fb0*/  HMMA.16816.F32.BF16 R32, R8.reuse, R148, R32 ;  /* 0x000000940820723c */ /* 0x060ff00000041820 */
[C---:B------:R-:W-:Y:S01]  /*3fc0*/  HMMA.16816.F32.BF16 R28, R8.reuse, R150, R28 ;  /* 0x00000096081c723c */ /* 0x040fe2000004181c */
[----:B------:R-:W4:Y:S07]  /*3fd0*/  LDSM.16.M88.4 R148, [R180] ;  /* 0x00000000b494783b */ /* 0x000f2e0000000200 */
[C---:B------:R-:W-:Y:S08]  /*3fe0*/  HMMA.16816.F32.BF16 R136, R8.reuse, R162, R136 ;  /* 0x000000a20888723c */ /* 0x040ff00000041888 */
[C---:B------:R-:W-:Y:S01]  /*3ff0*/  HMMA.16816.F32.BF16 R140, R8.reuse, R160, R140 ;  /* 0x000000a0088c723c */ /* 0x040fe2000004188c */
[----:B------:R-:W-:Y:S07]  /*4000*/  LDSM.16.M88.4 R160, [R191+0xf000] ;  /* 0x00f00000bfa0783b */ /* 0x000fee0000000200 */
[C---:B--2---:R-:W-:Y:S08]  /*4010*/  HMMA.16816.F32.BF16 R24, R8.reuse, R144, R24 ;  /* 0x000000900818723c */ /* 0x044ff00000041818 */
[C---:B------:R-:W-:Y:S01]  /*4020*/  HMMA.16816.F32.BF16 R20, R8.reuse, R146, R20 ;  /* 0x000000920814723c */ /* 0x040fe20000041814 */
[----:B------:R-:W-:Y:S07]  /*4030*/  LDSM.16.M88.4 R144, [R194+0x4000] ;  /* 0x00400000c290783b */ /* 0x000fee0000000200 */
[C---:B---3--:R-:W-:Y:S08]  /*4040*/  HMMA.16816.F32.BF16 R16, R8.reuse, R156, R16 ;  /* 0x0000009c0810723c */ /* 0x048ff00000041810 */
[----:B------:R-:W-:Y:S01]  /*4050*/  HMMA.16816.F32.BF16 R164, R8, R158, R164 ;  /* 0x0000009e08a4723c */ /* 0x000fe200000418a4 */
[----:B------:R-:W2:Y:S04]  /*4060*/  LDSM.16.M88.4 R8, [R191+0xe800] ;  /* 0x00e80000bf08783b */ /* 0x000ea80000000200 */
[----:B------:R-:W3:Y:S03]  /*4070*/  LDSM.16.M88.4 R156, [R191+0xf800] ;  /* 0x00f80000bf9c783b */ /* 0x000ee60000000200 */
[C---:B-1----:R-:W-:Y:S08]  /*4080*/  HMMA.16816.F32.BF16 R32, R12.reuse, R4, R32 ;  /* 0x000000040c20723c */ /* 0x042ff00000041820 */
[C---:B------:R-:W-:Y:S01]  /*4090*/  HMMA.16816.F32.BF16 R28, R12.reuse, R6, R28 ;  /* 0x000000060c1c723c */ /* 0x040fe2000004181c */
[----:B------:R-:W-:Y:S07]  /*40a0*/  LDSM.16.M88.4 R4, [R193+0x4000] ;  /* 0x00400000c104783b */ /* 0x000fee0000000200 */
[C---:B------:R-:W-:Y:S08]  /*40b0*/  HMMA.16816.F32.BF16 R136, R12.reuse, R154, R136 ;  /* 0x0000009a0c88723c */ /* 0x040ff00000041888 */
[C---:B------:R-:W-:Y:S01]  /*40c0*/  HMMA.16816.F32.BF16 R140, R12.reuse, R152, R140 ;  /* 0x000000980c8c723c */ /* 0x040fe2000004188c */
[----:B------:R-:W1:Y:S07]  /*40d0*/  LDSM.16.M88.4 R152, [R184+0x2000] ;  /* 0x00200000b898783b */ /* 0x000e6e0000000200 */
[C---:B------:R-:W-:Y:S08]  /*40e0*/  HMMA.16816.F32.BF16 R24, R12.reuse, R172, R24 ;  /* 0x000000ac0c18723c */ /* 0x040ff00000041818 */
[C---:B------:R-:W-:Y:S01]  /*40f0*/  HMMA.16816.F32.BF16 R20, R12.reuse, R174, R20 ;  /* 0x000000ae0c14723c */ /* 0x040fe20000041814 */
[----:B------:R-:W-:Y:S07]  /*4100*/  LDSM.16.M88.4 R172, [R176] ;  /* 0x00000000b0ac783b */ /* 0x000fee0000000200 */
[C---:B----4-:R-:W-:Y:S08]  /*4110*/  HMMA.16816.F32.BF16 R16, R12.reuse, R148, R16 ;  /* 0x000000940c10723c */ /* 0x050ff00000041810 */
[----:B------:R-:W-:Y:S01]  /*4120*/  HMMA.16816.F32.BF16 R164, R12, R150, R164 ;  /* 0x000000960ca4723c */ /* 0x000fe200000418a4 */
[----:B------:R-:W4:Y:S04]  /*4130*/  LDSM.16.M88.4 R148, [R184+0x2800] ;  /* 0x00280000b894783b */ /* 0x000f280000000200 */
[----:B------:R-:W5:Y:S03]  /*4140*/  LDSM.16.M88.4 R12, [R184+0x3000] ;  /* 0x00300000b80c783b */ /* 0x000f660000000200 */
[C---:B--2---:R-:W-:Y:S08]  /*4150*/  HMMA.16816.F32.BF16 R32, R144.reuse, R8, R32 ;  /* 0x000000089020723c */ /* 0x044ff00000041820 */
[C---:B------:R-:W-:Y:S01]  /*4160*/  HMMA.16816.F32.BF16 R28, R144.reuse, R10, R28 ;  /* 0x0000000a901c723c */ /* 0x040fe2000004181c */
[----:B------:R-:W2:Y:S07]  /*4170*/  LDSM.16.M88.4 R8, [R184+0x3800] ;  /* 0x00380000b808783b */ /* 0x000eae0000000200 */
[C---:B------:R-:W-:Y:S08]  /*4180*/  HMMA.16816.F32.BF16 R136, R144.reuse, R170, R136 ;  /* 0x000000aa9088723c */ /* 0x040ff00000041888 */
[C---:B------:R-:W-:Y:S01]  /*4190*/  HMMA.16816.F32.BF16 R140, R144.reuse, R168, R140 ;  /* 0x000000a8908c723c */ /* 0x040fe2000004188c */
[----:B------:R-:W-:Y:S07]  /*41a0*/  LDSM.16.M88.4 R168, [R196+0x8000] ;  /* 0x00800000c4a8783b */ /* 0x000fee0000000200 */
[C---:B------:R-:W-:Y:S08]  /*41b0*/  HMMA.16816.F32.BF16 R24, R144.reuse, R160, R24 ;  /* 0x000000a09018723c */ /* 0x040ff00000041818 */
[C---:B------:R-:W-:Y:S01]  /*41c0*/  HMMA.16816.F32.BF16 R20, R144.reuse, R162, R20 ;  /* 0x000000a29014723c */ /* 0x040fe20000041814 */
[----:B------:R-:W-:Y:S07]  /*41d0*/  LDSM.16.M88.4 R160, [R197+0x10000] ;  /* 0x01000000c5a0783b */ /* 0x000fee0000000200 */
[C---:B---3--:R-:W-:Y:S08]  /*41e0*/  HMMA.16816.F32.BF16 R16, R144.reuse, R156, R16 ;  /* 0x0000009c9010723c */ /* 0x048ff00000041810 */
[----:B------:R-:W-:Y:S01]  /*41f0*/  HMMA.16816.F32.BF16 R164, R144, R158, R164 ;  /* 0x0000009e90a4723c */ /* 0x000fe200000418a4 */
[----:B------:R-:W3:Y:S04]  /*4200*/  LDSM.16.M88.4 R144, [R198+0x8000] ;  /* 0x00800000c690783b */ /* 0x000ee80000000200 */
[----:B------:R-:W2:Y:S03]  /*4210*/  LDSM.16.M88.4 R156, [R197+0x10800] ;  /* 0x01080000c59c783b */ /* 0x000ea60000000200 */
[C---:B-1----:R-:W-:Y:S08]  /*4220*/  HMMA.16816.F32.BF16 R136, R4.reuse, R154, R136 ;  /* 0x0000009a0488723c */ /* 0x042ff00000041888 */
[C---:B------:R-:W-:Y:S01]  /*4230*/  HMMA.16816.F32.BF16 R140, R4.reuse, R152, R140 ;  /* 0x00000098048c723c */ /* 0x040fe2000004188c */
[----:B------:R-:W1:Y:S07]  /*4240*/  LDSM.16.M88.4 R152, [R197+0x11000] ;  /* 0x01100000c598783b */ /* 0x000e6e0000000200 */
[C---:B----4-:R-:W-:Y:S08]  /*4250*/  HMMA.16816.F32.BF16 R32, R4.reuse, R148, R32 ;  /* 0x000000940420723c */ /* 0x050ff00000041820 */
[C---:B------:R-:W-:Y:S01]  /*4260*/  HMMA.16816.F32.BF16 R28, R4.reuse, R150, R28 ;  /* 0x00000096041c723c */ /* 0x040fe2000004181c */
[----:B------:R-:W-:Y:S07]  /*4270*/  LDSM.16.M88.4 R148, [R197+0x11800] ;  /* 0x01180000c594783b */ /* 0x000fee0000000200 */
[C---:B-----5:R-:W-:Y:S08]  /*4280*/  HMMA.16816.F32.BF16 R24, R4.reuse, R12, R24 ;  /* 0x0000000c0418723c */ /* 0x060ff00000041818 */
[C---:B------:R-:W-:Y:S01]  /*4290*/  HMMA.16816.F32.BF16 R20, R4.reuse, R14, R20 ;  /* 0x0000000e0414723c */ /* 0x040fe20000041814 */
[----:B------:R-:W4:Y:S07]  /*42a0*/  LDSM.16.M88.4 R12, [R179] ;  /* 0x00000000b30c783b */ /* 0x000f2e0000000200 */
[C---:B--2---:R-:W-:Y:S08]  /*42b0*/  HMMA.16816.F32.BF16 R16, R4.reuse, R8, R16 ;  /* 0x000000080410723c */ /* 0x044ff00000041810 */
[----:B------:R-:W-:Y:S01]  /*42c0*/  HMMA.16816.F32.BF16 R164, R4, R10, R164 ;  /* 0x0000000a04a4723c */ /* 0x000fe200000418a4 */
[----:B------:R-:W2:Y:S04]  /*42d0*/  LDSM.16.M88.4 R8, [R178] ;  /* 0x00000000b208783b */ /* 0x000ea80000000200 */
[----:B------:R-:W5:Y:S03]  /*42e0*/  LDSM.16.M88.4 R4, [R177] ;  /* 0x00000000b104783b */ /* 0x000f660000000200 */
[C---:B---3--:R-:W-:Y:S08]  /*42f0*/  HMMA.16816.F32.BF16 R136, R144.reuse, R162, R136 ;  /* 0x000000a29088723c */ /* 0x048ff00000041888 */
[C---:B------:R-:W-:Y:S01]  /*4300*/  HMMA.16816.F32.BF16 R140, R144.reuse, R160, R140 ;  /* 0x000000a0908c723c */ /* 0x040fe2000004188c */
[----:B------:R-:W-:Y:S07]  /*4310*/  LDSM.16.M88.4 R160, [R194+0x8000] ;  /* 0x00800000c2a0783b */ /* 0x000fee0000000200 */
[C---:B------:R-:W-:Y:S08]  /*4320*/  HMMA.16816.F32.BF16 R32, R144.reuse, R156, R32 ;  /* 0x0000009c9020723c */ /* 0x040ff00000041820 */
[C---:B------:R-:W-:Y:S01]  /*4330*/  HMMA.16816.F32.BF16 R28, R144.reuse, R158, R28 ;  /* 0x0000009e901c723c */ /* 0x040fe2000004181c */
[----:B------:R-:W3:Y:S07]  /*4340*/  LDSM.16.M88.4 R156, [R191+0x10000] ;  /* 0x01000000bf9c783b */ /* 0x000eee0000000200 */
[C---:B-1----:R-:W-:Y:S08]  /*4350*/  HMMA.16816.F32.BF16 R24, R144.reuse, R152, R24 ;  /* 0x000000989018723c */ /* 0x042ff00000041818 */
[----:B------:R-:W-:Y:S01]  /*4360*/  HMMA.16816.F32.BF16 R20, R144, R154, R20 ;  /* 0x0000009a9014723c */ /* 0x000fe20000041814 */
[----:B------:R-:W1:Y:S07]  /*4370*/  LDSM.16.M88.4 R152, [R191+0x10800] ;  /* 0x01080000bf98783b */ /* 0x000e6e0000000200 */
[C---:B----4-:R-:W-:Y:S08]  /*4380*/  HMMA.16816.F32.BF16 R136, R168.reuse, R14, R136 ;  /* 0x0000000ea888723c */ /* 0x050ff00000041888 */
[C---:B------:R-:W-:Y:S01]  /*4390*/  HMMA.16816.F32.BF16 R140, R168.reuse, R12, R140 ;  /* 0x0000000ca88c723c */ /* 0x040fe2000004188c */
[----:B------:R-:W-:Y:S07]  /*43a0*/  LDSM.16.M88.4 R12, [R193+0x8000] ;  /* 0x00800000c10c783b */ /* 0x000fee0000000200 */
[C---:B--2---:R-:W-:Y:S08]  /*43b0*/  HMMA.16816.F32.BF16 R32, R168.reuse, R8, R32 ;  /* 0x00000008a820723c */ /* 0x044ff00000041820 */
[C---:B------:R-:W-:Y:S01]  /*43c0*/  HMMA.16816.F32.BF16 R28, R168.reuse, R10, R28 ;  /* 0x0000000aa81c723c */ /* 0x040fe2000004181c */
[----:B------:R-:W2:Y:S07]  /*43d0*/  LDSM.16.M88.4 R8, [R184+0x4000] ;  /* 0x00400000b808783b */ /* 0x000eae0000000200 */
[C---:B-----5:R-:W-:Y:S08]  /*43e0*/  HMMA.16816.F32.BF16 R24, R168.reuse, R4, R24 ;  /* 0x00000004a818723c */ /* 0x060ff00000041818 */
[----:B------:R-:W-:Y:S01]  /*43f0*/  HMMA.16816.F32.BF16 R20, R168, R6, R20 ;  /* 0x00000006a814723c */ /* 0x000fe20000041814 */
[----:B------:R-:W4:Y:S07]  /*4400*/  LDSM.16.M88.4 R4, [R184+0x4800] ;  /* 0x00480000b804783b */ /* 0x000f2e0000000200 */
[C---:B------:R-:W-:Y:S08]  /*4410*/  HMMA.16816.F32.BF16 R16, R144.reuse, R148, R16 ;  /* 0x000000949010723c */ /* 0x040ff00000041810 */
[----:B------:R-:W-:Y:S01]  /*4420*/  HMMA.16816.F32.BF16 R164, R144, R150, R164 ;  /* 0x0000009690a4723c */ /* 0x000fe200000418a4 */
[----:B------:R-:W5:Y:S04]  /*4430*/  LDSM.16.M88.4 R148, [R191+0x11000] ;  /* 0x01100000bf94783b */ /* 0x000f680000000200 */
[----:B------:R-:W5:Y:S03]  /*4440*/  LDSM.16.M88.4 R144, [R191+0x11800] ;  /* 0x01180000bf90783b */ /* 0x000f660000000200 */
[C---:B---3--:R-:W-:Y:S08]  /*4450*/  HMMA.16816.F32.BF16 R136, R160.reuse, R158, R136 ;  /* 0x0000009ea088723c */ /* 0x048ff00000041888 */
[C---:B-1----:R-:W-:Y:S08]  /*4460*/  HMMA.16816.F32.BF16 R32, R160.reuse, R152, R32 ;  /* 0x00000098a020723c */ /* 0x042ff00000041820 */
[----:B------:R-:W-:Y:S08]  /*4470*/  HMMA.16816.F32.BF16 R28, R160, R154, R28 ;  /* 0x0000009aa01c723c */ /* 0x000ff0000004181c */
[C---:B--2---:R-:W-:Y:S07]  /*4480*/  HMMA.16816.F32.BF16 R136, R12.reuse, R10, R136 ;  /* 0x0000000a0c88723c */ /* 0x044fee0000041888 */
[----:B------:R-:W-:Y:S01]  /*4490*/  IADD3 R10, R0, 0x1, RZ ;  /* 0x00000001000a7810 */ /* 0x000fe20007ffe0ff */
[----:B----4-:R-:W-:Y:S03]  /*44a0*/  HMMA.16816.F32.BF16 R32, R12, R4, R32 ;  /* 0x000000040c20723c */ /* 0x010fe60000041820 */
[----:B------:R-:W-:-:S02]  /*44b0*/  ISETP.GE.AND P5, PT, R10, R213, PT ;  /* 0x000000d50a00720c */ /* 0x000fc40003fa6270 */
[----:B------:R-:W-:Y:S02]  /*44c0*/  ISETP.GE.AND P3, PT, R10, R133, PT ;  /* 0x000000850a00720c */ /* 0x000fe40003f66270 */
[C---:B------:R-:W-:Y:S01]  /*44d0*/  IADD3 R4, R0.reuse, 0x8, RZ ;  /* 0x0000000800047810 */ /* 0x040fe20007ffe0ff */
[C---:B-----5:R-:W-:Y:S01]  /*44e0*/  HMMA.16816.F32.BF16 R24, R160.reuse, R148, R24 ;  /* 0x00000094a018723c */ /* 0x060fe20000041818 */
[----:B------:R-:W-:Y:S02]  /*44f0*/  IADD3 R10, R0, 0x9, RZ ;  /* 0x00000009000a7810 */ /* 0x000fe40007ffe0ff */
[C---:B------:R-:W-:Y:S02]  /*4500*/  ISETP.GE.AND P1, PT, R4.reuse, R213, PT ;  /* 0x000000d50400720c */ /* 0x040fe40003f26270 */
[----:B------:R-:W-:Y:S02]  /*4510*/  ISETP.GE.AND P4, PT, R4, R133, PT ;  /* 0x000000850400720c */ /* 0x000fe40003f86270 */
[----:B------:R-:W-:Y:S01]  /*4520*/  IADD3 R4, R0, 0x10, RZ ;  /* 0x0000001000047810 */ /* 0x000fe20007ffe0ff */
[----:B------:R-:W-:Y:S01]  /*4530*/  HMMA.16816.F32.BF16 R20, R160, R150, R20 ;  /* 0x00000096a014723c */ /* 0x000fe20000041814 */
[----:B------:R-:W1:Y:S01]  /*4540*/  LDSM.16.M88.4 R148, [R184+0x5000] ;  /* 0x00500000b894783b */ /* 0x000e620000000200 */
[----:B------:R-:W-:-:S02]  /*4550*/  FSEL R152, R136, -INF , !P1 ;  /* 0xff80000088987808 */ /* 0x000fc40004800000 */
[C---:B------:R-:W-:Y:S02]  /*4560*/  ISETP.GE.AND P0, PT, R4.reuse, R213, PT ;  /* 0x000000d50400720c */ /* 0x040fe40003f06270 */
[-C--:B------:R-:W-:Y:S02]  /*4570*/  ISETP.GE.AND P1, PT, R4, R133.reuse, PT ;  /* 0x000000850400720c */ /* 0x080fe40003f26270 */
[C---:B------:R-:W-:Y:S01]  /*4580*/  HMMA.16816.F32.BF16 R16, R168.reuse, R172, R16 ;  /* 0x000000aca810723c */ /* 0x040fe20000041810 */
[----:B------:R-:W-:Y:S02]  /*4590*/  FSEL R11, R138, -INF , !P4 ;  /* 0xff8000008a0b7808 */ /* 0x000fe40006000000 */
[----:B------:R-:W-:Y:S02]  /*45a0*/  ISETP.GE.AND P2, PT, R10, R133, PT ;  /* 0x000000850a00720c */ /* 0x000fe40003f46270 */
[C---:B------:R-:W-:Y:S02]  /*45b0*/  IADD3 R136, R0.reuse, 0x18, RZ ;  /* 0x0000001800887810 */ /* 0x040fe40007ffe0ff */
[----:B------:R-:W-:Y:S01]  /*45c0*/  IADD3 R138, R0, 0x19, RZ ;  /* 0x00000019008a7810 */ /* 0x000fe20007ffe0ff */
[----:B------:R-:W-:Y:S01]  /*45d0*/  HMMA.16816.F32.BF16 R164, R168, R174, R164 ;  /* 0x000000aea8a4723c */ /* 0x000fe200000418a4 */
[----:B------:R-:W-:-:S02]  /*45e0*/  ISETP.GE.AND P6, PT, R10, R213, PT ;  /* 0x000000d50a00720c */ /* 0x000fc40003fc6270 */
[----:B------:R-:W-:Y:S02]  /*45f0*/  FSEL R159, R139, -INF , !P2 ;  /* 0xff8000008b9f7808 */ /* 0x000fe40005000000 */
[----:B------:R-:W-:Y:S02]  /*4600*/  ISETP.GE.AND P2, PT, R136, R213, PT ;  /* 0x000000d58800720c */ /* 0x000fe40003f46270 */
[----:B------:R-:W-:Y:S01]  /*4610*/  FSEL R10, R137, -INF , !P6 ;  /* 0xff800000890a7808 */ /* 0x000fe20007000000 */
[----:B------:R-:W-:Y:S01]  /*4620*/  HMMA.16816.F32.BF16 R28, R12, R6, R28 ;  /* 0x000000060c1c723c */ /* 0x000fe2000004181c */
[----:B------:R-:W2:Y:S01]  /*4630*/  LDSM.16.M88.4 R4, [R184+0x5800] ;  /* 0x00580000b804783b */ /* 0x000ea20000000200 */
[----:B------:R-:W-:-:S06]  /*4640*/  DEPBAR.LE SB0, 0x0 ;  /* 0x000080000000791a */ /* 0x000fcc0000000000 */
[C---:B------:R-:W-:Y:S08]  /*4650*/  HMMA.16816.F32.BF16 R140, R160.reuse, R156, R140 ;  /* 0x0000009ca08c723c */ /* 0x040ff0000004188c */
[C---:B------:R-:W-:Y:S07]  /*4660*/  HMMA.16816.F32.BF16 R16, R160.reuse, R144, R16 ;  /* 0x00000090a010723c */ /* 0x040fee0000041810 */
[----:B------:R-:W-:Y:S01]  /*4670*/  IADD3 R144, R0, 0x11, RZ ;  /* 0x0000001100907810 */ /* 0x000fe20007ffe0ff */
[----:B------:R-:W-:Y:S03]  /*4680*/  HMMA.16816.F32.BF16 R164, R160, R146, R164 ;  /* 0x00000092a0a4723c */ /* 0x000fe600000418a4 */
[----:B------:R-:W-:-:S02]  /*4690*/  ISETP.GE.AND P4, PT, R144, R213, PT ;  /* 0x000000d59000720c */ /* 0x000fc40003f86270 */
[-C--:B------:R-:W-:Y:S02]  /*46a0*/  ISETP.GE.AND P6, PT, R144, R133.reuse, PT ;  /* 0x000000859000720c */ /* 0x080fe40003fc6270 */
[----:B------:R-:W-:Y:S01]  /*46b0*/  FSEL R161, R34, -INF , !P1 ;  /* 0xff80000022a17808 */ /* 0x000fe20004800000 */
[C---:B------:R-:W-:Y:S01]  /*46c0*/  HMMA.16816.F32.BF16 R140, R12.reuse, R8, R140 ;  /* 0x000000080c8c723c */ /* 0x040fe2000004188c */
[----:B------:R-:W-:Y:S02]  /*46d0*/  FSEL R162, R32, -INF , !P0 ;  /* 0xff80000020a27808 */ /* 0x000fe40004000000 */
[----:B------:R-:W-:Y:S02]  /*46e0*/  FSEL R34, R33, -INF , !P4 ;  /* 0xff80000021227808 */ /* 0x000fe40006000000 */
[----:B------:R-:W-:Y:S02]  /*46f0*/  ISETP.GE.AND P0, PT, R136, R133, PT ;  /* 0x000000858800720c */ /* 0x000fe40003f06270 */
[C---:B------:R-:W-:Y:S01]  /*4700*/  ISETP.GE.AND P1, PT, R138.reuse, R213, PT ;  /* 0x000000d58a00720c */ /* 0x040fe20003f26270 */
[----:B-1----:R-:W-:Y:S01]  /*4710*/  HMMA.16816.F32.BF16 R24, R12, R148, R24 ;  /* 0x000000940c18723c */ /* 0x002fe20000041818 */
[----:B------:R-:W-:-:S02]  /*4720*/  ISETP.GE.AND P4, PT, R138, R133, PT ;  /* 0x000000858a00720c */ /* 0x000fc40003f86270 */
[C---:B------:R-:W-:Y:S02]  /*4730*/  IADD3 R136, R0.reuse, 0x20, RZ ;  /* 0x0000002000887810 */ /* 0x040fe40007ffe0ff */
[----:B------:R-:W-:Y:S02]  /*4740*/  IADD3 R138, R0, 0x21, RZ ;  /* 0x00000021008a7810 */ /* 0x000fe40007ffe0ff */
[----:B------:R-:W-:Y:S01]  /*4750*/  FSEL R32, R28, -INF , !P2 ;  /* 0xff8000001c207808 */ /* 0x000fe20005000000 */
[----:B------:R-:W-:Y:S01]  /*4760*/  HMMA.16816.F32.BF16 R20, R12, R150, R20 ;  /* 0x000000960c14723c */ /* 0x000fe20000041814 */
[----:B------:R-:W-:Y:S02]  /*4770*/  FSEL R33, R30, -INF , !P0 ;  /* 0xff8000001e217808 */ /* 0x000fe40004000000 */
[----:B------:R-:W-:Y:S02]  /*4780*/  ISETP.GE.AND P2, PT, R136, R133, PT ;  /* 0x000000858800720c */ /* 0x000fe40003f46270 */
[----:B------:R-:W-:-:S02]  /*4790*/  ISETP.GE.AND P0, PT, R138, R213, PT ;  /* 0x000000d58a00720c */ /* 0x000fc40003f06270 */
[C---:B------:R-:W-:Y:S01]  /*47a0*/  IADD3 R30, R0.reuse, 0x28, RZ ;  /* 0x00000028001e7810 */ /* 0x040fe20007ffe0ff */
[C---:B--2---:R-:W-:Y:S01]  /*47b0*/  HMMA.16816.F32.BF16 R16, R12.reuse, R4, R16 ;  /* 0x000000040c10723c */ /* 0x044fe20000041810 */
[----:B------:R-:W-:Y:S02]  /*47c0*/  FSEL R143, R143, -INF , !P3 ;  /* 0xff8000008f8f7808 */ /* 0x000fe40005800000 */
[C---:B------:R-:W-:Y:S02]  /*47d0*/  ISETP.GE.AND P3, PT, R0.reuse, R133, PT ;  /* 0x000000850000720c */ /* 0x040fe40003f66270 */
[----:B------:R-:W-:Y:S02]  /*47e0*/  IADD3 R8, R0, 0x29, RZ ;  /* 0x0000002900087810 */ /* 0x000fe40007ffe0ff */
[----:B------:R-:W-:Y:S01]  /*47f0*/  FSEL R35, R35, -INF , !P6 ;  /* 0xff80000023237808 */ /* 0x000fe20007000000 */
[----:B------:R-:W-:Y:S01]  /*4800*/  HMMA.16816.F32.BF16 R164, R12, R6, R164 ;  /* 0x000000060ca4723c */ /* 0x000fe200000418a4 */
[----:B------:R-:W-:Y:S01]  /*4810*/  ISETP.GE.AND P6, PT, R136, R213, PT ;  /* 0x000000d58800720c */ /* 0x000fe20003fc6270 */
[----:B------:R-:W-:Y:S01]  /*4820*/  IMAD.MOV.U32 R136, RZ, RZ, R223 ;  /* 0x000000ffff887224 */ /* 0x000fe200078e00df */
[----:B------:R-:W-:-:S02]  /*4830*/  FSEL R142, R142, -INF , !P3 ;  /* 0xff8000008e8e7808 */ /* 0x000fc40005800000 */
[----:B------:R-:W-:Y:S02]  /*4840*/  FSEL R28, R29, -INF , !P1 ;  /* 0xff8000001d1c7808 */ /* 0x000fe40004800000 */
[----:B------:R-:W-:Y:S02]  /*4850*/  FSEL R31, R31, -INF , !P4 ;  /* 0xff8000001f1f7808 */ /* 0x000fe40006000000 */
[----:B------:R-:W-:Y:S02]  /*4860*/  FSEL R171, R26, -INF , !P2 ;  /* 0xff8000001aab7808 */ /* 0x000fe40005000000 */
[----:B------:R-:W-:Y:S02]  /*4870*/  FSEL R222, R25, -INF , !P0 ;  /* 0xff80000019de7808 */ /* 0x000fe40004000000 */
[----:B------:R-:W-:Y:S01]  /*4880*/  ISETP.NE.AND P3, PT, R2, 0x2, PT ;  /* 0x000000020200780c */ /* 0x000fe20003f65270 */
[----:B------:R-:W-:Y:S01]  /*4890*/  BAR.SYNC.DEFER_BLOCKING 0x0 ;  /* 0x0000000000007b1d */ /* 0x000fe20000010000 */
[----:B------:R-:W-:-:S02]  /*48a0*/  ISETP.GE.AND P1, PT, R138, R133, PT ;  /* 0x000000858a00720c */ /* 0x000fc40003f26270 */
[-C--:B------:R-:W-:Y:S02]  /*48b0*/  ISETP.GE.AND P4, PT, R30, R213.reuse, PT ;  /* 0x000000d51e00720c */ /* 0x080fe40003f86270 */
[C---:B------:R-:W-:Y:S02]  /*48c0*/  ISETP.GE.AND P2, PT, R8.reuse, R213, PT ;  /* 0x000000d50800720c */ /* 0x040fe40003f46270 */
[-C--:B------:R-:W-:Y:S02]  /*48d0*/  ISETP.GE.AND P0, PT, R8, R133.reuse, PT ;  /* 0x000000850800720c */ /* 0x080fe40003f06270 */
[----:B------:R-:W-:Y:S02]  /*48e0*/  IADD3 R8, R0, 0x30, RZ ;  /* 0x0000003000087810 */ /* 0x000fe40007ffe0ff */
[----:B------:R-:W-:Y:S02]  /*48f0*/  FSEL R172, R24, -INF , !P6 ;  /* 0xff80000018ac7808 */ /* 0x000fe40007000000 */
[----:B------:R-:W-:-:S02]  /*4900*/  ISETP.GE.AND P6, PT, R30, R133, PT ;  /* 0x000000851e00720c */ /* 0x000fc40003fc6270 */
[----:B------:R-:W-:Y:S02]  /*4910*/  FSEL R175, R27, -INF , !P1 ;  /* 0xff8000001baf7808 */ /* 0x000fe40004800000 */
[----:B------:R-:W-:Y:S02]  /*4920*/  IADD3 R4, R0, 0x31, RZ ;  /* 0x0000003100047810 */ /* 0x000fe40007ffe0ff */
[----:B------:R-:W-:Y:S02]  /*4930*/  FSEL R174, R20, -INF , !P4 ;  /* 0xff80000014ae7808 */ /* 0x000fe40006000000 */
[----:B------:R-:W-:Y:S02]  /*4940*/  FSEL R173, R23, -INF , !P0 ;  /* 0xff80000017ad7808 */ /* 0x000fe40004000000 */
[C---:B------:R-:W-:Y:S02]  /*4950*/  ISETP.GE.AND P1, PT, R8.reuse, R213, PT ;  /* 0x000000d50800720c */ /* 0x040fe40003f26270 */
[----:B------:R-:W-:-:S02]  /*4960*/  ISETP.GE.AND P4, PT, R8, R133, PT ;  /* 0x000000850800720c */ /* 0x000fc40003f86270 */
[CC--:B------:R-:W-:Y:S02]  /*4970*/  ISETP.GE.AND P0, PT, R0.reuse, R213.reuse, PT ;  /* 0x000000d50000720c */ /* 0x0c0fe40003f06270 */
[C---:B------:R-:W-:Y:S02]  /*4980*/  IADD3 R6, R0.reuse, 0x38, RZ ;  /* 0x0000003800067810 */ /* 0x040fe40007ffe0ff */
[----:B------:R-:W-:Y:S02]  /*4990*/  IADD3 R0, R0, 0x39, RZ ;  /* 0x0000003900007810 */ /* 0x000fe40007ffe0ff */
[----:B------:R-:W-:Y:S02]  /*49a0*/  FSEL R169, R22, -INF , !P6 ;  /* 0xff80000016a97808 */ /* 0x000fe40007000000 */
[----:B------:R-:W-:Y:S02]  /*49b0*/  FSEL R170, R21, -INF , !P2 ;  /* 0xff80000015aa7808 */ /* 0x000fe40005000000 */
[----:B------:R-:W-:-:S02]  /*49c0*/  ISETP.GE.AND P6, PT, R4, R213, PT ;  /* 0x000000d50400720c */ /* 0x000fc40003fc6270 */
[----:B------:R-:W-:Y:S02]  /*49d0*/  ISETP.GE.AND P2, PT, R4, R133, PT ;  /* 0x000000850400720c */ /* 0x000fe40003f46270 */
[----:B------:R-:W-:Y:S02]  /*49e0*/  FSEL R4, R141, -INF , !P5 ;  /* 0xff8000008d047808 */ /* 0x000fe40006800000 */
[----:B------:R-:W-:Y:S02]  /*49f0*/  FSEL R160, R16, -INF , !P1 ;  /* 0xff80000010a07808 */ /* 0x000fe40004800000 */
[----:B------:R-:W-:Y:S02]  /*4a00*/  FSEL R155, R18, -INF , !P4 ;  /* 0xff800000129b7808 */ /* 0x000fe40006000000 */
[----:B------:R-:W-:Y:S02]  /*4a10*/  FSEL R140, R140, -INF , !P0 ;  /* 0xff8000008c8c7808 */ /* 0x000fe40004000000 */
[----:B------:R-:W-:-:S02]  /*4a20*/  ISETP.GE.AND P5, PT, R6, R213, PT ;  /* 0x000000d50600720c */ /* 0x000fc40003fa6270 */
[----:B------:R-:W-:Y:S02]  /*4a30*/  ISETP.GE.AND P1, PT, R6, R133, PT ;  /* 0x000000850600720c */ /* 0x000fe40003f26270 */
[C---:B------:R-:W-:Y:S02]  /*4a40*/  ISETP.GE.AND P4, PT, R0.reuse, R213, PT ;  /* 0x000000d50000720c */ /* 0x040fe40003f86270 */
[----:B------:R-:W-:Y:S02]  /*4a50*/  ISETP.GE.AND P0, PT, R0, R133, PT ;  /* 0x000000850000720c */ /* 0x000fe40003f06270 */
[----:B------:R-:W-:Y:S02]  /*4a60*/  FSEL R158, R17, -INF , !P6 ;  /* 0xff800000119e7808 */ /* 0x000fe40007000000 */
[----:B------:R-:W-:Y:S02]  /*4a70*/  FSEL R147, R19, -INF , !P2 ;  /* 0xff80000013937808 */ /* 0x000fe40005000000 */
[----:B------:R-:W-:-:S02]  /*4a80*/  FSEL R146, R164, -INF , !P5 ;  /* 0xff800000a4927808 */ /* 0x000fc40006800000 */
[----:B------:R-:W-:Y:S02]  /*4a90*/  FSEL R145, R166, -INF , !P1 ;  /* 0xff800000a6917808 */ /* 0x000fe40004800000 */
[----:B------:R-:W-:Y:S02]  /*4aa0*/  FSEL R144, R165, -INF , !P4 ;  /* 0xff800000a5907808 */ /* 0x000fe40006000000 */
[----:B------:R-:W-:Y:S01]  /*4ab0*/  FSEL R153, R167, -INF , !P0 ;  /* 0xff800000a7997808 */ /* 0x000fe20004000000 */
[----:B------:R-:W-:Y:S05]  /*4ac0*/  @!P3 BRA `(.L_x_7) ;  /* 0x000001600000b947 */ /* 0x000fea0003800000 */
[----:B------:R-:W-:-:S04]  /*4ad0*/  IADD3 R5, R2, -0x3, RZ ;  /* 0xfffffffd02057810 */ /* 0x000fc80007ffe0ff */
[----:B------:R-:W-:Y:S01]  /*4ae0*/  SHF.R.S32.HI R0, RZ, 0x1f, R5 ;  /* 0x0000001fff007819 */ /* 0x000fe20000011405 */
[----:B------:R-:W-:-:S04]  /*4af0*/  IMAD.WIDE.U32 R6, R5, c[0x0][0x198], RZ ;  /* 0x0000660005067a25 */ /* 0x000fc800078e00ff */
[----:B------:R-:W-:-:S04]  /*4b00*/  IMAD R0, R0, c[0x0][0x198], RZ ;  /* 0x0000660000007a24 */ /* 0x000fc800078e02ff */
[----:B------:R-:W-:Y:S01]  /*4b10*/  IMAD R0, R5, c[0x0][0x19c], R0 ;  /* 0x0000670005007a24 */ /* 0x000fe200078e0200 */
[----:B------:R-:W-:-:S03]  /*4b20*/  LEA R5, P0, R6, R206, 0x6 ;  /* 0x000000ce06057211 */ /* 0x000fc600078030ff */
[----:B------:R-:W-:Y:S01]  /*4b30*/  IMAD.IADD R7, R7, 0x1, R0 ;  /* 0x0000000107077824 */ /* 0x000fe200078e0200 */
[----:B------:R-:W-:-:S04]  /*4b40*/  LEA R8, P1, R5, c[0x0][0x168], 0x1 ;  /* 0x00005a0005087a11 */ /* 0x000fc800078208ff */
[----:B------:R-:W-:Y:S02]  /*4b50*/  LEA.HI.X R0, R6, R211, R7, 0x6, P0 ;  /* 0x000000d306007211 */ /* 0x000fe400000f3407 */
[----:B------:R-:W-:Y:S02]  /*4b60*/  IADD3 R6, P0, R201, R8, RZ ;  /* 0x00000008c9067210 */ /* 0x000fe40007f1e0ff */
[----:B------:R-:W-:-:S05]  /*4b70*/  LEA.HI.X R9, R5, c[0x0][0x16c], R0, 0x1, P1 ;  /* 0x00005b0005097a11 */ /* 0x000fca00008f0c00 */
[----:B------:R-:W-:Y:S01]  /*4b80*/  IMAD.X R7, R200, 0x1, R9, P0 ;  /* 0x00000001c8077824 */ /* 0x000fe200000e0609 */
        /* <DEDUP_REMOVED lines=10> */
.L_x_7:
[----:B------:R-:W-:Y:S01]  /*4c30*/  FMNMX.FTZ R5, R132, R140, !PT ;  /* 0x0000008c84057209 */ /* 0x000fe20007810000 */
[----:B------:R-:W-:Y:S01]  /*4c40*/  LDSM.16.MT88.4 R12, [R190+0x12000] ;  /* 0x01200000be0c783b */ /* 0x000fe20000004200 */
[----:B-1----:R-:W-:-:S02]  /*4c50*/  FMNMX.FTZ R6, R3, R142, !PT ;  /* 0x0000008e03067209 */ /* 0x002fc40007810000 */
[----:B------:R-:W-:Y:S01]  /*4c60*/  FMNMX.FTZ R5, R4, R5, !PT ;  /* 0x0000000504057209 */ /* 0x000fe20007810000 */
[----:B------:R-:W-:Y:S01]  /*4c70*/  LDSM.16.MT88.4 R16, [R192+0x12000] ;  /* 0x01200000c010783b */ /* 0x000fe20000004200 */
[----:B------:R-:W-:Y:S02]  /*4c80*/  FMNMX.FTZ R6, R143, R6, !PT ;  /* 0x000000068f067209 */ /* 0x000fe40007810000 */
[----:B------:R-:W-:Y:S01]  /*4c90*/  FMNMX.FTZ R5, R152, R5, !PT ;  /* 0x0000000598057209 */ /* 0x000fe20007810000 */
[----:B------:R-:W-:Y:S01]  /*4ca0*/  LDSM.16.MT88.4 R24, [R192+0x14800] ;  /* 0x01480000c018783b */ /* 0x000fe20000004200 */
[----:B------:R-:W-:Y:S02]  /*4cb0*/  FMNMX.FTZ R6, R11, R6, !PT ;  /* 0x000000060b067209 */ /* 0x000fe40007810000 */
[----:B------:R-:W-:Y:S01]  /*4cc0*/  FMNMX.FTZ R5, R10, R5, !PT ;  /* 0x000000050a057209 */ /* 0x000fe20007810000 */
[----:B------:R-:W-:Y:S01]  /*4cd0*/  LDSM.16.MT88.4 R20, [R190+0x14800] ;  /* 0x01480000be14783b */ /* 0x000fe20000004200 */
        /* <DEDUP_REMOVED lines=24> */
[----:B------:R-:W-:-:S03]  /*4e60*/  FMNMX.FTZ R6, R153, R6, !PT ;  /* 0x0000000699067209 */ /* 0x000fc60007810000 */
[----:B------:R-:W1:Y:S04]  /*4e70*/  SHFL.BFLY PT, R7, R8, 0x2, 0x1f ;  /* 0x0c401f0008077f89 */ /* 0x000e6800000e0000 */
[----:B------:R-:W2:Y:S01]  /*4e80*/  SHFL.BFLY PT, R5, R6, 0x2, 0x1f ;  /* 0x0c401f0006057f89 */ /* 0x000ea200000e0000 */
[----:B-1----:R-:W-:Y:S02]  /*4e90*/  FMNMX.FTZ R7, R8, R7, !PT ;  /* 0x0000000708077209 */ /* 0x002fe40007810000 */
[----:B--2---:R-:W-:-:S03]  /*4ea0*/  FMNMX.FTZ R5, R6, R5, !PT ;  /* 0x0000000506057209 */ /* 0x004fc60007810000 */
[----:B------:R-:W1:Y:S04]  /*4eb0*/  SHFL.BFLY PT, R220, R7, 0x1, 0x1f ;  /* 0x0c201f0007dc7f89 */ /* 0x000e6800000e0000 */
[----:B------:R-:W2:Y:S01]  /*4ec0*/  SHFL.BFLY PT, R0, R5, 0x1, 0x1f ;  /* 0x0c201f0005007f89 */ /* 0x000ea200000e0000 */
[----:B-1----:R-:W-:Y:S02]  /*4ed0*/  FMNMX.FTZ R220, R7, R220, !PT ;  /* 0x000000dc07dc7209 */ /* 0x002fe40007810000 */
[----:B--2---:R-:W-:-:S03]  /*4ee0*/  FMNMX.FTZ R0, R5, R0, !PT ;  /* 0x0000000005007209 */ /* 0x004fc60007810000 */
[C---:B------:R-:W-:Y:S01]  /*4ef0*/  FMUL.FTZ R157, R220.reuse, c[0x0][0x23c] ;  /* 0x00008f00dc9d7a20 */ /* 0x040fe20000410000 */
[----:B------:R-:W-:Y:S02]  /*4f00*/  FSETP.NEU.FTZ.AND P1, PT, R220, -INF , PT ;  /* 0xff800000dc00780b */ /* 0x000fe40003f3d000 */
[C---:B------:R-:W-:Y:S01]  /*4f10*/  FSETP.NEU.FTZ.AND P0, PT, R0.reuse, -INF , PT ;  /* 0xff8000000000780b */ /* 0x040fe20003f1d000 */
[----:B------:R-:W-:Y:S01]  /*4f20*/  FMUL.FTZ R156, R0, c[0x0][0x23c] ;  /* 0x00008f00009c7a20 */ /* 0x000fe20000410000 */
[----:B------:R-:W-:Y:S02]  /*4f30*/  FSEL R157, R157, RZ, P1 ;  /* 0x000000ff9d9d7208 */ /* 0x000fe40000800000 */
[----:B------:R-:W-:Y:S02]  /*4f40*/  FSEL R5, R220, RZ, P1 ;  /* 0x000000ffdc057208 */ /* 0x000fe40000800000 */
[----:B------:R-:W-:Y:S01]  /*4f50*/  FSEL R6, R0, RZ, P0 ;  /* 0x000000ff00067208 */ /* 0x000fe20000000000 */
[----:B------:R-:W-:Y:S01]  /*4f60*/  FFMA.FTZ R150, R4, c[0x0][0x23c], -R157 ;  /* 0x00008f0004967a23 */ /* 0x000fe2000001089d */
[----:B------:R-:W-:Y:S01]  /*4f70*/  FSEL R156, R156, RZ, P0 ;  /* 0x000000ff9c9c7208 */ /* 0x000fe20000000000 */
[----:B------:R-:W-:Y:S01]  /*4f80*/  FADD.FTZ R4, R132, -R5 ;  /* 0x8000000584047221 */ /* 0x000fe20000010000 */
[----:B------:R-:W-:Y:S01]  /*4f90*/  ISETP.GE.AND P0, PT, R2, 0x3, PT ;  /* 0x000000030200780c */ /* 0x000fe20003f06270 */
[----:B------:R-:W-:-:S02]  /*4fa0*/  FADD.FTZ R6, R3, -R6 ;  /* 0x8000000603067221 */ /* 0x000fc40000010000 */
[--C-:B------:R-:W-:Y:S01]  /*4fb0*/  FFMA.FTZ R149, R152, c[0x0][0x23c], -R157.reuse ;  /* 0x00008f0098957a23 */ /* 0x100fe2000001089d */
[----:B------:R-:W-:Y:S01]  /*4fc0*/  MUFU.EX2 R150, R150 ;  /* 0x0000009600967308 */ /* 0x000fe20000000800 */
[--C-:B------:R-:W-:Y:S02]  /*4fd0*/  FFMA.FTZ R151, R140, c[0x0][0x23c], -R157.reuse ;  /* 0x00008f008c977a23 */ /* 0x100fe4000001089d */
[----:B------:R-:W-:Y:S02]  /*4fe0*/  FFMA.FTZ R148, R10, c[0x0][0x23c], -R157 ;  /* 0x00008f000a947a23 */ /* 0x000fe4000001089d */
[--C-:B------:R-:W-:Y:S02]  /*4ff0*/  FFMA.FTZ R139, R142, c[0x0][0x23c], -R156.reuse ;  /* 0x00008f008e8b7a23 */ /* 0x100fe4000001089c */
[--C-:B------:R-:W-:Y:S01]  /*5000*/  FFMA.FTZ R138, R143, c[0x0][0x23c], -R156.reuse ;  /* 0x00008f008f8a7a23 */ /* 0x100fe2000001089c */
[----:B------:R-:W1:Y:S01]  /*5010*/  MUFU.EX2 R151, R151 ;  /* 0x0000009700977308 */ /* 0x000e620000000800 */
[--C-:B------:R-:W-:Y:S01]  /*5020*/  FFMA.FTZ R137, R11, c[0x0][0x23c], -R156.reuse ;  /* 0x00008f000b897a23 */ /* 0x100fe2000001089c */
[----:B------:R-:W-:Y:S01]  /*5030*/  LDSM.16.MT88.4 R140, [R190+0x12800] ;  /* 0x01280000be8c783b */ /* 0x000fe20000004200 */
[----:B------:R-:W-:-:S02]  /*5040*/  FFMA.FTZ R132, R159, c[0x0][0x23c], -R156 ;  /* 0x00008f009f847a23 */ /* 0x000fc4000001089c */
[----:B------:R-:W-:Y:S01]  /*5050*/  FMUL.FTZ R154, R4, c[0x0][0x23c] ;  /* 0x00008f00049a7a20 */ /* 0x000fe20000410000 */
[----:B------:R-:W2:Y:S01]  /*5060*/  LDSM.16.MT88.4 R8, [R189+0x12000] ;  /* 0x01200000bd08783b */ /* 0x000ea20000004200 */
[----:B------:R-:W-:Y:S01]  /*5070*/  FMUL.FTZ R152, R6, c[0x0][0x23c] ;  /* 0x00008f0006987a20 */ /* 0x000fe20000410000 */
[----:B------:R-:W-:Y:S01]  /*5080*/  MUFU.EX2 R149, R149 ;  /* 0x0000009500957308 */ /* 0x000fe20000000800 */
[--C-:B------:R-:W-:Y:S02]  /*5090*/  FFMA.FTZ R3, R162, c[0x0][0x23c], -R157.reuse ;  /* 0x00008f00a2037a23 */ /* 0x100fe4000001089d */
[--C-:B------:R-:W-:Y:S02]  /*50a0*/  FFMA.FTZ R162, R34, c[0x0][0x23c], -R157.reuse ;  /* 0x00008f0022a27a23 */ /* 0x100fe4000001089d */
[--C-:B------:R-:W-:Y:S02]  /*50b0*/  FFMA.FTZ R159, R32, c[0x0][0x23c], -R157.reuse ;  /* 0x00008f00209f7a23 */ /* 0x100fe4000001089d */
[----:B------:R-:W-:Y:S01]  /*50c0*/  FFMA.FTZ R164, R28, c[0x0][0x23c], -R157 ;  /* 0x00008f001ca47a23 */ /* 0x000fe2000001089d */
[----:B------:R-:W3:Y:S01]  /*50d0*/  MUFU.EX2 R148, R148 ;  /* 0x0000009400947308 */ /* 0x000ee20000000800 */
[----:B-1----:R-:W-:Y:S01]  /*50e0*/  F2FP.BF16.PACK_AB R4, R150, R151 ;  /* 0x000000979604723e */ /* 0x002fe200000010ff */
[----:B------:R-:W-:-:S02]  /*50f0*/  FFMA.FTZ R161, R161, c[0x0][0x23c], -R156 ;  /* 0x00008f00a1a17a23 */ /* 0x000fc4000001089c */
[--C-:B------:R-:W-:Y:S02]  /*5100*/  FFMA.FTZ R166, R35, c[0x0][0x23c], -R156.reuse ;  /* 0x00008f0023a67a23 */ /* 0x100fe4000001089c */
[--C-:B------:R-:W-:Y:S02]  /*5110*/  FFMA.FTZ R163, R33, c[0x0][0x23c], -R156.reuse ;  /* 0x00008f0021a37a23 */ /* 0x100fe4000001089c */
[----:B------:R-:W-:Y:S01]  /*5120*/  MUFU.EX2 R139, R139 ;  /* 0x0000008b008b7308 */ /* 0x000fe20000000800 */
[----:B------:R-:W-:Y:S01]  /*5130*/  FFMA.FTZ R168, R31, c[0x0][0x23c], -R156 ;  /* 0x00008f001fa87a23 */ /* 0x000fe2000001089c */
[----:B------:R-:W-:Y:S01]  /*5140*/  LDSM.16.MT88.4 R32, [R189+0x12800] ;  /* 0x01280000bd20783b */ /* 0x000fe20000004200 */
[--C-:B------:R-:W-:Y:S02]  /*5150*/  FFMA.FTZ R165, R172, c[0x0][0x23c], -R157.reuse ;  /* 0x00008f00aca57a23 */ /* 0x100fe4000001089d */
[--C-:B------:R-:W-:Y:S01]  /*5160*/  FFMA.FTZ R172, R222, c[0x0][0x23c], -R157.reuse ;  /* 0x00008f00deac7a23 */ /* 0x100fe2000001089d */
[----:B------:R-:W-:Y:S01]  /*5170*/  LDSM.16.MT88.4 R28, [R188+0x12800] ;  /* 0x01280000bc1c783b */ /* 0x000fe20000004200 */
[--C-:B------:R-:W-:Y:S01]  /*5180*/  FFMA.FTZ R167, R174, c[0x0][0x23c], -R157.reuse ;  /* 0x00008f00aea77a23 */ /* 0x100fe2000001089d */
[----:B------:R-:W1:Y:S01]  /*5190*/  MUFU.EX2 R138, R138 ;  /* 0x0000008a008a7308 */ /* 0x000e620000000800 */
[----:B---3--:R-:W-:Y:S01]  /*51a0*/  F2FP.BF16.PACK_AB R6, R148, R149 ;  /* 0x000000959406723e */ /* 0x008fe200000010ff */
[----:B------:R-:W-:-:S02]  /*51b0*/  FFMA.FTZ R170, R170, c[0x0][0x23c], -R157 ;  /* 0x00008f00aaaa7a23 */ /* 0x000fc4000001089d */
[--C-:B------:R-:W-:Y:S02]  /*51c0*/  FFMA.FTZ R171, R171, c[0x0][0x23c], -R156.reuse ;  /* 0x00008f00abab7a23 */ /* 0x100fe4000001089c */
[--C-:B------:R-:W-:Y:S02]  /*51d0*/  FFMA.FTZ R174, R175, c[0x0][0x23c], -R156.reuse ;  /* 0x00008f00afae7a23 */ /* 0x100fe4000001089c */
[----:B------:R-:W-:Y:S01]  /*51e0*/  MUFU.EX2 R137, R137 ;  /* 0x0000008900897308 */ /* 0x000fe20000000800 */
[--C-:B------:R-:W-:Y:S02]  /*51f0*/  FFMA.FTZ R169, R169, c[0x0][0x23c], -R156.reuse ;  /* 0x00008f00a9a97a23 */ /* 0x100fe4000001089c */
[----:B------:R-:W-:Y:S02]  /*5200*/  FFMA.FTZ R222, R173, c[0x0][0x23c], -R156 ;  /* 0x00008f00adde7a23 */ /* 0x000fe4000001089c */
[--C-:B------:R-:W-:Y:S02]  /*5210*/  FFMA.FTZ R173, R158, c[0x0][0x23c], -R157.reuse ;  /* 0x00008f009ead7a23 */ /* 0x100fe4000001089d */
[--C-:B------:R-:W-:Y:S01]  /*5220*/  FFMA.FTZ R160, R160, c[0x0][0x23c], -R157.reuse ;  /* 0x00008f00a0a07a23 */ /* 0x100fe2000001089d */
[----:B------:R-:W3:Y:S01]  /*5230*/  MUFU.EX2 R132, R132 ;  /* 0x0000008400847308 */ /* 0x000ee20000000800 */
[----:B-1----:R-:W-:Y:S01]  /*5240*/  F2FP.BF16.PACK_AB R5, R138, R139 ;  /* 0x0000008b8a05723e */ /* 0x002fe200000010ff */
[----:B------:R-:W-:-:S02]  /*5250*/  FFMA.FTZ R158, R146, c[0x0][0x23c], -R157 ;  /* 0x00008f00929e7a23 */ /* 0x000fc4000001089d */
[--C-:B------:R-:W-:Y:S02]  /*5260*/  FFMA.FTZ R155, R155, c[0x0][0x23c], -R156.reuse ;  /* 0x00008f009b9b7a23 */ /* 0x100fe4000001089c */
[--C-:B------:R-:W-:Y:S02]  /*5270*/  FFMA.FTZ R224, R147, c[0x0][0x23c], -R156.reuse ;  /* 0x00008f0093e07a23 */ /* 0x100fe4000001089c */
[----:B------:R-:W1:Y:S01]  /*5280*/  MUFU.EX2 R154, R154 ;  /* 0x0000009a009a7308 */ /* 0x000e620000000800 */
[--C-:B------:R-:W-:Y:S02]  /*5290*/  FFMA.FTZ R175, R145, c[0x0][0x23c], -R156.reuse ;  /* 0x00008f0091af7a23 */ /* 0x100fe4000001089c */
[----:B------:R-:W-:Y:S02]  /*52a0*/  FFMA.FTZ R157, R144, c[0x0][0x23c], -R157 ;  /* 0x00008f00909d7a23 */ /* 0x000fe4000001089d */
[----:B------:R-:W-:Y:S01]  /*52b0*/  FFMA.FTZ R156, R153, c[0x0][0x23c], -R156 ;  /* 0x00008f00999c7a23 */ /* 0x000fe2000001089c */
[----:B------:R-:W-:Y:S02]  /*52c0*/  LDSM.16.MT88.4 R144, [R190+0x13800] ;  /* 0x01380000be90783b */ /* 0x000fe40000004200 */
[----:B------:R-:W4:Y:S01]  /*52d0*/  MUFU.EX2 R152, R152 ;  /* 0x0000009800987308 */ /* 0x000f220000000800 */
[----:B---3--:R-:W-:Y:S01]  /*52e0*/  F2FP.BF16.PACK_AB R7, R132, R137 ;  /* 0x000000898407723e */ /* 0x008fe200000010ff */
[----:B-1----:R-:W-:-:S06]  /*52f0*/  FMUL.FTZ R40, R40, R154 ;  /* 0x0000009a28287220 */ /* 0x002fcc0000410000 */
[----:B------:R-:W-:Y:S01]  /*5300*/  MUFU.EX2 R3, R3 ;  /* 0x0000000300037308 */ /* 0x000fe20000000800 */
[-C--:B------:R-:W-:Y:S02]  /*5310*/  FMUL.FTZ R41, R41, R154.reuse ;  /* 0x0000009a29297220 */ /* 0x080fe40000410000 */
[-C--:B------:R-:W-:Y:S02]  /*5320*/  FMUL.FTZ R44, R44, R154.reuse ;  /* 0x0000009a2c2c7220 */ /* 0x080fe40000410000 */
[----:B------:R-:W-:Y:S02]  /*5330*/  FMUL.FTZ R45, R45, R154 ;  /* 0x0000009a2d2d7220 */ /* 0x000fe40000410000 */
[-C--:B----4-:R-:W-:Y:S01]  /*5340*/  FMUL.FTZ R42, R42, R152.reuse ;  /* 0x000000982a2a7220 */ /* 0x090fe20000410000 */
[----:B------:R-:W1:Y:S01]  /*5350*/  MUFU.EX2 R162, R162 ;  /* 0x000000a200a27308 */ /* 0x000e620000000800 */
[-C--:B------:R-:W-:Y:S02]  /*5360*/  FMUL.FTZ R43, R43, R152.reuse ;  /* 0x000000982b2b7220 */ /* 0x080fe40000410000 */
[----:B------:R-:W-:-:S02]  /*5370*/  FMUL.FTZ R46, R46, R152 ;  /* 0x000000982e2e7220 */ /* 0x000fc40000410000 */
[----:B------:R-:W-:Y:S02]  /*5380*/  FMUL.FTZ R47, R47, R152 ;  /* 0x000000982f2f7220 */ /* 0x000fe40000410000 */
[-C--:B------:R-:W-:Y:S01]  /*5390*/  FMUL.FTZ R128, R128, R154.reuse ;  /* 0x0000009a80807220 */ /* 0x080fe20000410000 */
[C---:B------:R-:W-:Y:S01]  /*53a0*/  HMMA.16816.F32.BF16 R40, R4.reuse, R12, R40 ;  /* 0x0000000c0428723c */ /* 0x040fe20000041828 */
[----:B------:R-:W-:Y:S01]  /*53b0*/  FMUL.FTZ R129, R129, R154 ;  /* 0x0000009a81817220 */ /* 0x000fe20000410000 */
[----:B------:R-:W-:Y:S01]  /*53c0*/  MUFU.EX2 R159, R159 ;  /* 0x0000009f009f7308 */ /* 0x000fe20000000800 */
[-C--:B------:R-:W-:Y:S02]  /*53d0*/  FMUL.FTZ R130, R130, R152.reuse ;  /* 0x0000009882827220 */ /* 0x080fe40000410000 */
[----:B------:R-:W-:Y:S02]  /*53e0*/  FMUL.FTZ R131, R131, R152 ;  /* 0x0000009883837220 */ /* 0x000fe40000410000 */
[-C--:B------:R-:W-:Y:S01]  /*53f0*/  FMUL.FTZ R36, R36, R154.reuse ;  /* 0x0000009a24247220 */ /* 0x080fe20000410000 */
[----:B------:R-:W-:Y:S01]  /*5400*/  HMMA.16816.F32.BF16 R44, R4, R14, R44 ;  /* 0x0000000e042c723c */ /* 0x000fe2000004182c */
[----:B------:R-:W3:Y:S01]  /*5410*/  LDSM.16.MT88.4 R12, [R192+0x14000] ;  /* 0x01400000c00c783b */ /* 0x000ee20000004200 */
[----:B------:R-:W-:Y:S01]  /*5420*/  FMUL.FTZ R37, R37, R154 ;  /* 0x0000009a25257220 */ /* 0x000fe20000410000 */
[----:B------:R-:W-:Y:S01]  /*5430*/  MUFU.EX2 R164, R164 ;  /* 0x000000a400a47308 */ /* 0x000fe20000000800 */
        /* <DEDUP_REMOVED lines=10> */
[----:B------:R-:W-:Y:S01]  /*54e0*/  FMUL.FTZ R53, R53, R154 ;  /* 0x0000009a35357220 */ /* 0x000fe20000410000 */
[----:B------:R-:W4:Y:S01]  /*54f0*/  LDSM.16.MT88.4 R16, [R188+0x12000] ;  /* 0x01200000bc10783b */ /* 0x000f220000004200 */
[-C--:B------:R-:W-:Y:S01]  /*5500*/  FMUL.FTZ R54, R54, R152.reuse ;  /* 0x0000009836367220 */ /* 0x080fe20000410000 */
[----:B------:R-:W5:Y:S01]  /*5510*/  MUFU.EX2 R166, R166 ;  /* 0x000000a600a67308 */ /* 0x000f620000000800 */
[----:B------:R-:W-:-:S02]  /*5520*/  FMUL.FTZ R55, R55, R152 ;  /* 0x0000009837377220 */ /* 0x000fc40000410000 */
[-C--:B------:R-:W-:Y:S01]  /*5530*/  FMUL.FTZ R64, R64, R154.reuse ;  /* 0x0000009a40407220 */ /* 0x080fe20000410000 */
[C---:B--2---:R-:W-:Y:S01]  /*5540*/  HMMA.16816.F32.BF16 R48, R4.reuse, R8, R48 ;  /* 0x000000080430723c */ /* 0x044fe20000041830 */
[----:B------:R-:W-:Y:S02]  /*5550*/  FMUL.FTZ R65, R65, R154 ;  /* 0x0000009a41417220 */ /* 0x000fe40000410000 */
[-C--:B------:R-:W-:Y:S01]  /*5560*/  FMUL.FTZ R66, R66, R152.reuse ;  /* 0x0000009842427220 */ /* 0x080fe20000410000 */
[----:B------:R-:W-:Y:S01]  /*5570*/  MUFU.EX2 R163, R163 ;  /* 0x000000a300a37308 */ /* 0x000fe20000000800 */
[----:B------:R-:W-:Y:S02]  /*5580*/  FMUL.FTZ R67, R67, R152 ;  /* 0x0000009843437220 */ /* 0x000fe40000410000 */
[-C--:B------:R-:W-:Y:S01]  /*5590*/  FMUL.FTZ R68, R68, R154.reuse ;  /* 0x0000009a44447220 */ /* 0x080fe20000410000 */
[----:B------:R-:W-:Y:S01]  /*55a0*/  HMMA.16816.F32.BF16 R52, R4, R10, R52 ;  /* 0x0000000a0434723c */ /* 0x000fe20000041834 */
[----:B------:R-:W2:Y:S01]  /*55b0*/  LDSM.16.MT88.4 R8, [R190+0x14000] ;  /* 0x01400000be08783b */ /* 0x000ea20000004200 */
[----:B------:R-:W-:-:S02]  /*55c0*/  FMUL.FTZ R69, R69, R154 ;  /* 0x0000009a45457220 */ /* 0x000fc40000410000 */
[-C--:B------:R-:W-:Y:S01]  /*55d0*/  FMUL.FTZ R70, R70, R152.reuse ;  /* 0x0000009846467220 */ /* 0x080fe20000410000 */
[----:B------:R-:W1:Y:S01]  /*55e0*/  MUFU.EX2 R168, R168 ;  /* 0x000000a800a87308 */ /* 0x000e620000000800 */
[----:B------:R-:W-:Y:S02]  /*55f0*/  FMUL.FTZ R71, R71, R152 ;  /* 0x0000009847477220 */ /* 0x000fe40000410000 */
[C---:B---3--:R-:W-:Y:S01]  /*5600*/  HMMA.16816.F32.BF16 R64, R4.reuse, R12, R64 ;  /* 0x0000000c0440723c */ /* 0x048fe20000041840 */
[-C--:B------:R-:W-:Y:S02]  /*5610*/  FMUL.FTZ R56, R56, R154.reuse ;  /* 0x0000009a38387220 */ /* 0x080fe40000410000 */
[----:B------:R-:W-:Y:S02]  /*5620*/  FMUL.FTZ R57, R57, R154 ;  /* 0x0000009a39397220 */ /* 0x000fe40000410000 */
[-C--:B------:R-:W-:Y:S01]  /*5630*/  FMUL.FTZ R58, R58, R152.reuse ;  /* 0x000000983a3a7220 */ /* 0x080fe20000410000 */
[----:B------:R-:W-:Y:S01]  /*5640*/  MUFU.EX2 R165, R165 ;  /* 0x000000a500a57308 */ /* 0x000fe20000000800 */
[----:B------:R-:W-:Y:S01]  /*5650*/  FMUL.FTZ R59, R59, R152 ;  /* 0x000000983b3b7220 */ /* 0x000fe20000410000 */
[----:B------:R-:W-:Y:S01]  /*5660*/  HMMA.16816.F32.BF16 R68, R4, R14, R68 ;  /* 0x0000000e0444723c */ /* 0x000fe20000041844 */
[----:B------:R-:W3:Y:S01]  /*5670*/  LDSM.16.MT88.4 R12, [R188+0x14000] ;  /* 0x01400000bc0c783b */ /* 0x000ee20000004200 */
[----:B------:R-:W-:-:S02]  /*5680*/  FMUL.FTZ R60, R60, R154 ;  /* 0x0000009a3c3c7220 */ /* 0x000fc40000410000 */
[----:B------:R-:W-:Y:S02]  /*5690*/  FMUL.FTZ R61, R61, R154 ;  /* 0x0000009a3d3d7220 */ /* 0x000fe40000410000 */
[-C--:B------:R-:W-:Y:S01]  /*56a0*/  FMUL.FTZ R62, R62, R152.reuse ;  /* 0x000000983e3e7220 */ /* 0x080fe20000410000 */
[----:B------:R-:W1:Y:S01]  /*56b0*/  MUFU.EX2 R172, R172 ;  /* 0x000000ac00ac7308 */ /* 0x000e620000000800 */
[----:B------:R-:W-:Y:S02]  /*56c0*/  FMUL.FTZ R63, R63, R152 ;  /* 0x000000983f3f7220 */ /* 0x000fe40000410000 */
[-C--:B------:R-:W-:Y:S01]  /*56d0*/  FMUL.FTZ R72, R72, R154.reuse ;  /* 0x0000009a48487220 */ /* 0x080fe20000410000 */
[----:B----4-:R-:W-:Y:S01]  /*56e0*/  HMMA.16816.F32.BF16 R56, R4, R16, R56 ;  /* 0x000000100438723c */ /* 0x010fe20000041838 */
[----:B------:R-:W-:Y:S02]  /*56f0*/  FMUL.FTZ R73, R73, R154 ;  /* 0x0000009a49497220 */ /* 0x000fe40000410000 */
[-C--:B------:R-:W-:Y:S01]  /*5700*/  FMUL.FTZ R74, R74, R152.reuse ;  /* 0x000000984a4a7220 */ /* 0x080fe20000410000 */
[----:B------:R-:W-:Y:S01]  /*5710*/  MUFU.EX2 R167, R167 ;  /* 0x000000a700a77308 */ /* 0x000fe20000000800 */
[----:B------:R-:W-:-:S02]  /*5720*/  FMUL.FTZ R75, R75, R152 ;  /* 0x000000984b4b7220 */ /* 0x000fc40000410000 */
[-C--:B------:R-:W-:Y:S01]  /*5730*/  FMUL.FTZ R76, R76, R154.reuse ;  /* 0x0000009a4c4c7220 */ /* 0x080fe20000410000 */
[C---:B------:R-:W-:Y:S01]  /*5740*/  HMMA.16816.F32.BF16 R60, R4.reuse, R18, R60 ;  /* 0x00000012043c723c */ /* 0x040fe2000004183c */
[----:B------:R-:W-:Y:S01]  /*5750*/  FMUL.FTZ R77, R77, R154 ;  /* 0x0000009a4d4d7220 */ /* 0x000fe20000410000 */
[----:B------:R-:W4:Y:S01]  /*5760*/  LDSM.16.MT88.4 R16, [R189+0x14000] ;  /* 0x01400000bd10783b */ /* 0x000f220000004200 */
[-C--:B------:R-:W-:Y:S01]  /*5770*/  FMUL.FTZ R78, R78, R152.reuse ;  /* 0x000000984e4e7220 */ /* 0x080fe20000410000 */
[----:B------:R-:W-:Y:S01]  /*5780*/  MUFU.EX2 R170, R170 ;  /* 0x000000aa00aa7308 */ /* 0x000fe20000000800 */
[----:B------:R-:W-:Y:S02]  /*5790*/  FMUL.FTZ R79, R79, R152 ;  /* 0x000000984f4f7220 */ /* 0x000fe40000410000 */
[-C--:B------:R-:W-:Y:S01]  /*57a0*/  FMUL.FTZ R88, R88, R154.reuse ;  /* 0x0000009a58587220 */ /* 0x080fe20000410000 */
[----:B--2---:R-:W-:Y:S01]  /*57b0*/  HMMA.16816.F32.BF16 R72, R4, R8, R72 ;  /* 0x000000080448723c */ /* 0x004fe20000041848 */
[----:B------:R-:W-:-:S02]  /*57c0*/  FMUL.FTZ R89, R89, R154 ;  /* 0x0000009a59597220 */ /* 0x000fc40000410000 */
[-C--:B------:R-:W-:Y:S01]  /*57d0*/  FMUL.FTZ R90, R90, R152.reuse ;  /* 0x000000985a5a7220 */ /* 0x080fe20000410000 */
[----:B------:R-:W-:Y:S01]  /*57e0*/  MUFU.EX2 R171, R171 ;  /* 0x000000ab00ab7308 */ /* 0x000fe20000000800 */
[----:B------:R-:W-:Y:S02]  /*57f0*/  FMUL.FTZ R91, R91, R152 ;  /* 0x000000985b5b7220 */ /* 0x000fe40000410000 */
[-C--:B------:R-:W-:Y:S01]  /*5800*/  FMUL.FTZ R92, R92, R154.reuse ;  /* 0x0000009a5c5c7220 */ /* 0x080fe20000410000 */
[----:B------:R-:W-:Y:S01]  /*5810*/  HMMA.16816.F32.BF16 R76, R4, R10, R76 ;  /* 0x0000000a044c723c */ /* 0x000fe2000004184c */
[----:B------:R-:W2:Y:S01]  /*5820*/  LDSM.16.MT88.4 R8, [R192+0x16000] ;  /* 0x01600000c008783b */ /* 0x000ea20000004200 */
[----:B------:R-:W-:Y:S02]  /*5830*/  FMUL.FTZ R93, R93, R154 ;  /* 0x0000009a5d5d7220 */ /* 0x000fe40000410000 */
[-C--:B------:R-:W-:Y:S01]  /*5840*/  FMUL.FTZ R94, R94, R152.reuse ;  /* 0x000000985e5e7220 */ /* 0x080fe20000410000 */
[----:B------:R-:W1:Y:S01]  /*5850*/  MUFU.EX2 R174, R174 ;  /* 0x000000ae00ae7308 */ /* 0x000e620000000800 */
[----:B------:R-:W-:-:S02]  /*5860*/  FMUL.FTZ R95, R95, R152 ;  /* 0x000000985f5f7220 */ /* 0x000fc40000410000 */
        /* <DEDUP_REMOVED lines=24> */
[----:B------:R-:W1:Y:S01]  /*59f0*/  MUFU.EX2 R173, R173 ;  /* 0x000000ad00ad7308 */ /* 0x000e620000000800 */
        /* <DEDUP_REMOVED lines=12> */
[----:B------:R-:W-:Y:S01]  /*5ac0*/  MUFU.EX2 R157, R157 ;  /* 0x0000009d009d7308 */ /* 0x000fe20000000800 */
        /* <DEDUP_REMOVED lines=27> */
[----:B------:R-:W-:Y:S01]  /*5c80*/  FFMA.FTZ R151, R221, R154, R151 ;  /* 0x0000009add977223 */ /* 0x000fe20000010097 */
[----:B--2---:R-:W-:Y:S01]  /*5c90*/  HMMA.16816.F32.BF16 R120, R4, R8, R120 ;  /* 0x000000080478723c */ /* 0x004fe20000041878 */
[----:B------:R-:W-:-:S02]  /*5ca0*/  FFMA.FTZ R139, R219, R152, R139 ;  /* 0x00000098db8b7223 */ /* 0x000fc4000001008b */
[----:B------:R-:W-:Y:S02]  /*5cb0*/  FADD.FTZ R150, R150, R151 ;  /* 0x0000009796967221 */ /* 0x000fe40000010000 */
[----:B------:R-:W-:Y:S02]  /*5cc0*/  FADD.FTZ R138, R138, R139 ;  /* 0x0000008b8a8a7221 */ /* 0x000fe40000010000 */
[----:B------:R-:W-:Y:S01]  /*5cd0*/  FADD.FTZ R149, R149, R150 ;  /* 0x0000009695957221 */ /* 0x000fe20000010000 */
[----:B------:R-:W-:Y:S01]  /*5ce0*/  HMMA.16816.F32.BF16 R116, R4, R10, R116 ;  /* 0x0000000a0474723c */ /* 0x000fe20000041874 */
[----:B------:R-:W-:Y:S01]  /*5cf0*/  LDSM.16.MT88.4 R8, [R188+0x14800] ;  /* 0x01480000bc08783b */ /* 0x000fe20000004200 */
[----:B------:R-:W-:Y:S02]  /*5d00*/  FADD.FTZ R137, R137, R138 ;  /* 0x0000008a89897221 */ /* 0x000fe40000010000 */
[----:B------:R-:W-:Y:S02]  /*5d10*/  FADD.FTZ R148, R148, R149 ;  /* 0x0000009594947221 */ /* 0x000fe40000010000 */
[----:B------:R-:W-:Y:S01]  /*5d20*/  FADD.FTZ R132, R132, R137 ;  /* 0x0000008984847221 */ /* 0x000fe20000010000 */
[----:B-1----:R-:W-:Y:S01]  /*5d30*/  F2FP.BF16.PACK_AB R4, R162, R3 ;  /* 0x00000003a204723e */ /* 0x002fe200000010ff */
[----:B------:R-:W-:Y:S01]  /*5d40*/  FADD.FTZ R3, R3, R148 ;  /* 0x0000009403037221 */ /* 0x000fe20000010000 */
[----:B-----5:R-:W-:Y:S01]  /*5d50*/  F2FP.BF16.PACK_AB R5, R166, R161 ;  /* 0x000000a1a605723e */ /* 0x020fe200000010ff */
[----:B------:R-:W-:Y:S01]  /*5d60*/  FADD.FTZ R161, R161, R132 ;  /* 0x00000084a1a17221 */ /* 0x000fe20000010000 */
[----:B------:R-:W-:Y:S01]  /*5d70*/  F2FP.BF16.PACK_AB R6, R164, R159 ;  /* 0x0000009fa406723e */ /* 0x000fe200000010ff */
[----:B------:R-:W-:Y:S01]  /*5d80*/  FADD.FTZ R162, R162, R3 ;  /* 0x00000003a2a27221 */ /* 0x000fe20000010000 */
[----:B------:R-:W-:Y:S01]  /*5d90*/  F2FP.BF16.PACK_AB R7, R168, R163 ;  /* 0x000000a3a807723e */ /* 0x000fe200000010ff */
[----:B------:R-:W-:Y:S01]  /*5da0*/  FADD.FTZ R166, R166, R161 ;  /* 0x000000a1a6a67221 */ /* 0x000fe20000010000 */
[----:B------:R-:W-:Y:S01]  /*5db0*/  MOV R132, R220 ;  /* 0x000000dc00847202 */ /* 0x000fe20000000f00 */
[----:B------:R-:W-:-:S02]  /*5dc0*/  FADD.FTZ R159, R159, R162 ;  /* 0x000000a29f9f7221 */ /* 0x000fc40000010000 */
[----:B------:R-:W-:Y:S02]  /*5dd0*/  FADD.FTZ R163, R163, R166 ;  /* 0x000000a6a3a37221 */ /* 0x000fe40000010000 */
[----:B---3--:R-:W-:Y:S01]  /*5de0*/  HMMA.16816.F32.BF16 R128, R4, R12, R128 ;  /* 0x0000000c0480723c */ /* 0x008fe20000041880 */
[----:B------:R-:W-:Y:S02]  /*5df0*/  FADD.FTZ R164, R164, R159 ;  /* 0x0000009fa4a47221 */ /* 0x000fe40000010000 */
[----:B------:R-:W-:-:S05]  /*5e00*/  FADD.FTZ R168, R168, R163 ;  /* 0x000000a3a8a87221 */ /* 0x000fca0000010000 */
[C---:B------:R-:W-:Y:S01]  /*5e10*/  HMMA.16816.F32.BF16 R36, R4.reuse, R14, R36 ;  /* 0x0000000e0424723c */ /* 0x040fe20000041824 */
[----:B------:R-:W1:Y:S07]  /*5e20*/  LDSM.16.MT88.4 R12, [R192+0x16800] ;  /* 0x01680000c00c783b */ /* 0x000e6e0000004200 */
[C---:B------:R-:W-:Y:S08]  /*5e30*/  HMMA.16816.F32.BF16 R64, R4.reuse, R24, R64 ;  /* 0x000000180440723c */ /* 0x040ff00000041840 */
[C---:B------:R-:W-:Y:S01]  /*5e40*/  HMMA.16816.F32.BF16 R68, R4.reuse, R26, R68 ;  /* 0x0000001a0444723c */ /* 0x040fe20000041844 */
[----:B------:R-:W2:Y:S07]  /*5e50*/  LDSM.16.MT88.4 R24, [R190+0x16800] ;  /* 0x01680000be18783b */ /* 0x000eae0000004200 */
[C---:B------:R-:W-:Y:S08]  /*5e60*/  HMMA.16816.F32.BF16 R72, R4.reuse, R20, R72 ;  /* 0x000000140448723c */ /* 0x040ff00000041848 */
[C---:B------:R-:W-:Y:S01]  /*5e70*/  HMMA.16816.F32.BF16 R76, R4.reuse, R22, R76 ;  /* 0x00000016044c723c */ /* 0x040fe2000004184c */
[----:B------:R-:W3:Y:S07]  /*5e80*/  LDSM.16.MT88.4 R20, [R189+0x16800] ;  /* 0x01680000bd14783b */ /* 0x000eee0000004200 */
[C---:B----4-:R-:W-:Y:S08]  /*5e90*/  HMMA.16816.F32.BF16 R80, R4.reuse, R16, R80 ;  /* 0x000000100450723c */ /* 0x050ff00000041850 */
[C---:B------:R-:W-:Y:S01]  /*5ea0*/  HMMA.16816.F32.BF16 R84, R4.reuse, R18, R84 ;  /* 0x000000120454723c */ /* 0x040fe20000041854 */
[----:B------:R-:W4:Y:S07]  /*5eb0*/  LDSM.16.MT88.4 R16, [R188+0x16800] ;  /* 0x01680000bc10783b */ /* 0x000f2e0000004200 */
[C---:B-1----:R-:W-:Y:S08]  /*5ec0*/  HMMA.16816.F32.BF16 R96, R4.reuse, R12, R96 ;  /* 0x0000000c0460723c */ /* 0x042ff00000041860 */
[C---:B------:R-:W-:Y:S01]  /*5ed0*/  HMMA.16816.F32.BF16 R100, R4.reuse, R14, R100 ;  /* 0x0000000e0464723c */ /* 0x040fe20000041864 */
[----:B------:R-:W1:Y:S07]  /*5ee0*/  LDSM.16.MT88.4 R12, [R192+0x13000] ;  /* 0x01300000c00c783b */ /* 0x000e6e0000004200 */
        /* <DEDUP_REMOVED lines=11> */
[----:B------:R-:W5:Y:S07]  /*5fa0*/  LDSM.16.MT88.4 R8, [R190+0x13000] ;  /* 0x01300000be08783b */ /* 0x000f6e0000004200 */
[C---:B--2---:R-:W-:Y:S08]  /*5fb0*/  HMMA.16816.F32.BF16 R104, R4.reuse, R24, R104 ;  /* 0x000000180468723c */ /* 0x044ff00000041868 */
[C---:B------:R-:W-:Y:S01]  /*5fc0*/  HMMA.16816.F32.BF16 R124, R4.reuse, R26, R124 ;  /* 0x0000001a047c723c */ /* 0x040fe2000004187c */
[----:B------:R-:W2:Y:S07]  /*5fd0*/  LDSM.16.MT88.4 R24, [R192+0x15000] ;  /* 0x01500000c018783b */ /* 0x000eae0000004200 */
[C---:B---3--:R-:W-:Y:S08]  /*5fe0*/  HMMA.16816.F32.BF16 R108, R4.reuse, R20, R108 ;  /* 0x00000014046c723c */ /* 0x048ff0000004186c */
[C---:B------:R-:W-:Y:S01]  /*5ff0*/  HMMA.16816.F32.BF16 R112, R4.reuse, R22, R112 ;  /* 0x000000160470723c */ /* 0x040fe20000041870 */
[----:B------:R-:W-:Y:S07]  /*6000*/  LDSM.16.MT88.4 R20, [R190+0x15000] ;  /* 0x01500000be14783b */ /* 0x000fee0000004200 */
[C---:B----4-:R-:W-:Y:S08]  /*6010*/  HMMA.16816.F32.BF16 R120, R4.reuse, R16, R120 ;  /* 0x000000100478723c */ /* 0x050ff00000041878 */
        /* <DEDUP_REMOVED lines=17> */
[C---:B-----5:R-:W-:Y:S08]  /*6130*/  HMMA.16816.F32.BF16 R40, R4.reuse, R8, R40 ;  /* 0x000000080428723c */ /* 0x060ff00000041828 */
[C---:B------:R-:W-:Y:S01]  /*6140*/  HMMA.16816.F32.BF16 R44, R4.reuse, R10, R44 ;  /* 0x0000000a042c723c */ /* 0x040fe2000004182c */
[----:B------:R-:W4:Y:S07]  /*6150*/  LDSM.16.MT88.4 R8, [R192+0x17000] ;  /* 0x01700000c008783b */ /* 0x000f2e0000004200 */
[C---:B--2---:R-:W-:Y:S08]  /*6160*/  HMMA.16816.F32.BF16 R64, R4.reuse, R24, R64 ;  /* 0x000000180440723c */ /* 0x044ff00000041840 */
[C---:B------:R-:W-:Y:S01]  /*6170*/  HMMA.16816.F32.BF16 R68, R4.reuse, R26, R68 ;  /* 0x0000001a0444723c */ /* 0x040fe20000041844 */
[----:B------:R-:W2:Y:S07]  /*6180*/  LDSM.16.MT88.4 R24, [R190+0x17000] ;  /* 0x01700000be18783b */ /* 0x000eae0000004200 */
[C---:B---3--:R-:W-:Y:S08]  /*6190*/  HMMA.16816.F32.BF16 R80, R4.reuse, R16, R80 ;  /* 0x000000100450723c */ /* 0x048ff00000041850 */
[C---:B-1----:R-:W-:Y:S08]  /*61a0*/  HMMA.16816.F32.BF16 R88, R4.reuse, R12, R88 ;  /* 0x0000000c0458723c */ /* 0x042ff00000041858 */
[C---:B------:R-:W-:Y:S01]  /*61b0*/  HMMA.16816.F32.BF16 R92, R4.reuse, R14, R92 ;  /* 0x0000000e045c723c */ /* 0x040fe2000004185c */
[----:B------:R-:W1:Y:S07]  /*61c0*/  LDSM.16.MT88.4 R12, [R188+0x17000] ;  /* 0x01700000bc0c783b */ /* 0x000e6e0000004200 */
[C---:B------:R-:W-:Y:S01]  /*61d0*/  HMMA.16816.F32.BF16 R84, R4.reuse, R18, R84 ;  /* 0x000000120454723c */ /* 0x040fe20000041854 */
[----:B------:R-:W3:Y:S07]  /*61e0*/  LDSM.16.MT88.4 R16, [R189+0x17000] ;  /* 0x01700000bd10783b */ /* 0x000eee0000004200 */
[C---:B----4-:R-:W-:Y:S08]  /*61f0*/  HMMA.16816.F32.BF16 R96, R4.reuse, R8, R96 ;  /* 0x000000080460723c */ /* 0x050ff00000041860 */
[C---:B------:R-:W-:Y:S01]  /*6200*/  HMMA.16816.F32.BF16 R100, R4.reuse, R10, R100 ;  /* 0x0000000a0464723c */ /* 0x040fe20000041864 */
[----:B------:R-:W4:Y:S07]  /*6210*/  LDSM.16.MT88.4 R8, [R192+0x13800] ;  /* 0x01380000c008783b */ /* 0x000f2e0000004200 */
[C---:B--2---:R-:W-:Y:S08]  /*6220*/  HMMA.16816.F32.BF16 R104, R4.reuse, R24, R104 ;  /* 0x000000180468723c */ /* 0x044ff00000041868 */
[C---:B------:R-:W-:Y:S01]  /*6230*/  HMMA.16816.F32.BF16 R124, R4.reuse, R26, R124 ;  /* 0x0000001a047c723c */ /* 0x040fe2000004187c */
[----:B------:R-:W2:Y:S07]  /*6240*/  LDSM.16.MT88.4 R24, [R192+0x15800] ;  /* 0x01580000c018783b */ /* 0x000eae0000004200 */
[C---:B-1----:R-:W-:Y:S08]  /*6250*/  HMMA.16816.F32.BF16 R120, R4.reuse, R12, R120 ;  /* 0x0000000c0478723c */ /* 0x042ff00000041878 */
[C---:B------:R-:W-:Y:S01]  /*6260*/  HMMA.16816.F32.BF16 R116, R4.reuse, R14, R116 ;  /* 0x0000000e0474723c */ /* 0x040fe20000041874 */
[----:B------:R-:W1:Y:S07]  /*6270*/  LDSM.16.MT88.4 R12, [R192+0x17800] ;  /* 0x01780000c00c783b */ /* 0x000e6e0000004200 */
[C---:B------:R-:W-:Y:S08]  /*6280*/  HMMA.16816.F32.BF16 R48, R4.reuse, R32, R48 ;  /* 0x000000200430723c */ /* 0x040ff00000041830 */
[C---:B------:R-:W-:Y:S01]  /*6290*/  HMMA.16816.F32.BF16 R52, R4.reuse, R34, R52 ;  /* 0x000000220434723c */ /* 0x040fe20000041834 */
[----:B------:R-:W5:Y:S07]  /*62a0*/  LDSM.16.MT88.4 R32, [R188+0x13800] ;  /* 0x01380000bc20783b */ /* 0x000f6e0000004200 */
[C---:B------:R-:W-:Y:S08]  /*62b0*/  HMMA.16816.F32.BF16 R56, R4.reuse, R28, R56 ;  /* 0x0000001c0438723c */ /* 0x040ff00000041838 */
[C---:B------:R-:W-:Y:S01]  /*62c0*/  HMMA.16816.F32.BF16 R60, R4.reuse, R30, R60 ;  /* 0x0000001e043c723c */ /* 0x040fe2000004183c */
[----:B------:R-:W1:Y:S07]  /*62d0*/  LDSM.16.MT88.4 R28, [R190+0x15800] ;  /* 0x01580000be1c783b */ /* 0x000e6e0000004200 */
[C---:B------:R-:W-:Y:S08]  /*62e0*/  HMMA.16816.F32.BF16 R72, R4.reuse, R20, R72 ;  /* 0x000000140448723c */ /* 0x040ff00000041848 */
[C---:B------:R-:W-:Y:S01]  /*62f0*/  HMMA.16816.F32.BF16 R76, R4.reuse, R22, R76 ;  /* 0x00000016044c723c */ /* 0x040fe2000004184c */
[----:B------:R-:W1:Y:S07]  /*6300*/  LDSM.16.MT88.4 R20, [R189+0x15800] ;  /* 0x01580000bd14783b */ /* 0x000e6e0000004200 */
[C---:B---3--:R-:W-:Y:S08]  /*6310*/  HMMA.16816.F32.BF16 R108, R4.reuse, R16, R108 ;  /* 0x00000010046c723c */ /* 0x048ff0000004186c */
        /* <DEDUP_REMOVED lines=13> */
[----:B----4-:R-:W-:Y:S01]  /*63f0*/  HMMA.16816.F32.BF16 R128, R4, R8, R128 ;  /* 0x000000080480723c */ /* 0x010fe20000041880 */
[----:B------:R-:W-:Y:S02]  /*6400*/  FADD.FTZ R221, R157, R158 ;  /* 0x0000009e9ddd7221 */ /* 0x000fe40000010000 */
[----:B------:R-:W-:-:S05]  /*6410*/  FADD.FTZ R219, R156, R175 ;  /* 0x000000af9cdb7221 */ /* 0x000fca0000010000 */
        /* <DEDUP_REMOVED lines=9> */
[C---:B------:R-:W-:Y:S08]  /*64b0*/  HMMA.16816.F32.BF16 R44, R4.reuse, R146, R44 ;  /* 0x00000092042c723c */ /* 0x040ff0000004182c */
[C---:B------:R-:W-:Y:S08]  /*64c0*/  HMMA.16816.F32.BF16 R48, R4.reuse, R140, R48 ;  /* 0x0000008c0430723c */ /* 0x040ff00000041830 */
[C---:B------:R-:W-:Y:S08]  /*64d0*/  HMMA.16816.F32.BF16 R52, R4.reuse, R142, R52 ;  /* 0x0000008e0434723c */ /* 0x040ff00000041834 */
[C---:B-----5:R-:W-:Y:S08]  /*64e0*/  HMMA.16816.F32.BF16 R56, R4.reuse, R32, R56 ;  /* 0x000000200438723c */ /* 0x060ff00000041838 */
[C---:B------:R-:W-:Y:S08]  /*64f0*/  HMMA.16816.F32.BF16 R60, R4.reuse, R34, R60 ;  /* 0x00000022043c723c */ /* 0x040ff0000004183c */
[C---:B------:R-:W-:Y:S08]  /*6500*/  HMMA.16816.F32.BF16 R72, R4.reuse, R28, R72 ;  /* 0x0000001c0448723c */ /* 0x040ff00000041848 */
[C---:B------:R-:W-:Y:S08]  /*6510*/  HMMA.16816.F32.BF16 R76, R4.reuse, R30, R76 ;  /* 0x0000001e044c723c */ /* 0x040ff0000004184c */
[C---:B------:R-:W-:Y:S08]  /*6520*/  HMMA.16816.F32.BF16 R80, R4.reuse, R20, R80 ;  /* 0x000000140450723c */ /* 0x040ff00000041850 */
[C---:B------:R-:W-:Y:S08]  /*6530*/  HMMA.16816.F32.BF16 R84, R4.reuse, R22, R84 ;  /* 0x000000160454723c */ /* 0x040ff00000041854 */
[C---:B---3--:R-:W-:Y:S08]  /*6540*/  HMMA.16816.F32.BF16 R88, R4.reuse, R16, R88 ;  /* 0x000000100458723c */ /* 0x048ff00000041858 */
[C---:B------:R-:W-:Y:S08]  /*6550*/  HMMA.16816.F32.BF16 R92, R4.reuse, R18, R92 ;  /* 0x00000012045c723c */ /* 0x040ff0000004185c */
[C---:B----4-:R-:W-:Y:S08]  /*6560*/  HMMA.16816.F32.BF16 R104, R4.reuse, R8, R104 ;  /* 0x000000080468723c */ /* 0x050ff00000041868 */
[C---:B------:R-:W-:Y:S08]  /*6570*/  HMMA.16816.F32.BF16 R124, R4.reuse, R10, R124 ;  /* 0x0000000a047c723c */ /* 0x040ff0000004187c */
[C---:B--2---:R-:W-:Y:S08]  /*6580*/  HMMA.16816.F32.BF16 R108, R4.reuse, R24, R108 ;  /* 0x00000018046c723c */ /* 0x044ff0000004186c */
[C---:B------:R-:W-:Y:S08]  /*6590*/  HMMA.16816.F32.BF16 R112, R4.reuse, R26, R112 ;  /* 0x0000001a0470723c */ /* 0x040ff00000041870 */
[C---:B-1----:R-:W-:Y:S08]  /*65a0*/  HMMA.16816.F32.BF16 R120, R4.reuse, R12, R120 ;  /* 0x0000000c0478723c */ /* 0x042ff00000041878 */
        /* <DEDUP_REMOVED lines=10> */
[----:B------:R-:W-:Y:S02]  /*6650*/  IMAD.MOV.U32 R5, RZ, RZ, c[0x0][0x1a0] ;  /* 0x00006800ff057624 */ /* 0x000fe400078e00ff */
[----:B------:R-:W-:Y:S01]  /*6660*/  IMAD R9, R3, c[0x0][0x1a4], R4 ;  /* 0x0000690003097a24 */ /* 0x000fe200078e0204 */
[----:B------:R-:W-:Y:S01]  /*6670*/  LEA R16, P1, R7, c[0x0][0x170], 0x1 ;  /* 0x00005c0007107a11 */ /* 0x000fe200078208ff */
[----:B------:R-:W-:Y:S02]  /*6680*/  IMAD.MOV.U32 R4, RZ, RZ, c[0x0][0x1a4] ;  /* 0x00006900ff047624 */ /* 0x000fe400078e00ff */
[----:B------:R-:W-:Y:S02]  /*6690*/  IMAD.IADD R9, R11, 0x1, R9 ;  /* 0x000000010b097824 */ /* 0x000fe400078e0209 */
[----:B------:R-:W-:-:S03]  /*66a0*/  IMAD R218, R3, 0x40, R218 ;  /* 0x0000004003da7824 */ /* 0x000fc600078e02da */
[----:B------:R-:W-:Y:S02]  /*66b0*/  LEA.HI.X R6, R10, R209, R9, 0x6, P0 ;  /* 0x000000d10a067211 */ /* 0x000fe400000f3409 */
[----:B------:R-:W-:Y:S02]  /*66c0*/  LEA R18, P0, R5, R16, 0x6 ;  /* 0x0000001005127211 */ /* 0x000fe400078030ff */
[----:B------:R-:W-:Y:S02]  /*66d0*/  LEA.HI.X R17, R7, c[0x0][0x174], R6, 0x1, P1 ;  /* 0x00005d0007117a11 */ /* 0x000fe400008f0c06 */
[C---:B------:R-:W-:Y:S02]  /*66e0*/  IADD3 R132, R218.reuse, 0x11, RZ ;  /* 0x00000011da847810 */ /* 0x040fe40007ffe0ff */
        /* <DEDUP_REMOVED lines=11> */
[----:B------:R-:W2:Y:S04]  /*67a0*/  LDSM.16.M88.4 R136, [R197+0xc000] ;  /* 0x00c00000c588783b */ /* 0x000ea80000000200 */
[----:B------:R-:W3:Y:S04]  /*67b0*/  LDSM.16.M88.4 R28, [R197+0xc800] ;  /* 0x00c80000c51c783b */ /* 0x000ee80000000200 */
[----:B------:R-:W4:Y:S04]  /*67c0*/  LDSM.16.M88.4 R20, [R197+0xd000] ;  /* 0x00d00000c514783b */ /* 0x000f280000000200 */
[----:B------:R-:W1:Y:S04]  /*67d0*/  LDSM.16.M88.4 R12, [R197+0xd800] ;  /* 0x00d80000c50c783b */ /* 0x000e680000000200 */
[----:B------:R-:W-:Y:S04]  /*67e0*/  LDSM.16.M88.4 R152, [R196] ;  /* 0x00000000c498783b */ /* 0x000fe80000000200 */
[----:B------:R-:W5:Y:S04]  /*67f0*/  LDSM.16.M88.4 R8, [R195] ;  /* 0x00000000c308783b */ /* 0x000f680000000200 */
[----:B------:R-:W1:Y:S04]  /*6800*/  LDSM.16.M88.4 R144, [R187] ;  /* 0x00000000bb90783b */ /* 0x000e680000000200 */
[----:B------:R-:W1:Y:S04]  /*6810*/  LDSM.16.M88.4 R4, [R186] ;  /* 0x00000000ba04783b */ /* 0x000e680000000200 */
[----:B------:R-:W1:Y:S04]  /*6820*/  LDSM.16.M88.4 R156, [R185] ;  /* 0x00000000b99c783b */ /* 0x000e680000000200 */
[----:B------:R-:W-:Y:S01]  /*6830*/  LDSM.16.M88.4 R168, [R191+0xc800] ;  /* 0x00c80000bfa8783b */ /* 0x000fe20000000200 */
[C---:B--2---:R-:W-:Y:S03]  /*6840*/  HMMA.16816.F32.BF16 R140, R164.reuse, R136, RZ ;  /* 0x00000088a48c723c */ /* 0x044fe600000418ff */
[----:B------:R-:W-:Y:S04]  /*6850*/  LDSM.16.M88.4 R160, [R191+0xd000] ;  /* 0x00d00000bfa0783b */ /* 0x000fe80000000200 */
[----:B------:R-:W-:Y:S01]  /*6860*/  LDSM.16.M88.4 R148, [R191+0xd800] ;  /* 0x00d80000bf94783b */ /* 0x000fe20000000200 */
[C---:B------:R-:W-:Y:S03]  /*6870*/  HMMA.16816.F32.BF16 R136, R164.reuse, R138, RZ ;  /* 0x0000008aa488723c */ /* 0x040fe600000418ff */
[----:B------:R-:W-:Y:S04]  /*6880*/  LDSM.16.M88.4 R172, [R181] ;  /* 0x00000000b5ac783b */ /* 0x000fe80000000200 */
[----:B------:R-:W0:Y:S01]  /*6890*/  LDGDEPBAR ;  /* 0x00000000000079af */ /* 0x000e220000000000 */
[C---:B---3--:R-:W-:Y:S08]  /*68a0*/  HMMA.16816.F32.BF16 R32, R164.reuse, R28, RZ ;  /* 0x0000001ca420723c */ /* 0x048ff000000418ff */
[C---:B------:R-:W-:Y:S08]  /*68b0*/  HMMA.16816.F32.BF16 R28, R164.reuse, R30, RZ ;  /* 0x0000001ea41c723c */ /* 0x040ff000000418ff */
[C---:B----4-:R-:W-:Y:S08]  /*68c0*/  HMMA.16816.F32.BF16 R24, R164.reuse, R20, RZ ;  /* 0x00000014a418723c */ /* 0x050ff000000418ff */
[C---:B------:R-:W-:Y:S08]  /*68d0*/  HMMA.16816.F32.BF16 R20, R164.reuse, R22, RZ ;  /* 0x00000016a414723c */ /* 0x040ff000000418ff */
[C---:B-1----:R-:W-:Y:S08]  /*68e0*/  HMMA.16816.F32.BF16 R16, R164.reuse, R12, RZ ;  /* 0x0000000ca410723c */ /* 0x042ff000000418ff */
[----:B------:R-:W-:Y:S01]  /*68f0*/  HMMA.16816.F32.BF16 R164, R164, R14, RZ ;  /* 0x0000000ea4a4723c */ /* 0x000fe200000418ff */
[----:B------:R-:W-:Y:S07]  /*6900*/  LDSM.16.M88.4 R12, [R191+0xc000] ;  /* 0x00c00000bf0c783b */ /* 0x000fee0000000200 */
[C---:B-----5:R-:W-:Y:S08]  /*6910*/  HMMA.16816.F32.BF16 R140, R152.reuse, R8, R140 ;  /* 0x00000008988c723c */ /* 0x060ff0000004188c */
[C---:B------:R-:W-:Y:S01]  /*6920*/  HMMA.16816.F32.BF16 R136, R152.reuse, R10, R136 ;  /* 0x0000000a9888723c */ /* 0x040fe20000041888 */
[----:B------:R-:W1:Y:S07]  /*6930*/  LDSM.16.M88.4 R8, [R194] ;  /* 0x00000000c208783b */ /* 0x000e6e0000000200 */
[C---:B------:R-:W-:Y:S08]  /*6940*/  HMMA.16816.F32.BF16 R32, R152.reuse, R144, R32 ;  /* 0x000000909820723c */ /* 0x040ff00000041820 */
[C---:B------:R-:W-:Y:S01]  /*6950*/  HMMA.16816.F32.BF16 R28, R152.reuse, R146, R28 ;  /* 0x00000092981c723c */ /* 0x040fe2000004181c */
[----:B------:R-:W-:Y:S07]  /*6960*/  LDSM.16.M88.4 R144, [R184] ;  /* 0x00000000b890783b */ /* 0x000fee0000000200 */
[C---:B------:R-:W-:Y:S08]  /*6970*/  HMMA.16816.F32.BF16 R24, R152.reuse, R4, R24 ;  /* 0x000000049818723c */ /* 0x040ff00000041818 */
        /* <DEDUP_REMOVED lines=124> */
[----:B------:R-:W-:Y:S02]  /*7140*/  ISETP.GE.AND P1, PT, R4, R133, PT ;  /* 0x000000850400720c */ /* 0x000fe40003f26270 */
[C---:B------:R-:W-:Y:S01]  /*7150*/  HMMA.16816.F32.BF16 R16, R168.reuse, R172, R16 ;  /* 0x000000aca810723c */ /* 0x040fe20000041810 */
[C---:B------:R-:W-:Y:S02]  /*7160*/  ISETP.GE.AND P6, PT, R10.reuse, R213, PT ;  /* 0x000000d50a00720c */ /* 0x040fe40003fc6270 */
[----:B------:R-:W-:Y:S02]  /*7170*/  ISETP.GE.AND P2, PT, R10, R133, PT ;  /* 0x000000850a00720c */ /* 0x000fe40003f46270 */
[----:B------:R-:W-:Y:S02]  /*7180*/  FSEL R11, R138, -INF , !P4 ;  /* 0xff8000008a0b7808 */ /* 0x000fe40006000000 */
[----:B------:R-:W-:Y:S01]  /*7190*/  FSEL R10, R137, -INF , !P6 ;  /* 0xff800000890a7808 */ /* 0x000fe20007000000 */
[----:B------:R-:W-:Y:S01]  /*71a0*/  HMMA.16816.F32.BF16 R164, R168, R174, R164 ;  /* 0x000000aea8a4723c */ /* 0x000fe200000418a4 */
[----:B------:R-:W-:-:S02]  /*71b0*/  ISETP.GE.AND P4, PT, R132, R213, PT ;  /* 0x000000d58400720c */ /* 0x000fc40003f86270 */
[----:B------:R-:W-:Y:S02]  /*71c0*/  ISETP.GE.AND P6, PT, R132, R133, PT ;  /* 0x000000858400720c */ /* 0x000fe40003fc6270 */
[C---:B------:R-:W-:Y:S02]  /*71d0*/  IADD3 R132, R218.reuse, 0x18, RZ ;  /* 0x00000018da847810 */ /* 0x040fe40007ffe0ff */
[----:B------:R-:W-:Y:S01]  /*71e0*/  IADD3 R136, R218, 0x19, RZ ;  /* 0x00000019da887810 */ /* 0x000fe20007ffe0ff */
[----:B------:R-:W-:Y:S01]  /*71f0*/  HMMA.16816.F32.BF16 R28, R12, R6, R28 ;  /* 0x000000060c1c723c */ /* 0x000fe2000004181c */
[----:B------:R-:W2:Y:S01]  /*7200*/  LDSM.16.M88.4 R4, [R184+0x5800] ;  /* 0x00580000b804783b */ /* 0x000ea20000000200 */
[----:B------:R-:W-:Y:S01]  /*7210*/  FSEL R159, R139, -INF , !P2 ;  /* 0xff8000008b9f7808 */ /* 0x000fe20005000000 */
[----:B------:R-:W-:-:S04]  /*7220*/  DEPBAR.LE SB0, 0x0 ;  /* 0x000080000000791a */ /* 0x000fc80000000000 */
[----:B------:R-:W-:Y:S01]  /*7230*/  BAR.SYNC.DEFER_BLOCKING 0x0 ;  /* 0x0000000000007b1d */ /* 0x000fe20000010000 */
[----:B------:R-:W-:Y:S01]  /*7240*/  HMMA.16816.F32.BF16 R140, R160, R156, R140 ;  /* 0x0000009ca08c723c */ /* 0x000fe2000004188c */
[----:B------:R-:W-:Y:S02]  /*7250*/  ISETP.GE.AND P2, PT, R132, R213, PT ;  /* 0x000000d58400720c */ /* 0x000fe40003f46270 */
[----:B------:R-:W-:-:S05]  /*7260*/  FSEL R35, R35, -INF , !P6 ;  /* 0xff80000023237808 */ /* 0x000fca0007000000 */
[C---:B------:R-:W-:Y:S08]  /*7270*/  HMMA.16816.F32.BF16 R16, R160.reuse, R144, R16 ;  /* 0x00000090a010723c */ /* 0x040ff00000041810 */
[----:B------:R-:W-:Y:S07]  /*7280*/  HMMA.16816.F32.BF16 R164, R160, R146, R164 ;  /* 0x00000092a0a4723c */ /* 0x000fee00000418a4 */
[----:B------:R-:W-:Y:S01]  /*7290*/  FSEL R163, R34, -INF , !P1 ;  /* 0xff80000022a37808 */ /* 0x000fe20004800000 */
[----:B------:R-:W-:Y:S01]  /*72a0*/  HMMA.16816.F32.BF16 R140, R12, R8, R140 ;  /* 0x000000080c8c723c */ /* 0x000fe2000004188c */
[----:B------:R-:W-:-:S02]  /*72b0*/  FSEL R160, R32, -INF , !P0 ;  /* 0xff80000020a07808 */ /* 0x000fc40004000000 */
[----:B------:R-:W-:Y:S02]  /*72c0*/  FSEL R34, R33, -INF , !P4 ;  /* 0xff80000021227808 */ /* 0x000fe40006000000 */
[----:B------:R-:W-:Y:S02]  /*72d0*/  ISETP.GE.AND P0, PT, R132, R133, PT ;  /* 0x000000858400720c */ /* 0x000fe40003f06270 */
[C---:B------:R-:W-:Y:S01]  /*72e0*/  ISETP.GE.AND P1, PT, R136.reuse, R213, PT ;  /* 0x000000d58800720c */ /* 0x040fe20003f26270 */
[----:B-1----:R-:W-:Y:S01]  /*72f0*/  HMMA.16816.F32.BF16 R24, R12, R148, R24 ;  /* 0x000000940c18723c */ /* 0x002fe20000041818 */
[----:B------:R-:W-:Y:S02]  /*7300*/  ISETP.GE.AND P4, PT, R136, R133, PT ;  /* 0x000000858800720c */ /* 0x000fe40003f86270 */
[C---:B------:R-:W-:Y:S02]  /*7310*/  IADD3 R132, R218.reuse, 0x20, RZ ;  /* 0x00000020da847810 */ /* 0x040fe40007ffe0ff */
[----:B------:R-:W-:-:S02]  /*7320*/  IADD3 R136, R218, 0x21, RZ ;  /* 0x00000021da887810 */ /* 0x000fc40007ffe0ff */
[----:B------:R-:W-:Y:S01]  /*7330*/  FSEL R32, R28, -INF , !P2 ;  /* 0xff8000001c207808 */ /* 0x000fe20005000000 */
[C---:B------:R-:W-:Y:S01]  /*7340*/  HMMA.16816.F32.BF16 R20, R12.reuse, R150, R20 ;  /* 0x000000960c14723c */ /* 0x040fe20000041814 */
[----:B------:R-:W-:Y:S02]  /*7350*/  FSEL R33, R30, -INF , !P0 ;  /* 0xff8000001e217808 */ /* 0x000fe40004000000 */
[----:B------:R-:W-:Y:S02]  /*7360*/  ISETP.GE.AND P2, PT, R132, R133, PT ;  /* 0x000000858400720c */ /* 0x000fe40003f46270 */
[----:B------:R-:W-:Y:S02]  /*7370*/  ISETP.GE.AND P0, PT, R136, R213, PT ;  /* 0x000000d58800720c */ /* 0x000fe40003f06270 */
[----:B------:R-:W-:Y:S01]  /*7380*/  IADD3 R30, R218, 0x28, RZ ;  /* 0x00000028da1e7810 */ /* 0x000fe20007ffe0ff */
[----:B--2---:R-:W-:Y:S01]  /*7390*/  HMMA.16816.F32.BF16 R16, R12, R4, R16 ;  /* 0x000000040c10723c */ /* 0x004fe20000041810 */
[----:B------:R-:W-:-:S02]  /*73a0*/  FSEL R143, R143, -INF , !P3 ;  /* 0xff8000008f8f7808 */ /* 0x000fc40005800000 */
[C---:B------:R-:W-:Y:S02]  /*73b0*/  ISETP.GE.AND P3, PT, R218.reuse, R133, PT ;  /* 0x00000085da00720c */ /* 0x040fe40003f66270 */
[----:B------:R-:W-:Y:S02]  /*73c0*/  IADD3 R8, R218, 0x29, RZ ;  /* 0x00000029da087810 */ /* 0x000fe40007ffe0ff */
[----:B------:R-:W-:Y:S01]  /*73d0*/  ISETP.GE.AND P6, PT, R132, R213, PT ;  /* 0x000000d58400720c */ /* 0x000fe20003fc6270 */
[----:B------:R-:W-:Y:S01]  /*73e0*/  HMMA.16816.F32.BF16 R164, R12, R6, R164 ;  /* 0x000000060ca4723c */ /* 0x000fe200000418a4 */
[----:B------:R-:W-:Y:S02]  /*73f0*/  FSEL R5, R142, -INF , !P3 ;  /* 0xff8000008e057808 */ /* 0x000fe40005800000 */
[----:B------:R-:W-:Y:S02]  /*7400*/  FSEL R28, R29, -INF , !P1 ;  /* 0xff8000001d1c7808 */ /* 0x000fe40004800000 */
[----:B------:R-:W-:-:S02]  /*7410*/  FSEL R31, R31, -INF , !P4 ;  /* 0xff8000001f1f7808 */ /* 0x000fc40006000000 */
[----:B------:R-:W-:Y:S02]  /*7420*/  FSEL R171, R26, -INF , !P2 ;  /* 0xff8000001aab7808 */ /* 0x000fe40005000000 */
[----:B------:R-:W-:Y:S02]  /*7430*/  FSEL R174, R25, -INF , !P0 ;  /* 0xff80000019ae7808 */ /* 0x000fe40004000000 */
[----:B------:R-:W-:Y:S02]  /*7440*/  ISETP.NE.AND P3, PT, R2, 0x3, PT ;  /* 0x000000030200780c */ /* 0x000fe40003f65270 */
[----:B------:R-:W-:Y:S01]  /*7450*/  ISETP.GE.AND P1, PT, R136, R133, PT ;  /* 0x000000858800720c */ /* 0x000fe20003f26270 */
[----:B------:R-:W-:Y:S01]  /*7460*/  IMAD.MOV.U32 R136, RZ, RZ, R3 ;  /* 0x000000ffff887224 */ /* 0x000fe200078e0003 */
[-C--:B------:R-:W-:Y:S02]  /*7470*/  ISETP.GE.AND P4, PT, R30, R213.reuse, PT ;  /* 0x000000d51e00720c */ /* 0x080fe40003f86270 */
[----:B------:R-:W-:-:S02]  /*7480*/  ISETP.GE.AND P2, PT, R8, R213, PT ;  /* 0x000000d50800720c */ /* 0x000fc40003f46270 */
[-C--:B------:R-:W-:Y:S02]  /*7490*/  ISETP.GE.AND P0, PT, R8, R133.reuse, PT ;  /* 0x000000850800720c */ /* 0x080fe40003f06270 */
[----:B------:R-:W-:Y:S02]  /*74a0*/  IADD3 R8, R218, 0x30, RZ ;  /* 0x00000030da087810 */ /* 0x000fe40007ffe0ff */
[----:B------:R-:W-:Y:S02]  /*74b0*/  FSEL R170, R24, -INF , !P6 ;  /* 0xff80000018aa7808 */ /* 0x000fe40007000000 */
[----:B------:R-:W-:Y:S02]  /*74c0*/  ISETP.GE.AND P6, PT, R30, R133, PT ;  /* 0x000000851e00720c */ /* 0x000fe40003fc6270 */
[----:B------:R-:W-:Y:S02]  /*74d0*/  FSEL R175, R27, -INF , !P1 ;  /* 0xff8000001baf7808 */ /* 0x000fe40004800000 */
[----:B------:R-:W-:-:S02]  /*74e0*/  IADD3 R4, R218, 0x31, RZ ;  /* 0x00000031da047810 */ /* 0x000fc40007ffe0ff */
[----:B------:R-:W-:Y:S02]  /*74f0*/  FSEL R172, R20, -INF , !P4 ;  /* 0xff80000014ac7808 */ /* 0x000fe40006000000 */
[----:B------:R-:W-:Y:S02]  /*7500*/  FSEL R173, R23, -INF , !P0 ;  /* 0xff80000017ad7808 */ /* 0x000fe40004000000 */
[C---:B------:R-:W-:Y:S02]  /*7510*/  ISETP.GE.AND P1, PT, R8.reuse, R213, PT ;  /* 0x000000d50800720c */ /* 0x040fe40003f26270 */
[----:B------:R-:W-:Y:S02]  /*7520*/  ISETP.GE.AND P4, PT, R8, R133, PT ;  /* 0x000000850800720c */ /* 0x000fe40003f86270 */
[C---:B------:R-:W-:Y:S02]  /*7530*/  ISETP.GE.AND P0, PT, R218.reuse, R213, PT ;  /* 0x000000d5da00720c */ /* 0x040fe40003f06270 */
[----:B------:R-:W-:-:S02]  /*7540*/  IADD3 R6, R218, 0x38, RZ ;  /* 0x00000038da067810 */ /* 0x000fc40007ffe0ff */
[----:B------:R-:W-:Y:S02]  /*7550*/  IADD3 R218, R218, 0x39, RZ ;  /* 0x00000039dada7810 */ /* 0x000fe40007ffe0ff */
[----:B------:R-:W-:Y:S02]  /*7560*/  FSEL R169, R22, -INF , !P6 ;  /* 0xff80000016a97808 */ /* 0x000fe40007000000 */
[----:B------:R-:W-:Y:S02]  /*7570*/  FSEL R168, R21, -INF , !P2 ;  /* 0xff80000015a87808 */ /* 0x000fe40005000000 */
[C---:B------:R-:W-:Y:S02]  /*7580*/  ISETP.GE.AND P6, PT, R4.reuse, R213, PT ;  /* 0x000000d50400720c */ /* 0x040fe40003fc6270 */
[----:B------:R-:W-:Y:S02]  /*7590*/  ISETP.GE.AND P2, PT, R4, R133, PT ;  /* 0x000000850400720c */ /* 0x000fe40003f46270 */
[----:B------:R-:W-:-:S02]  /*75a0*/  FSEL R4, R141, -INF , !P5 ;  /* 0xff8000008d047808 */ /* 0x000fc40006800000 */
[----:B------:R-:W-:Y:S02]  /*75b0*/  FSEL R158, R16, -INF , !P1 ;  /* 0xff800000109e7808 */ /* 0x000fe40004800000 */
[----:B------:R-:W-:Y:S02]  /*75c0*/  FSEL R155, R18, -INF , !P4 ;  /* 0xff800000129b7808 */ /* 0x000fe40006000000 */
[----:B------:R-:W-:Y:S02]  /*75d0*/  FSEL R140, R140, -INF , !P0 ;  /* 0xff8000008c8c7808 */ /* 0x000fe40004000000 */
[C---:B------:R-:W-:Y:S02]  /*75e0*/  ISETP.GE.AND P5, PT, R6.reuse, R213, PT ;  /* 0x000000d50600720c */ /* 0x040fe40003fa6270 */
[----:B------:R-:W-:Y:S02]  /*75f0*/  ISETP.GE.AND P1, PT, R6, R133, PT ;  /* 0x000000850600720c */ /* 0x000fe40003f26270 */
[----:B------:R-:W-:-:S02]  /*7600*/  ISETP.GE.AND P4, PT, R218, R213, PT ;  /* 0x000000d5da00720c */ /* 0x000fc40003f86270 */
[----:B------:R-:W-:Y:S02]  /*7610*/  ISETP.GE.AND P0, PT, R218, R133, PT ;  /* 0x00000085da00720c */ /* 0x000fe40003f06270 */
[----:B------:R-:W-:Y:S02]  /*7620*/  FSEL R156, R17, -INF , !P6 ;  /* 0xff800000119c7808 */ /* 0x000fe40007000000 */
[----:B------:R-:W-:Y:S02]  /*7630*/  FSEL R147, R19, -INF , !P2 ;  /* 0xff80000013937808 */ /* 0x000fe40005000000 */
[----:B------:R-:W-:Y:S02]  /*7640*/  FSEL R146, R164, -INF , !P5 ;  /* 0xff800000a4927808 */ /* 0x000fe40006800000 */
[----:B------:R-:W-:Y:S02]  /*7650*/  FSEL R144, R165, -INF , !P4 ;  /* 0xff800000a5907808 */ /* 0x000fe40006000000 */
[----:B------:R-:W-:-:S02]  /*7660*/  FSEL R145, R166, -INF , !P1 ;  /* 0xff800000a6917808 */ /* 0x000fc40004800000 */
        /* <DEDUP_REMOVED lines=24> */
.L_x_8:
[----:B------:R-:W-:Y:S01]  /*77f0*/  FMNMX.FTZ R6, R0, R5, !PT ;  /* 0x0000000500067209 */ /* 0x000fe20007810000 */
[----:B-1----:R-:W-:Y:S01]  /*7800*/  LDSM.16.MT88.4 R12, [R190+0x12000] ;  /* 0x01200000be0c783b */ /* 0x002fe20000004200 */
[----:B------:R-:W-:-:S02]  /*7810*/  FMNMX.FTZ R3, R220, R140, !PT ;  /* 0x0000008cdc037209 */ /* 0x000fc40007810000 */
        /* <DEDUP_REMOVED lines=45> */
[----:B------:R-:W-:-:S04]  /*7af0*/  FSEL R154, R154, RZ, P0 ;  /* 0x000000ff9a9a7208 */ /* 0x000fc80000000000 */
[----:B------:R-:W-:Y:S01]  /*7b00*/  FSEL R157, R157, RZ, P1 ;  /* 0x000000ff9d9d7208 */ /* 0x000fe20000800000 */
[--C-:B------:R-:W-:Y:S01]  /*7b10*/  FFMA.FTZ R138, R5, c[0x0][0x23c], -R154.reuse ;  /* 0x00008f00058a7a23 */ /* 0x100fe2000001089a */
[----:B------:R-:W-:Y:S01]  /*7b20*/  FSEL R5, R132, RZ, P1 ;  /* 0x000000ff84057208 */ /* 0x000fe20000800000 */
[----:B------:R-:W-:Y:S02]  /*7b30*/  FFMA.FTZ R137, R143, c[0x0][0x23c], -R154 ;  /* 0x00008f008f897a23 */ /* 0x000fe4000001089a */
[----:B------:R-:W-:Y:S02]  /*7b40*/  FFMA.FTZ R149, R4, c[0x0][0x23c], -R157 ;  /* 0x00008f0004957a23 */ /* 0x000fe4000001089d */
[----:B------:R-:W-:Y:S01]  /*7b50*/  FADD.FTZ R4, R220, -R5 ;  /* 0x80000005dc047221 */ /* 0x000fe20000010000 */
[----:B------:R-:W-:Y:S01]  /*7b60*/  FSEL R5, R3, RZ, P0 ;  /* 0x000000ff03057208 */ /* 0x000fe20000000000 */
[--C-:B------:R-:W-:Y:S01]  /*7b70*/  FFMA.FTZ R148, R152, c[0x0][0x23c], -R157.reuse ;  /* 0x00008f0098947a23 */ /* 0x100fe2000001089d */
[----:B------:R-:W-:Y:S01]  /*7b80*/  MUFU.EX2 R138, R138 ;  /* 0x0000008a008a7308 */ /* 0x000fe20000000800 */
[----:B------:R-:W-:Y:S01]  /*7b90*/  FFMA.FTZ R150, R140, c[0x0][0x23c], -R157 ;  /* 0x00008f008c967a23 */ /* 0x000fe2000001089d */
[----:B------:R-:W-:Y:S01]  /*7ba0*/  ISETP.GE.AND P0, PT, R2, 0x4, PT ;  /* 0x000000040200780c */ /* 0x000fe20003f06270 */
[----:B------:R-:W-:Y:S01]  /*7bb0*/  FADD.FTZ R5, R0, -R5 ;  /* 0x8000000500057221 */ /* 0x000fe20000010000 */
[----:B------:R-:W-:Y:S01]  /*7bc0*/  LDSM.16.MT88.4 R140, [R190+0x12800] ;  /* 0x01280000be8c783b */ /* 0x000fe20000004200 */
[----:B------:R-:W-:-:S02]  /*7bd0*/  FFMA.FTZ R139, R10, c[0x0][0x23c], -R157 ;  /* 0x00008f000a8b7a23 */ /* 0x000fc4000001089d */
[--C-:B------:R-:W-:Y:S01]  /*7be0*/  FFMA.FTZ R133, R11, c[0x0][0x23c], -R154.reuse ;  /* 0x00008f000b857a23 */ /* 0x100fe2000001089a */
[----:B------:R-:W-:Y:S01]  /*7bf0*/  MUFU.EX2 R150, R150 ;  /* 0x0000009600967308 */ /* 0x000fe20000000800 */
[----:B------:R-:W-:Y:S01]  /*7c00*/  FFMA.FTZ R152, R159, c[0x0][0x23c], -R154 ;  /* 0x00008f009f987a23 */ /* 0x000fe2000001089a */
[----:B------:R-:W1:Y:S01]  /*7c10*/  LDSM.16.MT88.4 R8, [R189+0x12000] ;  /* 0x01200000bd08783b */ /* 0x000e620000004200 */
[----:B------:R-:W-:Y:S02]  /*7c20*/  FMUL.FTZ R151, R4, c[0x0][0x23c] ;  /* 0x00008f0004977a20 */ /* 0x000fe40000410000 */
[----:B------:R-:W-:Y:S02]  /*7c30*/  FMUL.FTZ R0, R5, c[0x0][0x23c] ;  /* 0x00008f0005007a20 */ /* 0x000fe40000410000 */
[--C-:B------:R-:W-:Y:S01]  /*7c40*/  FFMA.FTZ R159, R160, c[0x0][0x23c], -R157.reuse ;  /* 0x00008f00a09f7a23 */ /* 0x100fe2000001089d */
[----:B------:R-:W2:Y:S01]  /*7c50*/  MUFU.EX2 R149, R149 ;  /* 0x0000009500957308 */ /* 0x000ea20000000800 */
[----:B------:R-:W-:-:S02]  /*7c60*/  FFMA.FTZ R160, R34, c[0x0][0x23c], -R157 ;  /* 0x00008f0022a07a23 */ /* 0x000fc4000001089d */
[--C-:B------:R-:W-:Y:S02]  /*7c70*/  FFMA.FTZ R161, R32, c[0x0][0x23c], -R157.reuse ;  /* 0x00008f0020a17a23 */ /* 0x100fe4000001089d */
[--C-:B------:R-:W-:Y:S02]  /*7c80*/  FFMA.FTZ R162, R28, c[0x0][0x23c], -R157.reuse ;  /* 0x00008f001ca27a23 */ /* 0x100fe4000001089d */
[--C-:B------:R-:W-:Y:S01]  /*7c90*/  FFMA.FTZ R163, R163, c[0x0][0x23c], -R154.reuse ;  /* 0x00008f00a3a37a23 */ /* 0x100fe2000001089a */
[----:B------:R-:W-:Y:S01]  /*7ca0*/  MUFU.EX2 R148, R148 ;  /* 0x0000009400947308 */ /* 0x000fe20000000800 */
[--C-:B------:R-:W-:Y:S02]  /*7cb0*/  FFMA.FTZ R166, R35, c[0x0][0x23c], -R154.reuse ;  /* 0x00008f0023a67a23 */ /* 0x100fe4000001089a */
[--C-:B------:R-:W-:Y:S02]  /*7cc0*/  FFMA.FTZ R164, R33, c[0x0][0x23c], -R154.reuse ;  /* 0x00008f0021a47a23 */ /* 0x100fe4000001089a */
[----:B------:R-:W-:Y:S01]  /*7cd0*/  FFMA.FTZ R165, R31, c[0x0][0x23c], -R154 ;  /* 0x00008f001fa57a23 */ /* 0x000fe2000001089a */
[----:B------:R-:W-:Y:S01]  /*7ce0*/  LDSM.16.MT88.4 R32, [R189+0x12800] ;  /* 0x01280000bd20783b */ /* 0x000fe20000004200 */
[--C-:B------:R-:W-:Y:S01]  /*7cf0*/  FFMA.FTZ R167, R170, c[0x0][0x23c], -R157.reuse ;  /* 0x00008f00aaa77a23 */ /* 0x100fe2000001089d */
[----:B------:R-:W3:Y:S01]  /*7d00*/  MUFU.EX2 R139, R139 ;  /* 0x0000008b008b7308 */ /* 0x000ee20000000800 */
[----:B--2---:R-:W-:Y:S01]  /*7d10*/  F2FP.BF16.PACK_AB R4, R149, R150 ;  /* 0x000000969504723e */ /* 0x004fe200000010ff */
[----:B------:R-:W-:Y:S01]  /*7d20*/  LDSM.16.MT88.4 R28, [R188+0x12800] ;  /* 0x01280000bc1c783b */ /* 0x000fe20000004200 */
[----:B------:R-:W-:-:S02]  /*7d30*/  FFMA.FTZ R213, R168, c[0x0][0x23c], -R157 ;  /* 0x00008f00a8d57a23 */ /* 0x000fc4000001089d */
[--C-:B------:R-:W-:Y:S02]  /*7d40*/  FFMA.FTZ R170, R172, c[0x0][0x23c], -R157.reuse ;  /* 0x00008f00acaa7a23 */ /* 0x100fe4000001089d */
[--C-:B------:R-:W-:Y:S01]  /*7d50*/  FFMA.FTZ R168, R171, c[0x0][0x23c], -R154.reuse ;  /* 0x00008f00aba87a23 */ /* 0x100fe2000001089a */
[----:B------:R-:W2:Y:S01]  /*7d60*/  MUFU.EX2 R137, R137 ;  /* 0x0000008900897308 */ /* 0x000ea20000000800 */
[--C-:B------:R-:W-:Y:S02]  /*7d70*/  FFMA.FTZ R174, R174, c[0x0][0x23c], -R157.reuse ;  /* 0x00008f00aeae7a23 */ /* 0x100fe4000001089d */
[--C-:B------:R-:W-:Y:S02]  /*7d80*/  FFMA.FTZ R171, R175, c[0x0][0x23c], -R154.reuse ;  /* 0x00008f00afab7a23 */ /* 0x100fe4000001089a */
[--C-:B------:R-:W-:Y:S02]  /*7d90*/  FFMA.FTZ R169, R169, c[0x0][0x23c], -R154.reuse ;  /* 0x00008f00a9a97a23 */ /* 0x100fe4000001089a */
[----:B------:R-:W-:Y:S01]  /*7da0*/  FFMA.FTZ R172, R173, c[0x0][0x23c], -R154 ;  /* 0x00008f00adac7a23 */ /* 0x000fe2000001089a */
[----:B------:R-:W-:Y:S01]  /*7db0*/  MUFU.EX2 R133, R133 ;  /* 0x0000008500857308 */ /* 0x000fe20000000800 */
[----:B---3--:R-:W-:Y:S01]  /*7dc0*/  F2FP.BF16.PACK_AB R6, R139, R148 ;  /* 0x000000948b06723e */ /* 0x008fe200000010ff */
[----:B------:R-:W-:-:S02]  /*7dd0*/  FFMA.FTZ R173, R156, c[0x0][0x23c], -R157 ;  /* 0x00008f009cad7a23 */ /* 0x000fc4000001089d */
[--C-:B------:R-:W-:Y:S02]  /*7de0*/  FFMA.FTZ R158, R158, c[0x0][0x23c], -R157.reuse ;  /* 0x00008f009e9e7a23 */ /* 0x100fe4000001089d */
[----:B------:R-:W-:Y:S02]  /*7df0*/  FFMA.FTZ R156, R146, c[0x0][0x23c], -R157 ;  /* 0x00008f00929c7a23 */ /* 0x000fe4000001089d */
[----:B------:R-:W3:Y:S01]  /*7e00*/  MUFU.EX2 R152, R152 ;  /* 0x0000009800987308 */ /* 0x000ee20000000800 */
[----:B--2---:R-:W-:Y:S01]  /*7e10*/  F2FP.BF16.PACK_AB R5, R137, R138 ;  /* 0x0000008a8905723e */ /* 0x004fe200000010ff */
[--C-:B------:R-:W-:Y:S02]  /*7e20*/  FFMA.FTZ R155, R155, c[0x0][0x23c], -R154.reuse ;  /* 0x00008f009b9b7a23 */ /* 0x100fe4000001089a */
[--C-:B------:R-:W-:Y:S02]  /*7e30*/  FFMA.FTZ R218, R147, c[0x0][0x23c], -R154.reuse ;  /* 0x00008f0093da7a23 */ /* 0x100fe4000001089a */
[----:B------:R-:W-:-:S02]  /*7e40*/  FFMA.FTZ R175, R145, c[0x0][0x23c], -R154 ;  /* 0x00008f0091af7a23 */ /* 0x000fc4000001089a */
[----:B------:R-:W2:Y:S01]  /*7e50*/  MUFU.EX2 R151, R151 ;  /* 0x0000009700977308 */ /* 0x000ea20000000800 */
[----:B------:R-:W-:Y:S02]  /*7e60*/  FFMA.FTZ R157, R144, c[0x0][0x23c], -R157 ;  /* 0x00008f00909d7a23 */ /* 0x000fe4000001089d */
[----:B------:R-:W-:Y:S01]  /*7e70*/  FFMA.FTZ R154, R153, c[0x0][0x23c], -R154 ;  /* 0x00008f00999a7a23 */ /* 0x000fe2000001089a */
[----:B------:R-:W-:Y:S04]  /*7e80*/  LDSM.16.MT88.4 R144, [R190+0x13800] ;  /* 0x01380000be90783b */ /* 0x000fe80000004200 */
[----:B------:R-:W4:Y:S01]  /*7e90*/  MUFU.EX2 R0, R0 ;  /* 0x0000000000007308 */ /* 0x000f220000000800 */
[----:B---3--:R-:W-:Y:S01]  /*7ea0*/  F2FP.BF16.PACK_AB R7, R152, R133 ;  /* 0x000000859807723e */ /* 0x008fe200000010ff */
[----:B--2---:R-:W-:-:S06]  /*7eb0*/  FMUL.FTZ R40, R40, R151 ;  /* 0x0000009728287220 */ /* 0x004fcc0000410000 */
[----:B------:R-:W-:Y:S01]  /*7ec0*/  MUFU.EX2 R159, R159 ;  /* 0x0000009f009f7308 */ /* 0x000fe20000000800 */
[-C--:B------:R-:W-:Y:S02]  /*7ed0*/  FMUL.FTZ R41, R41, R151.reuse ;  /* 0x0000009729297220 */ /* 0x080fe40000410000 */
[-C--:B------:R-:W-:Y:S02]  /*7ee0*/  FMUL.FTZ R44, R44, R151.reuse ;  /* 0x000000972c2c7220 */ /* 0x080fe40000410000 */
[----:B------:R-:W-:Y:S02]  /*7ef0*/  FMUL.FTZ R45, R45, R151 ;  /* 0x000000972d2d7220 */ /* 0x000fe40000410000 */
[-C--:B----4-:R-:W-:Y:S01]  /*7f00*/  FMUL.FTZ R42, R42, R0.reuse ;  /* 0x000000002a2a7220 */ /* 0x090fe20000410000 */
[----:B------:R-:W2:Y:S01]  /*7f10*/  MUFU.EX2 R160, R160 ;  /* 0x000000a000a07308 */ /* 0x000ea20000000800 */
[-C--:B------:R-:W-:Y:S02]  /*7f20*/  FMUL.FTZ R43, R43, R0.reuse ;  /* 0x000000002b2b7220 */ /* 0x080fe40000410000 */
[----:B------:R-:W-:-:S02]  /*7f30*/  FMUL.FTZ R46, R46, R0 ;  /* 0x000000002e2e7220 */ /* 0x000fc40000410000 */
[-C--:B------:R-:W-:Y:S02]  /*7f40*/  FMUL.FTZ R47, R47, R0.reuse ;  /* 0x000000002f2f7220 */ /* 0x080fe40000410000 */
[-C--:B------:R-:W-:Y:S01]  /*7f50*/  FMUL.FTZ R128, R128, R151.reuse ;  /* 0x0000009780807220 */ /* 0x080fe20000410000 */
[C---:B------:R-:W-:Y:S01]  /*7f60*/  HMMA.16816.F32.BF16 R40, R4.reuse, R12, R40 ;  /* 0x0000000c0428723c */ /* 0x040fe20000041828 */
[-C--:B------:R-:W-:Y:S01]  /*7f70*/  FMUL.FTZ R129, R129, R151.reuse ;  /* 0x0000009781817220 */ /* 0x080fe20000410000 */
[----:B------:R-:W-:Y:S01]  /*7f80*/  MUFU.EX2 R161, R161 ;  /* 0x000000a100a17308 */ /* 0x000fe20000000800 */
[-C--:B------:R-:W-:Y:S02]  /*7f90*/  FMUL.FTZ R130, R130, R0.reuse ;  /* 0x0000000082827220 */ /* 0x080fe40000410000 */
[-C--:B------:R-:W-:Y:S02]  /*7fa0*/  FMUL.FTZ R131, R131, R0.reuse ;  /* 0x0000000083837220 */ /* 0x080fe40000410000 */
[-C--:B------:R-:W-:Y:S01]  /*7fb0*/  FMUL.FTZ R36, R36, R151.reuse ;  /* 0x0000009724247220 */ /* 0x080fe20000410000 */
[----:B------:R-:W-:Y:S01]  /*7fc0*/  HMMA.16816.F32.BF16 R44, R4, R14, R44 ;  /* 0x0000000e042c723c */ /* 0x000fe2000004182c */
[----:B------:R-:W3:Y:S01]  /*7fd0*/  LDSM.16.MT88.4 R12, [R192+0x14000] ;  /* 0x01400000c00c783b */ /* 0x000ee20000004200 */
[----:B------:R-:W-:Y:S01]  /*7fe0*/  FMUL.FTZ R37, R37, R151 ;  /* 0x0000009725257220 */ /* 0x000fe20000410000 */
[----:B------:R-:W-:Y:S01]  /*7ff0*/  MUFU.EX2 R162, R162 ;  /* 0x000000a200a27308 */ /* 0x000fe20000000800 */
        /* <DEDUP_REMOVED lines=16> */
[C---:B-1----:R-:W-:Y:S01]  /*8100*/  HMMA.16816.F32.BF16 R48, R4.reuse, R8, R48 ;  /* 0x000000080430723c */ /* 0x042fe20000041830 */
[-C--:B------:R-:W-:Y:S02]  /*8110*/  FMUL.FTZ R65, R65, R151.reuse ;  /* 0x0000009741417220 */ /* 0x080fe40000410000 */
[-C--:B------:R-:W-:Y:S01]  /*8120*/  FMUL.FTZ R66, R66, R0.reuse ;  /* 0x0000000042427220 */ /* 0x080fe20000410000 */
[----:B------:R-:W-:Y:S01]  /*8130*/  MUFU.EX2 R164, R164 ;  /* 0x000000a400a47308 */ /* 0x000fe20000000800 */
[----:B------:R-:W-:Y:S02]  /*8140*/  FMUL.FTZ R67, R67, R0 ;  /* 0x0000000043437220 */ /* 0x000fe40000410000 */
[-C--:B------:R-:W-:Y:S01]  /*8150*/  FMUL.FTZ R68, R68, R151.reuse ;  /* 0x0000009744447220 */ /* 0x080fe20000410000 */
[----:B------:R-:W-:Y:S01]  /*8160*/  HMMA.16816.F32.BF16 R52, R4, R10, R52 ;  /* 0x0000000a0434723c */ /* 0x000fe20000041834 */
[----:B------:R-:W1:Y:S01]  /*8170*/  LDSM.16.MT88.4 R8, [R190+0x14000] ;  /* 0x01400000be08783b */ /* 0x000e620000004200 */
[----:B------:R-:W-:-:S02]  /*8180*/  FMUL.FTZ R69, R69, R151 ;  /* 0x0000009745457220 */ /* 0x000fc40000410000 */
[-C--:B------:R-:W-:Y:S01]  /*8190*/  FMUL.FTZ R70, R70, R0.reuse ;  /* 0x0000000046467220 */ /* 0x080fe20000410000 */
[----:B------:R-:W1:Y:S01]  /*81a0*/  MUFU.EX2 R165, R165 ;  /* 0x000000a500a57308 */ /* 0x000e620000000800 */
[-C--:B------:R-:W-:Y:S02]  /*81b0*/  FMUL.FTZ R71, R71, R0.reuse ;  /* 0x0000000047477220 */ /* 0x080fe40000410000 */
[C---:B---3--:R-:W-:Y:S01]  /*81c0*/  HMMA.16816.F32.BF16 R64, R4.reuse, R12, R64 ;  /* 0x0000000c0440723c */ /* 0x048fe20000041840 */
[-C--:B------:R-:W-:Y:S02]  /*81d0*/  FMUL.FTZ R56, R56, R151.reuse ;  /* 0x0000009738387220 */ /* 0x080fe40000410000 */
[-C--:B------:R-:W-:Y:S02]  /*81e0*/  FMUL.FTZ R57, R57, R151.reuse ;  /* 0x0000009739397220 */ /* 0x080fe40000410000 */
[-C--:B------:R-:W-:Y:S01]  /*81f0*/  FMUL.FTZ R58, R58, R0.reuse ;  /* 0x000000003a3a7220 */ /* 0x080fe20000410000 */
[----:B------:R-:W-:Y:S01]  /*8200*/  MUFU.EX2 R167, R167 ;  /* 0x000000a700a77308 */ /* 0x000fe20000000800 */
[----:B------:R-:W-:Y:S01]  /*8210*/  FMUL.FTZ R59, R59, R0 ;  /* 0x000000003b3b7220 */ /* 0x000fe20000410000 */
[----:B------:R-:W-:Y:S01]  /*8220*/  HMMA.16816.F32.BF16 R68, R4, R14, R68 ;  /* 0x0000000e0444723c */ /* 0x000fe20000041844 */
[----:B------:R-:W3:Y:S01]  /*8230*/  LDSM.16.MT88.4 R12, [R188+0x14000] ;  /* 0x01400000bc0c783b */ /* 0x000ee20000004200 */
[----:B------:R-:W-:-:S02]  /*8240*/  FMUL.FTZ R60, R60, R151 ;  /* 0x000000973c3c7220 */ /* 0x000fc40000410000 */
[-C--:B------:R-:W-:Y:S02]  /*8250*/  FMUL.FTZ R61, R61, R151.reuse ;  /* 0x000000973d3d7220 */ /* 0x080fe40000410000 */
[-C--:B------:R-:W-:Y:S01]  /*8260*/  FMUL.FTZ R62, R62, R0.reuse ;  /* 0x000000003e3e7220 */ /* 0x080fe20000410000 */
[----:B------:R-:W1:Y:S01]  /*8270*/  MUFU.EX2 R174, R174 ;  /* 0x000000ae00ae7308 */ /* 0x000e620000000800 */
[-C--:B------:R-:W-:Y:S02]  /*8280*/  FMUL.FTZ R63, R63, R0.reuse ;  /* 0x000000003f3f7220 */ /* 0x080fe40000410000 */
        /* <DEDUP_REMOVED lines=8> */
[-C--:B------:R-:W-:Y:S01]  /*8310*/  FMUL.FTZ R77, R77, R151.reuse ;  /* 0x000000974d4d7220 */ /* 0x080fe20000410000 */
[----:B------:R-:W4:Y:S01]  /*8320*/  LDSM.16.MT88.4 R16, [R189+0x14000] ;  /* 0x01400000bd10783b */ /* 0x000f220000004200 */
[-C--:B------:R-:W-:Y:S01]  /*8330*/  FMUL.FTZ R78, R78, R0.reuse ;  /* 0x000000004e4e7220 */ /* 0x080fe20000410000 */
[----:B------:R-:W-:Y:S01]  /*8340*/  MUFU.EX2 R213, R213 ;  /* 0x000000d500d57308 */ /* 0x000fe20000000800 */
[----:B------:R-:W-:Y:S02]  /*8350*/  FMUL.FTZ R79, R79, R0 ;  /* 0x000000004f4f7220 */ /* 0x000fe40000410000 */
[-C--:B------:R-:W-:Y:S01]  /*8360*/  FMUL.FTZ R88, R88, R151.reuse ;  /* 0x0000009758587220 */ /* 0x080fe20000410000 */
[----:B-1----:R-:W-:Y:S01]  /*8370*/  HMMA.16816.F32.BF16 R72, R4, R8, R72 ;  /* 0x000000080448723c */ /* 0x002fe20000041848 */
[----:B------:R-:W-:-:S02]  /*8380*/  FMUL.FTZ R89, R89, R151 ;  /* 0x0000009759597220 */ /* 0x000fc40000410000 */
[-C--:B------:R-:W-:Y:S01]  /*8390*/  FMUL.FTZ R90, R90, R0.reuse ;  /* 0x000000005a5a7220 */ /* 0x080fe20000410000 */
[----:B------:R-:W-:Y:S01]  /*83a0*/  MUFU.EX2 R168, R168 ;  /* 0x000000a800a87308 */ /* 0x000fe20000000800 */
[-C--:B------:R-:W-:Y:S02]  /*83b0*/  FMUL.FTZ R91, R91, R0.reuse ;  /* 0x000000005b5b7220 */ /* 0x080fe40000410000 */
[-C--:B------:R-:W-:Y:S01]  /*83c0*/  FMUL.FTZ R92, R92, R151.reuse ;  /* 0x000000975c5c7220 */ /* 0x080fe20000410000 */
[----:B------:R-:W-:Y:S01]  /*83d0*/  HMMA.16816.F32.BF16 R76, R4, R10, R76 ;  /* 0x0000000a044c723c */ /* 0x000fe2000004184c */
[----:B------:R-:W1:Y:S01]  /*83e0*/  LDSM.16.MT88.4 R8, [R192+0x16000] ;  /* 0x01600000c008783b */ /* 0x000e620000004200 */
[----:B------:R-:W-:Y:S02]  /*83f0*/  FMUL.FTZ R93, R93, R151 ;  /* 0x000000975d5d7220 */ /* 0x000fe40000410000 */
[-C--:B------:R-:W-:Y:S01]  /*8400*/  FMUL.FTZ R94, R94, R0.reuse ;  /* 0x000000005e5e7220 */ /* 0x080fe20000410000 */
[----:B------:R-:W1:Y:S01]  /*8410*/  MUFU.EX2 R171, R171 ;  /* 0x000000ab00ab7308 */ /* 0x000e620000000800 */
[----:B------:R-:W-:-:S02]  /*8420*/  FMUL.FTZ R95, R95, R0 ;  /* 0x000000005f5f7220 */ /* 0x000fc40000410000 */
        /* <DEDUP_REMOVED lines=24> */
[----:B------:R-:W2:Y:S01]  /*85b0*/  MUFU.EX2 R173, R173 ;  /* 0x000000ad00ad7308 */ /* 0x000ea20000000800 */
        /* <DEDUP_REMOVED lines=12> */
[----:B------:R-:W-:Y:S01]  /*8680*/  MUFU.EX2 R157, R157 ;  /* 0x0000009d009d7308 */ /* 0x000fe20000000800 */
        /* <DEDUP_REMOVED lines=26> */
[-C--:B------:R-:W-:Y:S02]  /*8830*/  FMUL.FTZ R119, R119, R0.reuse ;  /* 0x0000000077777220 */ /* 0x080fe40000410000 */
[----:B------:R-:W-:Y:S01]  /*8840*/  FFMA.FTZ R150, R221, R151, R150 ;  /* 0x00000097dd967223 */ /* 0x000fe20000010096 */
[----:B-1----:R-:W-:Y:S01]  /*8850*/  HMMA.16816.F32.BF16 R120, R4, R8, R120 ;  /* 0x000000080478723c */ /* 0x002fe20000041878 */
        /* <DEDUP_REMOVED lines=9> */
[----:B--2---:R-:W-:Y:S01]  /*88f0*/  F2FP.BF16.PACK_AB R4, R160, R159 ;  /* 0x0000009fa004723e */ /* 0x004fe200000010ff */
[----:B------:R-:W-:Y:S01]  /*8900*/  FADD.FTZ R159, R159, R0 ;  /* 0x000000009f9f7221 */ /* 0x000fe20000010000 */
[----:B-----5:R-:W-:-:S02]  /*8910*/  F2FP.BF16.PACK_AB R5, R166, R163 ;  /* 0x000000a3a605723e */ /* 0x020fc400000010ff */
[----:B------:R-:W-:Y:S01]  /*8920*/  F2FP.BF16.PACK_AB R6, R162, R161 ;  /* 0x000000a1a206723e */ /* 0x000fe200000010ff */
[----:B------:R-:W-:Y:S01]  /*8930*/  FADD.FTZ R160, R160, R159 ;  /* 0x0000009fa0a07221 */ /* 0x000fe20000010000 */
[----:B------:R-:W-:-:S03]  /*8940*/  F2FP.BF16.PACK_AB R7, R165, R164 ;  /* 0x000000a4a507723e */ /* 0x000fc600000010ff */
[----:B------:R-:W-:-:S04]  /*8950*/  FADD.FTZ R161, R161, R160 ;  /* 0x000000a0a1a17221 */ /* 0x000fc80000010000 */
[----:B---3--:R-:W-:Y:S01]  /*8960*/  HMMA.16816.F32.BF16 R128, R4, R12, R128 ;  /* 0x0000000c0480723c */ /* 0x008fe20000041880 */
[----:B------:R-:W-:-:S07]  /*8970*/  FADD.FTZ R162, R162, R161 ;  /* 0x000000a1a2a27221 */ /* 0x000fce0000010000 */
        /* <DEDUP_REMOVED lines=35> */
[----:B------:R-:W-:-:S02]  /*8bb0*/  F2FP.BF16.PACK_AB R4, R174, R167 ;  /* 0x000000a7ae04723e */ /* 0x000fc400000010ff */
[----:B------:R-:W-:Y:S02]  /*8bc0*/  F2FP.BF16.PACK_AB R5, R171, R168 ;  /* 0x000000a8ab05723e */ /* 0x000fe400000010ff */
[----:B------:R-:W-:Y:S02]  /*8bd0*/  F2FP.BF16.PACK_AB R6, R213, R170 ;  /* 0x000000aad506723e */ /* 0x000fe400000010ff */
[----:B------:R-:W-:-:S07]  /*8be0*/  F2FP.BF16.PACK_AB R7, R172, R169 ;  /* 0x000000a9ac07723e */ /* 0x000fce00000010ff */
[C---:B-1----:R-:W-:Y:S08]  /*8bf0*/  HMMA.16816.F32.BF16 R128, R4.reuse, R12, R128 ;  /* 0x0000000c0480723c */ /* 0x042ff00000041880 */
        /* <DEDUP_REMOVED lines=9> */
[C---:B------:R-:W-:Y:S01]  /*8c90*/  HMMA.16816.F32.BF16 R84, R4.reuse, R18, R84 ;  /* 0x000000120454723c */ /* 0x040fe20000041854 */
[----:B------:R-:W3:Y:S07]  /*8ca0*/  LDSM.16.MT88.4 R16, [R189+0x17000] ;  /* 0x01700000bd10783b */ /* 0x000eee0000004200 */
[C---:B-1----:R-:W-:Y:S08]  /*8cb0*/  HMMA.16816.F32.BF16 R88, R4.reuse, R12, R88 ;  /* 0x0000000c0458723c */ /* 0x042ff00000041858 */
[C---:B------:R-:W-:Y:S01]  /*8cc0*/  HMMA.16816.F32.BF16 R92, R4.reuse, R14, R92 ;  /* 0x0000000e045c723c */ /* 0x040fe2000004185c */
[----:B------:R-:W1:Y:S07]  /*8cd0*/  LDSM.16.MT88.4 R12, [R188+0x17000] ;  /* 0x01700000bc0c783b */ /* 0x000e6e0000004200 */
[C---:B----4-:R-:W-:Y:S08]  /*8ce0*/  HMMA.16816.F32.BF16 R96, R4.reuse, R8, R96 ;  /* 0x000000080460723c */ /* 0x050ff00000041860 */
[C---:B------:R-:W-:Y:S01]  /*8cf0*/  HMMA.16816.F32.BF16 R100, R4.reuse, R10, R100 ;  /* 0x0000000a0464723c */ /* 0x040fe20000041864 */
[----:B------:R-:W4:Y:S07]  /*8d00*/  LDSM.16.MT88.4 R8, [R192+0x13800] ;  /* 0x01380000c008783b */ /* 0x000f2e0000004200 */
        /* <DEDUP_REMOVED lines=15> */
[C---:B-1----:R-:W-:Y:S08]  /*8e00*/  HMMA.16816.F32.BF16 R120, R4.reuse, R12, R120 ;  /* 0x0000000c0478723c */ /* 0x042ff00000041878 */
[----:B------:R-:W-:Y:S01]  /*8e10*/  HMMA.16816.F32.BF16 R116, R4, R14, R116 ;  /* 0x0000000e0474723c */ /* 0x000fe20000041874 */
[----:B------:R-:W1:Y:S06]  /*8e20*/  LDSM.16.MT88.4 R12, [R192+0x17800] ;  /* 0x01780000c00c783b */ /* 0x000e6c0000004200 */
[----:B------:R-:W-:-:S02]  /*8e30*/  F2FP.BF16.PACK_AB R4, R173, R158 ;  /* 0x0000009ead04723e */ /* 0x000fc400000010ff */
[----:B------:R-:W-:Y:S02]  /*8e40*/  F2FP.BF16.PACK_AB R5, R218, R155 ;  /* 0x0000009bda05723e */ /* 0x000fe400000010ff */
[----:B------:R-:W-:Y:S02]  /*8e50*/  F2FP.BF16.PACK_AB R6, R157, R156 ;  /* 0x0000009c9d06723e */ /* 0x000fe400000010ff */
[----:B------:R-:W-:-:S07]  /*8e60*/  F2FP.BF16.PACK_AB R7, R154, R175 ;  /* 0x000000af9a07723e */ /* 0x000fce00000010ff */
[C---:B----4-:R-:W-:Y:S08]  /*8e70*/  HMMA.16816.F32.BF16 R128, R4.reuse, R8, R128 ;  /* 0x000000080480723c */ /* 0x050ff00000041880 */
[C---:B------:R-:W-:Y:S01]  /*8e80*/  HMMA.16816.F32.BF16 R36, R4.reuse, R10, R36 ;  /* 0x0000000a0424723c */ /* 0x040fe20000041824 */
[----:B------:R-:W3:Y:S07]  /*8e90*/  LDSM.16.MT88.4 R8, [R190+0x17800] ;  /* 0x01780000be08783b */ /* 0x000eee0000004200 */
[C---:B--2---:R-:W-:Y:S08]  /*8ea0*/  HMMA.16816.F32.BF16 R64, R4.reuse, R24, R64 ;  /* 0x000000180440723c */ /* 0x044ff00000041840 */
[C---:B------:R-:W-:Y:S01]  /*8eb0*/  HMMA.16816.F32.BF16 R68, R4.reuse, R26, R68 ;  /* 0x0000001a0444723c */ /* 0x040fe20000041844 */
[----:B------:R-:W2:Y:S07]  /*8ec0*/  LDSM.16.MT88.4 R24, [R189+0x17800] ;  /* 0x01780000bd18783b */ /* 0x000eae0000004200 */
[C---:B-1----:R-:W-:Y:S08]  /*8ed0*/  HMMA.16816.F32.BF16 R96, R4.reuse, R12, R96 ;  /* 0x0000000c0460723c */ /* 0x042ff00000041860 */
[C---:B------:R-:W-:Y:S01]  /*8ee0*/  HMMA.16816.F32.BF16 R100, R4.reuse, R14, R100 ;  /* 0x0000000e0464723c */ /* 0x040fe20000041864 */
[----:B------:R-:W1:Y:S07]  /*8ef0*/  LDSM.16.MT88.4 R12, [R188+0x17800] ;  /* 0x01780000bc0c783b */ /* 0x000e6e0000004200 */
[C---:B------:R-:W-:Y:S08]  /*8f00*/  HMMA.16816.F32.BF16 R40, R4.reuse, R144, R40 ;  /* 0x000000900428723c */ /* 0x040ff00000041828 */
[C---:B---3--:R-:W-:Y:S07]  /*8f10*/  HMMA.16816.F32.BF16 R104, R4.reuse, R8, R104 ;  /* 0x000000080468723c */ /* 0x048fee0000041868 */
[----:B------:R-:W-:Y:S01]  /*8f20*/  FADD.FTZ R9, R163, R152 ;  /* 0x00000098a3097221 */ /* 0x000fe20000010000 */
[----:B------:R-:W-:Y:S03]  /*8f30*/  HMMA.16816.F32.BF16 R44, R4, R146, R44 ;  /* 0x00000092042c723c */ /* 0x000fe6000004182c */
[----:B------:R-:W-:-:S04]  /*8f40*/  FADD.FTZ R9, R166, R9 ;  /* 0x00000009a6097221 */ /* 0x000fc80000010000 */
[----:B------:R-:W-:Y:S01]  /*8f50*/  FADD.FTZ R164, R164, R9 ;  /* 0x00000009a4a47221 */ /* 0x000fe20000010000 */
[C---:B------:R-:W-:Y:S01]  /*8f60*/  HMMA.16816.F32.BF16 R48, R4.reuse, R140, R48 ;  /* 0x0000008c0430723c */ /* 0x040fe20000041830 */
[----:B------:R-:W-:Y:S02]  /*8f70*/  FADD.FTZ R9, R167, R162 ;  /* 0x000000a2a7097221 */ /* 0x000fe40000010000 */
[----:B------:R-:W-:Y:S02]  /*8f80*/  FADD.FTZ R165, R165, R164 ;  /* 0x000000a4a5a57221 */ /* 0x000fe40000010000 */
[----:B------:R-:W-:Y:S02]  /*8f90*/  FADD.FTZ R9, R174, R9 ;  /* 0x00000009ae097221 */ /* 0x000fe40000010000 */
[----:B------:R-:W-:Y:S01]  /*8fa0*/  FADD.FTZ R0, R168, R165 ;  /* 0x000000a5a8007221 */ /* 0x000fe20000010000 */
[----:B------:R-:W-:Y:S01]  /*8fb0*/  HMMA.16816.F32.BF16 R52, R4, R142, R52 ;  /* 0x0000008e0434723c */ /* 0x000fe20000041834 */
[----:B------:R-:W-:-:S02]  /*8fc0*/  FADD.FTZ R170, R170, R9 ;  /* 0x00000009aaaa7221 */ /* 0x000fc40000010000 */
[----:B------:R-:W-:Y:S02]  /*8fd0*/  FADD.FTZ R0, R171, R0 ;  /* 0x00000000ab007221 */ /* 0x000fe40000010000 */
[----:B------:R-:W-:Y:S02]  /*8fe0*/  FADD.FTZ R213, R213, R170 ;  /* 0x000000aad5d57221 */ /* 0x000fe40000010000 */
[----:B------:R-:W-:Y:S01]  /*8ff0*/  FADD.FTZ R169, R169, R0 ;  /* 0x00000000a9a97221 */ /* 0x000fe20000010000 */
[----:B------:R-:W-:Y:S01]  /*9000*/  HMMA.16816.F32.BF16 R56, R4, R32, R56 ;  /* 0x000000200438723c */ /* 0x000fe20000041838 */
[----:B------:R-:W-:Y:S01]  /*9010*/  FADD.FTZ R158, R158, R213 ;  /* 0x000000d59e9e7221 */ /* 0x000fe20000010000 */
[----:B------:R-:W-:Y:S01]  /*9020*/  @P0 IADD3 R213, R2, -0x4, RZ ;  /* 0xfffffffc02d50810 */ /* 0x000fe20007ffe0ff */
[----:B------:R-:W-:Y:S02]  /*9030*/  FADD.FTZ R172, R172, R169 ;  /* 0x000000a9acac7221 */ /* 0x000fe40000010000 */
[----:B------:R-:W-:-:S02]  /*9040*/  FADD.FTZ R173, R173, R158 ;  /* 0x0000009eadad7221 */ /* 0x000fc40000010000 */
[----:B------:R-:W-:Y:S01]  /*9050*/  FADD.FTZ R155, R155, R172 ;  /* 0x000000ac9b9b7221 */ /* 0x000fe20000010000 */
[C---:B------:R-:W-:Y:S01]  /*9060*/  HMMA.16816.F32.BF16 R60, R4.reuse, R34, R60 ;  /* 0x00000022043c723c */ /* 0x040fe2000004183c */
[----:B------:R-:W-:Y:S02]  /*9070*/  FADD.FTZ R156, R156, R173 ;  /* 0x000000ad9c9c7221 */ /* 0x000fe40000010000 */
[----:B------:R-:W-:Y:S02]  /*9080*/  FADD.FTZ R218, R218, R155 ;  /* 0x0000009bdada7221 */ /* 0x000fe40000010000 */
[----:B------:R-:W-:Y:S02]  /*9090*/  FADD.FTZ R221, R157, R156 ;  /* 0x0000009c9ddd7221 */ /* 0x000fe40000010000 */
[----:B------:R-:W-:Y:S01]  /*90a0*/  FADD.FTZ R175, R175, R218 ;  /* 0x000000daafaf7221 */ /* 0x000fe20000010000 */
[----:B------:R-:W-:Y:S03]  /*90b0*/  HMMA.16816.F32.BF16 R72, R4, R28, R72 ;  /* 0x0000001c0448723c */ /* 0x000fe60000041848 */
[----:B------:R-:W-:-:S05]  /*90c0*/  FADD.FTZ R219, R154, R175 ;  /* 0x000000af9adb7221 */ /* 0x000fca0000010000 */
[C---:B------:R-:W-:Y:S08]  /*90d0*/  HMMA.16816.F32.BF16 R76, R4.reuse, R30, R76 ;  /* 0x0000001e044c723c */ /* 0x040ff0000004184c */
        /* <DEDUP_REMOVED lines=8> */
[----:B------:R-:W-:Y:S01]  /*9160*/  HMMA.16816.F32.BF16 R116, R4, R14, R116 ;  /* 0x0000000e0474723c */ /* 0x000fe20000041874 */
[----:B------:R-:W-:Y:S05]  /*9170*/  @!UPT UIADD3 URZ, URZ, URZ, URZ ;  /* 0x0000003f3f3ff290 */ /* 0x000fea000fffe03f */
[----:B------:R-:W-:Y:S11]  /*9180*/  @P0 BRA `(.L_x_9) ;  /* 0x0000001000000947 */ /* 0x000ff60003800000 */
.L_x_6:
[----:B------:R-:W-:-:S07]  /*9190*/  IADD3 R213, R136, -0x1, RZ ;  /* 0xffffffff88d57810 */ /* 0x000fce0007ffe0ff */
.L_x_9:
[----:B------:R-:W-:-:S13]  /*91a0*/  ISETP.GE.AND P0, PT, R213, RZ, PT ;  /* 0x000000ffd500720c */ /* 0x000fda0003f06270 */
[----:B------:R-:W-:Y:S05]  /*91b0*/  @!P0 BRA `(.L_x_10) ;  /* 0x000026f000008947 */ /* 0x000fea0003800000 */
[----:B------:R-:W-:Y:S01]  /*91c0*/  ULDC.64 UR4, c[0x0][0x1a0] ;  /* 0x0000680000047ab9 */ /* 0x000fe20000000a00 */
[----:B------:R-:W-:Y:S01]  /*91d0*/  MOV R0, R3 ;  /* 0x0000000300007202 */ /* 0x000fe20000000f00 */
[----:B------:R-:W-:Y:S01]  /*91e0*/  USHF.L.U64.HI UR6, UR4, 0x5, UR5 ;  /* 0x0000000504067899 */ /* 0x000fe20008010205 */
[----:B------:R-:W-:Y:S01]  /*91f0*/  MOV R133, R132 ;  /* 0x0000008400857202 */ /* 0x000fe20000000f00 */
[----:B------:R-:W-:Y:S01]  /*9200*/  USHF.L.U32 UR7, UR4, 0x5, URZ ;  /* 0x0000000504077899 */ /* 0x000fe2000800063f */
[----:B------:R-:W-:Y:S01]  /*9210*/  MOV R208, R134 ;  /* 0x0000008600d07202 */ /* 0x000fe20000000f00 */
[----:B------:R-:W-:Y:S02]  /*9220*/  USHF.L.U64.HI UR5, UR4, 0x6, UR5 ;  /* 0x0000000604057899 */ /* 0x000fe40008010205 */
[----:B------:R-:W-:Y:S02]  /*9230*/  USHF.L.U64.HI UR6, UR7, 0x1, UR6 ;  /* 0x0000000107067899 */ /* 0x000fe40008010206 */
[----:B------:R-:W-:-:S02]  /*9240*/  USHF.L.U32 UR4, UR4, 0x6, URZ ;  /* 0x0000000604047899 */ /* 0x000fc4000800063f */
[----:B------:R-:W-:Y:S01]  /*9250*/  USHF.L.U32 UR7, UR7, 0x1, URZ ;  /* 0x0000000107077899 */ /* 0x000fe2000800063f */
[----:B------:R-:W-:Y:S05]  /*9260*/  BRA `(.L_x_11) ;  /* 0x0000017000007947 */ /* 0x000fea0003800000 */
.L_x_13:
[----:B------:R-:W-:Y:S04]  /*9270*/  IADD3 R3, R213, -0x1, RZ ;  /* 0xffffffffd5037810 */ /* 0x000fe80007ffe0ff */
[----:B------:R-:W-:Y:S01]  /*9280*/  SHF.R.S32.HI R2, RZ, 0x1f, R3 ;  /* 0x0000001fff027819 */ /* 0x000fe20000011403 */
[C---:B------:R-:W-:Y:S04]  /*9290*/  IMAD.WIDE.U32 R134, R3.reuse, c[0x0][0x198], RZ ;  /* 0x0000660003867a25 */ /* 0x040fe800078e00ff */
[----:B------:R-:W-:Y:S04]  /*92a0*/  IMAD R2, R2, c[0x0][0x198], RZ ;  /* 0x0000660002027a24 */ /* 0x000fe800078e02ff */
[----:B------:R-:W-:Y:S01]  /*92b0*/  IMAD R2, R3, c[0x0][0x19c], R2 ;  /* 0x0000670003027a24 */ /* 0x000fe200078e0202 */
[C---:B------:R-:W-:Y:S03]  /*92c0*/  LEA R3, P1, R134.reuse, R206, 0x6 ;  /* 0x000000ce86037211 */ /* 0x040fe600078230ff */
[----:B------:R-:W-:Y:S01]  /*92d0*/  IMAD.IADD R135, R135, 0x1, R2 ;  /* 0x0000000187877824 */ /* 0x000fe200078e0202 */
[----:B------:R-:W-:Y:S04]  /*92e0*/  LEA R136, P2, R3, c[0x0][0x168], 0x1 ;  /* 0x00005a0003887a11 */ /* 0x000fe800078408ff */
[----:B------:R-:W-:Y:S02]  /*92f0*/  LEA.HI.X R2, R134, R211, R135, 0x6, P1 ;  /* 0x000000d386027211 */ /* 0x000fe400008f3487 */
[----:B------:R-:W-:Y:S02]  /*9300*/  IADD3 R138, P1, R201, R136, RZ ;  /* 0x00000088c98a7210 */ /* 0x000fe40007f3e0ff */
[----:B------:R-:W-:Y:S05]  /*9310*/  LEA.HI.X R137, R3, c[0x0][0x16c], R2, 0x1, P2 ;  /* 0x00005b0003897a11 */ /* 0x000fea00010f0c02 */
[----:B------:R-:W-:Y:S01]  /*9320*/  @!PT LDS RZ, [RZ] ;  /* 0x00000000fffff984 */ /* 0x000fe20000000800 */
[----:B------:R-:W-:Y:S01]  /*9330*/  @!PT LDS RZ, [RZ] ;  /* 0x00000000fffff984 */ /* 0x000fe20000000800 */
[----:B------:R-:W-:Y:S01]  /*9340*/  @!PT LDS RZ, [RZ] ;  /* 0x00000000fffff984 */ /* 0x000fe20000000800 */
[----:B------:R1:W-:Y:S01]  /*9350*/  LDGSTS.E.BYPASS.LTC128B.128 [R203+0xc000], [R136.64] ;  /* 0x0c00000088cb7fae */ /* 0x0003e2000b901d48 */
[----:B------:R-:W-:Y:S03]  /*9360*/  IMAD.X R139, R200, 0x1, R137, P1 ;  /* 0x00000001c88b7824 */ /* 0x000fe600008e0689 */
[----:B------:R1:W-:Y:S04]  /*9370*/  LDGSTS.E.BYPASS.LTC128B.128 [R203+0xe000], [R136.64+0x80] ;  /* 0x0e00008088cb7fae */ /* 0x0003e8000b901d48 */
[----:B------:R1:W-:Y:S04]  /*9380*/  LDGSTS.E.BYPASS.LTC128B.128 [R203+0x10000], [R136.64+0x100] ;  /* 0x1000010088cb7fae */ /* 0x0003e8000b901d48 */
[----:B------:R1:W-:Y:S04]  /*9390*/  LDGSTS.E.BYPASS.LTC128B.128 [R203+0xd000], [R138.64] ;  /* 0x0d0000008acb7fae */ /* 0x0003e8000b901d48 */
[----:B------:R1:W-:Y:S04]  /*93a0*/  LDGSTS.E.BYPASS.LTC128B.128 [R203+0xf000], [R138.64+0x80] ;  /* 0x0f0000808acb7fae */ /* 0x0003e8000b901d48 */
[----:B------:R1:W-:Y:S04]  /*93b0*/  LDGSTS.E.BYPASS.LTC128B.128 [R203+0x11000], [R138.64+0x100] ;  /* 0x110001008acb7fae */ /* 0x0003e8000b901d48 */
[----:B------:R-:W0:Y:S01]  /*93c0*/  LDGDEPBAR ;  /* 0x00000000000079af */ /* 0x000e220000000000 */
[----:B------:R-:W-:-:S05]  /*93d0*/  BRA `(.L_x_12) ;  /* 0x00000b5000007947 */ /* 0x000fca0003800000 */
.L_x_11:
[----:B------:R-:W-:Y:S04]  /*93e0*/  DEPBAR.LE SB0, 0x0 ;  /* 0x000080000000791a */ /* 0x000fe80000000000 */
[----:B------:R-:W-:Y:S01]  /*93f0*/  BAR.SYNC.DEFER_BLOCKING 0x0 ;  /* 0x0000000000007b1d */ /* 0x000fe20000010000 */
[----:B------:R-:W-:Y:S01]  /*9400*/  SHF.R.S32.HI R3, RZ, 0x1f, R213 ;  /* 0x0000001fff037819 */ /* 0x000fe200000114d5 */
[C---:B------:R-:W-:Y:S02]  /*9410*/  IMAD R2, R213.reuse, UR5, RZ ;  /* 0x00000005d5027c24 */ /* 0x040fe4000f8e02ff */
[----:B------:R-:W-:Y:S04]  /*9420*/  IMAD.WIDE.U32 R134, R213, UR4, R208 ;  /* 0x00000004d5867c25 */ /* 0x000fe8000f8e00d0 */
[----:B------:R-:W-:Y:S01]  /*9430*/  IMAD R2, R3, UR4, R2 ;  /* 0x0000000403027c24 */ /* 0x000fe2000f8e0202 */
[----:B------:R-:W-:Y:S03]  /*9440*/  LEA R222, P1, R134, c[0x0][0x170], 0x1 ;  /* 0x00005c0086de7a11 */ /* 0x000fe600078208ff */
[----:B------:R-:W-:Y:S01]  /*9450*/  IMAD.IADD R2, R135, 0x1, R2 ;  /* 0x0000000187027824 */ /* 0x000fe200078e0202 */
[----:B------:R-:W-:Y:S04]  /*9460*/  IADD3 R224, P0, R222, UR7, RZ ;  /* 0x00000007dee07c10 */ /* 0x000fe8000ff1e0ff */
[----:B------:R-:W-:Y:S04]  /*9470*/  LEA.HI.X R223, R134, c[0x0][0x174], R2, 0x1, P1 ;  /* 0x00005d0086df7a11 */ /* 0x000fe800008f0c02 */
[----:B------:R-:W-:Y:S02]  /*9480*/  IADD3.X R225, R223, UR6, RZ, P0, !PT ;  /* 0x00000006dfe17c10 */ /* 0x000fe400087fe4ff */
[----:B------:R-:W-:Y:S01]  /*9490*/  ISETP.GT.AND P0, PT, R213, RZ, PT ;  /* 0x000000ffd500720c */ /* 0x000fe20003f04270 */
        /* <DEDUP_REMOVED lines=13> */
[----:B------:R-:W0:Y:S04]  /*9570*/  LDGDEPBAR ;  /* 0x00000000000079af */ /* 0x000e280000000000 */
[----:B------:R-:W5:Y:S04]  /*9580*/  LDSM.16.M88.4 R152, [R197+0xd800] ;  /* 0x00d80000c598783b */ /* 0x000f680000000200 */
[----:B------:R-:W-:Y:S04]  /*9590*/  LDSM.16.M88.4 R156, [R196] ;  /* 0x00000000c49c783b */ /* 0x000fe80000000200 */
[----:B------:R-:W1:Y:S04]  /*95a0*/  LDSM.16.M88.4 R160, [R195] ;  /* 0x00000000c3a0783b */ /* 0x000e680000000200 */
[----:B------:R-:W1:Y:S04]  /*95b0*/  LDSM.16.M88.4 R164, [R187] ;  /* 0x00000000bba4783b */ /* 0x000e680000000200 */
[----:B------:R-:W1:Y:S04]  /*95c0*/  LDSM.16.M88.4 R168, [R186] ;  /* 0x00000000baa8783b */ /* 0x000e680000000200 */
[----:B------:R-:W1:Y:S01]  /*95d0*/  LDSM.16.M88.4 R172, [R185] ;  /* 0x00000000b9ac783b */ /* 0x000e620000000200 */
[C---:B--2---:R-:W-:Y:S08]  /*95e0*/  HMMA.16816.F32.BF16 R4, R136.reuse, R140, RZ ;  /* 0x0000008c8804723c */ /* 0x044ff000000418ff */
[C---:B------:R-:W-:Y:S01]  /*95f0*/  HMMA.16816.F32.BF16 R8, R136.reuse, R142, RZ ;  /* 0x0000008e8808723c */ /* 0x040fe200000418ff */
[----:B------:R-:W-:Y:S07]  /*9600*/  LDSM.16.M88.4 R140, [R194] ;  /* 0x00000000c28c783b */ /* 0x000fee0000000200 */
[C---:B---3--:R-:W-:Y:S08]  /*9610*/  HMMA.16816.F32.BF16 R12, R136.reuse, R144, RZ ;  /* 0x00000090880c723c */ /* 0x048ff000000418ff */
[C---:B------:R-:W-:Y:S01]  /*9620*/  HMMA.16816.F32.BF16 R16, R136.reuse, R146, RZ ;  /* 0x000000928810723c */ /* 0x040fe200000418ff */
[----:B------:R-:W2:Y:S07]  /*9630*/  LDSM.16.M88.4 R144, [R191+0xc000] ;  /* 0x00c00000bf90783b */ /* 0x000eae0000000200 */
[C---:B----4-:R-:W-:Y:S08]  /*9640*/  HMMA.16816.F32.BF16 R20, R136.reuse, R148, RZ ;  /* 0x000000948814723c */ /* 0x050ff000000418ff */
[C---:B------:R-:W-:Y:S01]  /*9650*/  HMMA.16816.F32.BF16 R24, R136.reuse, R150, RZ ;  /* 0x000000968818723c */ /* 0x040fe200000418ff */
[----:B------:R-:W3:Y:S07]  /*9660*/  LDSM.16.M88.4 R148, [R191+0xc800] ;  /* 0x00c80000bf94783b */ /* 0x000eee0000000200 */
[C---:B-----5:R-:W-:Y:S08]  /*9670*/  HMMA.16816.F32.BF16 R28, R136.reuse, R152, RZ ;  /* 0x00000098881c723c */ /* 0x060ff000000418ff */
[----:B------:R-:W-:Y:S01]  /*9680*/  HMMA.16816.F32.BF16 R32, R136, R154, RZ ;  /* 0x0000009a8820723c */ /* 0x000fe200000418ff */
[----:B------:R-:W4:Y:S04]  /*9690*/  LDSM.16.M88.4 R136, [R191+0xd000] ;  /* 0x00d00000bf88783b */ /* 0x000f280000000200 */
[----:B------:R-:W5:Y:S03]  /*96a0*/  LDSM.16.M88.4 R152, [R191+0xd800] ;  /* 0x00d80000bf98783b */ /* 0x000f660000000200 */
[C---:B-1----:R-:W-:Y:S08]  /*96b0*/  HMMA.16816.F32.BF16 R4, R156.reuse, R160, R4 ;  /* 0x000000a09c04723c */ /* 0x042ff00000041804 */
[C---:B------:R-:W-:Y:S01]  /*96c0*/  HMMA.16816.F32.BF16 R8, R156.reuse, R162, R8 ;  /* 0x000000a29c08723c */ /* 0x040fe20000041808 */
[----:B------:R-:W-:Y:S07]  /*96d0*/  LDSM.16.M88.4 R160, [R193] ;  /* 0x00000000c1a0783b */ /* 0x000fee0000000200 */
[C---:B------:R-:W-:Y:S08]  /*96e0*/  HMMA.16816.F32.BF16 R12, R156.reuse, R164, R12 ;  /* 0x000000a49c0c723c */ /* 0x040ff0000004180c */
[C---:B------:R-:W-:Y:S01]  /*96f0*/  HMMA.16816.F32.BF16 R16, R156.reuse, R166, R16 ;  /* 0x000000a69c10723c */ /* 0x040fe20000041810 */
[----:B------:R-:W1:Y:S07]  /*9700*/  LDSM.16.M88.4 R164, [R184] ;  /* 0x00000000b8a4783b */ /* 0x000e6e0000000200 */
[C---:B------:R-:W-:Y:S08]  /*9710*/  HMMA.16816.F32.BF16 R20, R156.reuse, R168, R20 ;  /* 0x000000a89c14723c */ /* 0x040ff00000041814 */
[C---:B------:R-:W-:Y:S01]  /*9720*/  HMMA.16816.F32.BF16 R24, R156.reuse, R170, R24 ;  /* 0x000000aa9c18723c */ /* 0x040fe20000041818 */
[----:B------:R-:W1:Y:S07]  /*9730*/  LDSM.16.M88.4 R168, [R184+0x800] ;  /* 0x00080000b8a8783b */ /* 0x000e6e0000000200 */
[C---:B------:R-:W-:Y:S08]  /*9740*/  HMMA.16816.F32.BF16 R28, R156.reuse, R172, R28 ;  /* 0x000000ac9c1c723c */ /* 0x040ff0000004181c */
[----:B------:R-:W-:Y:S01]  /*9750*/  HMMA.16816.F32.BF16 R32, R156, R174, R32 ;  /* 0x000000ae9c20723c */ /* 0x000fe20000041820 */
[----:B------:R-:W1:Y:S04]  /*9760*/  LDSM.16.M88.4 R156, [R184+0x1000] ;  /* 0x00100000b89c783b */ /* 0x000e680000000200 */
[----:B------:R-:W1:Y:S03]  /*9770*/  LDSM.16.M88.4 R172, [R184+0x1800] ;  /* 0x00180000b8ac783b */ /* 0x000e660000000200 */
[C---:B--2---:R-:W-:Y:S08]  /*9780*/  HMMA.16816.F32.BF16 R4, R140.reuse, R144, R4 ;  /* 0x000000908c04723c */ /* 0x044ff00000041804 */
[C---:B------:R-:W-:Y:S01]  /*9790*/  HMMA.16816.F32.BF16 R8, R140.reuse, R146, R8 ;  /* 0x000000928c08723c */ /* 0x040fe20000041808 */
[----:B------:R-:W-:Y:S07]  /*97a0*/  LDSM.16.M88.4 R144, [R197+0xe000] ;  /* 0x00e00000c590783b */ /* 0x000fee0000000200 */
[C---:B---3--:R-:W-:Y:S08]  /*97b0*/  HMMA.16816.F32.BF16 R12, R140.reuse, R148, R12 ;  /* 0x000000948c0c723c */ /* 0x048ff0000004180c */
[C---:B------:R-:W-:Y:S01]  /*97c0*/  HMMA.16816.F32.BF16 R16, R140.reuse, R150, R16 ;  /* 0x000000968c10723c */ /* 0x040fe20000041810 */
[----:B------:R-:W-:Y:S07]  /*97d0*/  LDSM.16.M88.4 R148, [R197+0xe800] ;  /* 0x00e80000c594783b */ /* 0x000fee0000000200 */
[C---:B----4-:R-:W-:Y:S08]  /*97e0*/  HMMA.16816.F32.BF16 R20, R140.reuse, R136, R20 ;  /* 0x000000888c14723c */ /* 0x050ff00000041814 */
[C---:B------:R-:W-:Y:S01]  /*97f0*/  HMMA.16816.F32.BF16 R24, R140.reuse, R138, R24 ;  /* 0x0000008a8c18723c */ /* 0x040fe20000041818 */
[----:B------:R-:W2:Y:S07]  /*9800*/  LDSM.16.M88.4 R136, [R198+0x4000] ;  /* 0x00400000c688783b */ /* 0x000eae0000000200 */
[C---:B-----5:R-:W-:Y:S08]  /*9810*/  HMMA.16816.F32.BF16 R28, R140.reuse, R152, R28 ;  /* 0x000000988c1c723c */ /* 0x060ff0000004181c */
[----:B------:R-:W-:Y:S01]  /*9820*/  HMMA.16816.F32.BF16 R32, R140, R154, R32 ;  /* 0x0000009a8c20723c */ /* 0x000fe20000041820 */
[----:B------:R-:W3:Y:S04]  /*9830*/  LDSM.16.M88.4 R140, [R197+0xf000] ;  /* 0x00f00000c58c783b */ /* 0x000ee80000000200 */
[----:B------:R-:W4:Y:S03]  /*9840*/  LDSM.16.M88.4 R152, [R197+0xf800] ;  /* 0x00f80000c598783b */ /* 0x000f260000000200 */
[C---:B-1----:R-:W-:Y:S08]  /*9850*/  HMMA.16816.F32.BF16 R4, R160.reuse, R164, R4 ;  /* 0x000000a4a004723c */ /* 0x042ff00000041804 */
[C---:B------:R-:W-:Y:S01]  /*9860*/  HMMA.16816.F32.BF16 R8, R160.reuse, R166, R8 ;  /* 0x000000a6a008723c */ /* 0x040fe20000041808 */
[----:B------:R-:W-:Y:S07]  /*9870*/  LDSM.16.M88.4 R164, [R183] ;  /* 0x00000000b7a4783b */ /* 0x000fee0000000200 */
[C---:B------:R-:W-:Y:S08]  /*9880*/  HMMA.16816.F32.BF16 R12, R160.reuse, R168, R12 ;  /* 0x000000a8a00c723c */ /* 0x040ff0000004180c */
[C---:B------:R-:W-:Y:S01]  /*9890*/  HMMA.16816.F32.BF16 R16, R160.reuse, R170, R16 ;  /* 0x000000aaa010723c */ /* 0x040fe20000041810 */
[----:B------:R-:W-:Y:S07]  /*98a0*/  LDSM.16.M88.4 R168, [R182] ;  /* 0x00000000b6a8783b */ /* 0x000fee0000000200 */
[C---:B------:R-:W-:Y:S08]  /*98b0*/  HMMA.16816.F32.BF16 R20, R160.reuse, R156, R20 ;  /* 0x0000009ca014723c */ /* 0x040ff00000041814 */
[C---:B------:R-:W-:Y:S01]  /*98c0*/  HMMA.16816.F32.BF16 R24, R160.reuse, R158, R24 ;  /* 0x0000009ea018723c */ /* 0x040fe20000041818 */
[----:B------:R-:W1:Y:S07]  /*98d0*/  LDSM.16.M88.4 R156, [R196+0x4000] ;  /* 0x00400000c49c783b */ /* 0x000e6e0000000200 */
[C---:B------:R-:W-:Y:S08]  /*98e0*/  HMMA.16816.F32.BF16 R28, R160.reuse, R172, R28 ;  /* 0x000000aca01c723c */ /* 0x040ff0000004181c */
[----:B------:R-:W-:Y:S01]  /*98f0*/  HMMA.16816.F32.BF16 R32, R160, R174, R32 ;  /* 0x000000aea020723c */ /* 0x000fe20000041820 */
[----:B------:R-:W5:Y:S04]  /*9900*/  LDSM.16.M88.4 R160, [R181] ;  /* 0x00000000b5a0783b */ /* 0x000f680000000200 */
[----:B------:R-:W1:Y:S03]  /*9910*/  LDSM.16.M88.4 R172, [R180] ;  /* 0x00000000b4ac783b */ /* 0x000e660000000200 */
[C---:B--2---:R-:W-:Y:S08]  /*9920*/  HMMA.16816.F32.BF16 R4, R136.reuse, R144, R4 ;  /* 0x000000908804723c */ /* 0x044ff00000041804 */
[C---:B------:R-:W-:Y:S01]  /*9930*/  HMMA.16816.F32.BF16 R8, R136.reuse, R146, R8 ;  /* 0x000000928808723c */ /* 0x040fe20000041808 */
[----:B------:R-:W-:Y:S07]  /*9940*/  LDSM.16.M88.4 R144, [R191+0xe000] ;  /* 0x00e00000bf90783b */ /* 0x000fee0000000200 */
[C---:B------:R-:W-:Y:S08]  /*9950*/  HMMA.16816.F32.BF16 R12, R136.reuse, R148, R12 ;  /* 0x00000094880c723c */ /* 0x040ff0000004180c */
[C---:B------:R-:W-:Y:S01]  /*9960*/  HMMA.16816.F32.BF16 R16, R136.reuse, R150, R16 ;  /* 0x000000968810723c */ /* 0x040fe20000041810 */
[----:B------:R-:W-:Y:S07]  /*9970*/  LDSM.16.M88.4 R148, [R191+0xe800] ;  /* 0x00e80000bf94783b */ /* 0x000fee0000000200 */
[C---:B---3--:R-:W-:Y:S08]  /*9980*/  HMMA.16816.F32.BF16 R20, R136.reuse, R140, R20 ;  /* 0x0000008c8814723c */ /* 0x048ff00000041814 */
[C---:B------:R-:W-:Y:S01]  /*9990*/  HMMA.16816.F32.BF16 R24, R136.reuse, R142, R24 ;  /* 0x0000008e8818723c */ /* 0x040fe20000041818 */
[----:B------:R-:W2:Y:S07]  /*99a0*/  LDSM.16.M88.4 R140, [R194+0x4000] ;  /* 0x00400000c28c783b */ /* 0x000eae0000000200 */
[C---:B----4-:R-:W-:Y:S08]  /*99b0*/  HMMA.16816.F32.BF16 R28, R136.reuse, R152, R28 ;  /* 0x00000098881c723c */ /* 0x050ff0000004181c */
[----:B------:R-:W-:Y:S01]  /*99c0*/  HMMA.16816.F32.BF16 R32, R136, R154, R32 ;  /* 0x0000009a8820723c */ /* 0x000fe20000041820 */
[----:B------:R-:W3:Y:S04]  /*99d0*/  LDSM.16.M88.4 R136, [R191+0xf000] ;  /* 0x00f00000bf88783b */ /* 0x000ee80000000200 */
[----:B------:R-:W4:Y:S03]  /*99e0*/  LDSM.16.M88.4 R152, [R191+0xf800] ;  /* 0x00f80000bf98783b */ /* 0x000f260000000200 */
[C---:B-1----:R-:W-:Y:S08]  /*99f0*/  HMMA.16816.F32.BF16 R4, R156.reuse, R164, R4 ;  /* 0x000000a49c04723c */ /* 0x042ff00000041804 */
[C---:B------:R-:W-:Y:S01]  /*9a00*/  HMMA.16816.F32.BF16 R8, R156.reuse, R166, R8 ;  /* 0x000000a69c08723c */ /* 0x040fe20000041808 */
[----:B------:R-:W-:Y:S07]  /*9a10*/  LDSM.16.M88.4 R164, [R184+0x2000] ;  /* 0x00200000b8a4783b */ /* 0x000fee0000000200 */
[C---:B------:R-:W-:Y:S08]  /*9a20*/  HMMA.16816.F32.BF16 R12, R156.reuse, R168, R12 ;  /* 0x000000a89c0c723c */ /* 0x040ff0000004180c */
[C---:B------:R-:W-:Y:S01]  /*9a30*/  HMMA.16816.F32.BF16 R16, R156.reuse, R170, R16 ;  /* 0x000000aa9c10723c */ /* 0x040fe20000041810 */
[----:B------:R-:W-:Y:S07]  /*9a40*/  LDSM.16.M88.4 R168, [R184+0x2800] ;  /* 0x00280000b8a8783b */ /* 0x000fee0000000200 */
[C---:B-----5:R-:W-:Y:S08]  /*9a50*/  HMMA.16816.F32.BF16 R20, R156.reuse, R160, R20 ;  /* 0x000000a09c14723c */ /* 0x060ff00000041814 */
[C---:B------:R-:W-:Y:S01]  /*9a60*/  HMMA.16816.F32.BF16 R24, R156.reuse, R162, R24 ;  /* 0x000000a29c18723c */ /* 0x040fe20000041818 */
[----:B------:R-:W1:Y:S07]  /*9a70*/  LDSM.16.M88.4 R160, [R193+0x4000] ;  /* 0x00400000c1a0783b */ /* 0x000e6e0000000200 */
[C---:B------:R-:W-:Y:S08]  /*9a80*/  HMMA.16816.F32.BF16 R28, R156.reuse, R172, R28 ;  /* 0x000000ac9c1c723c */ /* 0x040ff0000004181c */
[----:B------:R-:W-:Y:S01]  /*9a90*/  HMMA.16816.F32.BF16 R32, R156, R174, R32 ;  /* 0x000000ae9c20723c */ /* 0x000fe20000041820 */
[----:B------:R-:W5:Y:S04]  /*9aa0*/  LDSM.16.M88.4 R156, [R184+0x3000] ;  /* 0x00300000b89c783b */ /* 0x000f680000000200 */
[----:B------:R-:W1:Y:S03]  /*9ab0*/  LDSM.16.M88.4 R172, [R184+0x3800] ;  /* 0x00380000b8ac783b */ /* 0x000e660000000200 */
        /* <DEDUP_REMOVED lines=19> */
[C---:B-----5:R-:W-:Y:S08]  /*9bf0*/  HMMA.16816.F32.BF16 R20, R160.reuse, R156, R20 ;  /* 0x0000009ca014723c */ /* 0x060ff00000041814 */
        /* <DEDUP_REMOVED lines=32> */
[C---:B--2---:R-:W-:Y:S01]  /*9e00*/  HMMA.16816.F32.BF16 R4, R140.reuse, R144, R4 ;  /* 0x000000908c04723c */ /* 0x044fe20000041804 */
[----:B------:R-:W-:Y:S04]  /*9e10*/  DEPBAR.LE SB0, 0x0 ;  /* 0x000080000000791a */ /* 0x000fe80000000000 */
[----:B------:R-:W-:Y:S03]  /*9e20*/  BAR.SYNC.DEFER_BLOCKING 0x0 ;  /* 0x0000000000007b1d */ /* 0x000fe60000010000 */
[C---:B------:R-:W-:Y:S08]  /*9e30*/  HMMA.16816.F32.BF16 R8, R140.reuse, R146, R8 ;  /* 0x000000928c08723c */ /* 0x040ff00000041808 */
[C---:B------:R-:W-:Y:S08]  /*9e40*/  HMMA.16816.F32.BF16 R12, R140.reuse, R148, R12 ;  /* 0x000000948c0c723c */ /* 0x040ff0000004180c */
[C---:B------:R-:W-:Y:S08]  /*9e50*/  HMMA.16816.F32.BF16 R16, R140.reuse, R150, R16 ;  /* 0x000000968c10723c */ /* 0x040ff00000041810 */
[C---:B---3--:R-:W-:Y:S08]  /*9e60*/  HMMA.16816.F32.BF16 R20, R140.reuse, R136, R20 ;  /* 0x000000888c14723c */ /* 0x048ff00000041814 */
[C---:B------:R-:W-:Y:S08]  /*9e70*/  HMMA.16816.F32.BF16 R24, R140.reuse, R138, R24 ;  /* 0x0000008a8c18723c */ /* 0x040ff00000041818 */
[C---:B----4-:R-:W-:Y:S08]  /*9e80*/  HMMA.16816.F32.BF16 R28, R140.reuse, R152, R28 ;  /* 0x000000988c1c723c */ /* 0x050ff0000004181c */
[----:B------:R-:W-:Y:S08]  /*9e90*/  HMMA.16816.F32.BF16 R32, R140, R154, R32 ;  /* 0x0000009a8c20723c */ /* 0x000ff00000041820 */
[C---:B-1----:R-:W-:Y:S08]  /*9ea0*/  HMMA.16816.F32.BF16 R4, R160.reuse, R164, R4 ;  /* 0x000000a4a004723c */ /* 0x042ff00000041804 */
[C---:B------:R-:W-:Y:S08]  /*9eb0*/  HMMA.16816.F32.BF16 R8, R160.reuse, R166, R8 ;  /* 0x000000a6a008723c */ /* 0x040ff00000041808 */
[C---:B------:R-:W-:Y:S08]  /*9ec0*/  HMMA.16816.F32.BF16 R12, R160.reuse, R168, R12 ;  /* 0x000000a8a00c723c */ /* 0x040ff0000004180c */
[C---:B------:R-:W-:Y:S08]  /*9ed0*/  HMMA.16816.F32.BF16 R16, R160.reuse, R170, R16 ;  /* 0x000000aaa010723c */ /* 0x040ff00000041810 */
[C---:B-----5:R-:W-:Y:S08]  /*9ee0*/  HMMA.16816.F32.BF16 R20, R160.reuse, R156, R20 ;  /* 0x0000009ca014723c */ /* 0x060ff00000041814 */
[C---:B------:R-:W-:Y:S08]  /*9ef0*/  HMMA.16816.F32.BF16 R24, R160.reuse, R158, R24 ;  /* 0x0000009ea018723c */ /* 0x040ff00000041818 */
[C---:B------:R-:W-:Y:S08]  /*9f00*/  HMMA.16816.F32.BF16 R28, R160.reuse, R172, R28 ;  /* 0x000000aca01c723c */ /* 0x040ff0000004181c */
[----:B------:R-:W-:Y:S01]  /*9f10*/  HMMA.16816.F32.BF16 R32, R160, R174, R32 ;  /* 0x000000aea020723c */ /* 0x000fe20000041820 */
[----:B------:R-:W-:-:S07]  /*9f20*/  @P0 BRA `(.L_x_13) ;  /* 0xfffff34000000947 */ /* 0x000fce000383ffff */
.L_x_12:
[----:B------:R-:W-:Y:S01]  /*9f30*/  FMNMX.FTZ R2, R4, R133, !PT ;  /* 0x0000008504027209 */ /* 0x000fe20007810000 */
[----:B------:R-:W-:Y:S01]  /*9f40*/  LDSM.16.MT88.4 R140, [R190+0x12000] ;  /* 0x01200000be8c783b */ /* 0x000fe20000004200 */
[----:B------:R-:W-:Y:S02]  /*9f50*/  FMNMX.FTZ R132, R6, R0, !PT ;  /* 0x0000000006847209 */ /* 0x000fe40007810000 */
[----:B------:R-:W-:Y:S02]  /*9f60*/  FMNMX.FTZ R3, R5, R2, !PT ;  /* 0x0000000205037209 */ /* 0x000fe40007810000 */
[----:B------:R-:W-:Y:S02]  /*9f70*/  FMNMX.FTZ R135, R7, R132, !PT ;  /* 0x0000008407877209 */ /* 0x000fe40007810000 */
        /* <DEDUP_REMOVED lines=25> */
[----:B------:R-:W-:Y:S02]  /*a110*/  FMNMX.FTZ R2, R28, R3, !PT ;  /* 0x000000031c027209 */ /* 0x000fe40007810000 */
[----:B------:R-:W-:Y:S02]  /*a120*/  FMNMX.FTZ R132, R30, R135, !PT ;  /* 0x000000871e847209 */ /* 0x000fe40007810000 */
[----:B------:R-:W-:Y:S02]  /*a130*/  FMNMX.FTZ R3, R29, R2, !PT ;  /* 0x000000021d037209 */ /* 0x000fe40007810000 */
[----:B------:R-:W-:Y:S02]  /*a140*/  IADD3 R213, R213, -0x1, RZ ;  /* 0xffffffffd5d57810 */ /* 0x000fe40007ffe0ff */
[----:B------:R-:W-:Y:S02]  /*a150*/  FMNMX.FTZ R2, R32, R3, !PT ;  /* 0x0000000320027209 */ /* 0x000fe40007810000 */
[----:B------:R-:W-:Y:S02]  /*a160*/  FMNMX.FTZ R3, R31, R132, !PT ;  /* 0x000000841f037209 */ /* 0x000fe40007810000 */
[----:B-1----:R-:W-:Y:S02]  /*a170*/  FMNMX.FTZ R136, R33, R2, !PT ;  /* 0x0000000221887209 */ /* 0x002fe40007810000 */
[----:B------:R-:W-:Y:S03]  /*a180*/  FMNMX.FTZ R2, R34, R3, !PT ;  /* 0x0000000322027209 */ /* 0x000fe60007810000 */
[----:B------:R-:W-:Y:S01]  /*a190*/  SHFL.BFLY PT, R3, R136, 0x2, 0x1f ;  /* 0x0c401f0088037f89 */ /* 0x000fe200000e0000 */
[----:B------:R-:W-:Y:S07]  /*a1a0*/  FMNMX.FTZ R137, R35, R2, !PT ;  /* 0x0000000223897209 */ /* 0x000fee0007810000 */
[----:B------:R-:W1:Y:S02]  /*a1b0*/  SHFL.BFLY PT, R2, R137, 0x2, 0x1f ;  /* 0x0c401f0089027f89 */ /* 0x000e6400000e0000 */
[----:B-1----:R-:W-:Y:S02]  /*a1c0*/  FMNMX.FTZ R134, R137, R2, !PT ;  /* 0x0000000289867209 */ /* 0x002fe40007810000 */
[----:B------:R-:W-:Y:S04]  /*a1d0*/  FMNMX.FTZ R139, R136, R3, !PT ;  /* 0x00000003888b7209 */ /* 0x000fe80007810000 */
[----:B------:R-:W1:Y:S08]  /*a1e0*/  SHFL.BFLY PT, R3, R134, 0x1, 0x1f ;  /* 0x0c201f0086037f89 */ /* 0x000e7000000e0000 */
[----:B------:R-:W2:Y:S01]  /*a1f0*/  SHFL.BFLY PT, R132, R139, 0x1, 0x1f ;  /* 0x0c201f008b847f89 */ /* 0x000ea200000e0000 */
[----:B-1----:R-:W-:Y:S05]  /*a200*/  FMNMX.FTZ R3, R134, R3, !PT ;  /* 0x0000000386037209 */ /* 0x002fea0007810000 */
[----:B------:R-:W-:Y:S01]  /*a210*/  FMUL.FTZ R167, R3, c[0x0][0x23c] ;  /* 0x00008f0003a77a20 */ /* 0x000fe20000410000 */
[----:B--2---:R-:W-:Y:S02]  /*a220*/  FMNMX.FTZ R132, R139, R132, !PT ;  /* 0x000000848b847209 */ /* 0x004fe40007810000 */
[----:B------:R-:W1:Y:S02]  /*a230*/  LDSM.16.MT88.4 R136, [R192+0x12000] ;  /* 0x01200000c088783b */ /* 0x000e640000004200 */
[C---:B------:R-:W-:Y:S01]  /*a240*/  FSETP.NEU.FTZ.AND P1, PT, R132.reuse, -INF , PT ;  /* 0xff8000008400780b */ /* 0x040fe20003f3d000 */
[C---:B------:R-:W-:Y:S02]  /*a250*/  FADD.FTZ R2, -R132.reuse, R133 ;  /* 0x0000008584027221 */ /* 0x040fe40000010100 */
[----:B------:R-:W-:Y:S02]  /*a260*/  FMUL.FTZ R168, R132, c[0x0][0x23c] ;  /* 0x00008f0084a87a20 */ /* 0x000fe40000410000 */
[----:B------:R-:W-:Y:S02]  /*a270*/  FMUL.FTZ R135, R2, c[0x0][0x23c] ;  /* 0x00008f0002877a20 */ /* 0x000fe40000410000 */
[C---:B------:R-:W-:Y:S01]  /*a280*/  FADD.FTZ R133, -R3.reuse, R0 ;  /* 0x0000000003857221 */ /* 0x040fe20000010100 */
[----:B------:R-:W-:Y:S01]  /*a290*/  FSEL R168, R168, RZ, P1 ;  /* 0x000000ffa8a87208 */ /* 0x000fe20000800000 */
[----:B------:R2:W3:Y:S01]  /*a2a0*/  MUFU.EX2 R2, R135 ;  /* 0x0000008700027308 */ /* 0x0004e20000000800 */
[----:B------:R-:W-:Y:S01]  /*a2b0*/  FSETP.NEU.FTZ.AND P1, PT, R3, -INF , PT ;  /* 0xff8000000300780b */ /* 0x000fe20003f3d000 */
[----:B------:R-:W-:Y:S01]  /*a2c0*/  FMUL.FTZ R0, R133, c[0x0][0x23c] ;  /* 0x00008f0085007a20 */ /* 0x000fe20000410000 */
[----:B------:R-:W-:Y:S01]  /*a2d0*/  MOV R133, R132 ;  /* 0x0000008400857202 */ /* 0x000fe20000000f00 */
[--C-:B------:R-:W-:Y:S01]  /*a2e0*/  FFMA.FTZ R164, R4, c[0x0][0x23c], -R168.reuse ;  /* 0x00008f0004a47a23 */ /* 0x100fe200000108a8 */
[----:B------:R-:W-:Y:S01]  /*a2f0*/  FSEL R167, R167, RZ, P1 ;  /* 0x000000ffa7a77208 */ /* 0x000fe20000800000 */
[--C-:B------:R-:W-:Y:S02]  /*a300*/  FFMA.FTZ R5, R5, c[0x0][0x23c], -R168.reuse ;  /* 0x00008f0005057a23 */ /* 0x100fe400000108a8 */
[--C-:B------:R-:W-:Y:S02]  /*a310*/  FFMA.FTZ R134, R8, c[0x0][0x23c], -R168.reuse ;  /* 0x00008f0008867a23 */ /* 0x100fe400000108a8 */
[--C-:B------:R-:W-:Y:S01]  /*a320*/  FFMA.FTZ R6, R6, c[0x0][0x23c], -R167.reuse ;  /* 0x00008f0006067a23 */ /* 0x100fe200000108a7 */
[----:B------:R-:W4:Y:S01]  /*a330*/  MUFU.EX2 R0, R0 ;  /* 0x0000000000007308 */ /* 0x000f220000000800 */
[--C-:B------:R-:W-:Y:S02]  /*a340*/  FFMA.FTZ R7, R7, c[0x0][0x23c], -R167.reuse ;  /* 0x00008f0007077a23 */ /* 0x100fe400000108a7 */
[--C-:B------:R-:W-:Y:S02]  /*a350*/  FFMA.FTZ R165, R10, c[0x0][0x23c], -R167.reuse ;  /* 0x00008f000aa57a23 */ /* 0x100fe400000108a7 */
[--C-:B------:R-:W-:Y:S02]  /*a360*/  FFMA.FTZ R166, R11, c[0x0][0x23c], -R167.reuse ;  /* 0x00008f000ba67a23 */ /* 0x100fe400000108a7 */
[--C-:B------:R-:W-:Y:S02]  /*a370*/  FFMA.FTZ R220, R32, c[0x0][0x23c], -R168.reuse ;  /* 0x00008f0020dc7a23 */ /* 0x100fe400000108a8 */
[--C-:B------:R-:W-:Y:S01]  /*a380*/  FFMA.FTZ R222, R34, c[0x0][0x23c], -R167.reuse ;  /* 0x00008f0022de7a23 */ /* 0x100fe200000108a7 */
[----:B------:R-:W-:Y:S01]  /*a390*/  MUFU.EX2 R164, R164 ;  /* 0x000000a400a47308 */ /* 0x000fe20000000800 */
[--C-:B------:R-:W-:Y:S02]  /*a3a0*/  FFMA.FTZ R169, R12, c[0x0][0x23c], -R168.reuse ;  /* 0x00008f000ca97a23 */ /* 0x100fe400000108a8 */
[--C-:B--2---:R-:W-:Y:S02]  /*a3b0*/  FFMA.FTZ R135, R9, c[0x0][0x23c], -R168.reuse ;  /* 0x00008f0009877a23 */ /* 0x104fe400000108a8 */
[C---:B---3--:R-:W-:Y:S02]  /*a3c0*/  FMUL.FTZ R8, R2.reuse, R128 ;  /* 0x0000008002087220 */ /* 0x048fe40000410000 */
[C---:B------:R-:W-:Y:S02]  /*a3d0*/  FMUL.FTZ R9, R2.reuse, R129 ;  /* 0x0000008102097220 */ /* 0x040fe40000410000 */
[C---:B------:R-:W-:Y:S01]  /*a3e0*/  FMUL.FTZ R36, R2.reuse, R36 ;  /* 0x0000002402247220 */ /* 0x040fe20000410000 */
[----:B------:R-:W2:Y:S01]  /*a3f0*/  MUFU.EX2 R5, R5 ;  /* 0x0000000500057308 */ /* 0x000ea20000000800 */
[C---:B------:R-:W-:Y:S02]  /*a400*/  FMUL.FTZ R37, R2.reuse, R37 ;  /* 0x0000002502257220 */ /* 0x040fe40000410000 */
[----:B------:R-:W-:Y:S02]  /*a410*/  FMUL.FTZ R40, R2, R40 ;  /* 0x0000002802287220 */ /* 0x000fe40000410000 */
[C---:B----4-:R-:W-:Y:S02]  /*a420*/  FMUL.FTZ R10, R0.reuse, R130 ;  /* 0x00000082000a7220 */ /* 0x050fe40000410000 */
[C---:B------:R-:W-:Y:S02]  /*a430*/  FMUL.FTZ R11, R0.reuse, R131 ;  /* 0x00000083000b7220 */ /* 0x040fe40000410000 */
[C---:B------:R-:W-:Y:S01]  /*a440*/  FMUL.FTZ R38, R0.reuse, R38 ;  /* 0x0000002600267220 */ /* 0x040fe20000410000 */
[----:B------:R-:W-:Y:S01]  /*a450*/  MUFU.EX2 R6, R6 ;  /* 0x0000000600067308 */ /* 0x000fe20000000800 */
[----:B------:R-:W-:Y:S02]  /*a460*/  FMUL.FTZ R39, R0, R39 ;  /* 0x0000002700277220 */ /* 0x000fe40000410000 */
[----:B------:R-:W-:Y:S02]  /*a470*/  FMUL.FTZ R41, R2, R41 ;  /* 0x0000002902297220 */ /* 0x000fe40000410000 */
[C---:B------:R-:W-:Y:S02]  /*a480*/  FMUL.FTZ R42, R0.reuse, R42 ;  /* 0x0000002a002a7220 */ /* 0x040fe40000410000 */
[----:B------:R-:W-:Y:S02]  /*a490*/  FMUL.FTZ R43, R0, R43 ;  /* 0x0000002b002b7220 */ /* 0x000fe40000410000 */
[C---:B------:R-:W-:Y:S01]  /*a4a0*/  FMUL.FTZ R44, R2.reuse, R44 ;  /* 0x0000002c022c7220 */ /* 0x040fe20000410000 */
[----:B------:R-:W3:Y:S01]  /*a4b0*/  MUFU.EX2 R7, R7 ;  /* 0x0000000700077308 */ /* 0x000ee20000000800 */
[----:B------:R-:W-:Y:S02]  /*a4c0*/  FMUL.FTZ R45, R2, R45 ;  /* 0x0000002d022d7220 */ /* 0x000fe40000410000 */
[C---:B------:R-:W-:Y:S01]  /*a4d0*/  FMUL.FTZ R46, R0.reuse, R46 ;  /* 0x0000002e002e7220 */ /* 0x040fe20000410000 */
[----:B--2---:R-:W-:Y:S01]  /*a4e0*/  F2FP.BF16.PACK_AB R128, R5, R164 ;  /* 0x000000a40580723e */ /* 0x004fe200000010ff */
[----:B------:R-:W-:Y:S02]  /*a4f0*/  FMUL.FTZ R47, R0, R47 ;  /* 0x0000002f002f7220 */ /* 0x000fe40000410000 */
[C---:B------:R-:W-:Y:S02]  /*a500*/  FMUL.FTZ R48, R2.reuse, R48 ;  /* 0x0000003002307220 */ /* 0x040fe40000410000 */
[----:B------:R-:W-:Y:S01]  /*a510*/  FMUL.FTZ R49, R2, R49 ;  /* 0x0000003102317220 */ /* 0x000fe20000410000 */
[----:B------:R-:W-:Y:S01]  /*a520*/  MUFU.EX2 R134, R134 ;  /* 0x0000008600867308 */ /* 0x000fe20000000800 */
[C---:B------:R-:W-:Y:S02]  /*a530*/  FMUL.FTZ R50, R0.reuse, R50 ;  /* 0x0000003200327220 */ /* 0x040fe40000410000 */
[----:B------:R-:W-:Y:S02]  /*a540*/  FMUL.FTZ R51, R0, R51 ;  /* 0x0000003300337220 */ /* 0x000fe40000410000 */
[C---:B------:R-:W-:Y:S02]  /*a550*/  FMUL.FTZ R12, R2.reuse, R124 ;  /* 0x0000007c020c7220 */ /* 0x040fe40000410000 */
[C---:B------:R-:W-:Y:S02]  /*a560*/  FMUL.FTZ R52, R2.reuse, R52 ;  /* 0x0000003402347220 */ /* 0x040fe40000410000 */
[----:B------:R-:W-:Y:S01]  /*a570*/  FMUL.FTZ R53, R2, R53 ;  /* 0x0000003502357220 */ /* 0x000fe20000410000 */
[----:B------:R-:W2:Y:S01]  /*a580*/  MUFU.EX2 R135, R135 ;  /* 0x0000008700877308 */ /* 0x000ea20000000800 */
[C---:B------:R-:W-:Y:S02]  /*a590*/  FMUL.FTZ R54, R0.reuse, R54 ;  /* 0x0000003600367220 */ /* 0x040fe40000410000 */
[----:B------:R-:W-:Y:S01]  /*a5a0*/  FMUL.FTZ R55, R0, R55 ;  /* 0x0000003700377220 */ /* 0x000fe20000410000 */
[----:B---3--:R-:W-:Y:S01]  /*a5b0*/  F2FP.BF16.PACK_AB R129, R7, R6 ;  /* 0x000000060781723e */ /* 0x008fe200000010ff */
[C---:B------:R-:W-:Y:S02]  /*a5c0*/  FMUL.FTZ R56, R2.reuse, R56 ;  /* 0x0000003802387220 */ /* 0x040fe40000410000 */
[----:B------:R-:W-:Y:S02]  /*a5d0*/  FMUL.FTZ R57, R2, R57 ;  /* 0x0000003902397220 */ /* 0x000fe40000410000 */
[C---:B------:R-:W-:Y:S01]  /*a5e0*/  FMUL.FTZ R58, R0.reuse, R58 ;  /* 0x0000003a003a7220 */ /* 0x040fe20000410000 */
[----:B------:R-:W-:Y:S01]  /*a5f0*/  MUFU.EX2 R165, R165 ;  /* 0x000000a500a57308 */ /* 0x000fe20000000800 */
[----:B------:R-:W-:Y:S02]  /*a600*/  FMUL.FTZ R59, R0, R59 ;  /* 0x0000003b003b7220 */ /* 0x000fe40000410000 */
[C---:B------:R-:W-:Y:S02]  /*a610*/  FMUL.FTZ R60, R2.reuse, R60 ;  /* 0x0000003c023c7220 */ /* 0x040fe40000410000 */
[----:B------:R-:W-:Y:S02]  /*a620*/  FMUL.FTZ R61, R2, R61 ;  /* 0x0000003d023d7220 */ /* 0x000fe40000410000 */
[C---:B------:R-:W-:Y:S02]  /*a630*/  FMUL.FTZ R62, R0.reuse, R62 ;  /* 0x0000003e003e7220 */ /* 0x040fe40000410000 */
[----:B------:R-:W-:Y:S01]  /*a640*/  FMUL.FTZ R63, R0, R63 ;  /* 0x0000003f003f7220 */ /* 0x000fe20000410000 */
[----:B------:R-:W3:Y:S01]  /*a650*/  MUFU.EX2 R166, R166 ;  /* 0x000000a600a67308 */ /* 0x000ee20000000800 */
[C---:B------:R-:W-:Y:S02]  /*a660*/  FMUL.FTZ R64, R2.reuse, R64 ;  /* 0x0000004002407220 */ /* 0x040fe40000410000 */
[----:B------:R-:W-:Y:S01]  /*a670*/  FMUL.FTZ R65, R2, R65 ;  /* 0x0000004102417220 */ /* 0x000fe20000410000 */
[----:B--2---:R-:W-:Y:S01]  /*a680*/  F2FP.BF16.PACK_AB R130, R135, R134 ;  /* 0x000000868782723e */ /* 0x004fe200000010ff */
        /* <DEDUP_REMOVED lines=9> */
[----:B------:R-:W-:Y:S01]  /*a720*/  MUFU.EX2 R220, R220 ;  /* 0x000000dc00dc7308 */ /* 0x000fe20000000800 */
[C---:B------:R-:W-:Y:S02]  /*a730*/  FMUL.FTZ R74, R0.reuse, R74 ;  /* 0x0000004a004a7220 */ /* 0x040fe40000410000 */
[----:B------:R-:W-:Y:S01]  /*a740*/  FMUL.FTZ R75, R0, R75 ;  /* 0x0000004b004b7220 */ /* 0x000fe20000410000 */
[----:B---3--:R-:W-:Y:S01]  /*a750*/  F2FP.BF16.PACK_AB R131, R166, R165 ;  /* 0x000000a5a683723e */ /* 0x008fe200000010ff */
[C---:B------:R-:W-:Y:S02]  /*a760*/  FMUL.FTZ R76, R2.reuse, R76 ;  /* 0x0000004c024c7220 */ /* 0x040fe40000410000 */
[----:B------:R-:W-:Y:S02]  /*a770*/  FMUL.FTZ R77, R2, R77 ;  /* 0x0000004d024d7220 */ /* 0x000fe40000410000 */
[C---:B------:R-:W-:Y:S01]  /*a780*/  FMUL.FTZ R78, R0.reuse, R78 ;  /* 0x0000004e004e7220 */ /* 0x040fe20000410000 */
[----:B------:R-:W-:Y:S01]  /*a790*/  MUFU.EX2 R222, R222 ;  /* 0x000000de00de7308 */ /* 0x000fe20000000800 */
[C---:B-1----:R-:W-:Y:S05]  /*a7a0*/  HMMA.16816.F32.BF16 R8, R128.reuse, R136, R8 ;  /* 0x000000888008723c */ /* 0x042fea0000041808 */
[----:B------:R-:W-:Y:S02]  /*a7b0*/  FMUL.FTZ R79, R0, R79 ;  /* 0x0000004f004f7220 */ /* 0x000fe40000410000 */
[C---:B------:R-:W-:Y:S01]  /*a7c0*/  FMUL.FTZ R80, R2.reuse, R80 ;  /* 0x0000005002507220 */ /* 0x040fe20000410000 */
[C---:B------:R-:W-:Y:S01]  /*a7d0*/  HMMA.16816.F32.BF16 R36, R128.reuse, R138, R36 ;  /* 0x0000008a8024723c */ /* 0x040fe20000041824 */
[----:B------:R-:W1:Y:S03]  /*a7e0*/  LDSM.16.MT88.4 R136, [R188+0x12000] ;  /* 0x01200000bc88783b */ /* 0x000e660000004200 */
[----:B------:R-:W-:Y:S02]  /*a7f0*/  FMUL.FTZ R81, R2, R81 ;  /* 0x0000005102517220 */ /* 0x000fe40000410000 */
[C---:B------:R-:W-:Y:S02]  /*a800*/  FMUL.FTZ R82, R0.reuse, R82 ;  /* 0x0000005200527220 */ /* 0x040fe40000410000 */
[C---:B------:R-:W-:Y:S04]  /*a810*/  HMMA.16816.F32.BF16 R40, R128.reuse, R140, R40 ;  /* 0x0000008c8028723c */ /* 0x040fe80000041828 */
[----:B------:R-:W-:Y:S02]  /*a820*/  FMUL.FTZ R83, R0, R83 ;  /* 0x0000005300537220 */ /* 0x000fe40000410000 */
[C---:B------:R-:W-:Y:S02]  /*a830*/  FMUL.FTZ R84, R2.reuse, R84 ;  /* 0x0000005402547220 */ /* 0x040fe40000410000 */
[C---:B------:R-:W-:Y:S01]  /*a840*/  HMMA.16816.F32.BF16 R44, R128.reuse, R142, R44 ;  /* 0x0000008e802c723c */ /* 0x040fe2000004182c */
[----:B------:R-:W2:Y:S03]  /*a850*/  LDSM.16.MT88.4 R140, [R192+0x14000] ;  /* 0x01400000c08c783b */ /* 0x000ea60000004200 */
[----:B------:R-:W-:Y:S02]  /*a860*/  FMUL.FTZ R85, R2, R85 ;  /* 0x0000005502557220 */ /* 0x000fe40000410000 */
[C---:B------:R-:W-:Y:S02]  /*a870*/  FMUL.FTZ R86, R0.reuse, R86 ;  /* 0x0000005600567220 */ /* 0x040fe40000410000 */
[C---:B------:R-:W-:Y:S04]  /*a880*/  HMMA.16816.F32.BF16 R48, R128.reuse, R144, R48 ;  /* 0x000000908030723c */ /* 0x040fe80000041830 */
[----:B------:R-:W-:Y:S02]  /*a890*/  FMUL.FTZ R87, R0, R87 ;  /* 0x0000005700577220 */ /* 0x000fe40000410000 */
[C---:B------:R-:W-:Y:S02]  /*a8a0*/  FMUL.FTZ R88, R2.reuse, R88 ;  /* 0x0000005802587220 */ /* 0x040fe40000410000 */
[C---:B------:R-:W-:Y:S01]  /*a8b0*/  HMMA.16816.F32.BF16 R52, R128.reuse, R146, R52 ;  /* 0x000000928034723c */ /* 0x040fe20000041834 */
[----:B------:R-:W3:Y:S03]  /*a8c0*/  LDSM.16.MT88.4 R144, [R190+0x14000] ;  /* 0x01400000be90783b */ /* 0x000ee60000004200 */
[----:B------:R-:W-:Y:S02]  /*a8d0*/  FMUL.FTZ R89, R2, R89 ;  /* 0x0000005902597220 */ /* 0x000fe40000410000 */
[C---:B------:R-:W-:Y:S02]  /*a8e0*/  FMUL.FTZ R90, R0.reuse, R90 ;  /* 0x0000005a005a7220 */ /* 0x040fe40000410000 */
[----:B------:R-:W-:Y:S01]  /*a8f0*/  FMUL.FTZ R91, R0, R91 ;  /* 0x0000005b005b7220 */ /* 0x000fe20000410000 */
[C---:B-1----:R-:W-:Y:S03]  /*a900*/  HMMA.16816.F32.BF16 R56, R128.reuse, R136, R56 ;  /* 0x000000888038723c */ /* 0x042fe60000041838 */
[C---:B------:R-:W-:Y:S02]  /*a910*/  FMUL.FTZ R92, R2.reuse, R92 ;  /* 0x0000005c025c7220 */ /* 0x040fe40000410000 */
[----:B------:R-:W-:Y:S02]  /*a920*/  FMUL.FTZ R93, R2, R93 ;  /* 0x0000005d025d7220 */ /* 0x000fe40000410000 */
[C---:B------:R-:W-:Y:S01]  /*a930*/  FMUL.FTZ R94, R0.reuse, R94 ;  /* 0x0000005e005e7220 */ /* 0x040fe20000410000 */
[C---:B------:R-:W-:Y:S01]  /*a940*/  HMMA.16816.F32.BF16 R60, R128.reuse, R138, R60 ;  /* 0x0000008a803c723c */ /* 0x040fe2000004183c */
[----:B------:R-:W1:Y:S03]  /*a950*/  LDSM.16.MT88.4 R136, [R189+0x14000] ;  /* 0x01400000bd88783b */ /* 0x000e660000004200 */
[----:B------:R-:W-:Y:S02]  /*a960*/  FMUL.FTZ R95, R0, R95 ;  /* 0x0000005f005f7220 */ /* 0x000fe40000410000 */
[C---:B------:R-:W-:Y:S02]  /*a970*/  FMUL.FTZ R96, R2.reuse, R96 ;  /* 0x0000006002607220 */ /* 0x040fe40000410000 */
[C---:B--2---:R-:W-:Y:S04]  /*a980*/  HMMA.16816.F32.BF16 R64, R128.reuse, R140, R64 ;  /* 0x0000008c8040723c */ /* 0x044fe80000041840 */
[----:B------:R-:W-:Y:S02]  /*a990*/  FMUL.FTZ R97, R2, R97 ;  /* 0x0000006102617220 */ /* 0x000fe40000410000 */
[C---:B------:R-:W-:Y:S02]  /*a9a0*/  FMUL.FTZ R98, R0.reuse, R98 ;  /* 0x0000006200627220 */ /* 0x040fe40000410000 */
[C---:B------:R-:W-:Y:S01]  /*a9b0*/  HMMA.16816.F32.BF16 R68, R128.reuse, R142, R68 ;  /* 0x0000008e8044723c */ /* 0x040fe20000041844 */
[----:B------:R-:W2:Y:S03]  /*a9c0*/  LDSM.16.MT88.4 R140, [R188+0x14000] ;  /* 0x01400000bc8c783b */ /* 0x000ea60000004200 */
[----:B------:R-:W-:Y:S02]  /*a9d0*/  FMUL.FTZ R99, R0, R99 ;  /* 0x0000006300637220 */ /* 0x000fe40000410000 */
[C---:B------:R-:W-:Y:S02]  /*a9e0*/  FMUL.FTZ R100, R2.reuse, R100 ;  /* 0x0000006402647220 */ /* 0x040fe40000410000 */
[C---:B---3--:R-:W-:Y:S04]  /*a9f0*/  HMMA.16816.F32.BF16 R72, R128.reuse, R144, R72 ;  /* 0x000000908048723c */ /* 0x048fe80000041848 */
[----:B------:R-:W-:Y:S02]  /*aa00*/  FMUL.FTZ R101, R2, R101 ;  /* 0x0000006502657220 */ /* 0x000fe40000410000 */
[C---:B------:R-:W-:Y:S02]  /*aa10*/  FMUL.FTZ R102, R0.reuse, R102 ;  /* 0x0000006600667220 */ /* 0x040fe40000410000 */
[C---:B------:R-:W-:Y:S01]  /*aa20*/  HMMA.16816.F32.BF16 R76, R128.reuse, R146, R76 ;  /* 0x00000092804c723c */ /* 0x040fe2000004184c */
[----:B------:R-:W3:Y:S03]  /*aa30*/  LDSM.16.MT88.4 R144, [R192+0x16000] ;  /* 0x01600000c090783b */ /* 0x000ee60000004200 */
[----:B------:R-:W-:Y:S02]  /*aa40*/  FMUL.FTZ R103, R0, R103 ;  /* 0x0000006700677220 */ /* 0x000fe40000410000 */
[--C-:B------:R-:W-:Y:S02]  /*aa50*/  FFMA.FTZ R170, R13, c[0x0][0x23c], -R168.reuse ;  /* 0x00008f000daa7a23 */ /* 0x100fe400000108a8 */
[----:B------:R-:W-:Y:S01]  /*aa60*/  FMUL.FTZ R13, R2, R125 ;  /* 0x0000007d020d7220 */ /* 0x000fe20000410000 */
[C---:B-1----:R-:W-:Y:S03]  /*aa70*/  HMMA.16816.F32.BF16 R80, R128.reuse, R136, R80 ;  /* 0x000000888050723c */ /* 0x042fe60000041850 */
[--C-:B------:R-:W-:Y:S01]  /*aa80*/  FFMA.FTZ R171, R14, c[0x0][0x23c], -R167.reuse ;  /* 0x00008f000eab7a23 */ /* 0x100fe200000108a7 */
[----:B------:R-:W1:Y:S01]  /*aa90*/  MUFU.EX2 R170, R170 ;  /* 0x000000aa00aa7308 */ /* 0x000e620000000800 */
[C---:B------:R-:W-:Y:S02]  /*aaa0*/  FMUL.FTZ R14, R0.reuse, R126 ;  /* 0x0000007e000e7220 */ /* 0x040fe40000410000 */
[--C-:B------:R-:W-:Y:S01]  /*aab0*/  FFMA.FTZ R172, R15, c[0x0][0x23c], -R167.reuse ;  /* 0x00008f000fac7a23 */ /* 0x100fe200000108a7 */
[C---:B------:R-:W-:Y:S01]  /*aac0*/  HMMA.16816.F32.BF16 R84, R128.reuse, R138, R84 ;  /* 0x0000008a8054723c */ /* 0x040fe20000041854 */
[----:B------:R-:W4:Y:S03]  /*aad0*/  LDSM.16.MT88.4 R136, [R190+0x16000] ;  /* 0x01600000be88783b */ /* 0x000f260000004200 */
[----:B------:R-:W-:Y:S02]  /*aae0*/  FMUL.FTZ R15, R0, R127 ;  /* 0x0000007f000f7220 */ /* 0x000fe40000410000 */
[C---:B------:R-:W-:Y:S01]  /*aaf0*/  FMUL.FTZ R104, R2.reuse, R104 ;  /* 0x0000006802687220 */ /* 0x040fe20000410000 */
[----:B------:R-:W-:Y:S01]  /*ab00*/  MUFU.EX2 R171, R171 ;  /* 0x000000ab00ab7308 */ /* 0x000fe20000000800 */
[C---:B--2---:R-:W-:Y:S01]  /*ab10*/  HMMA.16816.F32.BF16 R88, R128.reuse, R140, R88 ;  /* 0x0000008c8058723c */ /* 0x044fe20000041858 */
[----:B------:R-:W-:Y:S03]  /*ab20*/  LDSM.16.MT88.4 R124, [R188+0x16000] ;  /* 0x01600000bc7c783b */ /* 0x000fe60000004200 */
[----:B------:R-:W-:Y:S02]  /*ab30*/  FMUL.FTZ R105, R2, R105 ;  /* 0x0000006902697220 */ /* 0x000fe40000410000 */
[C---:B------:R-:W-:Y:S02]  /*ab40*/  FMUL.FTZ R106, R0.reuse, R106 ;  /* 0x0000006a006a7220 */ /* 0x040fe40000410000 */
[C---:B------:R-:W-:Y:S01]  /*ab50*/  HMMA.16816.F32.BF16 R92, R128.reuse, R142, R92 ;  /* 0x0000008e805c723c */ /* 0x040fe2000004185c */
[----:B------:R-:W2:Y:S01]  /*ab60*/  LDSM.16.MT88.4 R140, [R189+0x16000] ;  /* 0x01600000bd8c783b */ /* 0x000ea20000004200 */
[----:B------:R-:W5:Y:S02]  /*ab70*/  MUFU.EX2 R172, R172 ;  /* 0x000000ac00ac7308 */ /* 0x000f640000000800 */
[----:B------:R-:W-:Y:S02]  /*ab80*/  FMUL.FTZ R107, R0, R107 ;  /* 0x0000006b006b7220 */ /* 0x000fe40000410000 */
[C---:B------:R-:W-:Y:S02]  /*ab90*/  FMUL.FTZ R108, R2.reuse, R108 ;  /* 0x0000006c026c7220 */ /* 0x040fe40000410000 */
[C---:B---3--:R-:W-:Y:S04]  /*aba0*/  HMMA.16816.F32.BF16 R96, R128.reuse, R144, R96 ;  /* 0x000000908060723c */ /* 0x048fe80000041860 */
[----:B------:R-:W-:Y:S02]  /*abb0*/  FMUL.FTZ R109, R2, R109 ;  /* 0x0000006d026d7220 */ /* 0x000fe40000410000 */
[C---:B------:R-:W-:Y:S02]  /*abc0*/  FMUL.FTZ R110, R0.reuse, R110 ;  /* 0x0000006e006e7220 */ /* 0x040fe40000410000 */
[C---:B------:R-:W-:Y:S01]  /*abd0*/  HMMA.16816.F32.BF16 R100, R128.reuse, R146, R100 ;  /* 0x000000928064723c */ /* 0x040fe20000041864 */
[----:B------:R-:W-:Y:S03]  /*abe0*/  LDSM.16.MT88.4 R144, [R190+0x12800] ;  /* 0x01280000be90783b */ /* 0x000fe60000004200 */
[----:B------:R-:W-:Y:S02]  /*abf0*/  FMUL.FTZ R111, R0, R111 ;  /* 0x0000006f006f7220 */ /* 0x000fe40000410000 */
[--C-:B------:R-:W-:Y:S02]  /*ac00*/  FFMA.FTZ R173, R16, c[0x0][0x23c], -R168.reuse ;  /* 0x00008f0010ad7a23 */ /* 0x100fe400000108a8 */
[----:B------:R-:W-:Y:S01]  /*ac10*/  FFMA.FTZ R174, R17, c[0x0][0x23c], -R168 ;  /* 0x00008f0011ae7a23 */ /* 0x000fe200000108a8 */
[C---:B----4-:R-:W-:Y:S03]  /*ac20*/  HMMA.16816.F32.BF16 R104, R128.reuse, R136, R104 ;  /* 0x000000888068723c */ /* 0x050fe60000041868 */
[--C-:B------:R-:W-:Y:S01]  /*ac30*/  FFMA.FTZ R175, R18, c[0x0][0x23c], -R167.reuse ;  /* 0x00008f0012af7a23 */ /* 0x100fe200000108a7 */
[----:B------:R-:W-:Y:S01]  /*ac40*/  MUFU.EX2 R173, R173 ;  /* 0x000000ad00ad7308 */ /* 0x000fe20000000800 */
[----:B------:R-:W-:Y:S02]  /*ac50*/  FFMA.FTZ R218, R19, c[0x0][0x23c], -R167 ;  /* 0x00008f0013da7a23 */ /* 0x000fe400000108a7 */
[C---:B------:R-:W-:Y:S01]  /*ac60*/  FMUL.FTZ R112, R2.reuse, R112 ;  /* 0x0000007002707220 */ /* 0x040fe20000410000 */
[C---:B------:R-:W-:Y:S01]  /*ac70*/  HMMA.16816.F32.BF16 R12, R128.reuse, R138, R12 ;  /* 0x0000008a800c723c */ /* 0x040fe2000004180c */
[----:B------:R-:W3:Y:S03]  /*ac80*/  LDSM.16.MT88.4 R136, [R192+0x12800] ;  /* 0x01280000c088783b */ /* 0x000ee60000004200 */
[----:B------:R-:W-:Y:S02]  /*ac90*/  FMUL.FTZ R113, R2, R113 ;  /* 0x0000007102717220 */ /* 0x000fe40000410000 */
[----:B------:R-:W4:Y:S01]  /*aca0*/  MUFU.EX2 R174, R174 ;  /* 0x000000ae00ae7308 */ /* 0x000f220000000800 */
[C---:B------:R-:W-:Y:S01]  /*acb0*/  FMUL.FTZ R114, R0.reuse, R114 ;  /* 0x0000007200727220 */ /* 0x040fe20000410000 */
[C---:B--2---:R-:W-:Y:S04]  /*acc0*/  HMMA.16816.F32.BF16 R108, R128.reuse, R140, R108 ;  /* 0x0000008c806c723c */ /* 0x044fe8000004186c */
[----:B------:R-:W-:Y:S02]  /*acd0*/  FMUL.FTZ R115, R0, R115 ;  /* 0x0000007300737220 */ /* 0x000fe40000410000 */
[----:B------:R-:W-:Y:S01]  /*ace0*/  FMUL.FTZ R16, R2, R120 ;  /* 0x0000007802107220 */ /* 0x000fe20000410000 */
[----:B-1----:R-:W-:Y:S01]  /*acf0*/  F2FP.BF16.PACK_AB R120, R170, R169 ;  /* 0x000000a9aa78723e */ /* 0x002fe200000010ff */
[----:B------:R-:W-:Y:S01]  /*ad00*/  MUFU.EX2 R175, R175 ;  /* 0x000000af00af7308 */ /* 0x000fe20000000800 */
[----:B------:R-:W-:Y:S02]  /*ad10*/  FMUL.FTZ R17, R2, R121 ;  /* 0x0000007902117220 */ /* 0x000fe40000410000 */
[C---:B------:R-:W-:Y:S01]  /*ad20*/  HMMA.16816.F32.BF16 R112, R128.reuse, R142, R112 ;  /* 0x0000008e8070723c */ /* 0x040fe20000041870 */
[----:B------:R-:W1:Y:S02]  /*ad30*/  LDSM.16.MT88.4 R140, [R189+0x12800] ;  /* 0x01280000bd8c783b */ /* 0x000e640000004200 */
[----:B------:R-:W-:Y:S01]  /*ad40*/  FMUL.FTZ R18, R0, R122 ;  /* 0x0000007a00127220 */ /* 0x000fe20000410000 */
[----:B-----5:R-:W-:Y:S01]  /*ad50*/  F2FP.BF16.PACK_AB R121, R172, R171 ;  /* 0x000000abac79723e */ /* 0x020fe200000010ff */
[----:B------:R-:W-:Y:S02]  /*ad60*/  FMUL.FTZ R19, R0, R123 ;  /* 0x0000007b00137220 */ /* 0x000fe40000410000 */
[----:B------:R-:W2:Y:S01]  /*ad70*/  MUFU.EX2 R218, R218 ;  /* 0x000000da00da7308 */ /* 0x000ea20000000800 */
[C---:B------:R-:W-:Y:S04]  /*ad80*/  FMUL.FTZ R116, R2.reuse, R116 ;  /* 0x0000007402747220 */ /* 0x040fe80000410000 */
[C---:B------:R-:W-:Y:S03]  /*ad90*/  HMMA.16816.F32.BF16 R16, R128.reuse, R124, R16 ;  /* 0x0000007c8010723c */ /* 0x040fe60000041810 */
[----:B------:R-:W-:Y:S01]  /*ada0*/  FMUL.FTZ R117, R2, R117 ;  /* 0x0000007502757220 */ /* 0x000fe20000410000 */
[----:B----4-:R-:W-:Y:S01]  /*adb0*/  F2FP.BF16.PACK_AB R122, R174, R173 ;  /* 0x000000adae7a723e */ /* 0x010fe200000010ff */
[C---:B------:R-:W-:Y:S02]  /*adc0*/  FMUL.FTZ R118, R0.reuse, R118 ;  /* 0x0000007600767220 */ /* 0x040fe40000410000 */
[----:B------:R-:W-:Y:S02]  /*add0*/  FMUL.FTZ R119, R0, R119 ;  /* 0x0000007700777220 */ /* 0x000fe40000410000 */
[----:B------:R-:W-:Y:S03]  /*ade0*/  FFMA.FTZ R164, R2, R221, R164 ;  /* 0x000000dd02a47223 */ /* 0x000fe600000100a4 */
[----:B------:R-:W-:Y:S01]  /*adf0*/  FFMA.FTZ R6, R0, R219, R6 ;  /* 0x000000db00067223 */ /* 0x000fe20000010006 */
[----:B------:R-:W-:Y:S01]  /*ae00*/  MOV R0, R3 ;  /* 0x0000000300007202 */ /* 0x000fe20000000f00 */
[----:B------:R-:W-:Y:S01]  /*ae10*/  HMMA.16816.F32.BF16 R116, R128, R126, R116 ;  /* 0x0000007e8074723c */ /* 0x000fe20000041874 */
[----:B------:R-:W4:Y:S02]  /*ae20*/  LDSM.16.MT88.4 R124, [R188+0x14800] ;  /* 0x01480000bc7c783b */ /* 0x000f240000004200 */
[----:B------:R-:W-:Y:S01]  /*ae30*/  FADD.FTZ R5, R5, R164 ;  /* 0x000000a405057221 */ /* 0x000fe20000010000 */
[----:B--2---:R-:W-:Y:S01]  /*ae40*/  F2FP.BF16.PACK_AB R123, R218, R175 ;  /* 0x000000afda7b723e */ /* 0x004fe200000010ff */
[----:B------:R-:W-:Y:S02]  /*ae50*/  FADD.FTZ R6, R7, R6 ;  /* 0x0000000607067221 */ /* 0x000fe40000010000 */
[----:B------:R-:W-:Y:S02]  /*ae60*/  FADD.FTZ R134, R134, R5 ;  /* 0x0000000586867221 */ /* 0x000fe40000010000 */
[----:B------:R-:W2:Y:S02]  /*ae70*/  LDSM.16.MT88.4 R128, [R192+0x16800] ;  /* 0x01680000c080783b */ /* 0x000ea40000004200 */
[C---:B---3--:R-:W-:Y:S05]  /*ae80*/  HMMA.16816.F32.BF16 R8, R120.reuse, R136, R8 ;  /* 0x000000887808723c */ /* 0x048fea0000041808 */
[----:B------:R-:W-:Y:S02]  /*ae90*/  FADD.FTZ R165, R165, R6 ;  /* 0x00000006a5a57221 */ /* 0x000fe40000010000 */
[----:B------:R-:W-:Y:S01]  /*aea0*/  FADD.FTZ R134, R135, R134 ;  /* 0x0000008687867221 */ /* 0x000fe20000010000 */
[C---:B------:R-:W-:Y:S01]  /*aeb0*/  HMMA.16816.F32.BF16 R36, R120.reuse, R138, R36 ;  /* 0x0000008a7824723c */ /* 0x040fe20000041824 */
[----:B------:R-:W3:Y:S03]  /*aec0*/  LDSM.16.MT88.4 R136, [R190+0x16800] ;  /* 0x01680000be88783b */ /* 0x000ee60000004200 */
[----:B------:R-:W-:Y:S02]  /*aed0*/  FADD.FTZ R166, R166, R165 ;  /* 0x000000a5a6a67221 */ /* 0x000fe40000010000 */
[----:B------:R-:W-:Y:S02]  /*aee0*/  FADD.FTZ R169, R169, R134 ;  /* 0x00000086a9a97221 */ /* 0x000fe40000010000 */
[C---:B------:R-:W-:Y:S04]  /*aef0*/  HMMA.16816.F32.BF16 R40, R120.reuse, R144, R40 ;  /* 0x000000907828723c */ /* 0x040fe80000041828 */
[----:B------:R-:W-:Y:S02]  /*af00*/  FADD.FTZ R171, R171, R166 ;  /* 0x000000a6abab7221 */ /* 0x000fe40000010000 */
[----:B------:R-:W-:Y:S02]  /*af10*/  FADD.FTZ R170, R170, R169 ;  /* 0x000000a9aaaa7221 */ /* 0x000fe40000010000 */
[C---:B------:R-:W-:Y:S01]  /*af20*/  HMMA.16816.F32.BF16 R44, R120.reuse, R146, R44 ;  /* 0x00000092782c723c */ /* 0x040fe2000004182c */
[----:B------:R-:W-:Y:S03]  /*af30*/  LDSM.16.MT88.4 R144, [R190+0x15000] ;  /* 0x01500000be90783b */ /* 0x000fe60000004200 */
[----:B------:R-:W-:Y:S02]  /*af40*/  FADD.FTZ R172, R172, R171 ;  /* 0x000000abacac7221 */ /* 0x000fe40000010000 */
[----:B------:R-:W-:Y:S02]  /*af50*/  FADD.FTZ R173, R173, R170 ;  /* 0x000000aaadad7221 */ /* 0x000fe40000010000 */
[C---:B-1----:R-:W-:Y:S04]  /*af60*/  HMMA.16816.F32.BF16 R48, R120.reuse, R140, R48 ;  /* 0x0000008c7830723c */ /* 0x042fe80000041830 */
[----:B------:R-:W-:Y:S02]  /*af70*/  FADD.FTZ R5, R175, R172 ;  /* 0x000000acaf057221 */ /* 0x000fe40000010000 */
[----:B------:R-:W-:Y:S02]  /*af80*/  FADD.FTZ R173, R174, R173 ;  /* 0x000000adaead7221 */ /* 0x000fe40000010000 */
[C---:B------:R-:W-:Y:S01]  /*af90*/  HMMA.16816.F32.BF16 R52, R120.reuse, R142, R52 ;  /* 0x0000008e7834723c */ /* 0x040fe20000041834 */
[----:B------:R-:W1:Y:S03]  /*afa0*/  LDSM.16.MT88.4 R140, [R189+0x16800] ;  /* 0x01680000bd8c783b */ /* 0x000e660000004200 */
[----:B------:R-:W-:Y:S04]  /*afb0*/  FADD.FTZ R5, R218, R5 ;  /* 0x00000005da057221 */ /* 0x000fe80000010000 */
[C---:B------:R-:W-:Y:S08]  /*afc0*/  HMMA.16816.F32.BF16 R56, R120.reuse, R148, R56 ;  /* 0x000000947838723c */ /* 0x040ff00000041838 */
[C---:B------:R-:W-:Y:S01]  /*afd0*/  HMMA.16816.F32.BF16 R60, R120.reuse, R150, R60 ;  /* 0x00000096783c723c */ /* 0x040fe2000004183c */
[----:B------:R-:W-:Y:S07]  /*afe0*/  LDSM.16.MT88.4 R148, [R189+0x15000] ;  /* 0x01500000bd94783b */ /* 0x000fee0000004200 */
[C---:B------:R-:W-:Y:S07]  /*aff0*/  HMMA.16816.F32.BF16 R64, R120.reuse, R152, R64 ;  /* 0x000000987840723c */ /* 0x040fee0000041840 */
[--C-:B------:R-:W-:Y:S01]  /*b000*/  FFMA.FTZ R152, R20, c[0x0][0x23c], -R168.reuse ;  /* 0x00008f0014987a23 */ /* 0x100fe200000108a8 */
[C---:B------:R-:W-:Y:S04]  /*b010*/  HMMA.16816.F32.BF16 R68, R120.reuse, R154, R68 ;  /* 0x0000009a7844723c */ /* 0x040fe80000041844 */
[--C-:B------:R-:W-:Y:S01]  /*b020*/  FFMA.FTZ R153, R21, c[0x0][0x23c], -R168.reuse ;  /* 0x00008f0015997a23 */ /* 0x100fe200000108a8 */
[----:B------:R-:W-:Y:S02]  /*b030*/  MUFU.EX2 R152, R152 ;  /* 0x0000009800987308 */ /* 0x000fe40000000800 */
[--C-:B------:R-:W-:Y:S01]  /*b040*/  FFMA.FTZ R154, R22, c[0x0][0x23c], -R167.reuse ;  /* 0x00008f00169a7a23 */ /* 0x100fe200000108a7 */
[C---:B------:R-:W-:Y:S04]  /*b050*/  HMMA.16816.F32.BF16 R72, R120.reuse, R156, R72 ;  /* 0x0000009c7848723c */ /* 0x040fe80000041848 */
[--C-:B------:R-:W-:Y:S02]  /*b060*/  FFMA.FTZ R155, R23, c[0x0][0x23c], -R167.reuse ;  /* 0x00008f00179b7a23 */ /* 0x100fe400000108a7 */
[----:B------:R-:W5:Y:S01]  /*b070*/  LDSM.16.MT88.4 R20, [R188+0x16800] ;  /* 0x01680000bc14783b */ /* 0x000f620000004200 */
[--C-:B------:R-:W-:Y:S01]  /*b080*/  FFMA.FTZ R156, R24, c[0x0][0x23c], -R168.reuse ;  /* 0x00008f00189c7a23 */ /* 0x100fe200000108a8 */
[C---:B------:R-:W-:Y:S01]  /*b090*/  HMMA.16816.F32.BF16 R76, R120.reuse, R158, R76 ;  /* 0x0000009e784c723c */ /* 0x040fe2000004184c */
[----:B------:R-:W1:Y:S03]  /*b0a0*/  MUFU.EX2 R153, R153 ;  /* 0x0000009900997308 */ /* 0x000e660000000800 */
[--C-:B------:R-:W-:Y:S03]  /*b0b0*/  FFMA.FTZ R157, R25, c[0x0][0x23c], -R168.reuse ;  /* 0x00008f00199d7a23 */ /* 0x100fe600000108a8 */
[--C-:B------:R-:W-:Y:S01]  /*b0c0*/  FFMA.FTZ R158, R26, c[0x0][0x23c], -R167.reuse ;  /* 0x00008f001a9e7a23 */ /* 0x100fe200000108a7 */
[C---:B------:R-:W-:Y:S03]  /*b0d0*/  HMMA.16816.F32.BF16 R80, R120.reuse, R160, R80 ;  /* 0x000000a07850723c */ /* 0x040fe60000041850 */
[----:B------:R-:W-:Y:S01]  /*b0e0*/  MUFU.EX2 R154, R154 ;  /* 0x0000009a009a7308 */ /* 0x000fe20000000800 */
[--C-:B------:R-:W-:Y:S02]  /*b0f0*/  FFMA.FTZ R159, R27, c[0x0][0x23c], -R167.reuse ;  /* 0x00008f001b9f7a23 */ /* 0x100fe400000108a7 */
[----:B------:R-:W-:Y:S01]  /*b100*/  LDSM.16.MT88.4 R24, [R189+0x13000] ;  /* 0x01300000bd18783b */ /* 0x000fe20000004200 */
[--C-:B------:R-:W-:Y:S01]  /*b110*/  FFMA.FTZ R160, R28, c[0x0][0x23c], -R168.reuse ;  /* 0x00008f001ca07a23 */ /* 0x100fe200000108a8 */
[C---:B------:R-:W-:Y:S04]  /*b120*/  HMMA.16816.F32.BF16 R84, R120.reuse, R162, R84 ;  /* 0x000000a27854723c */ /* 0x040fe80000041854 */
[--C-:B------:R-:W-:Y:S01]  /*b130*/  FFMA.FTZ R161, R29, c[0x0][0x23c], -R168.reuse ;  /* 0x00008f001da17a23 */ /* 0x100fe200000108a8 */
[----:B------:R-:W1:Y:S01]  /*b140*/  MUFU.EX2 R155, R155 ;  /* 0x0000009b009b7308 */ /* 0x000e620000000800 */
[----:B------:R-:W-:Y:S02]  /*b150*/  FFMA.FTZ R168, R33, c[0x0][0x23c], -R168 ;  /* 0x00008f0021a87a23 */ /* 0x000fe400000108a8 */
[C---:B----4-:R-:W-:Y:S04]  /*b160*/  HMMA.16816.F32.BF16 R88, R120.reuse, R124, R88 ;  /* 0x0000007c7858723c */ /* 0x050fe80000041858 */
[--C-:B------:R-:W-:Y:S02]  /*b170*/  FFMA.FTZ R162, R30, c[0x0][0x23c], -R167.reuse ;  /* 0x00008f001ea27a23 */ /* 0x100fe400000108a7 */
[--C-:B------:R-:W-:Y:S01]  /*b180*/  FFMA.FTZ R163, R31, c[0x0][0x23c], -R167.reuse ;  /* 0x00008f001fa37a23 */ /* 0x100fe200000108a7 */
[----:B------:R-:W-:Y:S01]  /*b190*/  MUFU.EX2 R156, R156 ;  /* 0x0000009c009c7308 */ /* 0x000fe20000000800 */
[C---:B------:R-:W-:Y:S01]  /*b1a0*/  HMMA.16816.F32.BF16 R92, R120.reuse, R126, R92 ;  /* 0x0000007e785c723c */ /* 0x040fe2000004185c */
[----:B------:R-:W4:Y:S03]  /*b1b0*/  LDSM.16.MT88.4 R124, [R192+0x13000] ;  /* 0x01300000c07c783b */ /* 0x000f260000004200 */
[----:B------:R-:W-:Y:S04]  /*b1c0*/  FFMA.FTZ R167, R35, c[0x0][0x23c], -R167 ;  /* 0x00008f0023a77a23 */ /* 0x000fe800000108a7 */
[C---:B--2---:R-:W-:Y:S01]  /*b1d0*/  HMMA.16816.F32.BF16 R96, R120.reuse, R128, R96 ;  /* 0x000000807860723c */ /* 0x044fe20000041860 */
[----:B------:R-:W-:Y:S01]  /*b1e0*/  LDSM.16.MT88.4 R28, [R188+0x17000] ;  /* 0x01700000bc1c783b */ /* 0x000fe20000004200 */
[----:B------:R-:W2:Y:S06]  /*b1f0*/  MUFU.EX2 R157, R157 ;  /* 0x0000009d009d7308 */ /* 0x000eac0000000800 */
[C---:B------:R-:W-:Y:S01]  /*b200*/  HMMA.16816.F32.BF16 R100, R120.reuse, R130, R100 ;  /* 0x000000827864723c */ /* 0x040fe20000041864 */
[----:B------:R-:W2:Y:S03]  /*b210*/  LDSM.16.MT88.4 R128, [R190+0x13000] ;  /* 0x01300000be80783b */ /* 0x000ea60000004200 */
[----:B------:R-:W-:Y:S04]  /*b220*/  MUFU.EX2 R158, R158 ;  /* 0x0000009e009e7308 */ /* 0x000fe80000000800 */
[C---:B---3--:R-:W-:Y:S01]  /*b230*/  HMMA.16816.F32.BF16 R104, R120.reuse, R136, R104 ;  /* 0x000000887868723c */ /* 0x048fe20000041868 */
[----:B------:R-:W-:Y:S05]  /*b240*/  LDSM.16.MT88.4 R32, [R189+0x13800] ;  /* 0x01380000bd20783b */ /* 0x000fea0000004200 */
[----:B------:R-:W3:Y:S02]  /*b250*/  MUFU.EX2 R159, R159 ;  /* 0x0000009f009f7308 */ /* 0x000ee40000000800 */
[C---:B------:R-:W-:Y:S01]  /*b260*/  HMMA.16816.F32.BF16 R12, R120.reuse, R138, R12 ;  /* 0x0000008a780c723c */ /* 0x040fe2000004180c */
[----:B------:R-:W3:Y:S07]  /*b270*/  LDSM.16.MT88.4 R136, [R188+0x13000] ;  /* 0x01300000bc88783b */ /* 0x000eee0000004200 */
[C---:B-1----:R-:W-:Y:S01]  /*b280*/  HMMA.16816.F32.BF16 R108, R120.reuse, R140, R108 ;  /* 0x0000008c786c723c */ /* 0x042fe2000004186c */
[----:B------:R-:W-:Y:S07]  /*b290*/  MUFU.EX2 R160, R160 ;  /* 0x000000a000a07308 */ /* 0x000fee0000000800 */
[C---:B------:R-:W-:Y:S01]  /*b2a0*/  HMMA.16816.F32.BF16 R112, R120.reuse, R142, R112 ;  /* 0x0000008e7870723c */ /* 0x040fe20000041870 */
[----:B------:R-:W1:Y:S02]  /*b2b0*/  LDSM.16.MT88.4 R140, [R192+0x15000] ;  /* 0x01500000c08c783b */ /* 0x000e640000004200 */
[----:B------:R-:W1:Y:S05]  /*b2c0*/  MUFU.EX2 R161, R161 ;  /* 0x000000a100a17308 */ /* 0x000e6a0000000800 */
[C---:B-----5:R-:W-:Y:S05]  /*b2d0*/  HMMA.16816.F32.BF16 R16, R120.reuse, R20, R16 ;  /* 0x000000147810723c */ /* 0x060fea0000041810 */
[----:B------:R-:W-:Y:S02]  /*b2e0*/  MUFU.EX2 R162, R162 ;  /* 0x000000a200a27308 */ /* 0x000fe40000000800 */
[----:B------:R-:W-:Y:S01]  /*b2f0*/  F2FP.BF16.PACK_AB R20, R153, R152 ;  /* 0x000000989914723e */ /* 0x000fe200000010ff */
[----:B------:R-:W-:Y:S01]  /*b300*/  HMMA.16816.F32.BF16 R116, R120, R22, R116 ;  /* 0x000000167874723c */ /* 0x000fe20000041874 */
[----:B------:R-:W5:Y:S03]  /*b310*/  LDSM.16.MT88.4 R120, [R188+0x15000] ;  /* 0x01500000bc78783b */ /* 0x000f660000004200 */
[----:B------:R-:W-:Y:S01]  /*b320*/  F2FP.BF16.PACK_AB R21, R155, R154 ;  /* 0x0000009a9b15723e */ /* 0x000fe200000010ff */
[----:B------:R-:W-:Y:S02]  /*b330*/  FADD.FTZ R152, R152, R173 ;  /* 0x000000ad98987221 */ /* 0x000fe40000010000 */
[----:B--2---:R-:W-:Y:S01]  /*b340*/  F2FP.BF16.PACK_AB R22, R157, R156 ;  /* 0x0000009c9d16723e */ /* 0x004fe200000010ff */
[----:B------:R-:W2:Y:S01]  /*b350*/  MUFU.EX2 R163, R163 ;  /* 0x000000a300a37308 */ /* 0x000ea20000000800 */
[----:B---3--:R-:W-:Y:S03]  /*b360*/  F2FP.BF16.PACK_AB R23, R159, R158 ;  /* 0x0000009e9f17723e */ /* 0x008fe600000010ff */
[----:B------:R-:W-:Y:S02]  /*b370*/  FADD.FTZ R154, R154, R5 ;  /* 0x000000059a9a7221 */ /* 0x000fe40000010000 */
[----:B------:R-:W-:Y:S02]  /*b380*/  FADD.FTZ R153, R153, R152 ;  /* 0x0000009899997221 */ /* 0x000fe40000010000 */
[C---:B----4-:R-:W-:Y:S02]  /*b390*/  HMMA.16816.F32.BF16 R8, R20.reuse, R124, R8 ;  /* 0x0000007c1408723c */ /* 0x050fe40000041808 */
[----:B------:R-:W3:Y:S03]  /*b3a0*/  MUFU.EX2 R223, R168 ;  /* 0x000000a800df7308 */ /* 0x000ee60000000800 */
[----:B------:R-:W-:Y:S02]  /*b3b0*/  FADD.FTZ R155, R155, R154 ;  /* 0x0000009a9b9b7221 */ /* 0x000fe40000010000 */
[----:B------:R-:W-:Y:S01]  /*b3c0*/  FADD.FTZ R156, R156, R153 ;  /* 0x000000999c9c7221 */ /* 0x000fe20000010000 */
[C---:B------:R-:W-:Y:S01]  /*b3d0*/  HMMA.16816.F32.BF16 R36, R20.reuse, R126, R36 ;  /* 0x0000007e1424723c */ /* 0x040fe20000041824 */
[----:B------:R-:W-:Y:S03]  /*b3e0*/  LDSM.16.MT88.4 R124, [R190+0x17000] ;  /* 0x01700000be7c783b */ /* 0x000fe60000004200 */
[----:B------:R-:W4:Y:S01]  /*b3f0*/  MUFU.EX2 R167, R167 ;  /* 0x000000a700a77308 */ /* 0x000f220000000800 */
[----:B------:R-:W-:Y:S02]  /*b400*/  FADD.FTZ R158, R158, R155 ;  /* 0x0000009b9e9e7221 */ /* 0x000fe40000010000 */
[----:B------:R-:W-:Y:S01]  /*b410*/  FADD.FTZ R157, R157, R156 ;  /* 0x0000009c9d9d7221 */ /* 0x000fe20000010000 */
[C---:B------:R-:W-:Y:S04]  /*b420*/  HMMA.16816.F32.BF16 R40, R20.reuse, R128, R40 ;  /* 0x000000801428723c */ /* 0x040fe80000041828 */
[----:B------:R-:W-:Y:S04]  /*b430*/  FADD.FTZ R159, R159, R158 ;  /* 0x0000009e9f9f7221 */ /* 0x000fe80000010000 */
[C---:B------:R-:W-:Y:S01]  /*b440*/  HMMA.16816.F32.BF16 R44, R20.reuse, R130, R44 ;  /* 0x00000082142c723c */ /* 0x040fe2000004182c */
[----:B------:R-:W-:Y:S07]  /*b450*/  LDSM.16.MT88.4 R128, [R189+0x17000] ;  /* 0x01700000bd80783b */ /* 0x000fee0000004200 */
[C---:B------:R-:W-:Y:S08]  /*b460*/  HMMA.16816.F32.BF16 R48, R20.reuse, R24, R48 ;  /* 0x000000181430723c */ /* 0x040ff00000041830 */
[C---:B------:R-:W-:Y:S01]  /*b470*/  HMMA.16816.F32.BF16 R52, R20.reuse, R26, R52 ;  /* 0x0000001a1434723c */ /* 0x040fe20000041834 */
[----:B------:R-:W2:Y:S07]  /*b480*/  LDSM.16.MT88.4 R24, [R192+0x17000] ;  /* 0x01700000c018783b */ /* 0x000eae0000004200 */
[C---:B------:R-:W-:Y:S08]  /*b490*/  HMMA.16816.F32.BF16 R56, R20.reuse, R136, R56 ;  /* 0x000000881438723c */ /* 0x040ff00000041838 */
[C---:B------:R-:W-:Y:S01]  /*b4a0*/  HMMA.16816.F32.BF16 R60, R20.reuse, R138, R60 ;  /* 0x0000008a143c723c */ /* 0x040fe2000004183c */
[----:B------:R-:W-:Y:S07]  /*b4b0*/  LDSM.16.MT88.4 R136, [R192+0x15800] ;  /* 0x01580000c088783b */ /* 0x000fee0000004200 */
[C---:B-1----:R-:W-:Y:S08]  /*b4c0*/  HMMA.16816.F32.BF16 R64, R20.reuse, R140, R64 ;  /* 0x0000008c1440723c */ /* 0x042ff00000041840 */
        /* <DEDUP_REMOVED lines=8> */
[C---:B-----5:R-:W-:Y:S08]  /*b550*/  HMMA.16816.F32.BF16 R88, R20.reuse, R120, R88 ;  /* 0x000000781458723c */ /* 0x060ff00000041858 */
[C---:B------:R-:W-:Y:S01]  /*b560*/  HMMA.16816.F32.BF16 R92, R20.reuse, R122, R92 ;  /* 0x0000007a145c723c */ /* 0x040fe2000004185c */
[----:B------:R-:W-:Y:S07]  /*b570*/  LDSM.16.MT88.4 R120, [R190+0x13800] ;  /* 0x01380000be78783b */ /* 0x000fee0000004200 */
[C---:B--2---:R-:W-:Y:S08]  /*b580*/  HMMA.16816.F32.BF16 R96, R20.reuse, R24, R96 ;  /* 0x000000181460723c */ /* 0x044ff00000041860 */
[C---:B------:R-:W-:Y:S01]  /*b590*/  HMMA.16816.F32.BF16 R100, R20.reuse, R26, R100 ;  /* 0x0000001a1464723c */ /* 0x040fe20000041864 */
[----:B------:R-:W1:Y:S07]  /*b5a0*/  LDSM.16.MT88.4 R24, [R192+0x13800] ;  /* 0x01380000c018783b */ /* 0x000e6e0000004200 */
[C---:B------:R-:W-:Y:S08]  /*b5b0*/  HMMA.16816.F32.BF16 R104, R20.reuse, R124, R104 ;  /* 0x0000007c1468723c */ /* 0x040ff00000041868 */
[C---:B------:R-:W-:Y:S01]  /*b5c0*/  HMMA.16816.F32.BF16 R12, R20.reuse, R126, R12 ;  /* 0x0000007e140c723c */ /* 0x040fe2000004180c */
[----:B------:R-:W2:Y:S07]  /*b5d0*/  LDSM.16.MT88.4 R124, [R188+0x13800] ;  /* 0x01380000bc7c783b */ /* 0x000eae0000004200 */
[C---:B------:R-:W-:Y:S08]  /*b5e0*/  HMMA.16816.F32.BF16 R108, R20.reuse, R128, R108 ;  /* 0x00000080146c723c */ /* 0x040ff0000004186c */
[C---:B------:R-:W-:Y:S08]  /*b5f0*/  HMMA.16816.F32.BF16 R112, R20.reuse, R130, R112 ;  /* 0x000000821470723c */ /* 0x040ff00000041870 */
[C---:B------:R-:W-:Y:S08]  /*b600*/  HMMA.16816.F32.BF16 R16, R20.reuse, R28, R16 ;  /* 0x0000001c1410723c */ /* 0x040ff00000041810 */
[----:B------:R-:W-:Y:S01]  /*b610*/  HMMA.16816.F32.BF16 R116, R20, R30, R116 ;  /* 0x0000001e1474723c */ /* 0x000fe20000041874 */
[----:B------:R-:W5:Y:S06]  /*b620*/  LDSM.16.MT88.4 R28, [R189+0x15800] ;  /* 0x01580000bd1c783b */ /* 0x000f6c0000004200 */
[----:B------:R-:W-:Y:S01]  /*b630*/  F2FP.BF16.PACK_AB R20, R161, R160 ;  /* 0x000000a0a114723e */ /* 0x000fe200000010ff */
[----:B------:R-:W-:Y:S01]  /*b640*/  FADD.FTZ R160, R160, R157 ;  /* 0x0000009da0a07221 */ /* 0x000fe20000010000 */
[----:B------:R-:W-:Y:S03]  /*b650*/  F2FP.BF16.PACK_AB R21, R163, R162 ;  /* 0x000000a2a315723e */ /* 0x000fe600000010ff */
[----:B---3--:R-:W-:Y:S01]  /*b660*/  F2FP.BF16.PACK_AB R22, R223, R220 ;  /* 0x000000dcdf16723e */ /* 0x008fe200000010ff */
[----:B------:R-:W-:Y:S01]  /*b670*/  FADD.FTZ R162, R162, R159 ;  /* 0x0000009fa2a27221 */ /* 0x000fe20000010000 */
[----:B----4-:R-:W-:Y:S01]  /*b680*/  F2FP.BF16.PACK_AB R23, R167, R222 ;  /* 0x000000dea717723e */ /* 0x010fe200000010ff */
[----:B------:R-:W-:Y:S02]  /*b690*/  FADD.FTZ R161, R161, R160 ;  /* 0x000000a0a1a17221 */ /* 0x000fe40000010000 */
[----:B------:R-:W-:Y:S02]  /*b6a0*/  FADD.FTZ R163, R163, R162 ;  /* 0x000000a2a3a37221 */ /* 0x000fe40000010000 */
[----:B------:R-:W-:Y:S02]  /*b6b0*/  FADD.FTZ R220, R220, R161 ;  /* 0x000000a1dcdc7221 */ /* 0x000fe40000010000 */
[C---:B-1----:R-:W-:Y:S01]  /*b6c0*/  HMMA.16816.F32.BF16 R128, R20.reuse, R24, R8 ;  /* 0x000000181480723c */ /* 0x042fe20000041808 */
[----:B------:R-:W1:Y:S02]  /*b6d0*/  LDSM.16.MT88.4 R8, [R190+0x17800] ;  /* 0x01780000be08783b */ /* 0x000e640000004200 */
[----:B------:R-:W-:Y:S02]  /*b6e0*/  FADD.FTZ R222, R222, R163 ;  /* 0x000000a3dede7221 */ /* 0x000fe40000010000 */
[----:B------:R-:W-:Y:S02]  /*b6f0*/  FADD.FTZ R221, R223, R220 ;  /* 0x000000dcdfdd7221 */ /* 0x000fe40000010000 */
[----:B------:R-:W-:Y:S01]  /*b700*/  FADD.FTZ R219, R167, R222 ;  /* 0x000000dea7db7221 */ /* 0x000fe20000010000 */
[C---:B------:R-:W-:Y:S01]  /*b710*/  HMMA.16816.F32.BF16 R36, R20.reuse, R26, R36 ;  /* 0x0000001a1424723c */ /* 0x040fe20000041824 */
[----:B------:R-:W3:Y:S07]  /*b720*/  LDSM.16.MT88.4 R24, [R189+0x17800] ;  /* 0x01780000bd18783b */ /* 0x000eee0000004200 */
[C---:B------:R-:W-:Y:S08]  /*b730*/  HMMA.16816.F32.BF16 R40, R20.reuse, R120, R40 ;  /* 0x000000781428723c */ /* 0x040ff00000041828 */
[C---:B------:R-:W-:Y:S08]  /*b740*/  HMMA.16816.F32.BF16 R44, R20.reuse, R122, R44 ;  /* 0x0000007a142c723c */ /* 0x040ff0000004182c */
[C---:B------:R-:W-:Y:S08]  /*b750*/  HMMA.16816.F32.BF16 R48, R20.reuse, R32, R48 ;  /* 0x000000201430723c */ /* 0x040ff00000041830 */
[C---:B------:R-:W-:Y:S08]  /*b760*/  HMMA.16816.F32.BF16 R52, R20.reuse, R34, R52 ;  /* 0x000000221434723c */ /* 0x040ff00000041834 */
[C---:B--2---:R-:W-:Y:S08]  /*b770*/  HMMA.16816.F32.BF16 R56, R20.reuse, R124, R56 ;  /* 0x0000007c1438723c */ /* 0x044ff00000041838 */
[C---:B------:R-:W-:Y:S08]  /*b780*/  HMMA.16816.F32.BF16 R60, R20.reuse, R126, R60 ;  /* 0x0000007e143c723c */ /* 0x040ff0000004183c */
[C---:B------:R-:W-:Y:S08]  /*b790*/  HMMA.16816.F32.BF16 R64, R20.reuse, R136, R64 ;  /* 0x000000881440723c */ /* 0x040ff00000041840 */
[C---:B------:R-:W-:Y:S08]  /*b7a0*/  HMMA.16816.F32.BF16 R68, R20.reuse, R138, R68 ;  /* 0x0000008a1444723c */ /* 0x040ff00000041844 */
[C---:B------:R-:W-:Y:S08]  /*b7b0*/  HMMA.16816.F32.BF16 R72, R20.reuse, R140, R72 ;  /* 0x0000008c1448723c */ /* 0x040ff00000041848 */
[C---:B------:R-:W-:Y:S08]  /*b7c0*/  HMMA.16816.F32.BF16 R76, R20.reuse, R142, R76 ;  /* 0x0000008e144c723c */ /* 0x040ff0000004184c */
[C---:B-----5:R-:W-:Y:S08]  /*b7d0*/  HMMA.16816.F32.BF16 R80, R20.reuse, R28, R80 ;  /* 0x0000001c1450723c */ /* 0x060ff00000041850 */
[C---:B------:R-:W-:Y:S01]  /*b7e0*/  HMMA.16816.F32.BF16 R84, R20.reuse, R30, R84 ;  /* 0x0000001e1454723c */ /* 0x040fe20000041854 */
[----:B------:R-:W2:Y:S07]  /*b7f0*/  LDSM.16.MT88.4 R28, [R188+0x17800] ;  /* 0x01780000bc1c783b */ /* 0x000eae0000004200 */
[C---:B------:R-:W-:Y:S08]  /*b800*/  HMMA.16816.F32.BF16 R88, R20.reuse, R144, R88 ;  /* 0x000000901458723c */ /* 0x040ff00000041858 */
[C---:B------:R-:W-:Y:S08]  /*b810*/  HMMA.16816.F32.BF16 R92, R20.reuse, R146, R92 ;  /* 0x00000092145c723c */ /* 0x040ff0000004185c */
[C---:B------:R-:W-:Y:S08]  /*b820*/  HMMA.16816.F32.BF16 R96, R20.reuse, R148, R96 ;  /* 0x000000941460723c */ /* 0x040ff00000041860 */
[C---:B------:R-:W-:Y:S08]  /*b830*/  HMMA.16816.F32.BF16 R100, R20.reuse, R150, R100 ;  /* 0x000000961464723c */ /* 0x040ff00000041864 */
[C---:B-1----:R-:W-:Y:S08]  /*b840*/  HMMA.16816.F32.BF16 R104, R20.reuse, R8, R104 ;  /* 0x000000081468723c */ /* 0x042ff00000041868 */
[C---:B------:R-:W-:Y:S08]  /*b850*/  HMMA.16816.F32.BF16 R124, R20.reuse, R10, R12 ;  /* 0x0000000a147c723c */ /* 0x040ff0000004180c */
[C---:B---3--:R-:W-:Y:S08]  /*b860*/  HMMA.16816.F32.BF16 R108, R20.reuse, R24, R108 ;  /* 0x00000018146c723c */ /* 0x048ff0000004186c */
[C---:B------:R-:W-:Y:S08]  /*b870*/  HMMA.16816.F32.BF16 R112, R20.reuse, R26, R112 ;  /* 0x0000001a1470723c */ /* 0x040ff00000041870 */
[C---:B--2---:R-:W-:Y:S08]  /*b880*/  HMMA.16816.F32.BF16 R120, R20.reuse, R28, R16 ;  /* 0x0000001c1478723c */ /* 0x044ff00000041810 */
[----:B------:R-:W-:Y:S01]  /*b890*/  HMMA.16816.F32.BF16 R116, R20, R30, R116 ;  /* 0x0000001e1474723c */ /* 0x000fe20000041874 */
[----:B------:R-:W-:-:S07]  /*b8a0*/  @P0 BRA `(.L_x_11) ;  /* 0xffffdb3000000947 */ /* 0x000fce000383ffff */
.L_x_10:
[----:B------:R-:W1:Y:S01]  /*b8b0*/  SHFL.BFLY PT, R2, R221, 0x2, 0x1f ;  /* 0x0c401f00dd027f89 */ /* 0x000e6200000e0000 */
[----:B------:R-:W-:Y:S01]  /*b8c0*/  MOV R6, 0x3f800000 ;  /* 0x3f80000000067802 */ /* 0x000fe20000000f00 */
[----:B------:R-:W-:Y:S01]  /*b8d0*/  BSSY B0, `(.L_x_14) ;  /* 0x0000143000007945 */ /* 0x000fe20003800000 */
[----:B------:R-:W-:Y:S01]  /*b8e0*/  MOV R7, 0x3f800000 ;  /* 0x3f80000000077802 */ /* 0x000fe20000000f00 */
[----:B------:R-:W2:Y:S01]  /*b8f0*/  SHFL.BFLY PT, R0, R219, 0x2, 0x1f ;  /* 0x0c401f00db007f89 */ /* 0x000ea200000e0000 */
[----:B------:R-:W-:Y:S01]  /*b900*/  ISETP.NE.AND P0, PT, R202, -0x1, PT ;  /* 0xffffffffca00780c */ /* 0x000fe20003f05270 */
[----:B-1----:R-:W-:-:S02]  /*b910*/  FADD.FTZ R5, R2, R221 ;  /* 0x000000dd02057221 */ /* 0x002fc40000010000 */
[----:B--2---:R-:W-:-:S03]  /*b920*/  FADD.FTZ R9, R0, R219 ;  /* 0x000000db00097221 */ /* 0x004fc60000010000 */
[----:B------:R-:W1:Y:S04]  /*b930*/  SHFL.BFLY PT, R2, R5, 0x1, 0x1f ;  /* 0x0c201f0005027f89 */ /* 0x000e6800000e0000 */
[----:B------:R-:W2:Y:S01]  /*b940*/  SHFL.BFLY PT, R0, R9, 0x1, 0x1f ;  /* 0x0c201f0009007f89 */ /* 0x000ea200000e0000 */
[----:B-1----:R-:W-:Y:S02]  /*b950*/  FADD.FTZ R2, R5, R2 ;  /* 0x0000000205027221 */ /* 0x002fe40000010000 */
[----:B------:R-:W-:-:S03]  /*b960*/  @P0 IMAD.WIDE.U32 R4, R202, c[0x0][0x1e8], RZ ;  /* 0x00007a00ca040a25 */ /* 0x000fc600078e00ff */
[----:B------:R-:W-:Y:S01]  /*b970*/  FSETP.NE.FTZ.AND P5, PT, R2, RZ, PT ;  /* 0x000000ff0200720b */ /* 0x000fe20003fb5000 */
[----:B--2---:R-:W-:Y:S02]  /*b980*/  FADD.FTZ R0, R9, R0 ;  /* 0x0000000009007221 */ /* 0x004fe40000010000 */
[----:B------:R-:W-:-:S03]  /*b990*/  @P0 IMAD R5, R202, c[0x0][0x1ec], R5 ;  /* 0x00007b00ca050a24 */ /* 0x000fc600078e0205 */
[----:B------:R-:W-:-:S07]  /*b9a0*/  FSETP.NE.FTZ.AND P4, PT, R0, RZ, PT ;  /* 0x000000ff0000720b */ /* 0x000fce0003f95000 */
[----:B------:R-:W1:Y:S08]  /*b9b0*/  @P5 MUFU.RCP R6, R2 ;  /* 0x0000000200065308 */ /* 0x000e700000001000 */
[----:B------:R-:W2:Y:S01]  /*b9c0*/  @P4 MUFU.RCP R7, R0 ;  /* 0x0000000000074308 */ /* 0x000ea20000001000 */
[----:B-1----:R-:W-:-:S07]  /*b9d0*/  FMUL.FTZ R128, R6, R128 ;  /* 0x0000008006807220 */ /* 0x002fce0000410000 */
[----:B------:R-:W1:Y:S01]  /*b9e0*/  @P5 MUFU.LG2 R2, R2 ;  /* 0x0000000200025308 */ /* 0x000e620000000c00 */
[C---:B------:R-:W-:Y:S02]  /*b9f0*/  FMUL.FTZ R129, R6.reuse, R129 ;  /* 0x0000008106817220 */ /* 0x040fe40000410000 */
[C---:B------:R-:W-:Y:S02]  /*ba00*/  FMUL.FTZ R36, R6.reuse, R36 ;  /* 0x0000002406247220 */ /* 0x040fe40000410000 */
[C---:B------:R-:W-:Y:S01]  /*ba10*/  FMUL.FTZ R37, R6.reuse, R37 ;  /* 0x0000002506257220 */ /* 0x040fe20000410000 */
[----:B------:R-:W-:Y:S01]  /*ba20*/  F2FP.BF16.PACK_AB R128, R129, R128 ;  /* 0x000000808180723e */ /* 0x000fe200000010ff */
[C---:B------:R-:W-:Y:S01]  /*ba30*/  FMUL.FTZ R40, R6.reuse, R40 ;  /* 0x0000002806287220 */ /* 0x040fe20000410000 */
[----:B------:R-:W3:Y:S01]  /*ba40*/  @P4 MUFU.LG2 R0, R0 ;  /* 0x0000000000004308 */ /* 0x000ee20000000c00 */
[C---:B------:R-:W-:Y:S01]  /*ba50*/  FMUL.FTZ R41, R6.reuse, R41 ;  /* 0x0000002906297220 */ /* 0x040fe20000410000 */
[----:B------:R-:W-:Y:S01]  /*ba60*/  F2FP.BF16.PACK_AB R36, R37, R36 ;  /* 0x000000242524723e */ /* 0x000fe200000010ff */
[----:B------:R-:W-:-:S02]  /*ba70*/  FMUL.FTZ R44, R6, R44 ;  /* 0x0000002c062c7220 */ /* 0x000fc40000410000 */
[C---:B------:R-:W-:Y:S01]  /*ba80*/  FMUL.FTZ R45, R6.reuse, R45 ;  /* 0x0000002d062d7220 */ /* 0x040fe20000410000 */
[----:B------:R-:W-:Y:S01]  /*ba90*/  F2FP.BF16.PACK_AB R40, R41, R40 ;  /* 0x000000282928723e */ /* 0x000fe200000010ff */
[C---:B------:R-:W-:Y:S02]  /*baa0*/  FMUL.FTZ R48, R6.reuse, R48 ;  /* 0x0000003006307220 */ /* 0x040fe40000410000 */
[C---:B------:R-:W-:Y:S01]  /*bab0*/  FMUL.FTZ R49, R6.reuse, R49 ;  /* 0x0000003106317220 */ /* 0x040fe20000410000 */
[----:B------:R-:W-:Y:S01]  /*bac0*/  F2FP.BF16.PACK_AB R44, R45, R44 ;  /* 0x0000002c2d2c723e */ /* 0x000fe200000010ff */
[C---:B------:R-:W-:Y:S02]  /*bad0*/  FMUL.FTZ R52, R6.reuse, R52 ;  /* 0x0000003406347220 */ /* 0x040fe40000410000 */
        /* <DEDUP_REMOVED lines=54> */
[----:B------:R-:W-:Y:S01]  /*be40*/  FMUL.FTZ R117, R6, R117 ;  /* 0x0000007506757220 */ /* 0x000fe20000410000 */
[----:B------:R-:W-:Y:S01]  /*be50*/  F2FP.BF16.PACK_AB R120, R121, R120 ;  /* 0x000000787978723e */ /* 0x000fe200000010ff */
[----:B------:R-:W4:Y:S01]  /*be60*/  S2R R6, SR_TID.X ;  /* 0x0000000000067919 */ /* 0x000f220000002100 */
[----:B--2---:R-:W-:-:S02]  /*be70*/  FMUL.FTZ R131, R7, R131 ;  /* 0x0000008307837220 */ /* 0x004fc40000410000 */
[----:B------:R-:W-:Y:S01]  /*be80*/  FMUL.FTZ R130, R7, R130 ;  /* 0x0000008207827220 */ /* 0x000fe20000410000 */
[----:B------:R-:W-:Y:S01]  /*be90*/  F2FP.BF16.PACK_AB R116, R117, R116 ;  /* 0x000000747574723e */ /* 0x000fe200000010ff */
[C---:B------:R-:W-:Y:S02]  /*bea0*/  FMUL.FTZ R39, R7.reuse, R39 ;  /* 0x0000002707277220 */ /* 0x040fe40000410000 */
[----:B------:R-:W-:Y:S01]  /*beb0*/  FMUL.FTZ R38, R7, R38 ;  /* 0x0000002607267220 */ /* 0x000fe20000410000 */
[----:B------:R-:W-:Y:S01]  /*bec0*/  F2FP.BF16.PACK_AB R130, R131, R130 ;  /* 0x000000828382723e */ /* 0x000fe200000010ff */
[C---:B------:R-:W-:Y:S02]  /*bed0*/  FMUL.FTZ R43, R7.reuse, R43 ;  /* 0x0000002b072b7220 */ /* 0x040fe40000410000 */
[----:B------:R-:W-:Y:S01]  /*bee0*/  FMUL.FTZ R42, R7, R42 ;  /* 0x0000002a072a7220 */ /* 0x000fe20000410000 */
[----:B------:R-:W-:Y:S01]  /*bef0*/  F2FP.BF16.PACK_AB R38, R39, R38 ;  /* 0x000000262726723e */ /* 0x000fe200000010ff */
[----:B------:R-:W-:-:S02]  /*bf00*/  FMUL.FTZ R47, R7, R47 ;  /* 0x0000002f072f7220 */ /* 0x000fc40000410000 */
[----:B------:R-:W-:Y:S01]  /*bf10*/  FMUL.FTZ R46, R7, R46 ;  /* 0x0000002e072e7220 */ /* 0x000fe20000410000 */
[----:B------:R-:W-:Y:S01]  /*bf20*/  F2FP.BF16.PACK_AB R42, R43, R42 ;  /* 0x0000002a2b2a723e */ /* 0x000fe200000010ff */
[C---:B------:R-:W-:Y:S02]  /*bf30*/  FMUL.FTZ R51, R7.reuse, R51 ;  /* 0x0000003307337220 */ /* 0x040fe40000410000 */
[----:B------:R-:W-:Y:S01]  /*bf40*/  FMUL.FTZ R50, R7, R50 ;  /* 0x0000003207327220 */ /* 0x000fe20000410000 */
[----:B------:R-:W-:Y:S01]  /*bf50*/  F2FP.BF16.PACK_AB R46, R47, R46 ;  /* 0x0000002e2f2e723e */ /* 0x000fe200000010ff */
[C---:B------:R-:W-:Y:S02]  /*bf60*/  FMUL.FTZ R55, R7.reuse, R55 ;  /* 0x0000003707377220 */ /* 0x040fe40000410000 */
[C---:B------:R-:W-:Y:S01]  /*bf70*/  FMUL.FTZ R54, R7.reuse, R54 ;  /* 0x0000003607367220 */ /* 0x040fe20000410000 */
[----:B----4-:R-:W-:Y:S01]  /*bf80*/  SHF.R.S32.HI R9, RZ, 0x1f, R6 ;  /* 0x0000001fff097819 */ /* 0x010fe20000011406 */
[----:B------:R-:W-:Y:S01]  /*bf90*/  FMUL.FTZ R59, R7, R59 ;  /* 0x0000003b073b7220 */ /* 0x000fe20000410000 */
[----:B------:R-:W-:Y:S01]  /*bfa0*/  F2FP.BF16.PACK_AB R50, R51, R50 ;  /* 0x000000323332723e */ /* 0x000fe200000010ff */
[----:B------:R-:W-:Y:S01]  /*bfb0*/  FMUL.FTZ R58, R7, R58 ;  /* 0x0000003a073a7220 */ /* 0x000fe20000410000 */
[-C--:B------:R-:W-:Y:S01]  /*bfc0*/  LEA.HI R8, R9, R6.reuse, RZ, 0x2 ;  /* 0x0000000609087211 */ /* 0x080fe200078f10ff */
[----:B------:R-:W-:Y:S01]  /*bfd0*/  FMUL.FTZ R63, R7, R63 ;  /* 0x0000003f073f7220 */ /* 0x000fe20000410000 */
[----:B------:R-:W-:Y:S01]  /*bfe0*/  LEA.HI R9, R9, R6, RZ, 0x5 ;  /* 0x0000000609097211 */ /* 0x000fe200078f28ff */
[C---:B------:R-:W-:Y:S01]  /*bff0*/  FMUL.FTZ R62, R7.reuse, R62 ;  /* 0x0000003e073e7220 */ /* 0x040fe20000410000 */
[--C-:B------:R-:W-:Y:S01]  /*c000*/  SHF.R.S32.HI R11, RZ, 0x2, R8.reuse ;  /* 0x00000002ff0b7819 */ /* 0x100fe20000011408 */
[C---:B------:R-:W-:Y:S01]  /*c010*/  FMUL.FTZ R67, R7.reuse, R67 ;  /* 0x0000004307437220 */ /* 0x040fe20000410000 */
[----:B------:R-:W-:Y:S01]  /*c020*/  SHF.R.S32.HI R10, RZ, 0x1f, R8 ;  /* 0x0000001fff0a7819 */ /* 0x000fe20000011408 */
[----:B------:R-:W-:Y:S01]  /*c030*/  FMUL.FTZ R66, R7, R66 ;  /* 0x0000004207427220 */ /* 0x000fe20000410000 */
[----:B------:R-:W-:Y:S01]  /*c040*/  F2FP.BF16.PACK_AB R54, R55, R54 ;  /* 0x000000363736723e */ /* 0x000fe200000010ff */
[C---:B------:R-:W-:Y:S01]  /*c050*/  FMUL.FTZ R71, R7.reuse, R71 ;  /* 0x0000004707477220 */ /* 0x040fe20000410000 */
[----:B------:R-:W-:Y:S01]  /*c060*/  LEA.HI R10, R10, R11, RZ, 0x3 ;  /* 0x0000000b0a0a7211 */ /* 0x000fe200078f18ff */
[----:B------:R-:W-:Y:S01]  /*c070*/  FMUL.FTZ R70, R7, R70 ;  /* 0x0000004607467220 */ /* 0x000fe20000410000 */
[----:B------:R-:W-:Y:S01]  /*c080*/  F2FP.BF16.PACK_AB R58, R59, R58 ;  /* 0x0000003a3b3a723e */ /* 0x000fe200000010ff */
[C---:B------:R-:W-:Y:S01]  /*c090*/  FMUL.FTZ R75, R7.reuse, R75 ;  /* 0x0000004b074b7220 */ /* 0x040fe20000410000 */
[----:B------:R-:W-:Y:S01]  /*c0a0*/  LOP3.LUT R10, R10, 0xfffffff8, RZ, 0xc0, !PT ;  /* 0xfffffff80a0a7812 */ /* 0x000fe200078ec0ff */
[----:B------:R-:W-:Y:S01]  /*c0b0*/  FMUL.FTZ R74, R7, R74 ;  /* 0x0000004a074a7220 */ /* 0x000fe20000410000 */
[----:B------:R-:W-:Y:S01]  /*c0c0*/  F2FP.BF16.PACK_AB R62, R63, R62 ;  /* 0x0000003e3f3e723e */ /* 0x000fe200000010ff */
[----:B------:R-:W-:Y:S01]  /*c0d0*/  FMUL.FTZ R79, R7, R79 ;  /* 0x0000004f074f7220 */ /* 0x000fe20000410000 */
[----:B------:R-:W-:Y:S01]  /*c0e0*/  IADD3 R10, R11, -R10, RZ ;  /* 0x8000000a0b0a7210 */ /* 0x000fe20007ffe0ff */
[----:B------:R-:W-:Y:S01]  /*c0f0*/  FMUL.FTZ R78, R7, R78 ;  /* 0x0000004e074e7220 */ /* 0x000fe20000410000 */
[----:B------:R-:W-:Y:S01]  /*c100*/  F2FP.BF16.PACK_AB R66, R67, R66 ;  /* 0x000000424342723e */ /* 0x000fe200000010ff */
[C---:B------:R-:W-:Y:S01]  /*c110*/  FMUL.FTZ R83, R7.reuse, R83 ;  /* 0x0000005307537220 */ /* 0x040fe20000410000 */
[C---:B------:R-:W-:Y:S01]  /*c120*/  SHF.L.U32 R11, R10.reuse, 0x6, RZ ;  /* 0x000000060a0b7819 */ /* 0x040fe200000006ff */
[C---:B------:R-:W-:Y:S01]  /*c130*/  FMUL.FTZ R82, R7.reuse, R82 ;  /* 0x0000005207527220 */ /* 0x040fe20000410000 */
[----:B------:R-:W-:Y:S01]  /*c140*/  LOP3.LUT R12, R10, 0x1, RZ, 0xc0, !PT ;  /* 0x000000010a0c7812 */ /* 0x000fe200078ec0ff */
[----:B------:R-:W-:Y:S01]  /*c150*/  FMUL.FTZ R87, R7, R87 ;  /* 0x0000005707577220 */ /* 0x000fe20000410000 */
[----:B------:R-:W-:Y:S01]  /*c160*/  LOP3.LUT R11, R11, 0x1c0, RZ, 0xc0, !PT ;  /* 0x000001c00b0b7812 */ /* 0x000fe200078ec0ff */
[C---:B------:R-:W-:Y:S01]  /*c170*/  FMUL.FTZ R86, R7.reuse, R86 ;  /* 0x0000005607567220 */ /* 0x040fe20000410000 */
[----:B------:R-:W-:Y:S01]  /*c180*/  ISETP.NE.U32.AND P3, PT, R12, 0x1, PT ;  /* 0x000000010c00780c */ /* 0x000fe20003f65070 */
[----:B------:R-:W-:Y:S01]  /*c190*/  FMUL.FTZ R91, R7, R91 ;  /* 0x0000005b075b7220 */ /* 0x000fe20000410000 */
[----:B------:R-:W-:Y:S01]  /*c1a0*/  LEA.HI R14, R11, R11, RZ, 0x1d ;  /* 0x0000000b0b0e7211 */ /* 0x000fe200078fe8ff */
[C---:B------:R-:W-:Y:S01]  /*c1b0*/  FMUL.FTZ R90, R7.reuse, R90 ;  /* 0x0000005a075a7220 */ /* 0x040fe20000410000 */
[----:B------:R-:W-:Y:S01]  /*c1c0*/  R2P PR, R10, 0x6 ;  /* 0x000000060a007804 */ /* 0x000fe20000000000 */
[----:B------:R-:W-:Y:S01]  /*c1d0*/  FMUL.FTZ R95, R7, R95 ;  /* 0x0000005f075f7220 */ /* 0x000fe20000410000 */
[----:B------:R-:W-:Y:S01]  /*c1e0*/  F2FP.BF16.PACK_AB R70, R71, R70 ;  /* 0x000000464746723e */ /* 0x000fe200000010ff */
        /* <DEDUP_REMOVED lines=29> */
[----:B------:R-:W-:Y:S02]  /*c3c0*/  LOP3.LUT R7, R8, 0x3ffffffc, RZ, 0xc0, !PT ;  /* 0x3ffffffc08077812 */ /* 0x000fe400078ec0ff */
[----:B------:R-:W-:Y:S02]  /*c3d0*/  SHF.R.S32.HI R8, RZ, 0x5, R9 ;  /* 0x00000005ff087819 */ /* 0x000fe40000011409 */
[----:B------:R-:W-:Y:S02]  /*c3e0*/  IADD3 R7, -R7, R6, RZ ;  /* 0x0000000607077210 */ /* 0x000fe40007ffe1ff */
[----:B------:R-:W-:Y:S02]  /*c3f0*/  F2FP.BF16.PACK_AB R122, R123, R122 ;  /* 0x0000007a7b7a723e */ /* 0x000fe400000010ff */
[----:B------:R-:W-:Y:S02]  /*c400*/  LEA R7, R8, R7, 0x9 ;  /* 0x0000000708077211 */ /* 0x000fe400078e48ff */
[----:B------:R-:W-:-:S02]  /*c410*/  F2FP.BF16.PACK_AB R118, R119, R118 ;  /* 0x000000767776723e */ /* 0x000fc400000010ff */
[----:B------:R-:W-:Y:S02]  /*c420*/  LEA R7, R7, R14, 0x1 ;  /* 0x0000000e07077211 */ /* 0x000fe400078e08ff */
[----:B------:R-:W-:Y:S02]  /*c430*/  LOP3.LUT R9, R9, 0xffffffe0, RZ, 0xc0, !PT ;  /* 0xffffffe009097812 */ /* 0x000fe400078ec0ff */
[----:B------:R-:W-:Y:S02]  /*c440*/  SHF.L.U32 R11, R7, 0x1, RZ ;  /* 0x00000001070b7819 */ /* 0x000fe400000006ff */
[----:B------:R-:W-:Y:S02]  /*c450*/  MOV R7, 0x20 ;  /* 0x0000002000077802 */ /* 0x000fe40000000f00 */
[----:B------:R-:W-:Y:S01]  /*c460*/  IADD3 R13, R11, -0x10, RZ ;  /* 0xfffffff00b0d7810 */ /* 0x000fe20007ffe0ff */
[----:B------:R-:W-:Y:S01]  /*c470*/  STS [R11], R128 ;  /* 0x000000800b007388 */ /* 0x000fe20000000800 */
[----:B------:R-:W-:-:S02]  /*c480*/  SEL R10, R7, 0xffffffe0, !P1 ;  /* 0xffffffe0070a7807 */ /* 0x000fc40004800000 */
[----:B------:R-:W-:Y:S01]  /*c490*/  MOV R7, 0x40 ;  /* 0x0000004000077802 */ /* 0x000fe20000000f00 */
[----:B------:R-:W-:Y:S01]  /*c4a0*/  STS [R11+0x400], R130 ;  /* 0x000400820b007388 */ /* 0x000fe20000000800 */
[----:B------:R-:W-:Y:S02]  /*c4b0*/  @P3 IADD3 R13, R11, 0x10, RZ ;  /* 0x000000100b0d3810 */ /* 0x000fe40007ffe0ff */
[----:B------:R-:W-:Y:S02]  /*c4c0*/  SEL R12, R7, 0xffffffc0, !P2 ;  /* 0xffffffc0070c7807 */ /* 0x000fe40005000000 */
[C---:B------:R-:W-:Y:S01]  /*c4d0*/  IADD3 R15, R11.reuse, R10, RZ ;  /* 0x0000000a0b0f7210 */ /* 0x040fe20007ffe0ff */
[----:B------:R-:W-:Y:S01]  /*c4e0*/  STS [R13], R36 ;  /* 0x000000240d007388 */ /* 0x000fe20000000800 */
[-C--:B------:R-:W-:Y:S02]  /*c4f0*/  IADD3 R17, R10, R13.reuse, RZ ;  /* 0x0000000d0a117210 */ /* 0x080fe40007ffe0ff */
[-C--:B------:R-:W-:Y:S01]  /*c500*/  IADD3 R19, R11, R12.reuse, RZ ;  /* 0x0000000c0b137210 */ /* 0x080fe20007ffe0ff */
[----:B------:R-:W-:Y:S01]  /*c510*/  STS [R13+0x400], R38 ;  /* 0x000400260d007388 */ /* 0x000fe20000000800 */
[----:B------:R-:W-:Y:S01]  /*c520*/  IADD3 R21, R12, R13, RZ ;  /* 0x0000000d0c157210 */ /* 0x000fe20007ffe0ff */
[----:B------:R-:W2:Y:S01]  /*c530*/  LDC.U8 R10, c[0x0][0x329] ;  /* 0x0000ca40ff0a7b82 */ /* 0x000ea20000000000 */
[-C--:B------:R-:W-:Y:S01]  /*c540*/  IADD3 R23, R15, R12.reuse, RZ ;  /* 0x0000000c0f177210 */ /* 0x080fe20007ffe0ff */
[----:B------:R-:W-:Y:S01]  /*c550*/  STS [R15], R40 ;  /* 0x000000280f007388 */ /* 0x000fe20000000800 */
[----:B------:R-:W-:-:S02]  /*c560*/  IADD3 R25, R17, R12, RZ ;  /* 0x0000000c11197210 */ /* 0x000fc40007ffe0ff */
[----:B------:R-:W-:Y:S01]  /*c570*/  IADD3 R9, R6, -R9, RZ ;  /* 0x8000000906097210 */ /* 0x000fe20007ffe0ff */
[----:B------:R-:W-:Y:S02]  /*c580*/  STS [R15+0x400], R42 ;  /* 0x0004002a0f007388 */ /* 0x000fe40000000800 */
[----:B------:R-:W4:Y:S02]  /*c590*/  LDC.U8 R12, c[0x0][0x328] ;  /* 0x0000ca00ff0c7b82 */ /* 0x000f240000000000 */
[----:B------:R-:W-:Y:S04]  /*c5a0*/  STS [R17], R44 ;  /* 0x0000002c11007388 */ /* 0x000fe80000000800 */
[----:B------:R-:W-:Y:S04]  /*c5b0*/  STS [R17+0x400], R46 ;  /* 0x0004002e11007388 */ /* 0x000fe80000000800 */
[----:B------:R-:W-:Y:S04]  /*c5c0*/  STS [R19], R48 ;  /* 0x0000003013007388 */ /* 0x000fe80000000800 */
[----:B------:R-:W-:Y:S01]  /*c5d0*/  STS [R19+0x400], R50 ;  /* 0x0004003213007388 */ /* 0x000fe20000000800 */
[----:B--2---:R-:W-:-:S03]  /*c5e0*/  ISETP.NE.AND P1, PT, R10, RZ, PT ;  /* 0x000000ff0a00720c */ /* 0x004fc60003f25270 */
[----:B------:R-:W-:Y:S04]  /*c5f0*/  STS [R21], R52 ;  /* 0x0000003415007388 */ /* 0x000fe80000000800 */
[----:B------:R-:W-:Y:S01]  /*c600*/  STS [R21+0x400], R54 ;  /* 0x0004003615007388 */ /* 0x000fe20000000800 */
[----:B----4-:R-:W-:-:S03]  /*c610*/  ISETP.NE.AND P2, PT, R12, RZ, PT ;  /* 0x000000ff0c00720c */ /* 0x010fc60003f45270 */
[----:B------:R-:W-:Y:S01]  /*c620*/  STS [R23], R56 ;  /* 0x0000003817007388 */ /* 0x000fe20000000800 */
[----:B------:R-:W-:-:S03]  /*c630*/  ISETP.NE.OR P3, PT, R10, RZ, !P2 ;  /* 0x000000ff0a00720c */ /* 0x000fc60005765670 */
[----:B------:R-:W-:Y:S04]  /*c640*/  STS [R23+0x400], R58 ;  /* 0x0004003a17007388 */ /* 0x000fe80000000800 */
[----:B------:R2:W-:Y:S04]  /*c650*/  STS [R25], R60 ;  /* 0x0000003c19007388 */ /* 0x0005e80000000800 */
[----:B------:R4:W-:Y:S04]  /*c660*/  STS [R25+0x400], R62 ;  /* 0x0004003e19007388 */ /* 0x0009e80000000800 */
[----:B------:R5:W-:Y:S04]  /*c670*/  STS [R11+0x4000], R64 ;  /* 0x004000400b007388 */ /* 0x000be80000000800 */
[----:B------:R-:W-:Y:S04]  /*c680*/  STS [R11+0x4400], R66 ;  /* 0x004400420b007388 */ /* 0x000fe80000000800 */
[----:B------:R-:W-:Y:S04]  /*c690*/  STS [R13+0x4000], R68 ;  /* 0x004000440d007388 */ /* 0x000fe80000000800 */
[----:B------:R-:W-:Y:S04]  /*c6a0*/  STS [R13+0x4400], R70 ;  /* 0x004400460d007388 */ /* 0x000fe80000000800 */
[----:B------:R-:W-:Y:S01]  /*c6b0*/  STS [R15+0x4000], R72 ;  /* 0x004000480f007388 */ /* 0x000fe20000000800 */
[----:B--2---:R-:W-:-:S03]  /*c6c0*/  @P1 MOV R60, c[0x0][0x210] ;  /* 0x00008400003c1a02 */ /* 0x004fc60000000f00 */
[----:B------:R-:W-:Y:S01]  /*c6d0*/  STS [R15+0x4400], R74 ;  /* 0x0044004a0f007388 */ /* 0x000fe20000000800 */
[----:B----4-:R-:W-:Y:S01]  /*c6e0*/  @P1 MOV R62, 0x1 ;  /* 0x00000001003e1802 */ /* 0x010fe20000000f00 */
[----:B------:R-:W-:Y:S02]  /*c6f0*/  @P1 IMAD R60, R60, c[0x0][0x214], RZ ;  /* 0x000085003c3c1a24 */ /* 0x000fe400078e02ff */
[----:B------:R-:W-:Y:S04]  /*c700*/  STS [R17+0x4000], R76 ;  /* 0x0040004c11007388 */ /* 0x000fe80000000800 */
[----:B------:R-:W-:Y:S04]  /*c710*/  STS [R17+0x4400], R78 ;  /* 0x0044004e11007388 */ /* 0x000fe80000000800 */
[----:B------:R-:W-:Y:S04]  /*c720*/  STS [R19+0x4000], R80 ;  /* 0x0040005013007388 */ /* 0x000fe80000000800 */
[----:B------:R-:W-:Y:S04]  /*c730*/  STS [R19+0x4400], R82 ;  /* 0x0044005213007388 */ /* 0x000fe80000000800 */
[----:B------:R-:W-:Y:S04]  /*c740*/  STS [R21+0x4000], R84 ;  /* 0x0040005415007388 */ /* 0x000fe80000000800 */
[----:B------:R-:W-:Y:S04]  /*c750*/  STS [R21+0x4400], R86 ;  /* 0x0044005615007388 */ /* 0x000fe80000000800 */
[----:B------:R-:W2:Y:S04]  /*c760*/  S2R R7, SR_CTAID.Y ;  /* 0x0000000000077919 */ /* 0x000ea80000002600 */
[----:B------:R-:W-:Y:S04]  /*c770*/  STS [R23+0x4000], R88 ;  /* 0x0040005817007388 */ /* 0x000fe80000000800 */
[----:B------:R-:W-:Y:S04]  /*c780*/  STS [R23+0x4400], R90 ;  /* 0x0044005a17007388 */ /* 0x000fe80000000800 */
[----:B------:R-:W-:Y:S04]  /*c790*/  STS [R25+0x4000], R92 ;  /* 0x0040005c19007388 */ /* 0x000fe80000000800 */
[----:B------:R-:W-:Y:S04]  /*c7a0*/  STS [R25+0x4400], R94 ;  /* 0x0044005e19007388 */ /* 0x000fe80000000800 */
[----:B------:R-:W-:Y:S04]  /*c7b0*/  STS [R11+0x8000], R96 ;  /* 0x008000600b007388 */ /* 0x000fe80000000800 */
[----:B------:R4:W-:Y:S01]  /*c7c0*/  STS [R11+0x8400], R98 ;  /* 0x008400620b007388 */ /* 0x0009e20000000800 */
[----:B--2---:R-:W-:Y:S01]  /*c7d0*/  @!P0 SHF.R.S32.HI R12, RZ, 0x1f, R7 ;  /* 0x0000001fff0c8819 */ /* 0x004fe20000011407 */
[----:B-----5:R-:W-:-:S02]  /*c7e0*/  @!P0 IMAD.WIDE.U32 R64, R7, c[0x0][0x1e0], RZ ;  /* 0x0000780007408a25 */ /* 0x020fc400078e00ff */
[----:B------:R2:W-:Y:S02]  /*c7f0*/  STS [R13+0x8000], R100 ;  /* 0x008000640d007388 */ /* 0x0005e40000000800 */
[----:B------:R-:W-:Y:S01]  /*c800*/  @!P0 IMAD R12, R12, c[0x0][0x1e0], RZ ;  /* 0x000078000c0c8a24 */ /* 0x000fe200078e02ff */
[----:B------:R-:W-:Y:S01]  /*c810*/  @!P0 MOV R4, R64 ;  /* 0x0000004000048202 */ /* 0x000fe20000000f00 */
[----:B------:R2:W-:Y:S01]  /*c820*/  STS [R13+0x8400], R102 ;  /* 0x008400660d007388 */ /* 0x0005e20000000800 */
[C---:B------:R-:W-:Y:S02]  /*c830*/  @!P3 IMAD R63, R7.reuse, c[0x0][0x214], RZ ;  /* 0x00008500073fba24 */ /* 0x040fe400078e02ff */
[----:B------:R-:W-:Y:S01]  /*c840*/  @!P0 IMAD R61, R7, c[0x0][0x1e4], R12 ;  /* 0x00007900073d8a24 */ /* 0x000fe200078e020c */
[----:B------:R2:W-:Y:S02]  /*c850*/  STS [R15+0x8000], R104 ;  /* 0x008000680f007388 */ /* 0x0005e40000000800 */
[----:B------:R-:W-:-:S02]  /*c860*/  @!P3 SEL R63, R63, R202, !P0 ;  /* 0x000000ca3f3fb207 */ /* 0x000fc40004000000 */
[----:B------:R2:W-:Y:S01]  /*c870*/  STS [R15+0x8400], R106 ;  /* 0x0084006a0f007388 */ /* 0x0005e20000000800 */
[----:B------:R-:W-:Y:S02]  /*c880*/  @!P0 IADD3 R5, R65, R61, RZ ;  /* 0x0000003d41058210 */ /* 0x000fe40007ffe0ff */
[----:B------:R-:W-:Y:S01]  /*c890*/  SHF.R.S32.HI R61, RZ, 0x1f, R8 ;  /* 0x0000001fff3d7819 */ /* 0x000fe20000011408 */
[----:B------:R2:W-:Y:S01]  /*c8a0*/  STS [R17+0x8000], R124 ;  /* 0x0080007c11007388 */ /* 0x0005e20000000800 */
[----:B------:R-:W-:Y:S01]  /*c8b0*/  LOP3.LUT P0, RZ, R9, 0x3, RZ, 0xc0, !PT ;  /* 0x0000000309ff7812 */ /* 0x000fe2000780c0ff */
[----:B------:R-:W-:Y:S01]  /*c8c0*/  CS2R R64, SRZ ;  /* 0x0000000000407805 */ /* 0x000fe2000001ff00 */
[----:B------:R-:W-:Y:S01]  /*c8d0*/  LEA.HI R61, R61, R8, RZ, 0x3 ;  /* 0x000000083d3d7211 */ /* 0x000fe200078f18ff */
[----:B------:R2:W-:Y:S01]  /*c8e0*/  STS [R17+0x8400], R126 ;  /* 0x0084007e11007388 */ /* 0x0005e20000000800 */
[----:B----4-:R-:W-:Y:S02]  /*c8f0*/  @!P1 MOV R11, c[0x0][0x214] ;  /* 0x00008500000b9a02 */ /* 0x010fe40000000f00 */
[----:B------:R-:W-:Y:S01]  /*c900*/  @!P3 MOV R64, R63 ;  /* 0x0000003f0040b202 */ /* 0x000fe20000000f00 */
[----:B------:R2:W-:Y:S01]  /*c910*/  STS [R19+0x8000], R108 ;  /* 0x0080006c13007388 */ /* 0x0005e20000000800 */
[----:B------:R-:W-:-:S02]  /*c920*/  @!P1 SEL R60, R11, c[0x0][0x234], !P2 ;  /* 0x00008d000b3c9a07 */ /* 0x000fc40005000000 */
[----:B------:R-:W-:Y:S01]  /*c930*/  @!P3 SHF.R.S32.HI R65, RZ, 0x1f, R63 ;  /* 0x0000001fff41b819 */ /* 0x000fe2000001143f */
[----:B------:R2:W-:Y:S01]  /*c940*/  STS [R19+0x8400], R110 ;  /* 0x0084006e13007388 */ /* 0x0005e20000000800 */
[----:B------:R-:W-:Y:S01]  /*c950*/  LOP3.LUT R61, R61, 0xffffff8, RZ, 0xc0, !PT ;  /* 0x0ffffff83d3d7812 */ /* 0x000fe200078ec0ff */
[----:B------:R-:W-:Y:S02]  /*c960*/  @!P1 IMAD R62, R60, c[0x0][0x1c0], RZ ;  /* 0x000070003c3e9a24 */ /* 0x000fe400078e02ff */
[----:B------:R2:W-:Y:S01]  /*c970*/  STS [R21+0x8000], R112 ;  /* 0x0080007015007388 */ /* 0x0005e20000000800 */
[----:B-1----:R-:W-:Y:S01]  /*c980*/  @P5 FMUL.FTZ R63, R2, 0.69314718246459960938 ;  /* 0x3f317218023f5820 */ /* 0x002fe20000410000 */
[----:B------:R-:W-:Y:S01]  /*c990*/  IADD3 R61, R8, -R61, RZ ;  /* 0x8000003d083d7210 */ /* 0x000fe20007ffe0ff */
[----:B------:R-:W-:Y:S01]  /*c9a0*/  IMAD R62, R7, R62, RZ ;  /* 0x0000003e073e7224 */ /* 0x000fe200078e02ff */
[----:B------:R2:W-:Y:S01]  /*c9b0*/  STS [R21+0x8400], R114 ;  /* 0x0084007215007388 */ /* 0x0005e20000000800 */
[----:B------:R-:W-:Y:S01]  /*c9c0*/  @P1 MOV R7, c[0x0][0x210] ;  /* 0x0000840000071a02 */ /* 0x000fe20000000f00 */
[----:B---3--:R-:W-:Y:S01]  /*c9d0*/  @P4 FMUL.FTZ R2, R0, 0.69314718246459960938 ;  /* 0x3f31721800024820 */ /* 0x008fe20000410000 */
[----:B------:R-:W-:Y:S01]  /*c9e0*/  @!P1 MOV R7, 0x1 ;  /* 0x0000000100079802 */ /* 0x000fe20000000f00 */
[----:B------:R2:W-:Y:S01]  /*c9f0*/  STS [R23+0x8000], R120 ;  /* 0x0080007817007388 */ /* 0x0005e20000000800 */
[----:B------:R-:W-:-:S02]  /*ca00*/  SEL R62, R62, RZ, P3 ;  /* 0x000000ff3e3e7207 */ /* 0x000fc40001800000 */
[----:B------:R-:W-:Y:S01]  /*ca10*/  MOV R8, 0x7f800000 ;  /* 0x7f80000000087802 */ /* 0x000fe20000000f00 */
[----:B------:R2:W-:Y:S01]  /*ca20*/  STS [R23+0x8400], R122 ;  /* 0x0084007a17007388 */ /* 0x0005e20000000800 */
[----:B------:R-:W-:Y:S01]  /*ca30*/  @P5 FFMA.FTZ R8, R132, c[0x0][0x238], R63 ;  /* 0x00008e0084085a23 */ /* 0x000fe2000001003f */
[----:B------:R-:W-:Y:S02]  /*ca40*/  LEA R212, R61, R212, 0x4 ;  /* 0x000000d43dd47211 */ /* 0x000fe400078e20ff */
[----:B------:R2:W-:Y:S04]  /*ca50*/  STS [R25+0x8000], R116 ;  /* 0x0080007419007388 */ /* 0x0005e80000000800 */
[----:B------:R2:W-:Y:S04]  /*ca60*/  STS [R25+0x8400], R118 ;  /* 0x0084007619007388 */ /* 0x0005e80000000800 */
[----:B------:R-:W-:Y:S06]  /*ca70*/  BAR.SYNC.DEFER_BLOCKING 0x0 ;  /* 0x0000000000007b1d */ /* 0x000fec0000010000 */
[----:B------:R-:W1:Y:S04]  /*ca80*/  S2R R10, SR_CTAID.X ;  /* 0x00000000000a7919 */ /* 0x000e680000002500 */
[----:B------:R-:W3:Y:S04]  /*ca90*/  S2R R11, SR_CTAID.Z ;  /* 0x00000000000b7919 */ /* 0x000ee80000002700 */
[----:B------:R2:W4:Y:S04]  /*caa0*/  LDS.128 R52, [R203] ;  /* 0x00000000cb347984 */ /* 0x0005280000000c00 */
[----:B------:R2:W2:Y:S01]  /*cab0*/  LDS.128 R48, [R203+0x1000] ;  /* 0x00100000cb307984 */ /* 0x0004a20000000c00 */
[----:B-1----:R-:W-:-:S03]  /*cac0*/  IMAD R6, R10, R7, RZ ;  /* 0x000000070a067224 */ /* 0x002fc600078e02ff */
[----:B------:R1:W1:Y:S01]  /*cad0*/  LDS.128 R44, [R203+0x2000] ;  /* 0x00200000cb2c7984 */ /* 0x0002620000000c00 */
[----:B---3--:R-:W-:Y:S01]  /*cae0*/  IMAD R62, R11, R60, R62 ;  /* 0x0000003c0b3e7224 */ /* 0x008fe200078e023e */
[----:B------:R-:W-:Y:S02]  /*caf0*/  SHF.L.U32 R9, R6, 0x7, RZ ;  /* 0x0000000706097819 */ /* 0x000fe400000006ff */
[----:B------:R3:W1:Y:S01]  /*cb00*/  LDS.128 R40, [R203+0x3000] ;  /* 0x00300000cb287984 */ /* 0x0006620000000c00 */
[----:B------:R-:W-:Y:S01]  /*cb10*/  MOV R6, 0x7f800000 ;  /* 0x7f80000000067802 */ /* 0x000fe20000000f00 */
[----:B------:R-:W-:Y:S01]  /*cb20*/  @P4 FFMA.FTZ R6, R3, c[0x0][0x238], R2 ;  /* 0x00008e0003064a23 */ /* 0x000fe20000010002 */
[--C-:B------:R-:W-:Y:S01]  /*cb30*/  IADD3 R0, P2, P1, R9, R64, R62.reuse ;  /* 0x0000004009007210 */ /* 0x100fe2000795e03e */
[----:B------:R3:W1:Y:S01]  /*cb40*/  LDS.128 R36, [R203+0x4000] ;  /* 0x00400000cb247984 */ /* 0x0006620000000c00 */
[----:B------:R-:W-:Y:S02]  /*cb50*/  SHF.R.S32.HI R9, RZ, 0x1f, R9 ;  /* 0x0000001fff097819 */ /* 0x000fe40000011409 */
[----:B------:R-:W-:Y:S01]  /*cb60*/  SHF.R.S32.HI R62, RZ, 0x1f, R62 ;  /* 0x0000001fff3e7819 */ /* 0x000fe2000001143e */
[----:B------:R3:W1:Y:S03]  /*cb70*/  LDS.128 R32, [R203+0x5000] ;  /* 0x00500000cb207984 */ /* 0x0006660000000c00 */
[----:B------:R-:W-:Y:S01]  /*cb80*/  IADD3.X R9, R9, R65, R62, P2, P1 ;  /* 0x0000004109097210 */ /* 0x000fe200017e243e */
[----:B------:R3:W1:Y:S04]  /*cb90*/  LDS.128 R28, [R203+0x6000] ;  /* 0x00600000cb1c7984 */ /* 0x0006680000000c00 */
[----:B------:R3:W1:Y:S04]  /*cba0*/  LDS.128 R24, [R203+0x7000] ;  /* 0x00700000cb187984 */ /* 0x0006680000000c00 */
[----:B------:R3:W1:Y:S04]  /*cbb0*/  LDS.128 R20, [R203+0x8000] ;  /* 0x00800000cb147984 */ /* 0x0006680000000c00 */
[----:B------:R3:W1:Y:S04]  /*cbc0*/  LDS.128 R16, [R203+0x9000] ;  /* 0x00900000cb107984 */ /* 0x0006680000000c00 */
[----:B------:R3:W1:Y:S04]  /*cbd0*/  LDS.128 R12, [R203+0xa000] ;  /* 0x00a00000cb0c7984 */ /* 0x0006680000000c00 */
[----:B------:R3:W1:Y:S01]  /*cbe0*/  LDS.128 R56, [R203+0xb000] ;  /* 0x00b00000cb387984 */ /* 0x0006620000000c00 */
[----:B------:R-:W-:Y:S05]  /*cbf0*/  @P0 BRA `(.L_x_15) ;  /* 0x0000010000000947 */ /* 0x000fea0003800000 */
[----:B--2-4-:R-:W-:Y:S01]  /*cc00*/  IMAD R205, R10, -0x80, R205 ;  /* 0xffffff800acd7824 */ /* 0x014fe200078e02cd */
[----:B------:R-:W-:-:S04]  /*cc10*/  IADD3 R2, R212, 0x8, RZ ;  /* 0x00000008d4027810 */ /* 0x000fc80007ffe0ff */
[-C--:B------:R-:W-:Y:S02]  /*cc20*/  ISETP.GE.AND P3, PT, R212, R205.reuse, PT ;  /* 0x000000cdd400720c */ /* 0x080fe40003f66270 */
[----:B------:R-:W-:-:S11]  /*cc30*/  ISETP.GE.AND P2, PT, R2, R205, PT ;  /* 0x000000cd0200720c */ /* 0x000fd60003f46270 */
[-C--:B------:R-:W-:Y:S02]  /*cc40*/  @!P3 IMAD R212, R212, R7.reuse, RZ ;  /* 0x00000007d4d4b224 */ /* 0x080fe400078e02ff */
[----:B------:R-:W-:-:S03]  /*cc50*/  @!P2 IMAD R7, R2, R7, RZ ;  /* 0x000000070207a224 */ /* 0x000fc600078e02ff */
[CC--:B------:R-:W-:Y:S02]  /*cc60*/  @!P3 IADD3 R2, P1, R212.reuse, R0.reuse, RZ ;  /* 0x00000000d402b210 */ /* 0x0c0fe40007f3e0ff */
[C---:B------:R-:W-:Y:S02]  /*cc70*/  @!P2 IADD3 R0, P0, R7.reuse, R0, RZ ;  /* 0x000000000700a210 */ /* 0x040fe40007f1e0ff */
[-C--:B------:R-:W-:Y:S02]  /*cc80*/  @!P3 LEA.HI.X.SX32 R3, R212, R9.reuse, 0x1, P1 ;  /* 0x00000009d403b211 */ /* 0x080fe400008f0eff */
[----:B------:R-:W-:Y:S02]  /*cc90*/  @!P2 LEA.HI.X.SX32 R7, R7, R9, 0x1, P0 ;  /* 0x000000090707a211 */ /* 0x000fe400000f0eff */
[----:B------:R-:W-:Y:S02]  /*cca0*/  @!P3 LEA R62, P1, R2, c[0x0][0x200], 0x2 ;  /* 0x00008000023eba11 */ /* 0x000fe400078210ff */
[----:B------:R-:W-:-:S02]  /*ccb0*/  @!P2 LEA R60, P0, R0, c[0x0][0x200], 0x2 ;  /* 0x00008000003caa11 */ /* 0x000fc400078010ff */
[----:B------:R-:W-:Y:S02]  /*ccc0*/  @!P3 LEA.HI.X R63, R2, c[0x0][0x204], R3, 0x2, P1 ;  /* 0x00008100023fba11 */ /* 0x000fe400008f1403 */
[----:B------:R-:W-:-:S03]  /*ccd0*/  @!P2 LEA.HI.X R61, R0, c[0x0][0x204], R7, 0x2, P0 ;  /* 0x00008100003daa11 */ /* 0x000fc600000f1407 */
[----:B------:R2:W-:Y:S04]  /*cce0*/  @!P3 STG.E [R62.64], R8 ;  /* 0x000000083e00b986 */ /* 0x0005e8000c101908 */
[----:B------:R2:W-:Y:S02]  /*ccf0*/  @!P2 STG.E [R60.64], R6 ;  /* 0x000000063c00a986 */ /* 0x0005e4000c101908 */
.L_x_15:
[----:B--2-4-:R-:W-:Y:S05]  /*cd00*/  BSYNC B0 ;  /* 0x0000000000007941 */ /* 0x014fea0003800000 */
.L_x_14:
[----:B------:R-:W2:Y:S01]  /*cd10*/  S2R R3, SR_TID.X ;  /* 0x0000000000037919 */ /* 0x000ea20000002100 */
[----:B------:R-:W-:Y:S01]  /*cd20*/  IADD3 R4, P0, R214, R4, RZ ;  /* 0x00000004d6047210 */ /* 0x000fe20007f1e0ff */
[----:B------:R-:W-:Y:S01]  /*cd30*/  BSSY B0, `(.L_x_16) ;  /* 0x0000016000007945 */ /* 0x000fe20003800000 */
[----:B------:R-:W-:-:S03]  /*cd40*/  SHF.R.S32.HI R2, RZ, 0x1f, R11 ;  /* 0x0000001fff027819 */ /* 0x000fc6000001140b */
[----:B------:R-:W-:Y:S02]  /*cd50*/  IMAD.X R5, R215, 0x1, R5, P0 ;  /* 0x00000001d7057824 */ /* 0x000fe400000e0605 */
[----:B------:R-:W-:Y:S02]  /*cd60*/  IMAD R2, R2, c[0x0][0x1f0], RZ ;  /* 0x00007c0002027a24 */ /* 0x000fe400078e02ff */
[----:B------:R-:W-:-:S04]  /*cd70*/  IMAD.WIDE.U32 R4, R11, c[0x0][0x1f0], R4 ;  /* 0x00007c000b047a25 */ /* 0x000fc800078e0004 */
[----:B------:R-:W-:-:S04]  /*cd80*/  IMAD R2, R11, c[0x0][0x1f4], R2 ;  /* 0x00007d000b027a24 */ /* 0x000fc800078e0202 */
[----:B------:R-:W-:Y:S01]  /*cd90*/  IMAD.IADD R7, R5, 0x1, R2 ;  /* 0x0000000105077824 */ /* 0x000fe200078e0202 */
[----:B--2---:R-:W-:-:S04]  /*cda0*/  SHF.R.S32.HI R0, RZ, 0x1f, R3 ;  /* 0x0000001fff007819 */ /* 0x004fc80000011403 */
[----:B------:R-:W-:-:S04]  /*cdb0*/  LEA.HI R0, R0, R3, RZ, 0x3 ;  /* 0x0000000300007211 */ /* 0x000fc800078f18ff */
[----:B------:R-:W-:-:S04]  /*cdc0*/  SHF.R.S32.HI R0, RZ, 0x3, R0 ;  /* 0x00000003ff007819 */ /* 0x000fc80000011400 */
[----:B------:R-:W-:-:S13]  /*cdd0*/  ISETP.GE.AND P0, PT, R0, R199, PT ;  /* 0x000000c70000720c */ /* 0x000fda0003f06270 */
[----:B------:R-:W-:Y:S05]  /*cde0*/  @P0 BRA `(.L_x_17) ;  /* 0x000000a000000947 */ /* 0x000fea0003800000 */
[----:B------:R-:W-:Y:S01]  /*cdf0*/  MOV R6, R4 ;  /* 0x0000000400067202 */ /* 0x000fe20000000f00 */
[----:B------:R-:W-:-:S04]  /*ce00*/  IMAD R3, R217, c[0x0][0x1e8], RZ ;  /* 0x00007a00d9037a24 */ /* 0x000fc800078e02ff */
[----:B------:R-:W-:-:S04]  /*ce10*/  IMAD.WIDE.U32 R8, R216, c[0x0][0x1e8], R6 ;  /* 0x00007a00d8087a25 */ /* 0x000fc800078e0006 */
[----:B------:R-:W-:Y:S01]  /*ce20*/  IMAD R2, R216, c[0x0][0x1ec], R3 ;  /* 0x00007b00d8027a24 */ /* 0x000fe200078e0203 */
[----:B------:R-:W-:-:S04]  /*ce30*/  LEA R10, P0, R8, c[0x0][0x1d0], 0x1 ;  /* 0x00007400080a7a11 */ /* 0x000fc800078008ff */
[----:B------:R-:W-:-:S04]  /*ce40*/  IADD3 R2, R9, R2, RZ ;  /* 0x0000000209027210 */ /* 0x000fc80007ffe0ff */
[----:B------:R-:W-:-:S05]  /*ce50*/  LEA.HI.X R11, R8, c[0x0][0x1d4], R2, 0x1, P0 ;  /* 0x00007500080b7a11 */ /* 0x000fca00000f0c02 */
[----:B------:R2:W-:Y:S04]  /*ce60*/  STG.E.128 [R10.64], R52 ;  /* 0x000000340a007986 */ /* 0x0005e8000c101d08 */
[----:B-1----:R2:W-:Y:S04]  /*ce70*/  STG.E.128 [R10.64+0x80], R36 ;  /* 0x000080240a007986 */ /* 0x0025e8000c101d08 */
[----:B------:R2:W-:Y:S02]  /*ce80*/  STG.E.128 [R10.64+0x100], R20 ;  /* 0x000100140a007986 */ /* 0x0005e4000c101d08 */
.L_x_17:
[----:B------:R-:W-:Y:S05]  /*ce90*/  BSYNC B0 ;  /* 0x0000000000007941 */ /* 0x000fea0003800000 */
.L_x_16:
[----:B------:R-:W-:Y:S01]  /*cea0*/  IADD3 R2, R0, 0x20, RZ ;  /* 0x0000002000027810 */ /* 0x000fe20007ffe0ff */
[----:B------:R-:W-:Y:S03]  /*ceb0*/  BSSY B0, `(.L_x_18) ;  /* 0x0000010000007945 */ /* 0x000fe60003800000 */
[----:B------:R-:W-:-:S13]  /*cec0*/  ISETP.GE.AND P0, PT, R2, R199, PT ;  /* 0x000000c70200720c */ /* 0x000fda0003f06270 */
[----:B------:R-:W-:Y:S05]  /*ced0*/  @P0 BRA `(.L_x_19) ;  /* 0x000000d000000947 */ /* 0x000fea0003800000 */
[----:B------:R-:W-:Y:S01]  /*cee0*/  IADD3 R3, P0, R216, 0x20, RZ ;  /* 0x00000020d8037810 */ /* 0x000fe20007f1e0ff */
[----:B------:R-:W-:Y:S01]  /*cef0*/  IMAD.MOV.U32 R8, RZ, RZ, R4 ;  /* 0x000000ffff087224 */ /* 0x000fe200078e0004 */
[----:B------:R-:W-:-:S03]  /*cf00*/  MOV R9, R7 ;  /* 0x0000000700097202 */ /* 0x000fc60000000f00 */
[----:B------:R-:W-:Y:S02]  /*cf10*/  IMAD.X R2, RZ, RZ, R217, P0 ;  /* 0x000000ffff027224 */ /* 0x000fe400000e06d9 */
[----:B------:R-:W-:-:S04]  /*cf20*/  IMAD.WIDE.U32 R8, R3, c[0x0][0x1e8], R8 ;  /* 0x00007a0003087a25 */ /* 0x000fc800078e0008 */
[----:B------:R-:W-:Y:S01]  /*cf30*/  IMAD R2, R2, c[0x0][0x1e8], RZ ;  /* 0x00007a0002027a24 */ /* 0x000fe200078e02ff */
[----:B--2---:R-:W-:-:S03]  /*cf40*/  LEA R10, P0, R8, c[0x0][0x1d0], 0x1 ;  /* 0x00007400080a7a11 */ /* 0x004fc600078008ff */
[----:B------:R-:W-:-:S05]  /*cf50*/  IMAD R2, R3, c[0x0][0x1ec], R2 ;  /* 0x00007b0003027a24 */ /* 0x000fca00078e0202 */
[----:B------:R-:W-:-:S04]  /*cf60*/  IADD3 R2, R9, R2, RZ ;  /* 0x0000000209027210 */ /* 0x000fc80007ffe0ff */
[----:B------:R-:W-:-:S05]  /*cf70*/  LEA.HI.X R11, R8, c[0x0][0x1d4], R2, 0x1, P0 ;  /* 0x00007500080b7a11 */ /* 0x000fca00000f0c02 */
[----:B------:R2:W-:Y:S04]  /*cf80*/  STG.E.128 [R10.64], R48 ;  /* 0x000000300a007986 */ /* 0x0005e8000c101d08 */
[----:B-1----:R2:W-:Y:S04]  /*cf90*/  STG.E.128 [R10.64+0x80], R32 ;  /* 0x000080200a007986 */ /* 0x0025e8000c101d08 */
[----:B------:R2:W-:Y:S02]  /*cfa0*/  STG.E.128 [R10.64+0x100], R16 ;  /* 0x000100100a007986 */ /* 0x0005e4000c101d08 */
.L_x_19:
[----:B------:R-:W-:Y:S05]  /*cfb0*/  BSYNC B0 ;  /* 0x0000000000007941 */ /* 0x000fea0003800000 */
.L_x_18:
        /* <DEDUP_REMOVED lines=9> */
[----:B------:R-:W-:-:S04]  /*d050*/  IMAD R3, R0, c[0x0][0x1e8], RZ ;  /* 0x00007a0000037a24 */ /* 0x000fc800078e02ff */
[----:B------:R-:W-:Y:S01]  /*d060*/  IMAD R3, R2, c[0x0][0x1ec], R3 ;  /* 0x00007b0002037a24 */ /* 0x000fe200078e0203 */
[----:B------:R-:W-:-:S04]  /*d070*/  LEA R2, P0, R8, c[0x0][0x1d0], 0x1 ;  /* 0x0000740008027a11 */ /* 0x000fc800078008ff */
[----:B------:R-:W-:-:S04]  /*d080*/  IADD3 R3, R9, R3, RZ ;  /* 0x0000000309037210 */ /* 0x000fc80007ffe0ff */
[----:B------:R-:W-:-:S05]  /*d090*/  LEA.HI.X R3, R8, c[0x0][0x1d4], R3, 0x1, P0 ;  /* 0x0000750008037a11 */ /* 0x000fca00000f0c03 */
[----:B-1----:R1:W-:Y:S04]  /*d0a0*/  STG.E.128 [R2.64], R44 ;  /* 0x0000002c02007986 */ /* 0x0023e8000c101d08 */
[----:B------:R1:W-:Y:S04]  /*d0b0*/  STG.E.128 [R2.64+0x80], R28 ;  /* 0x0000801c02007986 */ /* 0x0003e8000c101d08 */
[----:B------:R1:W-:Y:S02]  /*d0c0*/  STG.E.128 [R2.64+0x100], R12 ;  /* 0x0001000c02007986 */ /* 0x0003e4000c101d08 */
.L_x_21:
[----:B------:R-:W-:Y:S05]  /*d0d0*/  BSYNC B0 ;  /* 0x0000000000007941 */ /* 0x000fea0003800000 */
.L_x_20:
[----:B------:R-:W-:-:S13]  /*d0e0*/  ISETP.GE.AND P0, PT, R204, R199, PT ;  /* 0x000000c7cc00720c */ /* 0x000fda0003f06270 */
[----:B------:R-:W-:Y:S05]  /*d0f0*/  @P0 EXIT ;  /* 0x000000000000094d */ /* 0x000fea0003800000 */
[----:B------:R-:W-:Y:S02]  /*d100*/  IADD3 R0, P0, R216, 0x60, RZ ;  /* 0x00000060d8007810 */ /* 0x000fe40007f1e0ff */
[----:B------:R-:W-:Y:S02]  /*d110*/  MOV R5, R7 ;  /* 0x0000000700057202 */ /* 0x000fe40000000f00 */
[----:B------:R-:W-:-:S03]  /*d120*/  IADD3.X R216, RZ, R217, RZ, P0, !PT ;  /* 0x000000d9ffd87210 */ /* 0x000fc600007fe4ff */
[----:B------:R-:W-:-:S04]  /*d130*/  IMAD.WIDE.U32 R4, R0, c[0x0][0x1e8], R4 ;  /* 0x00007a0000047a25 */ /* 0x000fc800078e0004 */
[----:B-1----:R-:W-:Y:S01]  /*d140*/  IMAD R3, R216, c[0x0][0x1e8], RZ ;  /* 0x00007a00d8037a24 */ /* 0x002fe200078e02ff */
[----:B------:R-:W-:-:S03]  /*d150*/  LEA R2, P0, R4, c[0x0][0x1d0], 0x1 ;  /* 0x0000740004027a11 */ /* 0x000fc600078008ff */
[----:B------:R-:W-:-:S05]  /*d160*/  IMAD R3, R0, c[0x0][0x1ec], R3 ;  /* 0x00007b0000037a24 */ /* 0x000fca00078e0203 */
[----:B------:R-:W-:-:S04]  /*d170*/  IADD3 R3, R5, R3, RZ ;  /* 0x0000000305037210 */ /* 0x000fc80007ffe0ff */
[----:B------:R-:W-:-:S05]  /*d180*/  LEA.HI.X R3, R4, c[0x0][0x1d4], R3, 0x1, P0 ;  /* 0x0000750004037a11 */ /* 0x000fca00000f0c03 */
[----:B------:R-:W-:Y:S04]  /*d190*/  STG.E.128 [R2.64], R40 ;  /* 0x0000002802007986 */ /* 0x000fe8000c101d08 */
[----:B------:R-:W-:Y:S04]  /*d1a0*/  STG.E.128 [R2.64+0x80], R24 ;  /* 0x0000801802007986 */ /* 0x000fe8000c101d08 */
[----:B------:R-:W-:Y:S01]  /*d1b0*/  STG.E.128 [R2.64+0x100], R56 ;  /* 0x0001003802007986 */ /* 0x000fe2000c101d08 */
[----:B------:R-:W-:Y:S05]  /*d1c0*/  EXIT ;  /* 0x000000000000794d */ /* 0x000fea0003800000 */
.L_x_2:
[----:B------:R-:W1:Y:S01]  /*d1d0*/  LDC.U8 R3, c[0x0][0x329] ;  /* 0x0000ca40ff037b82 */ /* 0x000e620000000000 */
[C---:B------:R-:W-:Y:S01]  /*d1e0*/  ISETP.NE.AND P4, PT, R202.reuse, -0x1, PT ;  /* 0xffffffffca00780c */ /* 0x040fe20003f85270 */
[----:B------:R-:W-:Y:S01]  /*d1f0*/  IMAD.IADD R205, R205, 0x1, -R90 ;  /* 0x00000001cdcd7824 */ /* 0x000fe200078e0a5a */
[----:B------:R-:W-:Y:S01]  /*d200*/  SHF.R.S32.HI R5, RZ, 0x1f, R86 ;  /* 0x0000001fff057819 */ /* 0x000fe20000011456 */
[----:B------:R-:W-:Y:S04]  /*d210*/  BSSY B0, `(.L_x_22) ;  /* 0x000003c000007945 */ /* 0x000fe80003800000 */
[----:B------:R-:W2:Y:S06]  /*d220*/  LDC.U8 R2, c[0x0][0x328] ;  /* 0x0000ca00ff027b82 */ /* 0x000eac0000000000 */
[----:B------:R-:W-:-:S04]  /*d230*/  @P4 IMAD.WIDE.U32 R8, R202, c[0x0][0x1e8], RZ ;  /* 0x00007a00ca084a25 */ /* 0x000fc800078e00ff */
[----:B------:R-:W-:-:S05]  /*d240*/  @!P4 IMAD.WIDE.U32 R10, R0, c[0x0][0x1e0], RZ ;  /* 0x00007800000aca25 */ /* 0x000fca00078e00ff */
[----:B------:R-:W-:Y:S02]  /*d250*/  @!P4 MOV R8, R10 ;  /* 0x0000000a0008c202 */ /* 0x000fe40000000f00 */
[----:B-1----:R-:W-:Y:S02]  /*d260*/  ISETP.NE.AND P1, PT, R3, RZ, PT ;  /* 0x000000ff0300720c */ /* 0x002fe40003f25270 */
[----:B--2---:R-:W-:Y:S02]  /*d270*/  ISETP.NE.AND P3, PT, R2, RZ, PT ;  /* 0x000000ff0200720c */ /* 0x004fe40003f65270 */
[----:B------:R-:W-:Y:S01]  /*d280*/  LEA.HI R2, R5, R86, RZ, 0x3 ;  /* 0x0000005605027211 */ /* 0x000fe200078f18ff */
[----:B------:R-:W-:Y:S01]  /*d290*/  @P4 IMAD R5, R202, c[0x0][0x1ec], R9 ;  /* 0x00007b00ca054a24 */ /* 0x000fe200078e0209 */
[----:B------:R-:W-:-:S07]  /*d2a0*/  ISETP.NE.OR P2, PT, R3, RZ, !P3 ;  /* 0x000000ff0300720c */ /* 0x000fce0005f45670 */
[----:B------:R-:W-:Y:S01]  /*d2b0*/  @P1 IMAD.MOV.U32 R3, RZ, RZ, c[0x0][0x210] ;  /* 0x00008400ff031624 */ /* 0x000fe200078e00ff */
[----:B------:R-:W-:Y:S01]  /*d2c0*/  @!P4 SHF.R.S32.HI R9, RZ, 0x1f, R0 ;  /* 0x0000001fff09c819 */ /* 0x000fe20000011400 */
[----:B------:R-:W-:Y:S01]  /*d2d0*/  @!P1 IMAD.MOV.U32 R7, RZ, RZ, c[0x0][0x214] ;  /* 0x00008500ff079624 */ /* 0x000fe200078e00ff */
[----:B------:R-:W-:Y:S01]  /*d2e0*/  ISETP.NE.OR P0, PT, R202, -0x1, P2 ;  /* 0xffffffffca00780c */ /* 0x000fe20001705670 */
[----:B------:R-:W-:Y:S01]  /*d2f0*/  @P1 IMAD R3, R3, c[0x0][0x214], RZ ;  /* 0x0000850003031a24 */ /* 0x000fe200078e02ff */
[----:B------:R-:W-:Y:S01]  /*d300*/  LOP3.LUT R13, R2, 0x1ffffff8, RZ, 0xc0, !PT ;  /* 0x1ffffff8020d7812 */ /* 0x000fe200078ec0ff */
[----:B------:R-:W-:Y:S01]  /*d310*/  @!P4 IMAD R9, R9, c[0x0][0x1e0], RZ ;  /* 0x000078000909ca24 */ /* 0x000fe200078e02ff */
[----:B------:R-:W-:Y:S01]  /*d320*/  @!P1 SEL R3, R7, c[0x0][0x234], !P3 ;  /* 0x00008d0007039a07 */ /* 0x000fe20005800000 */
[----:B------:R-:W-:Y:S01]  /*d330*/  @P1 IMAD.MOV.U32 R7, RZ, RZ, 0x1 ;  /* 0x00000001ff071424 */ /* 0x000fe200078e00ff */
[----:B------:R-:W-:Y:S01]  /*d340*/  SHF.R.S32.HI R2, RZ, 0x3, R2 ;  /* 0x00000003ff027819 */ /* 0x000fe20000011402 */
[----:B------:R-:W-:Y:S01]  /*d350*/  @!P4 IMAD R4, R0, c[0x0][0x1e4], R9 ;  /* 0x000079000004ca24 */ /* 0x000fe200078e0209 */
[----:B------:R-:W-:Y:S01]  /*d360*/  SHF.R.S32.HI R9, RZ, 0x1f, R28 ;  /* 0x0000001fff097819 */ /* 0x000fe2000001141c */
[----:B------:R-:W-:-:S02]  /*d370*/  @!P1 IMAD R7, R3, c[0x0][0x1c0], RZ ;  /* 0x0000700003079a24 */ /* 0x000fc400078e02ff */
[----:B------:R-:W-:Y:S01]  /*d380*/  IMAD.IADD R6, R86, 0x1, -R13 ;  /* 0x0000000156067824 */ /* 0x000fe200078e0a0d */
[----:B------:R-:W-:Y:S01]  /*d390*/  @!P4 IADD3 R5, R11, R4, RZ ;  /* 0x000000040b05c210 */ /* 0x000fe20007ffe0ff */
[C---:B------:R-:W-:Y:S01]  /*d3a0*/  @!P0 IMAD R202, R0.reuse, c[0x0][0x214], RZ ;  /* 0x0000850000ca8a24 */ /* 0x040fe200078e02ff */
[----:B------:R-:W-:Y:S01]  /*d3b0*/  CS2R R10, SRZ ;  /* 0x00000000000a7805 */ /* 0x000fe2000001ff00 */
[----:B------:R-:W-:Y:S02]  /*d3c0*/  IMAD R0, R0, R7, RZ ;  /* 0x0000000700007224 */ /* 0x000fe400078e02ff */
[----:B------:R-:W-:Y:S01]  /*d3d0*/  IMAD.SHL.U32 R6, R6, 0x8, RZ ;  /* 0x0000000806067824 */ /* 0x000fe200078e00ff */
[--C-:B------:R-:W-:Y:S01]  /*d3e0*/  @!P2 SHF.R.S32.HI R11, RZ, 0x1f, R202.reuse ;  /* 0x0000001fff0ba819 */ /* 0x100fe200000114ca */
[----:B------:R-:W-:Y:S01]  /*d3f0*/  @P1 IMAD.MOV.U32 R7, RZ, RZ, c[0x0][0x210] ;  /* 0x00008400ff071624 */ /* 0x000fe200078e00ff */
[----:B------:R-:W-:Y:S01]  /*d400*/  @!P1 MOV R7, 0x1 ;  /* 0x0000000100079802 */ /* 0x000fe20000000f00 */
[----:B------:R-:W-:Y:S01]  /*d410*/  @!P2 IMAD.MOV.U32 R10, RZ, RZ, R202 ;  /* 0x000000ffff0aa224 */ /* 0x000fe200078e00ca */
[----:B------:R-:W-:Y:S01]  /*d420*/  SEL R0, R0, RZ, P2 ;  /* 0x000000ff00007207 */ /* 0x000fe20001000000 */
[----:B------:R-:W-:Y:S01]  /*d430*/  IMAD R9, R9, c[0x0][0x1f0], RZ ;  /* 0x00007c0009097a24 */ /* 0x000fe200078e02ff */
[----:B------:R-:W-:Y:S01]  /*d440*/  ISETP.GE.AND P2, PT, R2, R205, PT ;  /* 0x000000cd0200720c */ /* 0x000fe20003f46270 */
[----:B------:R-:W-:Y:S01]  /*d450*/  IMAD R13, R90, R7, RZ ;  /* 0x000000075a0d7224 */ /* 0x000fe200078e02ff */
[----:B------:R-:W-:Y:S01]  /*d460*/  IADD3 R4, P3, R6, R8, RZ ;  /* 0x0000000806047210 */ /* 0x000fe20007f7e0ff */
[C---:B------:R-:W-:Y:S01]  /*d470*/  IMAD R0, R28.reuse, R3, R0 ;  /* 0x000000031c007224 */ /* 0x040fe200078e0200 */
[----:B------:R-:W-:Y:S01]  /*d480*/  SHF.R.S32.HI R3, RZ, 0x1f, R2 ;  /* 0x0000001fff037819 */ /* 0x000fe20000011402 */
[----:B------:R-:W-:Y:S01]  /*d490*/  IMAD R9, R28, c[0x0][0x1f4], R9 ;  /* 0x00007d001c097a24 */ /* 0x000fe200078e0209 */
[----:B------:R-:W-:-:S02]  /*d4a0*/  LEA.HI.X.SX32 R5, R6, R5, 0x1, P3 ;  /* 0x0000000506057211 */ /* 0x000fc400018f0eff */
[----:B------:R-:W-:Y:S01]  /*d4b0*/  SHF.R.S32.HI R17, RZ, 0x1f, R13 ;  /* 0x0000001fff117819 */ /* 0x000fe2000001140d */
[----:B------:R-:W-:Y:S01]  /*d4c0*/  IMAD.WIDE R14, R217, 0x80, R2 ;  /* 0x00000080d90e7825 */ /* 0x000fe200078e0202 */
[--C-:B------:R-:W-:Y:S02]  /*d4d0*/  IADD3 R13, P1, P0, R13, R10, R0.reuse ;  /* 0x0000000a0d0d7210 */ /* 0x100fe4000783e000 */
[----:B------:R-:W-:Y:S01]  /*d4e0*/  SHF.R.S32.HI R10, RZ, 0x1f, R0 ;  /* 0x0000001fff0a7819 */ /* 0x000fe20000011400 */
[----:B------:R-:W-:-:S03]  /*d4f0*/  IMAD.WIDE.U32 R4, R28, c[0x0][0x1f0], R4 ;  /* 0x00007c001c047a25 */ /* 0x000fc600078e0004 */
[----:B------:R-:W-:Y:S02]  /*d500*/  IADD3.X R10, R17, R11, R10, P1, P0 ;  /* 0x0000000b110a7210 */ /* 0x000fe40000fe040a */
[----:B------:R-:W-:Y:S01]  /*d510*/  IADD3 R17, R9, R5, RZ ;  /* 0x0000000509117210 */ /* 0x000fe20007ffe0ff */
        /* <DEDUP_REMOVED lines=8> */
[----:B------:R1:W-:Y:S04]  /*d5a0*/  STG.E.128 [R8.64], RZ ;  /* 0x000000ff08007986 */ /* 0x0003e8000c101d08 */
[----:B------:R1:W-:Y:S04]  /*d5b0*/  STG.E.128 [R8.64+0x80], RZ ;  /* 0x000080ff08007986 */ /* 0x0003e8000c101d08 */
[----:B------:R1:W-:Y:S02]  /*d5c0*/  STG.E.128 [R8.64+0x100], RZ ;  /* 0x000100ff08007986 */ /* 0x0003e4000c101d08 */
.L_x_23:
[----:B------:R-:W-:Y:S05]  /*d5d0*/  BSYNC B0 ;  /* 0x0000000000007941 */ /* 0x000fea0003800000 */
.L_x_22:
[----:B------:R-:W-:Y:S01]  /*d5e0*/  IADD3 R12, R2, 0x20, RZ ;  /* 0x00000020020c7810 */ /* 0x000fe20007ffe0ff */
[----:B------:R-:W-:Y:S03]  /*d5f0*/  BSSY B0, `(.L_x_24) ;  /* 0x0000010000007945 */ /* 0x000fe60003800000 */
[----:B------:R-:W-:-:S13]  /*d600*/  ISETP.GE.AND P0, PT, R12, R205, PT ;  /* 0x000000cd0c00720c */ /* 0x000fda0003f06270 */
[----:B------:R-:W-:Y:S05]  /*d610*/  @P0 BRA `(.L_x_25) ;  /* 0x000000d000000947 */ /* 0x000fea0003800000 */
[----:B-1----:R-:W-:Y:S01]  /*d620*/  IADD3 R9, P0, R14, 0x20, RZ ;  /* 0x000000200e097810 */ /* 0x002fe20007f1e0ff */
[----:B------:R-:W-:Y:S01]  /*d630*/  IMAD.MOV.U32 R18, RZ, RZ, R4 ;  /* 0x000000ffff127224 */ /* 0x000fe200078e0004 */
[----:B------:R-:W-:-:S03]  /*d640*/  MOV R19, R17 ;  /* 0x0000001100137202 */ /* 0x000fc60000000f00 */
[----:B------:R-:W-:Y:S02]  /*d650*/  IMAD.X R0, RZ, RZ, R15, P0 ;  /* 0x000000ffff007224 */ /* 0x000fe400000e060f */
[----:B------:R-:W-:-:S04]  /*d660*/  IMAD.WIDE.U32 R18, R9, c[0x0][0x1e8], R18 ;  /* 0x00007a0009127a25 */ /* 0x000fc800078e0012 */
[----:B------:R-:W-:Y:S01]  /*d670*/  IMAD R0, R0, c[0x0][0x1e8], RZ ;  /* 0x00007a0000007a24 */ /* 0x000fe200078e02ff */
[----:B------:R-:W-:-:S03]  /*d680*/  LEA R8, P0, R18, c[0x0][0x1d0], 0x1 ;  /* 0x0000740012087a11 */ /* 0x000fc600078008ff */
[----:B------:R-:W-:-:S05]  /*d690*/  IMAD R0, R9, c[0x0][0x1ec], R0 ;  /* 0x00007b0009007a24 */ /* 0x000fca00078e0200 */
[----:B------:R-:W-:-:S04]  /*d6a0*/  IADD3 R0, R0, R19, RZ ;  /* 0x0000001300007210 */ /* 0x000fc80007ffe0ff */
[----:B------:R-:W-:-:S05]  /*d6b0*/  LEA.HI.X R9, R18, c[0x0][0x1d4], R0, 0x1, P0 ;  /* 0x0000750012097a11 */ /* 0x000fca00000f0c00 */
[----:B------:R1:W-:Y:S04]  /*d6c0*/  STG.E.128 [R8.64], RZ ;  /* 0x000000ff08007986 */ /* 0x0003e8000c101d08 */
[----:B------:R1:W-:Y:S04]  /*d6d0*/  STG.E.128 [R8.64+0x80], RZ ;  /* 0x000080ff08007986 */ /* 0x0003e8000c101d08 */
[----:B------:R1:W-:Y:S02]  /*d6e0*/  STG.E.128 [R8.64+0x100], RZ ;  /* 0x000100ff08007986 */ /* 0x0003e4000c101d08 */
.L_x_25:
[----:B------:R-:W-:Y:S05]  /*d6f0*/  BSYNC B0 ;  /* 0x0000000000007941 */ /* 0x000fea0003800000 */
.L_x_24:
[----:B-1----:R-:W-:Y:S01]  /*d700*/  IADD3 R8, R2, 0x40, RZ ;  /* 0x0000004002087810 */ /* 0x002fe20007ffe0ff */
        /* <DEDUP_REMOVED lines=16> */
.L_x_27:
[----:B------:R-:W-:Y:S05]  /*d810*/  BSYNC B0 ;  /* 0x0000000000007941 */ /* 0x000fea0003800000 */
.L_x_26:
[----:B------:R-:W-:Y:S01]  /*d820*/  IADD3 R6, R2, 0x60, RZ ;  /* 0x0000006002067810 */ /* 0x000fe20007ffe0ff */
[----:B------:R-:W-:Y:S03]  /*d830*/  BSSY B0, `(.L_x_28) ;  /* 0x0000010000007945 */ /* 0x000fe60003800000 */
[----:B------:R-:W-:-:S13]  /*d840*/  ISETP.GE.AND P0, PT, R6, R205, PT ;  /* 0x000000cd0600720c */ /* 0x000fda0003f06270 */
[----:B------:R-:W-:Y:S05]  /*d850*/  @P0 BRA `(.L_x_29) ;  /* 0x000000d000000947 */ /* 0x000fea0003800000 */
[----:B------:R-:W-:Y:S01]  /*d860*/  IADD3 R0, P0, R14, 0x60, RZ ;  /* 0x000000600e007810 */ /* 0x000fe20007f1e0ff */
[----:B------:R-:W-:-:S04]  /*d870*/  IMAD.MOV.U32 R14, RZ, RZ, R4 ;  /* 0x000000ffff0e7224 */ /* 0x000fc800078e0004 */
[----:B------:R-:W-:Y:S01]  /*d880*/  IMAD.X R5, RZ, RZ, R15, P0 ;  /* 0x000000ffff057224 */ /* 0x000fe200000e060f */
[----:B------:R-:W-:-:S03]  /*d890*/  MOV R15, R17 ;  /* 0x00000011000f7202 */ /* 0x000fc60000000f00 */
[----:B------:R-:W-:Y:S02]  /*d8a0*/  IMAD R5, R5, c[0x0][0x1e8], RZ ;  /* 0x00007a0005057a24 */ /* 0x000fe400078e02ff */
        /* <DEDUP_REMOVED lines=8> */
.L_x_29:
[----:B------:R-:W-:Y:S05]  /*d930*/  BSYNC B0 ;  /* 0x0000000000007941 */ /* 0x000fea0003800000 */
.L_x_28:
[----:B------:R-:W-:-:S04]  /*d940*/  LOP3.LUT P6, RZ, R86, 0x7, RZ, 0xc0, !PT ;  /* 0x0000000756ff7812 */ /* 0x000fc800078cc0ff */
[-C--:B------:R-:W-:Y:S02]  /*d950*/  ISETP.GE.OR P5, PT, R2, R205.reuse, P6 ;  /* 0x000000cd0200720c */ /* 0x080fe400037a6670 */
[-C--:B------:R-:W-:Y:S02]  /*d960*/  ISETP.GE.OR P4, PT, R12, R205.reuse, P6 ;  /* 0x000000cd0c00720c */ /* 0x080fe40003786670 */
[-C--:B------:R-:W-:Y:S02]  /*d970*/  ISETP.GE.OR P3, PT, R8, R205.reuse, P6 ;  /* 0x000000cd0800720c */ /* 0x080fe40003766670 */
[----:B------:R-:W-:-:S07]  /*d980*/  ISETP.GE.OR P6, PT, R6, R205, P6 ;  /* 0x000000cd0600720c */ /* 0x000fce00037c6670 */
[-C--:B------:R-:W-:Y:S02]  /*d990*/  @!P5 IMAD R9, R2, R7.reuse, RZ ;  /* 0x000000070209d224 */ /* 0x080fe400078e02ff */
[-C--:B------:R-:W-:Y:S02]  /*d9a0*/  @!P4 IMAD R0, R12, R7.reuse, RZ ;  /* 0x000000070c00c224 */ /* 0x080fe400078e02ff */
[----:B------:R-:W-:Y:S01]  /*d9b0*/  @!P3 IMAD R2, R8, R7, RZ ;  /* 0x000000070802b224 */ /* 0x000fe200078e02ff */
[CC--:B--2---:R-:W-:Y:S01]  /*d9c0*/  @!P5 IADD3 R4, P0, R9.reuse, R13.reuse, RZ ;  /* 0x0000000d0904d210 */ /* 0x0c4fe20007f1e0ff */
[----:B------:R-:W-:Y:S01]  /*d9d0*/  @!P4 IMAD.MOV.U32 R11, RZ, RZ, 0x7f800000 ;  /* 0x7f800000ff0bc424 */ /* 0x000fe200078e00ff */
[----:B------:R-:W-:Y:S02]  /*d9e0*/  @!P4 IADD3 R3, P1, R0, R13, RZ ;  /* 0x0000000d0003c210 */ /* 0x000fe40007f3e0ff */
[----:B------:R-:W-:Y:S02]  /*d9f0*/  @!P5 LEA.HI.X.SX32 R9, R9, R10, 0x1, P0 ;  /* 0x0000000a0909d211 */ /* 0x000fe400000f0eff */
[----:B------:R-:W-:-:S02]  /*da00*/  @!P5 LEA R14, P2, R4, c[0x0][0x200], 0x2 ;  /* 0x00008000040eda11 */ /* 0x000fc400078410ff */
[----:B------:R-:W-:Y:S02]  /*da10*/  @!P3 IADD3 R5, P0, R2, R13, RZ ;  /* 0x0000000d0205b210 */ /* 0x000fe40007f1e0ff */
[-C--:B------:R-:W-:Y:S02]  /*da20*/  @!P4 LEA.HI.X.SX32 R0, R0, R10.reuse, 0x1, P1 ;  /* 0x0000000a0000c211 */ /* 0x080fe400008f0eff */
[----:B------:R-:W-:Y:S02]  /*da30*/  @!P4 LEA R8, P1, R3, c[0x0][0x200], 0x2 ;  /* 0x000080000308ca11 */ /* 0x000fe400078210ff */
[----:B------:R-:W-:Y:S02]  /*da40*/  @!P5 LEA.HI.X R15, R4, c[0x0][0x204], R9, 0x2, P2 ;  /* 0x00008100040fda11 */ /* 0x000fe400010f1409 */
[----:B------:R-:W-:Y:S02]  /*da50*/  @!P3 LEA.HI.X.SX32 R2, R2, R10, 0x1, P0 ;  /* 0x0000000a0202b211 */ /* 0x000fe400000f0eff */
[----:B------:R-:W-:-:S02]  /*da60*/  @!P3 LEA R4, P0, R5, c[0x0][0x200], 0x2 ;  /* 0x000080000504ba11 */ /* 0x000fc400078010ff */
[----:B------:R-:W-:Y:S01]  /*da70*/  @!P4 LEA.HI.X R9, R3, c[0x0][0x204], R0, 0x2, P1 ;  /* 0x000081000309ca11 */ /* 0x000fe200008f1400 */
[----:B------:R-:W-:Y:S01]  /*da80*/  @!P5 IMAD.MOV.U32 R0, RZ, RZ, 0x7f800000 ;  /* 0x7f800000ff00d424 */ /* 0x000fe200078e00ff */
[----:B------:R-:W-:Y:S01]  /*da90*/  @!P3 LEA.HI.X R5, R5, c[0x0][0x204], R2, 0x2, P0 ;  /* 0x000081000505ba11 */ /* 0x000fe200000f1402 */
[----:B------:R-:W-:-:S03]  /*daa0*/  @!P3 IMAD.MOV.U32 R3, RZ, RZ, 0x7f800000 ;  /* 0x7f800000ff03b424 */ /* 0x000fc600078e00ff */
[----:B------:R2:W-:Y:S04]  /*dab0*/  @!P5 STG.E [R14.64], R0 ;  /* 0x000000000e00d986 */ /* 0x0005e8000c101908 */
[----:B------:R2:W-:Y:S04]  /*dac0*/  @!P4 STG.E [R8.64], R11 ;  /* 0x0000000b0800c986 */ /* 0x0005e8000c101908 */
[----:B------:R2:W-:Y:S01]  /*dad0*/  @!P3 STG.E [R4.64], R3 ;  /* 0x000000030400b986 */ /* 0x0005e2000c101908 */
[----:B------:R-:W-:Y:S05]  /*dae0*/  @P6 EXIT ;  /* 0x000000000000694d */ /* 0x000fea0003800000 */
[----:B------:R-:W-:Y:S02]  /*daf0*/  IMAD R6, R6, R7, RZ ;  /* 0x0000000706067224 */ /* 0x000fe400078e02ff */
[----:B--2---:R-:W-:-:S03]  /*db00*/  IMAD.MOV.U32 R5, RZ, RZ, 0x7f800000 ;  /* 0x7f800000ff057424 */ /* 0x004fc600078e00ff */
[----:B------:R-:W-:-:S04]  /*db10*/  IADD3 R13, P0, R6, R13, RZ ;  /* 0x0000000d060d7210 */ /* 0x000fc80007f1e0ff */
[----:B------:R-:W-:Y:S02]  /*db20*/  LEA.HI.X.SX32 R6, R6, R10, 0x1, P0 ;  /* 0x0000000a06067211 */ /* 0x000fe400000f0eff */
[----:B------:R-:W-:-:S04]  /*db30*/  LEA R2, P0, R13, c[0x0][0x200], 0x2 ;  /* 0x000080000d027a11 */ /* 0x000fc800078010ff */
[----:B------:R-:W-:-:S05]  /*db40*/  LEA.HI.X R3, R13, c[0x0][0x204], R6, 0x2, P0 ;  /* 0x000081000d037a11 */ /* 0x000fca00000f1406 */
[----:B------:R-:W-:Y:S01]  /*db50*/  STG.E [R2.64], R5 ;  /* 0x0000000502007986 */ /* 0x000fe2000c101908 */
[----:B------:R-:W-:Y:S05]  /*db60*/  EXIT ;  /* 0x000000000000794d */ /* 0x000fea0003800000 */
.L_x_30:
[----:B------:R-:W-:-:S00]  /*db70*/  BRA `(.L_x_30) ;  /* 0xfffffff000007947 */ /* 0x000fc0000383ffff */
[----:B------:R-:W-:-:S00]  /*db80*/  NOP ;  /* 0x0000000000007918 */ /* 0x000fc00000000000 */
[----:B------:R-:W-:-:S00]  /*db90*/  NOP ;  /* 0x0000000000007918 */ /* 0x000fc00000000000 */
[----:B------:R-:W-:-:S00]  /*dba0*/  NOP ;  /* 0x0000000000007918 */ /* 0x000fc00000000000 */
[----:B------:R-:W-:-:S00]  /*dbb0*/  NOP ;  /* 0x0000000000007918 */ /* 0x000fc00000000000 */
[----:B------:R-:W-:-:S00]  /*dbc0*/  NOP ;  /* 0x0000000000007918 */ /* 0x000fc00000000000 */
[----:B------:R-:W-:-:S00]  /*dbd0*/  NOP ;  /* 0x0000000000007918 */ /* 0x000fc00000000000 */
[----:B------:R-:W-:-:S00]  /*dbe0*/  NOP ;  /* 0x0000000000007918 */ /* 0x000fc00000000000 */
[----:B------:R-:W-:-:S00]  /*dbf0*/  NOP ;  /* 0x0000000000007918 */ /* 0x000fc00000000000 */
.L_x_682:


//--------------------- .text._ZN5flash16flash_fwd_kernelI23Flash_fwd_kernel_traitsILi192ELi128ELi64ELi8ELb0ELb0EN7cutlass10bfloat16_tE19Flash_kernel_traitsILi192ELi128ELi64ELi8ES3_EELb0ELb1ELb0ELb0ELb0ELb1ELb1ELb0EEEvNS_16Flash_fwd_paramsE --------------------------
	.section	.text._ZN5flash16flash_fwd_kernelI23Flash_fwd_kernel_traitsILi192ELi128ELi64ELi8ELb0ELb0EN7cutlass10bfloat16_tE19Flash_kernel_traitsILi192ELi128ELi64ELi8ES3_EELb0ELb1ELb0ELb0ELb0ELb1ELb1ELb0EEEvNS_16Flash_fwd_paramsE,"ax",@progbits
	.sectioninfo	@"SHI_REGISTERS=255"
	.align	128
        .global         _ZN5flash16flash_fwd_kernelI23Flash_fwd_kernel_traitsILi192ELi128ELi64ELi8ELb0ELb0EN7cutlass10bfloat16_tE19Flash_kernel_traitsILi192ELi128ELi64ELi8ES3_EELb0ELb1ELb0ELb0ELb0ELb1ELb1ELb0EEEvNS_16Flash_fwd_paramsE
        .type           _ZN5flash16flash_fwd_kernelI23Flash_fwd_kernel_traitsILi192ELi128ELi64ELi8ELb0ELb0EN7cutlass10bfloat16_tE19Flash_kernel_traitsILi192ELi128ELi64ELi8ES3_EELb0ELb1ELb0ELb0ELb0ELb1ELb1ELb0EEEvNS_16Flash_fwd_paramsE,@function
        .size           _ZN5flash16flash_fwd_kernelI23Flash_fwd_kernel_traitsILi192ELi128ELi64ELi8ELb0ELb0EN7cutlass10bfloat16_tE19Flash_kernel_traitsILi192ELi128ELi64ELi8ES3_EELb0ELb1ELb0ELb0ELb0ELb1ELb1ELb0EEEvNS_16Flash_fwd_paramsE,(.L_x_683 - _ZN5flash16flash_fwd_kernelI23Flash_fwd_kernel_traitsILi192ELi128ELi64ELi8ELb0ELb0EN7cutlass10bfloat16_tE19Flash_kernel_traitsILi192ELi128ELi64ELi8ES3_EELb0ELb1ELb0ELb0ELb0ELb1ELb1ELb0EEEvNS_16Flash_fwd_paramsE)
        .other          _ZN5flash16flash_fwd_kernelI23Flash_fwd_kernel_traitsILi192ELi128ELi64ELi8ELb0ELb0EN7cutlass10bfloat16_tE19Flash_kernel_traitsILi192ELi128ELi64ELi8ES3_EELb0ELb1ELb0ELb0ELb0ELb1ELb1ELb0EEEvNS_16Flash_fwd_paramsE,@"STO_CUDA_ENTRY STV_DEFAULT"
_ZN5flash16flash_fwd_kernelI23Flash_fwd_kernel_traitsILi192ELi128ELi64ELi8ELb0ELb0EN7cutlass10bfloat16_tE19Flash_kernel_traitsILi192ELi128ELi64ELi8ES3_EELb0ELb1ELb0ELb0ELb0ELb1ELb1ELb0EEEvNS_16Flash_fwd_paramsE:
.text._ZN5flash16flash_fwd_kernelI23Flash_fwd_kernel_traitsILi192ELi128ELi64ELi8ELb0ELb0EN7cutlass10bfloat16_tE19Flash_kernel_traitsILi192ELi128ELi64ELi8ES3_EELb0ELb1ELb0ELb0ELb0ELb1ELb1ELb0EEEvNS_16Flash_fwd_paramsE:
        /* <DEDUP_REMOVED lines=34> */
.L_x_31:
[----:B-1-34-:R-:W-:Y:S02]  /*0220*/  MOV R2, c[0x0][0x218] ;  /* 0x0000860000027a02 */ /* 0x01afe40000000f00 */
.L_x_32:
        /* <DEDUP_REMOVED lines=50> */
.L_x_34:
        /* <DEDUP_REMOVED lines=38> */
.L_x_35:
        /* <DEDUP_REMOVED lines=27> */
[C---:B------:R-:W-:Y:S01]  /*0960*/  IADD3 R212, R16.reuse, 0x60, RZ ;  /* 0x0000006010d47810 */ /* 0x040fe20007ffe0ff */
[----:B------:R-:W-:Y:S01]  /*0970*/  IMAD.X R13, R223, 0x1, R7, P1 ;  /* 0x00000001df0d7824 */ /* 0x000fe200008e0607 */
[-C--:B------:R-:W-:Y:S01]  /*0980*/  ISETP.GE.AND P3, PT, R16, R207.reuse, PT ;  /* 0x000000cf1000720c */ /* 0x080fe20003f66270 */
[----:B------:R-:W-:Y:S01]  /*0990*/  IMAD R217, R230, c[0x0][0x1bc], R217 ;  /* 0x00006f00e6d97a24 */ /* 0x000fe200078e02d9 */
[----:B------:R-:W-:Y:S01]  /*09a0*/  @!P0 IADD3 R18, P4, R224, 0x20, RZ ;  /* 0x00000020e0128810 */ /* 0x000fe20007f9e0ff */
[----:B------:R-:W-:Y:S01]  /*09b0*/  IMAD.WIDE.U32 R28, R28, c[0x0][0x1a8], R12 ;  /* 0x00006a001c1c7a25 */ /* 0x000fe200078e000c */
[----:B------:R-:W-:-:S02]  /*09c0*/  ISETP.GE.AND P1, PT, R212, R207, PT ;  /* 0x000000cfd400720c */ /* 0x000fc40003f26270 */
[----:B------:R-:W-:Y:S01]  /*09d0*/  LOP3.LUT R211, R211, 0x1c0, RZ, 0xc0, !PT ;  /* 0x000001c0d3d37812 */ /* 0x000fe200078ec0ff */
[----:B------:R-:W-:Y:S01]  /*09e0*/  @!P0 IMAD.X R7, RZ, RZ, R225, P4 ;  /* 0x000000ffff078224 */ /* 0x000fe200020e06e1 */
[-C--:B------:R-:W-:Y:S01]  /*09f0*/  LEA.HI R205, R115, R114.reuse, RZ, 0x4 ;  /* 0x0000007273cd7211 */ /* 0x080fe200078f20ff */
[----:B------:R-:W-:Y:S01]  /*0a00*/  IMAD.IADD R25, R29, 0x1, R24 ;  /* 0x000000011d197824 */ /* 0x000fe200078e0218 */
[----:B------:R-:W-:Y:S01]  /*0a10*/  LOP3.LUT R4, R211, 0x38, R222, 0xf8, !PT ;  /* 0x00000038d3047812 */ /* 0x000fe200078ef8de */
[----:B------:R-:W-:Y:S01]  /*0a20*/  @!P0 IMAD R7, R7, c[0x0][0x190], RZ ;  /* 0x0000640007078a24 */ /* 0x000fe200078e02ff */
[----:B------:R-:W-:Y:S01]  /*0a30*/  SHF.R.U32.HI R211, RZ, 0x3, R211 ;  /* 0x00000003ffd37819 */ /* 0x000fe200000116d3 */
[----:B------:R-:W-:Y:S01]  /*0a40*/  @!P0 IMAD.MOV.U32 R12, RZ, RZ, R28 ;  /* 0x000000ffff0c8224 */ /* 0x000fe200078e001c */
[----:B------:R-:W-:Y:S01]  /*0a50*/  @!P2 IADD3 R14, P4, R224, 0x40, RZ ;  /* 0x00000040e00ea810 */ /* 0x000fe20007f9e0ff */
[----:B------:R-:W-:Y:S01]  /*0a60*/  @!P0 IMAD.MOV.U32 R13, RZ, RZ, R25 ;  /* 0x000000ffff0d8224 */ /* 0x000fe200078e0019 */
[----:B------:R-:W-:Y:S01]  /*0a70*/  LOP3.LUT R211, R4, R211, RZ, 0x3c, !PT ;  /* 0x000000d304d37212 */ /* 0x000fe200078e3cff */
[C---:B------:R-:W-:Y:S01]  /*0a80*/  @!P0 IMAD R4, R18.reuse, c[0x0][0x194], R7 ;  /* 0x0000650012048a24 */ /* 0x040fe200078e0207 */
[----:B------:R-:W-:Y:S01]  /*0a90*/  LEA.HI R115, R115, R114, RZ, 0x5 ;  /* 0x0000007273737211 */ /* 0x000fe200078f28ff */
[----:B------:R-:W-:Y:S01]  /*0aa0*/  @!P2 IMAD.X R5, RZ, RZ, R225, P4 ;  /* 0x000000ffff05a224 */ /* 0x000fe200020e06e1 */
[----:B------:R-:W-:Y:S01]  /*0ab0*/  LOP3.LUT R211, R211, 0xfffffe00, R22, 0xf8, !PT ;  /* 0xfffffe00d3d37812 */ /* 0x000fe200078ef816 */
[----:B------:R-:W-:Y:S01]  /*0ac0*/  @!P0 IMAD.WIDE.U32 R18, R18, c[0x0][0x190], R12 ;  /* 0x0000640012128a25 */ /* 0x000fe200078e000c */
[----:B------:R-:W-:-:S02]  /*0ad0*/  @!P1 IADD3 R12, P4, R224, 0x60, RZ ;  /* 0x00000060e00c9810 */ /* 0x000fc40007f9e0ff */
[----:B------:R-:W-:Y:S01]  /*0ae0*/  SHF.R.S32.HI R116, RZ, 0x5, R115 ;  /* 0x00000005ff747819 */ /* 0x000fe20000011473 */
[--C-:B------:R-:W-:Y:S01]  /*0af0*/  @!P3 IMAD.MOV.U32 R24, RZ, RZ, R28.reuse ;  /* 0x000000ffff18b224 */ /* 0x100fe200078e001c */
[----:B------:R-:W-:Y:S01]  /*0b00*/  LOP3.LUT R115, R115, 0xffffffe0, RZ, 0xc0, !PT ;  /* 0xffffffe073737812 */ /* 0x000fe200078ec0ff */
[----:B------:R-:W-:Y:S01]  /*0b10*/  @!P3 IMAD R9, R225, c[0x0][0x190], RZ ;  /* 0x00006400e109ba24 */ /* 0x000fe200078e02ff */
[----:B------:R-:W-:Y:S01]  /*0b20*/  LOP3.LUT R228, R228, 0x6, RZ, 0xc0, !PT ;  /* 0x00000006e4e47812 */ /* 0x000fe200078ec0ff */
[--C-:B------:R-:W-:Y:S02]  /*0b30*/  @!P2 IMAD.MOV.U32 R21, RZ, RZ, R25.reuse ;  /* 0x000000ffff15a224 */ /* 0x100fe400078e0019 */
[----:B------:R-:W-:Y:S02]  /*0b40*/  @!P1 IMAD.MOV.U32 R29, RZ, RZ, R25 ;  /* 0x000000ffff1d9224 */ /* 0x000fe400078e0019 */
[----:B------:R-:W-:Y:S02]  /*0b50*/  @!P2 IMAD R5, R5, c[0x0][0x190], RZ ;  /* 0x000064000505aa24 */ /* 0x000fe400078e02ff */
[----:B------:R-:W-:-:S02]  /*0b60*/  @!P2 IMAD.MOV.U32 R20, RZ, RZ, R28 ;  /* 0x000000ffff14a224 */ /* 0x000fc400078e001c */
[----:B------:R-:W-:Y:S02]  /*0b70*/  @!P1 IMAD.X R7, RZ, RZ, R225, P4 ;  /* 0x000000ffff079224 */ /* 0x000fe400020e06e1 */
[C---:B------:R-:W-:Y:S02]  /*0b80*/  @!P3 IMAD R9, R224.reuse, c[0x0][0x194], R9 ;  /* 0x00006500e009ba24 */ /* 0x040fe400078e0209 */
[----:B------:R-:W-:-:S04]  /*0b90*/  @!P3 IMAD.WIDE.U32 R24, R224, c[0x0][0x190], R24 ;  /* 0x00006400e018ba25 */ /* 0x000fc800078e0018 */
[C---:B------:R-:W-:Y:S02]  /*0ba0*/  @!P2 IMAD R5, R14.reuse, c[0x0][0x194], R5 ;  /* 0x000065000e05aa24 */ /* 0x040fe400078e0205 */
[----:B------:R-:W-:Y:S01]  /*0bb0*/  @!P2 IMAD.WIDE.U32 R14, R14, c[0x0][0x190], R20 ;  /* 0x000064000e0eaa25 */ /* 0x000fe200078e0014 */
[----:B------:R-:W-:-:S03]  /*0bc0*/  @!P3 LEA R20, P4, R24, c[0x0][0x160], 0x1 ;  /* 0x000058001814ba11 */ /* 0x000fc600078808ff */
[----:B------:R-:W-:Y:S02]  /*0bd0*/  @!P1 IMAD R7, R7, c[0x0][0x190], RZ ;  /* 0x0000640007079a24 */ /* 0x000fe400078e02ff */
[----:B------:R-:W-:Y:S02]  /*0be0*/  @!P3 IMAD.IADD R9, R25, 0x1, R9 ;  /* 0x000000011909b824 */ /* 0x000fe400078e0209 */
[C---:B------:R-:W-:Y:S02]  /*0bf0*/  @!P1 IMAD R7, R12.reuse, c[0x0][0x194], R7 ;  /* 0x000065000c079a24 */ /* 0x040fe400078e0207 */
[----:B------:R-:W-:Y:S01]  /*0c00*/  @!P1 IMAD.WIDE.U32 R12, R12, c[0x0][0x190], R28 ;  /* 0x000064000c0c9a25 */ /* 0x000fe200078e001c */
[----:B------:R-:W-:Y:S02]  /*0c10*/  @!P3 LEA.HI.X R21, R24, c[0x0][0x164], R9, 0x1, P4 ;  /* 0x000059001815ba11 */ /* 0x000fe400020f0c09 */
[----:B------:R-:W-:Y:S01]  /*0c20*/  @!P2 LEA R24, P5, R14, c[0x0][0x160], 0x1 ;  /* 0x000058000e18aa11 */ /* 0x000fe200078a08ff */
[----:B------:R-:W-:Y:S01]  /*0c30*/  @!P2 IMAD.IADD R5, R15, 0x1, R5 ;  /* 0x000000010f05a824 */ /* 0x000fe200078e0205 */
[----:B------:R-:W-:Y:S01]  /*0c40*/  @!P1 LEA R22, P4, R12, c[0x0][0x160], 0x1 ;  /* 0x000058000c169a11 */ /* 0x000fe200078808ff */
[----:B------:R-:W-:Y:S01]  /*0c50*/  @!P1 IMAD.IADD R7, R13, 0x1, R7 ;  /* 0x000000010d079824 */ /* 0x000fe200078e0207 */
[----:B------:R-:W-:Y:S01]  /*0c60*/  @!P0 LEA R28, P6, R18, c[0x0][0x160], 0x1 ;  /* 0x00005800121c8a11 */ /* 0x000fe200078c08ff */
[----:B------:R-:W-:Y:S01]  /*0c70*/  IMAD R9, R17, c[0x0][0x198], RZ ;  /* 0x0000660011097a24 */ /* 0x000fe200078e02ff */
[----:B------:R-:W-:Y:S01]  /*0c80*/  @!P2 LEA.HI.X R25, R14, c[0x0][0x164], R5, 0x1, P5 ;  /* 0x000059000e19aa11 */ /* 0x000fe200028f0c05 */
[----:B------:R-:W-:Y:S01]  /*0c90*/  IMAD.WIDE.U32 R14, R16, c[0x0][0x198], R222 ;  /* 0x00006600100e7a25 */ /* 0x000fe200078e00de */
[----:B------:R-:W-:-:S03]  /*0ca0*/  @!P1 LEA.HI.X R23, R12, c[0x0][0x164], R7, 0x1, P4 ;  /* 0x000059000c179a11 */ /* 0x000fc600020f0c07 */
[----:B------:R-:W-:Y:S01]  /*0cb0*/  @!P0 IMAD.IADD R4, R19, 0x1, R4 ;  /* 0x0000000113048824 */ /* 0x000fe200078e0204 */
[----:B------:R-:W-:Y:S01]  /*0cc0*/  IADD3 R214, P4, R6, R14, RZ ;  /* 0x0000000e06d67210 */ /* 0x000fe20007f9e0ff */
[----:B------:R-:W-:Y:S01]  /*0cd0*/  IMAD R12, R16, c[0x0][0x19c], R9 ;  /* 0x00006700100c7a24 */ /* 0x000fe200078e0209 */
[----:B------:R-:W-:Y:S01]  /*0ce0*/  SHF.R.S32.HI R6, RZ, 0x1f, R133 ;  /* 0x0000001fff067819 */ /* 0x000fe20000011485 */
[----:B------:R-:W-:Y:S01]  /*0cf0*/  IMAD.SHL.U32 R211, R211, 0x2, RZ ;  /* 0x00000002d3d37824 */ /* 0x000fe200078e00ff */
[----:B------:R-:W-:Y:S01]  /*0d00*/  @!P0 LEA.HI.X R29, R18, c[0x0][0x164], R4, 0x1, P6 ;  /* 0x00005900121d8a11 */ /* 0x000fe200030f0c04 */
[----:B------:R-:W-:Y:S01]  /*0d10*/  IMAD.MOV.U32 R4, RZ, RZ, c[0x0][0x198] ;  /* 0x00006600ff047624 */ /* 0x000fe200078e00ff */
[----:B------:R-:W-:Y:S01]  /*0d20*/  IADD3.X R215, R3, R15, R12, P4, !PT ;  /* 0x0000000f03d77210 */ /* 0x000fe200027fe40c */
[----:B------:R-:W-:Y:S01]  /*0d30*/  IMAD.MOV.U32 R5, RZ, RZ, 0x6 ;  /* 0x00000006ff057424 */ /* 0x000fe200078e00ff */
[----:B------:R-:W-:Y:S01]  /*0d40*/  @!PT LDS RZ, [RZ] ;  /* 0x00000000fffff984 */ /* 0x000fe20000000800 */
[----:B------:R-:W-:Y:S01]  /*0d50*/  @!PT LDS RZ, [RZ] ;  /* 0x00000000fffff984 */ /* 0x000fe20000000800 */
[----:B------:R-:W-:Y:S01]  /*0d60*/  @!PT LDS RZ, [RZ] ;  /* 0x00000000fffff984 */ /* 0x000fe20000000800 */
[----:B------:R1:W-:Y:S01]  /*0d70*/  @!P3 LDGSTS.E.BYPASS.LTC128B.128 [R211], [R20.64] ;  /* 0x0000000014d3bfae */ /* 0x0003e2000b901d48 */
[----:B------:R-:W-:Y:S01]  /*0d80*/  IMAD R7, R133, -0x40, R112 ;  /* 0xffffffc085077824 */ /* 0x000fe200078e0270 */
[----:B------:R-:W-:Y:S01]  /*0d90*/  SHF.R.S32.HI R18, RZ, 0x4, R205 ;  /* 0x00000004ff127819 */ /* 0x000fe200000114cd */
[----:B------:R-:W-:Y:S01]  /*0da0*/  IMAD.WIDE.U32 R214, R230, c[0x0][0x1b0], R214 ;  /* 0x00006c00e6d67a25 */ /* 0x000fe200078e00d6 */
[----:B------:R1:W-:Y:S01]  /*0db0*/  @!P3 LDGSTS.E.BYPASS.LTC128B.128 [R211+0x4000], [R20.64+0x80] ;  /* 0x0400008014d3bfae */ /* 0x0003e2000b901d48 */
[----:B------:R-:W-:-:S02]  /*0dc0*/  SHF.L.U64.HI R208, R4, R5, c[0x0][0x19c] ;  /* 0x0000670004d07619 */ /* 0x000fc40000010205 */
[CC--:B------:R-:W-:Y:S01]  /*0dd0*/  ISETP.GE.AND P6, PT, R16.reuse, R7.reuse, PT ;  /* 0x000000071000720c */ /* 0x0c0fe20003fc6270 */
[----:B------:R1:W-:Y:S01]  /*0de0*/  @!P3 LDGSTS.E.BYPASS.LTC128B.128 [R211+0x8000], [R20.64+0x100] ;  /* 0x0800010014d3bfae */ /* 0x0003e2000b901d48 */
[-C--:B------:R-:W-:Y:S01]  /*0df0*/  ISETP.GE.AND P3, PT, R16, R7.reuse, PT ;  /* 0x000000071000720c */ /* 0x080fe20003f66270 */
[----:B------:R-:W-:Y:S01]  /*0e00*/  IMAD.SHL.U32 R209, R4, 0x40, RZ ;  /* 0x0000004004d17824 */ /* 0x000fe200078e00ff */
[----:B------:R-:W-:Y:S01]  /*0e10*/  ISETP.GE.AND P5, PT, R10, R7, PT ;  /* 0x000000070a00720c */ /* 0x000fe20003fa6270 */
[----:B------:R2:W-:Y:S01]  /*0e20*/  @!P0 LDGSTS.E.BYPASS.LTC128B.128 [R211+0x1000], [R28.64] ;  /* 0x010000001cd38fae */ /* 0x0005e2000b901d48 */
[----:B------:R-:W-:Y:S01]  /*0e30*/  IMAD R12, R208, R133, RZ ;  /* 0x00000085d00c7224 */ /* 0x000fe200078e02ff */
[----:B------:R-:W-:Y:S01]  /*0e40*/  LOP3.LUT R5, R205, 0xfffffff0, RZ, 0xc0, !PT ;  /* 0xfffffff0cd057812 */ /* 0x000fe200078ec0ff */
[----:B------:R-:W-:Y:S01]  /*0e50*/  IMAD.IADD R219, R215, 0x1, R219 ;  /* 0x00000001d7db7824 */ /* 0x000fe200078e02db */
[----:B------:R2:W-:Y:S01]  /*0e60*/  @!P0 LDGSTS.E.BYPASS.LTC128B.128 [R211+0x5000], [R28.64+0x80] ;  /* 0x050000801cd38fae */ /* 0x0005e2000b901d48 */
[----:B------:R-:W-:Y:S01]  /*0e70*/  IMAD.MOV.U32 R218, RZ, RZ, R214 ;  /* 0x000000ffffda7224 */ /* 0x000fe200078e00d6 */
[----:B------:R-:W-:Y:S01]  /*0e80*/  LEA.HI R205, R205, R18, RZ, 0x1 ;  /* 0x00000012cdcd7211 */ /* 0x000fe200078f08ff */
[----:B------:R-:W-:Y:S01]  /*0e90*/  IMAD.MOV.U32 R3, RZ, RZ, 0x5 ;  /* 0x00000005ff037424 */ /* 0x000fe200078e00ff */
[----:B------:R2:W-:Y:S01]  /*0ea0*/  @!P0 LDGSTS.E.BYPASS.LTC128B.128 [R211+0x9000], [R28.64+0x100] ;  /* 0x090001001cd38fae */ /* 0x0005e2000b901d48 */
[----:B------:R-:W-:Y:S01]  /*0eb0*/  ISETP.GE.AND P0, PT, R10, R7, PT ;  /* 0x000000070a00720c */ /* 0x000fe20003f06270 */
[----:B------:R-:W-:Y:S01]  /*0ec0*/  IMAD R7, R17, c[0x0][0x1a0], RZ ;  /* 0x0000680011077a24 */ /* 0x000fe200078e02ff */
[----:B------:R-:W-:Y:S01]  /*0ed0*/  LOP3.LUT R205, R205, 0xfffffffe, RZ, 0xc0, !PT ;  /* 0xfffffffecdcd7812 */ /* 0x000fe200078ec0ff */
[----:B------:R-:W-:Y:S01]  /*0ee0*/  IMAD R12, R6, R209, R12 ;  /* 0x000000d1060c7224 */ /* 0x000fe200078e020c */
[----:B------:R-:W-:Y:S01]  /*0ef0*/  SHF.L.U64.HI R3, R4, R3, c[0x0][0x19c] ;  /* 0x0000670004037619 */ /* 0x000fe20000010203 */
[----:B------:R-:W-:Y:S01]  /*0f00*/  IMAD R7, R16, c[0x0][0x1a4], R7 ;  /* 0x0000690010077a24 */ /* 0x000fe200078e0207 */
[----:B------:R3:W-:Y:S01]  /*0f10*/  @!P2 LDGSTS.E.BYPASS.LTC128B.128 [R211+0x2000], [R24.64] ;  /* 0x0200000018d3afae */ /* 0x0007e2000b901d48 */
[----:B------:R-:W-:-:S03]  /*0f20*/  IMAD.WIDE.U32 R10, R133, R209, R218 ;  /* 0x000000d1850a7225 */ /* 0x000fc600078e00da */
[----:B------:R3:W-:Y:S01]  /*0f30*/  @!P2 LDGSTS.E.BYPASS.LTC128B.128 [R211+0x6000], [R24.64+0x80] ;  /* 0x0600008018d3afae */ /* 0x0007e2000b901d48 */
[----:B------:R-:W-:Y:S02]  /*0f40*/  IMAD.IADD R12, R11, 0x1, R12 ;  /* 0x000000010b0c7824 */ /* 0x000fe400078e020c */
[----:B------:R-:W-:Y:S01]  /*0f50*/  IMAD.IADD R14, R114, 0x1, -R5 ;  /* 0x00000001720e7824 */ /* 0x000fe200078e0a05 */
[----:B------:R3:W-:Y:S01]  /*0f60*/  @!P2 LDGSTS.E.BYPASS.LTC128B.128 [R211+0xa000], [R24.64+0x100] ;  /* 0x0a00010018d3afae */ /* 0x0007e2000b901d48 */
[----:B-1----:R-:W-:-:S03]  /*0f70*/  IMAD.WIDE.U32 R20, R16, c[0x0][0x1a0], R222 ;  /* 0x0000680010147a25 */ /* 0x002fc600078e00de */
[----:B------:R-:W-:Y:S01]  /*0f80*/  SHF.R.S32.HI R5, RZ, 0x1f, R14 ;  /* 0x0000001fff057819 */ /* 0x000fe2000001140e */
[----:B------:R-:W-:Y:S01]  /*0f90*/  IMAD.SHL.U32 R4, R4, 0x20, RZ ;  /* 0x0000002004047824 */ /* 0x000fe200078e00ff */
[----:B------:R-:W-:Y:S01]  /*0fa0*/  IADD3 R26, P4, R26, R20, RZ ;  /* 0x000000141a1a7210 */ /* 0x000fe20007f9e0ff */
[----:B------:R-:W-:Y:S01]  /*0fb0*/  IMAD.IADD R205, R18, 0x1, -R205 ;  /* 0x0000000112cd7824 */ /* 0x000fe200078e0acd */
[----:B------:R1:W-:Y:S01]  /*0fc0*/  @!P1 LDGSTS.E.BYPASS.LTC128B.128 [R211+0x3000], [R22.64] ;  /* 0x0300000016d39fae */ /* 0x0003e2000b901d48 */
[----:B------:R-:W-:Y:S01]  /*0fd0*/  IMAD R6, R6, c[0x0][0x1a0], RZ ;  /* 0x0000680006067a24 */ /* 0x000fe200078e02ff */
[----:B------:R-:W-:Y:S01]  /*0fe0*/  IADD3.X R27, R8, R21, R7, P4, !PT ;  /* 0x00000015081b7210 */ /* 0x000fe200027fe407 */
[----:B------:R-:W-:Y:S01]  /*0ff0*/  IMAD.SHL.U32 R11, R205, 0x8, RZ ;  /* 0x00000008cd0b7824 */ /* 0x000fe200078e00ff */
[C---:B------:R-:W-:Y:S01]  /*1000*/  @!P6 LEA R20, P4, R10.reuse, c[0x0][0x168], 0x1 ;  /* 0x00005a000a14ea11 */ /* 0x040fe200078808ff */
[----:B------:R1:W-:Y:S01]  /*1010*/  @!P1 LDGSTS.E.BYPASS.LTC128B.128 [R211+0x7000], [R22.64+0x80] ;  /* 0x0700008016d39fae */ /* 0x0003e2000b901d48 */
[----:B------:R-:W-:Y:S01]  /*1020*/  LEA.HI R8, R5, R14, RZ, 0x3 ;  /* 0x0000000e05087211 */ /* 0x000fe200078f18ff */
[----:B------:R-:W-:Y:S01]  /*1030*/  IMAD R9, R133, c[0x0][0x1a4], R6 ;  /* 0x0000690085097a24 */ /* 0x000fe200078e0206 */
[----:B------:R-:W-:Y:S01]  /*1040*/  @!P6 LEA.HI.X R21, R10, c[0x0][0x16c], R12, 0x1, P4 ;  /* 0x00005b000a15ea11 */ /* 0x000fe200020f0c0c */
[----:B------:R1:W-:Y:S01]  /*1050*/  @!P1 LDGSTS.E.BYPASS.LTC128B.128 [R211+0xb000], [R22.64+0x100] ;  /* 0x0b00010016d39fae */ /* 0x0003e2000b901d48 */
[----:B------:R-:W-:Y:S01]  /*1060*/  @!P5 IADD3 R10, P4, R4, R10, RZ ;  /* 0x0000000a040ad210 */ /* 0x000fe20007f9e0ff */
[----:B------:R-:W-:Y:S01]  /*1070*/  IMAD.WIDE.U32 R230, R230, c[0x0][0x1b8], R26 ;  /* 0x00006e00e6e67a25 */ /* 0x000fe200078e001a */
[----:B------:R-:W-:Y:S01]  /*1080*/  LOP3.LUT R7, R8, 0xfffffff8, RZ, 0xc0, !PT ;  /* 0xfffffff808077812 */ /* 0x000fe200078ec0ff */
[----:B------:R1:W-:Y:S02]  /*1090*/  @!P6 LDGSTS.E.BYPASS.LTC128B.128 [R211+0xc000], [R20.64] ;  /* 0x0c00000014d3efae */ /* 0x0003e4000b901d48 */
[----:B------:R-:W-:Y:S01]  /*10a0*/  @!P5 IMAD.X R5, R3, 0x1, R12, P4 ;  /* 0x000000010305d824 */ /* 0x000fe200020e060c */
[----:B------:R-:W-:Y:S01]  /*10b0*/  @!P5 LEA R18, P4, R10, c[0x0][0x168], 0x1 ;  /* 0x00005a000a12da11 */ /* 0x000fe200078808ff */
[----:B------:R1:W-:Y:S01]  /*10c0*/  @!P6 LDGSTS.E.BYPASS.LTC128B.128 [R211+0xe000], [R20.64+0x80] ;  /* 0x0e00008014d3efae */ /* 0x0003e2000b901d48 */
[----:B------:R-:W-:-:S02]  /*10d0*/  IMAD.IADD R7, R14, 0x1, -R7 ;  /* 0x000000010e077824 */ /* 0x000fc400078e0a07 */
[----:B------:R-:W-:Y:S01]  /*10e0*/  @!P5 LEA.HI.X R19, R10, c[0x0][0x16c], R5, 0x1, P4 ;  /* 0x00005b000a13da11 */ /* 0x000fe200020f0c05 */
[----:B------:R1:W-:Y:S01]  /*10f0*/  @!P6 LDGSTS.E.BYPASS.LTC128B.128 [R211+0x10000], [R20.64+0x100] ;  /* 0x1000010014d3efae */ /* 0x0003e2000b901d48 */
[----:B------:R-:W-:-:S03]  /*1100*/  IMAD.WIDE.U32 R14, R133, c[0x0][0x1a0], RZ ;  /* 0x00006800850e7a25 */ /* 0x000fc600078e00ff */
[----:B------:R4:W-:Y:S01]  /*1110*/  @!P5 LDGSTS.E.BYPASS.LTC128B.128 [R211+0xd000], [R18.64] ;  /* 0x0d00000012d3dfae */ /* 0x0009e2000b901d48 */
[----:B------:R-:W-:Y:S01]  /*1120*/  IMAD.SHL.U32 R6, R7, 0x40, RZ ;  /* 0x0000004007067824 */ /* 0x000fe200078e00ff */
[----:B------:R-:W-:Y:S01]  /*1130*/  LEA R10, P1, R14, R230, 0x6 ;  /* 0x000000e60e0a7211 */ /* 0x000fe200078230ff */
[----:B------:R-:W-:Y:S01]  /*1140*/  IMAD.MOV.U32 R5, RZ, RZ, 0x20 ;  /* 0x00000020ff057424 */ /* 0x000fe200078e00ff */
[----:B------:R4:W-:Y:S01]  /*1150*/  @!P5 LDGSTS.E.BYPASS.LTC128B.128 [R211+0xf000], [R18.64+0x80] ;  /* 0x0f00008012d3dfae */ /* 0x0009e2000b901d48 */
[----:B------:R-:W-:Y:S01]  /*1160*/  IMAD.SHL.U32 R12, R0, 0x40, RZ ;  /* 0x00000040000c7824 */ /* 0x000fe200078e00ff */
[----:B------:R-:W-:Y:S01]  /*1170*/  LOP3.LUT R6, R6, 0x1c0, RZ, 0xc0, !PT ;  /* 0x000001c006067812 */ /* 0x000fe200078ec0ff */
[----:B------:R-:W-:Y:S01]  /*1180*/  IMAD.IADD R9, R15, 0x1, R9 ;  /* 0x000000010f097824 */ /* 0x000fe200078e0209 */
[----:B------:R4:W-:Y:S01]  /*1190*/  @!P5 LDGSTS.E.BYPASS.LTC128B.128 [R211+0x11000], [R18.64+0x100] ;  /* 0x1100010012d3dfae */ /* 0x0009e2000b901d48 */
[----:B------:R-:W-:Y:S01]  /*11a0*/  IMAD.IADD R217, R231, 0x1, R217 ;  /* 0x00000001e7d97824 */ /* 0x000fe200078e02d9 */
[----:B------:R-:W-:Y:S01]  /*11b0*/  LOP3.LUT R12, R12, 0x1c0, RZ, 0xc0, !PT ;  /* 0x000001c00c0c7812 */ /* 0x000fe200078ec0ff */
[----:B------:R-:W-:Y:S01]  /*11c0*/  IMAD.SHL.U32 R13, R16, 0x8, RZ ;  /* 0x00000008100d7824 */ /* 0x000fe200078e00ff */
[----:B------:R-:W0:Y:S01]  /*11d0*/  LDGDEPBAR ;  /* 0x00000000000079af */ /* 0x000e220000000000 */
[----:B------:R-:W-:Y:S01]  /*11e0*/  IMAD.WIDE.U32 R16, R5, c[0x0][0x1a0], RZ ;  /* 0x0000680005107a25 */ /* 0x000fe200078e00ff */
[----:B------:R-:W-:-:S02]  /*11f0*/  LOP3.LUT R11, R6, 0x8, R11, 0xf8, !PT ;  /* 0x00000008060b7812 */ /* 0x000fc400078ef80b */
[----:B------:R-:W-:Y:S01]  /*1200*/  LEA.HI.X R9, R14, R217, R9, 0x6, P1 ;  /* 0x000000d90e097211 */ /* 0x000fe200008f3409 */
[----:B------:R-:W-:Y:S01]  /*1210*/  IMAD.SHL.U32 R113, R8, 0x40, RZ ;  /* 0x0000004008717824 */ /* 0x000fe200078e00ff */
[----:B------:R-:W-:Y:S01]  /*1220*/  SHF.R.U32.HI R6, RZ, 0x3, R6 ;  /* 0x00000003ff067819 */ /* 0x000fe20000011606 */
[----:B------:R-:W-:Y:S01]  /*1230*/  IMAD R14, R5, c[0x0][0x1a4], RZ ;  /* 0x00006900050e7a24 */ /* 0x000fe200078e02ff */
[----:B------:R-:W-:Y:S02]  /*1240*/  @!P0 IADD3 R8, P1, R10, R16, RZ ;  /* 0x000000100a088210 */ /* 0x000fe40007f3e0ff */
[----:B------:R-:W-:Y:S02]  /*1250*/  LOP3.LUT R13, R12, 0x8, R13, 0xf8, !PT ;  /* 0x000000080c0d7812 */ /* 0x000fe400078ef80d */
[----:B------:R-:W-:Y:S02]  /*1260*/  @!P3 LEA R16, P2, R10, c[0x0][0x170], 0x1 ;  /* 0x00005c000a10ba11 */ /* 0x000fe400078408ff */
[----:B------:R-:W-:-:S02]  /*1270*/  SHF.R.U32.HI R12, RZ, 0x3, R12 ;  /* 0x00000003ff0c7819 */ /* 0x000fc4000001160c */
[----:B------:R-:W-:Y:S02]  /*1280*/  LOP3.LUT R113, R113, 0xfffffe00, RZ, 0xc0, !PT ;  /* 0xfffffe0071717812 */ /* 0x000fe400078ec0ff */
[----:B------:R-:W-:Y:S02]  /*1290*/  LOP3.LUT R6, R11, R6, RZ, 0x3c, !PT ;  /* 0x000000060b067212 */ /* 0x000fe400078e3cff */
[----:B------:R-:W-:Y:S02]  /*12a0*/  @!P0 IADD3.X R11, R9, R17, R14, P1, !PT ;  /* 0x00000011090b8210 */ /* 0x000fe40000ffe40e */
[----:B------:R-:W-:Y:S01]  /*12b0*/  @!P3 LEA.HI.X R17, R10, c[0x0][0x174], R9, 0x1, P2 ;  /* 0x00005d000a11ba11 */ /* 0x000fe200010f0c09 */
[----:B------:R-:W-:Y:S01]  /*12c0*/  IMAD R9, R116, 0x400, R113 ;  /* 0x0000040074097824 */ /* 0x000fe200078e0271 */
[----:B------:R-:W-:-:S04]  /*12d0*/  DEPBAR.LE SB0, 0x0 ;  /* 0x000080000000791a */ /* 0x000fc80000000000 */
[----:B------:R-:W-:Y:S01]  /*12e0*/  BAR.SYNC.DEFER_BLOCKING 0x0 ;  /* 0x0000000000007b1d */ /* 0x000fe20000010000 */
[----:B------:R-:W-:Y:S01]  /*12f0*/  LOP3.LUT R12, R13, R12, RZ, 0x3c, !PT ;  /* 0x0000000c0d0c7212 */ /* 0x000fe200078e3cff */
[----:B------:R-:W-:Y:S01]  /*1300*/  IMAD.IADD R206, R6, 0x1, R9 ;  /* 0x0000000106ce7824 */ /* 0x000fe200078e0209 */
[----:B------:R-:W-:-:S03]  /*1310*/  @!P0 LEA R10, P4, R8, c[0x0][0x170], 0x1 ;  /* 0x00005c00080a8a11 */ /* 0x000fc600078808ff */
[----:B------:R-:W-:Y:S01]  /*1320*/  IMAD R205, R205, 0x200, R12 ;  /* 0x00000200cdcd7824 */ /* 0x000fe200078e020c */
[----:B------:R-:W-:Y:S01]  /*1330*/  @!P0 LEA.HI.X R11, R8, c[0x0][0x174], R11, 0x1, P4 ;  /* 0x00005d00080b8a11 */ /* 0x000fe200020f0c0b */
[----:B------:R-:W-:Y:S02]  /*1340*/  IMAD.SHL.U32 R206, R206, 0x2, RZ ;  /* 0x00000002cece7824 */ /* 0x000fe400078e00ff */
[----:B------:R-:W-:-:S05]  /*1350*/  IMAD.SHL.U32 R205, R205, 0x2, RZ ;  /* 0x00000002cdcd7824 */ /* 0x000fca00078e00ff */
[----:B------:R-:W-:Y:S02]  /*1360*/  IADD3 R203, R205, 0xc020, RZ ;  /* 0x0000c020cdcb7810 */ /* 0x000fe40007ffe0ff */
        /* <DEDUP_REMOVED lines=43> */
[----:B---3--:R-:W-:Y:S04]  /*1620*/  LDSM.16.M88.4 R24, [R206] ;  /* 0x00000000ce18783b */ /* 0x008fe80000000200 */
[----:B--2---:R-:W4:Y:S04]  /*1630*/  LDSM.16.M88.4 R28, [R205+0xc000] ;  /* 0x00c00000cd1c783b */ /* 0x004f280000000200 */
[----:B------:R-:W-:Y:S04]  /*1640*/  LDSM.16.M88.4 R12, [R204] ;  /* 0x00000000cc0c783b */ /* 0x000fe80000000200 */
[----:B------:R-:W-:Y:S04]  /*1650*/  LDSM.16.M88.4 R36, [R203] ;  /* 0x00000000cb24783b */ /* 0x000fe80000000200 */
[----:B------:R-:W-:Y:S04]  /*1660*/  LDSM.16.M88.4 R92, [R202] ;  /* 0x00000000ca5c783b */ /* 0x000fe80000000200 */
[----:B------:R-:W2:Y:S04]  /*1670*/  LDSM.16.M88.4 R52, [R205+0xc800] ;  /* 0x00c80000cd34783b */ /* 0x000ea80000000200 */
[----:B-----5:R-:W3:Y:S04]  /*1680*/  LDSM.16.M88.4 R8, [R199+0xc000] ;  /* 0x00c00000c708783b */ /* 0x020ee80000000200 */
[----:B------:R-:W-:Y:S04]  /*1690*/  LDSM.16.M88.4 R96, [R201] ;  /* 0x00000000c960783b */ /* 0x000fe80000000200 */
[----:B-1----:R-:W-:Y:S04]  /*16a0*/  LDSM.16.M88.4 R20, [R192] ;  /* 0x00000000c014783b */ /* 0x002fe80000000200 */
[----:B------:R-:W1:Y:S04]  /*16b0*/  LDSM.16.M88.4 R32, [R203+0x800] ;  /* 0x00080000cb20783b */ /* 0x000e680000000200 */
[----:B------:R-:W5:Y:S01]  /*16c0*/  LDSM.16.M88.4 R72, [R205+0xd000] ;  /* 0x00d00000cd48783b */ /* 0x000f620000000200 */
[C---:B----4-:R-:W-:Y:S03]  /*16d0*/  HMMA.16816.F32.BF16 R16, R24.reuse, R28, RZ ;  /* 0x0000001c1810723c */ /* 0x050fe600000418ff */
[----:B------:R-:W-:Y:S04]  /*16e0*/  LDSM.16.M88.4 R88, [R206+0x4000] ;  /* 0x00400000ce58783b */ /* 0x000fe80000000200 */
[----:B------:R-:W4:Y:S01]  /*16f0*/  LDSM.16.M88.4 R100, [R205+0xe000] ;  /* 0x00e00000cd64783b */ /* 0x000f220000000200 */
[C---:B------:R-:W-:Y:S03]  /*1700*/  HMMA.16816.F32.BF16 R28, R24.reuse, R30, RZ ;  /* 0x0000001e181c723c */ /* 0x040fe600000418ff */
[----:B------:R-:W-:Y:S04]  /*1710*/  LDSM.16.M88.4 R104, [R205+0xd800] ;  /* 0x00d80000cd68783b */ /* 0x000fe80000000200 */
[----:B------:R-:W-:Y:S01]  /*1720*/  LDSM.16.M88.4 R64, [R204+0x4000] ;  /* 0x00400000cc40783b */ /* 0x000fe20000000200 */
[----:B--2---:R-:W-:Y:S03]  /*1730*/  HMMA.16816.F32.BF16 R40, R24, R52, RZ ;  /* 0x000000341828723c */ /* 0x004fe600000418ff */
[----:B------:R-:W-:Y:S04]  /*1740*/  LDSM.16.M88.4 R80, [R203+0x2000] ;  /* 0x00200000cb50783b */ /* 0x000fe80000000200 */
[----:B------:R-:W-:Y:S01]  /*1750*/  LDSM.16.M88.4 R84, [R203+0x1800] ;  /* 0x00180000cb54783b */ /* 0x000fe20000000200 */
[C---:B------:R-:W-:Y:S03]  /*1760*/  HMMA.16816.F32.BF16 R16, R12.reuse, R36, R16 ;  /* 0x000000240c10723c */ /* 0x040fe60000041810 */
[----:B------:R-:W-:Y:S04]  /*1770*/  LDSM.16.M88.4 R44, [R192+0x800] ;  /* 0x00080000c02c783b */ /* 0x000fe80000000200 */
[----:B------:R-:W-:Y:S01]  /*1780*/  LDSM.16.M88.4 R48, [R202+0x4000] ;  /* 0x00400000ca30783b */ /* 0x000fe20000000200 */
[----:B------:R-:W-:Y:S03]  /*1790*/  HMMA.16816.F32.BF16 R28, R12, R38, R28 ;  /* 0x000000260c1c723c */ /* 0x000fe6000004181c */
[----:B------:R-:W2:Y:S04]  /*17a0*/  LDSM.16.M88.4 R36, [R199+0xc800] ;  /* 0x00c80000c724783b */ /* 0x000ea80000000200 */
[----:B------:R-:W-:Y:S01]  /*17b0*/  LDSM.16.M88.4 R56, [R199+0xe000] ;  /* 0x00e00000c738783b */ /* 0x000fe20000000200 */
[----:B------:R-:W-:Y:S03]  /*17c0*/  HMMA.16816.F32.BF16 R52, R24, R54, RZ ;  /* 0x000000361834723c */ /* 0x000fe600000418ff */
[----:B------:R-:W-:Y:S04]  /*17d0*/  LDSM.16.M88.4 R60, [R199+0xd800] ;  /* 0x00d80000c73c783b */ /* 0x000fe80000000200 */
[----:B------:R-:W-:Y:S01]  /*17e0*/  LDSM.16.M88.4 R108, [R192+0x1800] ;  /* 0x00180000c06c783b */ /* 0x000fe20000000200 */
[C---:B---3--:R-:W-:Y:S03]  /*17f0*/  HMMA.16816.F32.BF16 R16, R92.reuse, R8, R16 ;  /* 0x000000085c10723c */ /* 0x048fe60000041810 */
[----:B------:R-:W0:Y:S05]  /*1800*/  LDGDEPBAR ;  /* 0x00000000000079af */ /* 0x000e2a0000000000 */
[----:B------:R-:W-:Y:S01]  /*1810*/  HMMA.16816.F32.BF16 R28, R92, R10, R28 ;  /* 0x0000000a5c1c723c */ /* 0x000fe2000004181c */
[----:B------:R-:W3:Y:S07]  /*1820*/  LDSM.16.M88.4 R8, [R203+0x1000] ;  /* 0x00100000cb08783b */ /* 0x000eee0000000200 */
[----:B-1----:R-:W-:Y:S08]  /*1830*/  HMMA.16816.F32.BF16 R40, R12, R32, R40 ;  /* 0x000000200c28723c */ /* 0x002ff00000041828 */
[C---:B------:R-:W-:Y:S08]  /*1840*/  HMMA.16816.F32.BF16 R16, R96.reuse, R20, R16 ;  /* 0x000000146010723c */ /* 0x040ff00000041810 */
[----:B------:R-:W-:Y:S01]  /*1850*/  HMMA.16816.F32.BF16 R28, R96, R22, R28 ;  /* 0x00000016601c723c */ /* 0x000fe2000004181c */
[----:B------:R-:W1:Y:S07]  /*1860*/  LDSM.16.M88.4 R20, [R199+0xd000] ;  /* 0x00d00000c714783b */ /* 0x000e6e0000000200 */
[C---:B-----5:R-:W-:Y:S08]  /*1870*/  HMMA.16816.F32.BF16 R76, R24.reuse, R72, RZ ;  /* 0x00000048184c723c */ /* 0x060ff000000418ff */
[----:B------:R-:W-:Y:S08]  /*1880*/  HMMA.16816.F32.BF16 R72, R24, R74, RZ ;  /* 0x0000004a1848723c */ /* 0x000ff000000418ff */
[----:B------:R-:W-:Y:S01]  /*1890*/  HMMA.16816.F32.BF16 R52, R12, R34, R52 ;  /* 0x000000220c34723c */ /* 0x000fe20000041834 */
[----:B------:R-:W5:Y:S07]  /*18a0*/  LDSM.16.M88.4 R32, [R205+0xe800] ;  /* 0x00e80000cd20783b */ /* 0x000f6e0000000200 */
[----:B----4-:R-:W-:Y:S08]  /*18b0*/  HMMA.16816.F32.BF16 R16, R88, R100, R16 ;  /* 0x000000645810723c */ /* 0x010ff00000041810 */
[----:B--2---:R-:W-:Y:S08]  /*18c0*/  HMMA.16816.F32.BF16 R40, R92, R36, R40 ;  /* 0x000000245c28723c */ /* 0x004ff00000041828 */
[C---:B------:R-:W-:Y:S08]  /*18d0*/  HMMA.16816.F32.BF16 R68, R24.reuse, R104, RZ ;  /* 0x000000681844723c */ /* 0x040ff000000418ff */
[----:B------:R-:W-:Y:S01]  /*18e0*/  HMMA.16816.F32.BF16 R24, R24, R106, RZ ;  /* 0x0000006a1818723c */ /* 0x000fe200000418ff */
[----:B------:R-:W-:Y:S07]  /*18f0*/  LDSM.16.M88.4 R104, [R203+0x2800] ;  /* 0x00280000cb68783b */ /* 0x000fee0000000200 */
[----:B------:R-:W-:Y:S01]  /*1900*/  HMMA.16816.F32.BF16 R28, R88, R102, R28 ;  /* 0x00000066581c723c */ /* 0x000fe2000004181c */
[----:B------:R-:W-:Y:S07]  /*1910*/  LDSM.16.M88.4 R100, [R192+0x2000] ;  /* 0x00200000c064783b */ /* 0x000fee0000000200 */
[C---:B---3--:R-:W-:Y:S08]  /*1920*/  HMMA.16816.F32.BF16 R76, R12.reuse, R8, R76 ;  /* 0x000000080c4c723c */ /* 0x048ff0000004184c */
[----:B------:R-:W-:Y:S01]  /*1930*/  HMMA.16816.F32.BF16 R72, R12, R10, R72 ;  /* 0x0000000a0c48723c */ /* 0x000fe20000041848 */
[----:B------:R-:W2:Y:S07]  /*1940*/  LDSM.16.M88.4 R8, [R192+0x1000] ;  /* 0x00100000c008783b */ /* 0x000eae0000000200 */
[----:B------:R-:W-:Y:S01]  /*1950*/  HMMA.16816.F32.BF16 R52, R92, R38, R52 ;  /* 0x000000265c34723c */ /* 0x000fe20000041834 */
[----:B------:R-:W3:Y:S07]  /*1960*/  LDSM.16.M88.4 R36, [R201+0x4000] ;  /* 0x00400000c924783b */ /* 0x000eee0000000200 */
[----:B------:R-:W-:Y:S08]  /*1970*/  HMMA.16816.F32.BF16 R16, R64, R80, R16 ;  /* 0x000000504010723c */ /* 0x000ff00000041810 */
[----:B------:R-:W-:Y:S08]  /*1980*/  HMMA.16816.F32.BF16 R68, R12, R84, R68 ;  /* 0x000000540c44723c */ /* 0x000ff00000041844 */
[----:B------:R-:W-:Y:S08]  /*1990*/  HMMA.16816.F32.BF16 R40, R96, R44, R40 ;  /* 0x0000002c6028723c */ /* 0x000ff00000041828 */
[----:B------:R-:W-:Y:S01]  /*19a0*/  HMMA.16816.F32.BF16 R12, R12, R86, R24 ;  /* 0x000000560c0c723c */ /* 0x000fe20000041818 */
[----:B------:R-:W4:Y:S04]  /*19b0*/  LDSM.16.M88.4 R84, [R205+0xf000] ;  /* 0x00f00000cd54783b */ /* 0x000f280000000200 */
[----:B------:R-:W-:Y:S03]  /*19c0*/  LDSM.16.M88.4 R24, [R206+0x8000] ;  /* 0x00800000ce18783b */ /* 0x000fe60000000200 */
[----:B------:R-:W-:Y:S01]  /*19d0*/  HMMA.16816.F32.BF16 R28, R64, R82, R28 ;  /* 0x00000052401c723c */ /* 0x000fe2000004181c */
[----:B------:R-:W-:Y:S07]  /*19e0*/  LDSM.16.M88.4 R80, [R205+0xf800] ;  /* 0x00f80000cd50783b */ /* 0x000fee0000000200 */
[C---:B-1----:R-:W-:Y:S08]  /*19f0*/  HMMA.16816.F32.BF16 R76, R92.reuse, R20, R76 ;  /* 0x000000145c4c723c */ /* 0x042ff0000004184c */
[----:B------:R-:W-:Y:S01]  /*1a00*/  HMMA.16816.F32.BF16 R72, R92, R22, R72 ;  /* 0x000000165c48723c */ /* 0x000fe20000041848 */
[----:B------:R-:W1:Y:S07]  /*1a10*/  LDSM.16.M88.4 R20, [R205+0x10000] ;  /* 0x01000000cd14783b */ /* 0x000e6e0000000200 */
[----:B------:R-:W-:Y:S01]  /*1a20*/  HMMA.16816.F32.BF16 R52, R96, R46, R52 ;  /* 0x0000002e6034723c */ /* 0x000fe20000041834 */
[----:B------:R-:W1:Y:S07]  /*1a30*/  LDSM.16.M88.4 R44, [R199+0xe800] ;  /* 0x00e80000c72c783b */ /* 0x000e6e0000000200 */
[----:B------:R-:W-:Y:S08]  /*1a40*/  HMMA.16816.F32.BF16 R16, R48, R56, R16 ;  /* 0x000000383010723c */ /* 0x000ff00000041810 */
[----:B------:R-:W-:Y:S08]  /*1a50*/  HMMA.16816.F32.BF16 R68, R92, R60, R68 ;  /* 0x0000003c5c44723c */ /* 0x000ff00000041844 */
[----:B-----5:R-:W-:Y:S08]  /*1a60*/  HMMA.16816.F32.BF16 R40, R88, R32, R40 ;  /* 0x000000205828723c */ /* 0x020ff00000041828 */
[----:B------:R-:W-:Y:S01]  /*1a70*/  HMMA.16816.F32.BF16 R92, R92, R62, R12 ;  /* 0x0000003e5c5c723c */ /* 0x000fe2000004180c */
[----:B------:R-:W5:Y:S04]  /*1a80*/  LDSM.16.M88.4 R60, [R203+0x3000] ;  /* 0x00300000cb3c783b */ /* 0x000f680000000200 */
[----:B------:R-:W-:Y:S03]  /*1a90*/  LDSM.16.M88.4 R12, [R203+0x4000] ;  /* 0x00400000cb0c783b */ /* 0x000fe60000000200 */
[----:B------:R-:W-:Y:S01]  /*1aa0*/  HMMA.16816.F32.BF16 R28, R48, R58, R28 ;  /* 0x0000003a301c723c */ /* 0x000fe2000004181c */
[----:B------:R-:W-:Y:S07]  /*1ab0*/  LDSM.16.M88.4 R56, [R203+0x3800] ;  /* 0x00380000cb38783b */ /* 0x000fee0000000200 */
[C---:B--2---:R-:W-:Y:S08]  /*1ac0*/  HMMA.16816.F32.BF16 R76, R96.reuse, R8, R76 ;  /* 0x00000008604c723c */ /* 0x044ff0000004184c */
[----:B------:R-:W-:Y:S01]  /*1ad0*/  HMMA.16816.F32.BF16 R72, R96, R10, R72 ;  /* 0x0000000a6048723c */ /* 0x000fe20000041848 */
[----:B------:R-:W2:Y:S07]  /*1ae0*/  LDSM.16.M88.4 R8, [R204+0x8000] ;  /* 0x00800000cc08783b */ /* 0x000eae0000000200 */
[----:B------:R-:W-:Y:S01]  /*1af0*/  HMMA.16816.F32.BF16 R52, R88, R34, R52 ;  /* 0x000000225834723c */ /* 0x000fe20000041834 */
[----:B------:R-:W1:Y:S07]  /*1b00*/  LDSM.16.M88.4 R32, [R192+0x2800] ;  /* 0x00280000c020783b */ /* 0x000e6e0000000200 */
[----:B---3--:R-:W-:Y:S08]  /*1b10*/  HMMA.16816.F32.BF16 R16, R36, R100, R16 ;  /* 0x000000642410723c */ /* 0x008ff00000041810 */
[----:B------:R-:W-:Y:S08]  /*1b20*/  HMMA.16816.F32.BF16 R40, R64, R104, R40 ;  /* 0x000000684028723c */ /* 0x000ff00000041828 */
[C---:B------:R-:W-:Y:S08]  /*1b30*/  HMMA.16816.F32.BF16 R68, R96.reuse, R108, R68 ;  /* 0x0000006c6044723c */ /* 0x040ff00000041844 */
[----:B------:R-:W-:Y:S01]  /*1b40*/  HMMA.16816.F32.BF16 R92, R96, R110, R92 ;  /* 0x0000006e605c723c */ /* 0x000fe2000004185c */
[----:B------:R-:W-:Y:S07]  /*1b50*/  LDSM.16.M88.4 R96, [R205+0x10800] ;  /* 0x01080000cd60783b */ /* 0x000fee0000000200 */
[----:B------:R-:W-:Y:S08]  /*1b60*/  HMMA.16816.F32.BF16 R28, R36, R102, R28 ;  /* 0x00000066241c723c */ /* 0x000ff0000004181c */
[C---:B----4-:R-:W-:Y:S08]  /*1b70*/  HMMA.16816.F32.BF16 R76, R88.reuse, R84, R76 ;  /* 0x00000054584c723c */ /* 0x050ff0000004184c */
[----:B------:R-:W-:Y:S01]  /*1b80*/  HMMA.16816.F32.BF16 R72, R88, R86, R72 ;  /* 0x000000565848723c */ /* 0x000fe20000041848 */
[----:B------:R-:W-:Y:S07]  /*1b90*/  LDSM.16.M88.4 R84, [R199+0x10000] ;  /* 0x01000000c754783b */ /* 0x000fee0000000200 */
[----:B------:R-:W-:Y:S01]  /*1ba0*/  HMMA.16816.F32.BF16 R104, R64, R106, R52 ;  /* 0x0000006a4068723c */ /* 0x000fe20000041834 */
[----:B------:R-:W-:Y:S07]  /*1bb0*/  LDSM.16.M88.4 R52, [R202+0x8000] ;  /* 0x00800000ca34783b */ /* 0x000fee0000000200 */
[----:B-1----:R-:W-:Y:S08]  /*1bc0*/  HMMA.16816.F32.BF16 R16, R24, R20, R16 ;  /* 0x000000141810723c */ /* 0x002ff00000041810 */
[----:B------:R-:W-:Y:S08]  /*1bd0*/  HMMA.16816.F32.BF16 R40, R48, R44, R40 ;  /* 0x0000002c3028723c */ /* 0x000ff00000041828 */
[C---:B------:R-:W-:Y:S08]  /*1be0*/  HMMA.16816.F32.BF16 R68, R88.reuse, R80, R68 ;  /* 0x000000505844723c */ /* 0x040ff00000041844 */
[----:B------:R-:W-:Y:S01]  /*1bf0*/  HMMA.16816.F32.BF16 R92, R88, R82, R92 ;  /* 0x00000052585c723c */ /* 0x000fe2000004185c */
[----:B------:R-:W-:Y:S07]  /*1c00*/  LDSM.16.M88.4 R80, [R192+0x3000] ;  /* 0x00300000c050783b */ /* 0x000fee0000000200 */
[----:B------:R-:W-:Y:S01]  /*1c10*/  HMMA.16816.F32.BF16 R28, R24, R22, R28 ;  /* 0x00000016181c723c */ /* 0x000fe2000004181c */
[----:B------:R-:W1:Y:S07]  /*1c20*/  LDSM.16.M88.4 R20, [R199+0xf000] ;  /* 0x00f00000c714783b */ /* 0x000e6e0000000200 */
[C---:B-----5:R-:W-:Y:S08]  /*1c30*/  HMMA.16816.F32.BF16 R76, R64.reuse, R60, R76 ;  /* 0x0000003c404c723c */ /* 0x060ff0000004184c */
[----:B------:R-:W-:Y:S01]  /*1c40*/  HMMA.16816.F32.BF16 R72, R64, R62, R72 ;  /* 0x0000003e4048723c */ /* 0x000fe20000041848 */
[----:B------:R-:W3:Y:S07]  /*1c50*/  LDSM.16.M88.4 R60, [R199+0xf800] ;  /* 0x00f80000c73c783b */ /* 0x000eee0000000200 */
[----:B------:R-:W-:Y:S01]  /*1c60*/  HMMA.16816.F32.BF16 R104, R48, R46, R104 ;  /* 0x0000002e3068723c */ /* 0x000fe20000041868 */
[----:B------:R-:W-:Y:S07]  /*1c70*/  LDSM.16.M88.4 R44, [R203+0x4800] ;  /* 0x00480000cb2c783b */ /* 0x000fee0000000200 */
[----:B--2---:R-:W-:Y:S08]  /*1c80*/  HMMA.16816.F32.BF16 R16, R8, R12, R16 ;  /* 0x0000000c0810723c */ /* 0x004ff00000041810 */
[----:B------:R-:W-:Y:S08]  /*1c90*/  HMMA.16816.F32.BF16 R40, R36, R32, R40 ;  /* 0x000000202428723c */ /* 0x000ff00000041828 */
[C---:B------:R-:W-:Y:S08]  /*1ca0*/  HMMA.16816.F32.BF16 R68, R64.reuse, R56, R68 ;  /* 0x000000384044723c */ /* 0x040ff00000041844 */
[----:B------:R-:W-:Y:S01]  /*1cb0*/  HMMA.16816.F32.BF16 R92, R64, R58, R92 ;  /* 0x0000003a405c723c */ /* 0x000fe2000004185c */
[----:B------:R-:W-:Y:S04]  /*1cc0*/  LDSM.16.M88.4 R56, [R201+0x8000] ;  /* 0x00800000c938783b */ /* 0x000fe80000000200 */
[----:B------:R-:W2:Y:S03]  /*1cd0*/  LDSM.16.M88.4 R64, [R192+0x4000] ;  /* 0x00400000c040783b */ /* 0x000ea60000000200 */
[----:B------:R-:W-:Y:S01]  /*1ce0*/  HMMA.16816.F32.BF16 R28, R8, R14, R28 ;  /* 0x0000000e081c723c */ /* 0x000fe2000004181c */
[----:B------:R-:W4:Y:S07]  /*1cf0*/  LDSM.16.M88.4 R12, [R192+0x3800] ;  /* 0x00380000c00c783b */ /* 0x000f2e0000000200 */
[----:B------:R-:W-:Y:S01]  /*1d00*/  HMMA.16816.F32.BF16 R104, R36, R34, R104 ;  /* 0x000000222468723c */ /* 0x000fe20000041868 */
[----:B------:R-:W-:Y:S07]  /*1d10*/  LDSM.16.M88.4 R32, [R199+0x10800] ;  /* 0x01080000c720783b */ /* 0x000fee0000000200 */
[C---:B-1----:R-:W-:Y:S08]  /*1d20*/  HMMA.16816.F32.BF16 R76, R48.reuse, R20, R76 ;  /* 0x00000014304c723c */ /* 0x042ff0000004184c */
[----:B------:R-:W-:Y:S01]  /*1d30*/  HMMA.16816.F32.BF16 R72, R48, R22, R72 ;  /* 0x000000163048723c */ /* 0x000fe20000041848 */
[----:B------:R-:W1:Y:S07]  /*1d40*/  LDSM.16.M88.4 R20, [R205+0x11000] ;  /* 0x01100000cd14783b */ /* 0x000e6e0000000200 */
[----:B------:R-:W-:Y:S08]  /*1d50*/  HMMA.16816.F32.BF16 R16, R52, R84, R16 ;  /* 0x000000543410723c */ /* 0x000ff00000041810 */
[----:B------:R-:W-:Y:S08]  /*1d60*/  HMMA.16816.F32.BF16 R40, R24, R96, R40 ;  /* 0x000000601828723c */ /* 0x000ff00000041828 */
[C---:B---3--:R-:W-:Y:S08]  /*1d70*/  HMMA.16816.F32.BF16 R68, R48.reuse, R60, R68 ;  /* 0x0000003c3044723c */ /* 0x048ff00000041844 */
[----:B------:R-:W-:Y:S01]  /*1d80*/  HMMA.16816.F32.BF16 R92, R48, R62, R92 ;  /* 0x0000003e305c723c */ /* 0x000fe2000004185c */
[----:B------:R-:W-:Y:S07]  /*1d90*/  LDSM.16.M88.4 R48, [R192+0x4800] ;  /* 0x00480000c030783b */ /* 0x000fee0000000200 */
[----:B------:R-:W-:Y:S08]  /*1da0*/  HMMA.16816.F32.BF16 R28, R52, R86, R28 ;  /* 0x00000056341c723c */ /* 0x000ff0000004181c */
[----:B------:R-:W-:Y:S08]  /*1db0*/  HMMA.16816.F32.BF16 R104, R24, R98, R104 ;  /* 0x000000621868723c */ /* 0x000ff00000041868 */
[C---:B------:R-:W-:Y:S08]  /*1dc0*/  HMMA.16816.F32.BF16 R76, R36.reuse, R80, R76 ;  /* 0x00000050244c723c */ /* 0x040ff0000004184c */
[----:B------:R-:W-:Y:S08]  /*1dd0*/  HMMA.16816.F32.BF16 R72, R36, R82, R72 ;  /* 0x000000522448723c */ /* 0x000ff00000041848 */
[----:B--2---:R-:W-:Y:S08]  /*1de0*/  HMMA.16816.F32.BF16 R16, R56, R64, R16 ;  /* 0x000000403810723c */ /* 0x004ff00000041810 */
[----:B------:R-:W-:Y:S08]  /*1df0*/  HMMA.16816.F32.BF16 R40, R8, R44, R40 ;  /* 0x0000002c0828723c */ /* 0x000ff00000041828 */
[C---:B----4-:R-:W-:Y:S08]  /*1e00*/  HMMA.16816.F32.BF16 R68, R36.reuse, R12, R68 ;  /* 0x0000000c2444723c */ /* 0x050ff00000041844 */
[----:B------:R-:W-:Y:S01]  /*1e10*/  HMMA.16816.F32.BF16 R92, R36, R14, R92 ;  /* 0x0000000e245c723c */ /* 0x000fe2000004185c */
[----:B------:R-:W2:Y:S01]  /*1e20*/  LDSM.16.M88.4 R12, [R203+0x5000] ;  /* 0x00500000cb0c783b */ /* 0x000ea20000000200 */
[----:B------:R-:W-:-:S05]  /*1e30*/  FMUL.FTZ R16, R16, c[0x0][0x2ec] ;  /* 0x0000bb0010107a20 */ /* 0x000fca0000410000 */
[----:B------:R-:W-:Y:S01]  /*1e40*/  FMUL.FTZ R36, R17, c[0x0][0x2ec] ;  /* 0x0000bb0011247a20 */ /* 0x000fe20000410000 */
[----:B------:R-:W-:Y:S01]  /*1e50*/  HMMA.16816.F32.BF16 R28, R56, R66, R28 ;  /* 0x00000042381c723c */ /* 0x000fe2000004181c */
[----:B------:R-:W-:-:S04]  /*1e60*/  FMUL.FTZ R37, R19, c[0x0][0x2ec] ;  /* 0x0000bb0013257a20 */ /* 0x000fc80000410000 */
[----:B------:R-:W3:Y:S03]  /*1e70*/  MUFU.TANH R36, R36 ;  /* 0x0000002400247308 */ /* 0x000ee60000002400 */
[----:B------:R-:W-:Y:S05]  /*1e80*/  HMMA.16816.F32.BF16 R104, R8, R46, R104 ;  /* 0x0000002e0868723c */ /* 0x000fea0000041868 */
[----:B------:R-:W4:Y:S03]  /*1e90*/  MUFU.TANH R37, R37 ;  /* 0x0000002500257308 */ /* 0x000f260000002400 */
[C---:B-1----:R-:W-:Y:S08]  /*1ea0*/  HMMA.16816.F32.BF16 R76, R24.reuse, R20, R76 ;  /* 0x00000014184c723c */ /* 0x042ff0000004184c */
[----:B------:R-:W-:Y:S01]  /*1eb0*/  HMMA.16816.F32.BF16 R72, R24, R22, R72 ;  /* 0x000000161848723c */ /* 0x000fe20000041848 */
[----:B------:R-:W1:Y:S01]  /*1ec0*/  LDSM.16.M88.4 R20, [R205+0x11800] ;  /* 0x01180000cd14783b */ /* 0x000e620000000200 */
[----:B------:R-:W-:-:S02]  /*1ed0*/  FMUL.FTZ R28, R28, c[0x0][0x2ec] ;  /* 0x0000bb001c1c7a20 */ /* 0x000fc40000410000 */
[----:B------:R-:W-:Y:S02]  /*1ee0*/  FMUL.FTZ R29, R29, c[0x0][0x2ec] ;  /* 0x0000bb001d1d7a20 */ /* 0x000fe40000410000 */
[----:B------:R-:W5:Y:S01]  /*1ef0*/  MUFU.TANH R38, R28 ;  /* 0x0000001c00267308 */ /* 0x000f620000002400 */
[----:B------:R-:W-:Y:S01]  /*1f00*/  FMUL.FTZ R39, R31, c[0x0][0x2ec] ;  /* 0x0000bb001f277a20 */ /* 0x000fe20000410000 */
[C---:B------:R-:W-:Y:S06]  /*1f10*/  HMMA.16816.F32.BF16 R40, R52.reuse, R32, R40 ;  /* 0x000000203428723c */ /* 0x040fec0000041828 */
[----:B------:R3:W-:Y:S01]  /*1f20*/  MUFU.TANH R32, R16 ;  /* 0x0000001000207308 */ /* 0x0007e20000002400 */
[----:B------:R-:W-:Y:S01]  /*1f30*/  FMUL.FTZ R33, R18, c[0x0][0x2ec] ;  /* 0x0000bb0012217a20 */ /* 0x000fe20000410000 */
[----:B------:R-:W-:Y:S06]  /*1f40*/  HMMA.16816.F32.BF16 R104, R52, R34, R104 ;  /* 0x000000223468723c */ /* 0x000fec0000041868 */
[----:B------:R4:W-:Y:S01]  /*1f50*/  MUFU.TANH R34, R29 ;  /* 0x0000001d00227308 */ /* 0x0009e20000002400 */
[----:B------:R-:W-:Y:S01]  /*1f60*/  FMUL.FTZ R35, R30, c[0x0][0x2ec] ;  /* 0x0000bb001e237a20 */ /* 0x000fe20000410000 */
[C---:B--2---:R-:W-:Y:S01]  /*1f70*/  HMMA.16816.F32.BF16 R76, R8.reuse, R12, R76 ;  /* 0x0000000c084c723c */ /* 0x044fe2000004184c */
[----:B---3--:R-:W2:Y:S05]  /*1f80*/  LDSM.16.M88.4 R16, [R199+0x11000] ;  /* 0x01100000c710783b */ /* 0x008eaa0000000200 */
[----:B------:R-:W3:Y:S02]  /*1f90*/  MUFU.TANH R35, R35 ;  /* 0x0000002300237308 */ /* 0x000ee40000002400 */
[----:B------:R-:W-:Y:S01]  /*1fa0*/  HMMA.16816.F32.BF16 R72, R8, R14, R72 ;  /* 0x0000000e0848723c */ /* 0x000fe20000041848 */
[----:B------:R-:W-:Y:S04]  /*1fb0*/  LDSM.16.M88.4 R12, [R192+0x5000] ;  /* 0x00500000c00c783b */ /* 0x000fe80000000200 */
[----:B----4-:R-:W4:Y:S01]  /*1fc0*/  LDSM.16.M88.4 R28, [R203+0x5800] ;  /* 0x00580000cb1c783b */ /* 0x010f220000000200 */
[----:B------:R-:W2:Y:S02]  /*1fd0*/  MUFU.TANH R39, R39 ;  /* 0x0000002700277308 */ /* 0x000ea40000002400 */
[----:B------:R-:W-:Y:S06]  /*1fe0*/  HMMA.16816.F32.BF16 R40, R56, R48, R40 ;  /* 0x000000303828723c */ /* 0x000fec0000041828 */
[----:B------:R-:W-:Y:S02]  /*1ff0*/  MUFU.TANH R33, R33 ;  /* 0x0000002100217308 */ /* 0x000fe40000002400 */
[C---:B-1----:R-:W-:Y:S08]  /*2000*/  HMMA.16816.F32.BF16 R68, R24.reuse, R20, R68 ;  /* 0x000000141844723c */ /* 0x042ff00000041844 */
[----:B------:R-:W-:Y:S01]  /*2010*/  HMMA.16816.F32.BF16 R92, R24, R22, R92 ;  /* 0x00000016185c723c */ /* 0x000fe2000004185c */
[----:B------:R-:W-:Y:S06]  /*2020*/  LDSM.16.M88.4 R20, [R192+0x5800] ;  /* 0x00580000c014783b */ /* 0x000fec0000000200 */
[----:B------:R-:W-:Y:S01]  /*2030*/  IMAD R26, R133, 0x40, R228 ;  /* 0x00000040851a7824 */ /* 0x000fe200078e02e4 */
[----:B------:R-:W-:Y:S01]  /*2040*/  HMMA.16816.F32.BF16 R104, R56, R50, R104 ;  /* 0x000000323868723c */ /* 0x000fe20000041868 */
[----:B------:R-:W-:-:S02]  /*2050*/  FMUL.FTZ R44, R40, c[0x0][0x2ec] ;  /* 0x0000bb00282c7a20 */ /* 0x000fc40000410000 */
[----:B------:R-:W-:Y:S02]  /*2060*/  FMUL.FTZ R40, R41, c[0x0][0x2ec] ;  /* 0x0000bb0029287a20 */ /* 0x000fe40000410000 */
[----:B------:R-:W-:Y:S02]  /*2070*/  FMUL.FTZ R41, R42, c[0x0][0x2ec] ;  /* 0x0000bb002a297a20 */ /* 0x000fe40000410000 */
[----:B------:R-:W-:Y:S01]  /*2080*/  FMUL.FTZ R42, R43, c[0x0][0x2ec] ;  /* 0x0000bb002b2a7a20 */ /* 0x000fe20000410000 */
[C---:B--2---:R-:W-:Y:S01]  /*2090*/  HMMA.16816.F32.BF16 R76, R52.reuse, R16, R76 ;  /* 0x00000010344c723c */ /* 0x044fe2000004184c */
[----:B------:R-:W1:Y:S07]  /*20a0*/  MUFU.TANH R44, R44 ;  /* 0x0000002c002c7308 */ /* 0x000e6e0000002400 */
[----:B------:R-:W-:Y:S01]  /*20b0*/  HMMA.16816.F32.BF16 R72, R52, R18, R72 ;  /* 0x000000123448723c */ /* 0x000fe20000041848 */
[----:B------:R-:W2:Y:S01]  /*20c0*/  LDSM.16.M88.4 R16, [R199+0x11800] ;  /* 0x01180000c710783b */ /* 0x000ea20000000200 */
[----:B------:R-:W-:Y:S01]  /*20d0*/  MUFU.TANH R40, R40 ;  /* 0x0000002800287308 */ /* 0x000fe20000002400 */
[----:B------:R-:W-:-:S05]  /*20e0*/  DEPBAR.LE SB0, 0x0 ;  /* 0x000080000000791a */ /* 0x000fca0000000000 */
[C---:B----4-:R-:W-:Y:S01]  /*20f0*/  HMMA.16816.F32.BF16 R68, R8.reuse, R28, R68 ;  /* 0x0000001c0844723c */ /* 0x050fe20000041844 */
[----:B------:R-:W-:Y:S01]  /*2100*/  FMUL.FTZ R43, R104, c[0x0][0x2ec] ;  /* 0x0000bb00682b7a20 */ /* 0x000fe20000410000 */
[----:B------:R-:W4:Y:S01]  /*2110*/  MUFU.TANH R41, R41 ;  /* 0x0000002900297308 */ /* 0x000f220000002400 */
[----:B------:R-:W-:Y:S02]  /*2120*/  FMUL.FTZ R45, R105, c[0x0][0x2ec] ;  /* 0x0000bb00692d7a20 */ /* 0x000fe40000410000 */
[----:B------:R-:W-:Y:S02]  /*2130*/  FMUL.FTZ R25, R107, c[0x0][0x2ec] ;  /* 0x0000bb006b197a20 */ /* 0x000fe40000410000 */
[----:B------:R-:W-:Y:S01]  /*2140*/  FMUL.FTZ R28, R106, c[0x0][0x2ec] ;  /* 0x0000bb006a1c7a20 */ /* 0x000fe20000410000 */
[----:B------:R-:W-:Y:S02]  /*2150*/  HMMA.16816.F32.BF16 R92, R8, R30, R92 ;  /* 0x0000001e085c723c */ /* 0x000fe4000004185c */
[----:B------:R-:W1:Y:S05]  /*2160*/  MUFU.TANH R42, R42 ;  /* 0x0000002a002a7308 */ /* 0x000e6a0000002400 */
[C---:B------:R-:W-:Y:S01]  /*2170*/  IADD3 R8, R26.reuse, 0x8, RZ ;  /* 0x000000081a087810 */ /* 0x040fe20007ffe0ff */
[C---:B------:R-:W-:Y:S01]  /*2180*/  HMMA.16816.F32.BF16 R76, R56.reuse, R12, R76 ;  /* 0x0000000c384c723c */ /* 0x040fe2000004184c */
[----:B------:R-:W-:Y:S01]  /*2190*/  IADD3 R9, R26, 0x9, RZ ;  /* 0x000000091a097810 */ /* 0x000fe20007ffe0ff */
[----:B------:R-:W1:Y:S05]  /*21a0*/  MUFU.TANH R43, R43 ;  /* 0x0000002b002b7308 */ /* 0x000e6a0000002400 */
[----:B------:R-:W-:Y:S01]  /*21b0*/  SHF.R.S32.HI R13, RZ, 0x1f, R0 ;  /* 0x0000001fff0d7819 */ /* 0x000fe20000011400 */
[----:B------:R-:W-:Y:S02]  /*21c0*/  HMMA.16816.F32.BF16 R72, R56, R14, R72 ;  /* 0x0000000e3848723c */ /* 0x000fe40000041848 */
[----:B------:R-:W-:Y:S01]  /*21d0*/  MUFU.TANH R45, R45 ;  /* 0x0000002d002d7308 */ /* 0x000fe20000002400 */
[----:B------:R-:W-:Y:S01]  /*21e0*/  LEA.HI R220, R13, R0, RZ, 0x2 ;  /* 0x000000000ddc7211 */ /* 0x000fe200078f10ff */
[----:B------:R-:W-:-:S02]  /*21f0*/  IMAD R13, R116, 0x10, R118 ;  /* 0x00000010740d7824 */ /* 0x000fc400078e0276 */
[----:B------:R-:W-:Y:S01]  /*2200*/  IMAD.IADD R0, R113, 0x1, R6 ;  /* 0x0000000171007824 */ /* 0x000fe200078e0206 */
[----:B------:R-:W-:Y:S01]  /*2210*/  SHF.R.S32.HI R220, RZ, 0x2, R220 ;  /* 0x00000002ffdc7819 */ /* 0x000fe200000114dc */
[----:B--2---:R-:W-:Y:S01]  /*2220*/  HMMA.16816.F32.BF16 R68, R52, R16, R68 ;  /* 0x000000103444723c */ /* 0x004fe20000041844 */
[----:B------:R-:W-:Y:S01]  /*2230*/  IADD3 R6, R26, 0x1, RZ ;  /* 0x000000011a067810 */ /* 0x000fe20007ffe0ff */
[----:B------:R-:W2:Y:S01]  /*2240*/  MUFU.TANH R28, R28 ;  /* 0x0000001c001c7308 */ /* 0x000ea20000002400 */
[----:B------:R-:W-:-:S04]  /*2250*/  IADD3 R13, R13, 0x1, R220 ;  /* 0x000000010d0d7810 */ /* 0x000fc80007ffe0dc */
[----:B------:R-:W-:Y:S01]  /*2260*/  IADD3 R13, R112, R13, -R213 ;  /* 0x0000000d700d7210 */ /* 0x000fe20007ffe8d5 */
[----:B------:R-:W-:Y:S01]  /*2270*/  HMMA.16816.F32.BF16 R92, R52, R18, R92 ;  /* 0x00000012345c723c */ /* 0x000fe2000004185c */
[----:B------:R-:W-:Y:S01]  /*2280*/  FMUL.FTZ R76, R76, c[0x0][0x2ec] ;  /* 0x0000bb004c4c7a20 */ /* 0x000fe20000410000 */
[----:B------:R-:W1:Y:S01]  /*2290*/  MUFU.TANH R25, R25 ;  /* 0x0000001900197308 */ /* 0x000e620000002400 */
[----:B------:R-:W-:Y:S01]  /*22a0*/  IADD3 R13, R13, c[0x0][0x2e8], RZ ;  /* 0x0000ba000d0d7a10 */ /* 0x000fe20007ffe0ff */
[----:B------:R-:W-:Y:S02]  /*22b0*/  FMUL.FTZ R77, R77, c[0x0][0x2ec] ;  /* 0x0000bb004d4d7a20 */ /* 0x000fe40000410000 */
[----:B------:R-:W-:Y:S01]  /*22c0*/  FMUL.FTZ R78, R78, c[0x0][0x2ec] ;  /* 0x0000bb004e4e7a20 */ /* 0x000fe20000410000 */
[C---:B------:R-:W-:Y:S01]  /*22d0*/  IADD3 R221, R13.reuse, 0x8, RZ ;  /* 0x000000080ddd7810 */ /* 0x040fe20007ffe0ff */
[----:B------:R-:W-:Y:S01]  /*22e0*/  FMUL.FTZ R72, R72, c[0x0][0x2ec] ;  /* 0x0000bb0048487a20 */ /* 0x000fe20000410000 */
[-C--:B------:R-:W-:Y:S01]  /*22f0*/  IMNMX R226, R13, R112.reuse, PT ;  /* 0x000000700de27217 */ /* 0x080fe20003800200 */
[----:B------:R-:W-:Y:S01]  /*2300*/  MUFU.TANH R167, R76 ;  /* 0x0000004c00a77308 */ /* 0x000fe20000002400 */
[----:B------:R-:W-:Y:S01]  /*2310*/  IMNMX R221, R221, R112, PT ;  /* 0x00000070dddd7217 */ /* 0x000fe20003800200 */
[----:B------:R-:W-:Y:S01]  /*2320*/  FMUL.FTZ R79, R79, c[0x0][0x2ec] ;  /* 0x0000bb004f4f7a20 */ /* 0x000fe20000410000 */
[CC--:B------:R-:W-:Y:S01]  /*2330*/  ISETP.GE.AND P6, PT, R6.reuse, R226.reuse, PT ;  /* 0x000000e20600720c */ /* 0x0c0fe20003fc6270 */
[----:B------:R-:W-:Y:S01]  /*2340*/  FMUL.FTZ R73, R73, c[0x0][0x2ec] ;  /* 0x0000bb0049497a20 */ /* 0x000fe20000410000 */
[-C--:B------:R-:W-:Y:S01]  /*2350*/  ISETP.GE.AND P3, PT, R6, R221.reuse, PT ;  /* 0x000000dd0600720c */ /* 0x080fe20003f66270 */
[C---:B------:R-:W-:Y:S01]  /*2360*/  HMMA.16816.F32.BF16 R68, R56.reuse, R20, R68 ;  /* 0x000000143844723c */ /* 0x040fe20000041844 */
[----:B------:R-:W-:Y:S01]  /*2370*/  IADD3 R6, R26, 0x10, RZ ;  /* 0x000000101a067810 */ /* 0x000fe20007ffe0ff */
[----:B------:R-:W1:Y:S01]  /*2380*/  MUFU.TANH R159, R72 ;  /* 0x00000048009f7308 */ /* 0x000e620000002400 */
[----:B------:R-:W-:Y:S01]  /*2390*/  FSEL R17, R36, -INF , !P6 ;  /* 0xff80000024117808 */ /* 0x000fe20007000000 */
[----:B------:R-:W-:Y:S01]  /*23a0*/  FMUL.FTZ R74, R74, c[0x0][0x2ec] ;  /* 0x0000bb004a4a7a20 */ /* 0x000fe20000410000 */
[-C--:B------:R-:W-:Y:S01]  /*23b0*/  ISETP.GE.AND P4, PT, R8, R226.reuse, PT ;  /* 0x000000e20800720c */ /* 0x080fe20003f86270 */
[----:B------:R-:W-:Y:S01]  /*23c0*/  FMUL.FTZ R75, R75, c[0x0][0x2ec] ;  /* 0x0000bb004b4b7a20 */ /* 0x000fe20000410000 */
[C---:B------:R-:W-:Y:S01]  /*23d0*/  ISETP.GE.AND P2, PT, R6.reuse, R226, PT ;  /* 0x000000e20600720c */ /* 0x040fe20003f46270 */
[----:B------:R-:W-:Y:S01]  /*23e0*/  HMMA.16816.F32.BF16 R20, R56, R22, R92 ;  /* 0x000000163814723c */ /* 0x000fe2000004185c */
[----:B------:R-:W-:Y:S01]  /*23f0*/  ISETP.GE.AND P6, PT, R6, R221, PT ;  /* 0x000000dd0600720c */ /* 0x000fe20003fc6270 */
[----:B------:R-:W-:Y:S01]  /*2400*/  MUFU.TANH R161, R77 ;  /* 0x0000004d00a17308 */ /* 0x000fe20000002400 */
[----:B------:R-:W-:-:S02]  /*2410*/  IADD3 R6, R26, 0x11, RZ ;  /* 0x000000111a067810 */ /* 0x000fc40007ffe0ff */
[----:B------:R-:W-:Y:S02]  /*2420*/  FSEL R24, R37, -INF , !P3 ;  /* 0xff80000025187808 */ /* 0x000fe40005800000 */
[----:B-----5:R-:W-:Y:S02]  /*2430*/  FSEL R27, R38, -INF , !P4 ;  /* 0xff800000261b7808 */ /* 0x020fe40006000000 */
[-C--:B------:R-:W-:Y:S01]  /*2440*/  ISETP.GE.AND P1, PT, R8, R221.reuse, PT ;  /* 0x000000dd0800720c */ /* 0x080fe20003f26270 */
[----:B------:R-:W-:Y:S01]  /*2450*/  MUFU.TANH R164, R78 ;  /* 0x0000004e00a47308 */ /* 0x000fe20000002400 */
[-C--:B------:R-:W-:Y:S02]  /*2460*/  ISETP.GE.AND P0, PT, R9, R226.reuse, PT ;  /* 0x000000e20900720c */ /* 0x080fe40003f06270 */
[CC--:B------:R-:W-:Y:S02]  /*2470*/  ISETP.GE.AND P3, PT, R6.reuse, R226.reuse, PT ;  /* 0x000000e20600720c */ /* 0x0c0fe40003f66270 */
[-C--:B------:R-:W-:Y:S01]  /*2480*/  ISETP.GE.AND P4, PT, R6, R221.reuse, PT ;  /* 0x000000dd0600720c */ /* 0x080fe20003f86270 */
[----:B------:R-:W-:Y:S01]  /*2490*/  FMUL.FTZ R71, R71, c[0x0][0x2ec] ;  /* 0x0000bb0047477a20 */ /* 0x000fe20000410000 */
[----:B------:R-:W-:Y:S01]  /*24a0*/  IADD3 R6, R26, 0x18, RZ ;  /* 0x000000181a067810 */ /* 0x000fe20007ffe0ff */
[----:B------:R-:W-:Y:S01]  /*24b0*/  MUFU.TANH R174, R79 ;  /* 0x0000004f00ae7308 */ /* 0x000fe20000002400 */
[-C--:B------:R-:W-:Y:S01]  /*24c0*/  ISETP.GE.AND P5, PT, R9, R221.reuse, PT ;  /* 0x000000dd0900720c */ /* 0x080fe20003fa6270 */
[----:B------:R-:W-:Y:S01]  /*24d0*/  FMUL.FTZ R68, R68, c[0x0][0x2ec] ;  /* 0x0000bb0044447a20 */ /* 0x000fe20000410000 */
[----:B------:R-:W-:Y:S01]  /*24e0*/  IADD3 R8, R26, 0x19, RZ ;  /* 0x000000191a087810 */ /* 0x000fe20007ffe0ff */
[----:B------:R-:W-:Y:S01]  /*24f0*/  FMUL.FTZ R69, R69, c[0x0][0x2ec] ;  /* 0x0000bb0045457a20 */ /* 0x000fe20000410000 */
[----:B---3--:R-:W-:Y:S01]  /*2500*/  FSEL R16, R35, -INF , !P1 ;  /* 0xff80000023107808 */ /* 0x008fe20004800000 */
[----:B------:R-:W-:Y:S01]  /*2510*/  FMUL.FTZ R70, R70, c[0x0][0x2ec] ;  /* 0x0000bb0046467a20 */ /* 0x000fe20000410000 */
[----:B------:R-:W-:Y:S01]  /*2520*/  FSEL R19, R34, -INF , !P0 ;  /* 0xff80000022137808 */ /* 0x000fe20004000000 */
[----:B------:R-:W3:Y:S01]  /*2530*/  MUFU.TANH R142, R71 ;  /* 0x00000047008e7308 */ /* 0x000ee20000002400 */
[-C--:B------:R-:W-:Y:S01]  /*2540*/  ISETP.GE.AND P1, PT, R6, R226.reuse, PT ;  /* 0x000000e20600720c */ /* 0x080fe20003f26270 */
[----:B------:R-:W-:Y:S01]  /*2550*/  FMUL.FTZ R20, R20, c[0x0][0x2ec] ;  /* 0x0000bb0014147a20 */ /* 0x000fe20000410000 */
[----:B------:R-:W-:Y:S01]  /*2560*/  ISETP.GE.AND P0, PT, R6, R221, PT ;  /* 0x000000dd0600720c */ /* 0x000fe20003f06270 */
[----:B------:R-:W-:Y:S01]  /*2570*/  FMUL.FTZ R21, R21, c[0x0][0x2ec] ;  /* 0x0000bb0015157a20 */ /* 0x000fe20000410000 */
[----:B------:R-:W-:Y:S01]  /*2580*/  FSEL R6, R39, -INF , !P5 ;  /* 0xff80000027067808 */ /* 0x000fe20006800000 */
[----:B------:R-:W-:Y:S01]  /*2590*/  FMUL.FTZ R22, R22, c[0x0][0x2ec] ;  /* 0x0000bb0016167a20 */ /* 0x000fe20000410000 */
[----:B-1----:R-:W-:Y:S01]  /*25a0*/  FSEL R15, R44, -INF , !P2 ;  /* 0xff8000002c0f7808 */ /* 0x002fe20005000000 */
[----:B------:R-:W-:Y:S01]  /*25b0*/  MUFU.TANH R165, R73 ;  /* 0x0000004900a57308 */ /* 0x000fe20000002400 */
[----:B------:R-:W-:Y:S01]  /*25c0*/  IADD3 R9, R26, 0x20, RZ ;  /* 0x000000201a097810 */ /* 0x000fe20007ffe0ff */
[----:B------:R-:W-:Y:S01]  /*25d0*/  FMUL.FTZ R23, R23, c[0x0][0x2ec] ;  /* 0x0000bb0017177a20 */ /* 0x000fe20000410000 */
[----:B------:R-:W-:-:S02]  /*25e0*/  ISETP.GE.AND P5, PT, R8, R226, PT ;  /* 0x000000e20800720c */ /* 0x000fc40003fa6270 */
[-C--:B------:R-:W-:Y:S02]  /*25f0*/  ISETP.GE.AND P2, PT, R8, R221.reuse, PT ;  /* 0x000000dd0800720c */ /* 0x080fe40003f46270 */
[----:B------:R-:W-:Y:S01]  /*2600*/  IADD3 R8, R26, 0x21, RZ ;  /* 0x000000211a087810 */ /* 0x000fe20007ffe0ff */
[----:B------:R-:W1:Y:S01]  /*2610*/  MUFU.TANH R172, R74 ;  /* 0x0000004a00ac7308 */ /* 0x000e620000002400 */
[----:B----4-:R-:W-:Y:S02]  /*2620*/  FSEL R14, R41, -INF , !P6 ;  /* 0xff800000290e7808 */ /* 0x010fe40007000000 */
[----:B------:R-:W-:Y:S02]  /*2630*/  FSEL R13, R40, -INF , !P3 ;  /* 0xff800000280d7808 */ /* 0x000fe40005800000 */
[C---:B------:R-:W-:Y:S02]  /*2640*/  ISETP.GE.AND P6, PT, R9.reuse, R226, PT ;  /* 0x000000e20900720c */ /* 0x040fe40003fc6270 */
[----:B------:R-:W-:Y:S01]  /*2650*/  ISETP.GE.AND P3, PT, R9, R221, PT ;  /* 0x000000dd0900720c */ /* 0x000fe20003f66270 */
[----:B------:R-:W4:Y:S01]  /*2660*/  MUFU.TANH R170, R75 ;  /* 0x0000004b00aa7308 */ /* 0x000f220000002400 */
[----:B------:R-:W-:-:S02]  /*2670*/  FSEL R12, R42, -INF , !P4 ;  /* 0xff8000002a0c7808 */ /* 0x000fc40006000000 */
[----:B------:R-:W-:Y:S02]  /*2680*/  FSEL R9, R43, -INF , !P1 ;  /* 0xff8000002b097808 */ /* 0x000fe40004800000 */
[C---:B------:R-:W-:Y:S02]  /*2690*/  ISETP.GE.AND P4, PT, R8.reuse, R226, PT ;  /* 0x000000e20800720c */ /* 0x040fe40003f86270 */
[----:B------:R-:W-:Y:S01]  /*26a0*/  ISETP.GE.AND P1, PT, R8, R221, PT ;  /* 0x000000dd0800720c */ /* 0x000fe20003f26270 */
[----:B------:R-:W5:Y:S01]  /*26b0*/  MUFU.TANH R171, R68 ;  /* 0x0000004400ab7308 */ /* 0x000f620000002400 */
[----:B------:R-:W-:Y:S02]  /*26c0*/  IADD3 R8, R26, 0x28, RZ ;  /* 0x000000281a087810 */ /* 0x000fe40007ffe0ff */
[----:B--2---:R-:W-:Y:S02]  /*26d0*/  FSEL R10, R28, -INF , !P0 ;  /* 0xff8000001c0a7808 */ /* 0x004fe40004000000 */
[----:B------:R-:W-:-:S02]  /*26e0*/  FSEL R11, R45, -INF , !P5 ;  /* 0xff8000002d0b7808 */ /* 0x000fc40006800000 */
[C---:B------:R-:W-:Y:S01]  /*26f0*/  ISETP.GE.AND P0, PT, R8.reuse, R226, PT ;  /* 0x000000e20800720c */ /* 0x040fe20003f06270 */
[----:B------:R-:W-:Y:S01]  /*2700*/  MUFU.TANH R169, R69 ;  /* 0x0000004500a97308 */ /* 0x000fe20000002400 */
[----:B------:R-:W-:Y:S02]  /*2710*/  ISETP.GE.AND P5, PT, R8, R221, PT ;  /* 0x000000dd0800720c */ /* 0x000fe40003fa6270 */
[----:B------:R-:W-:Y:S02]  /*2720*/  FSEL R8, R25, -INF , !P2 ;  /* 0xff80000019087808 */ /* 0x000fe40005000000 */
[C---:B------:R-:W-:Y:S02]  /*2730*/  IADD3 R25, R26.reuse, 0x31, RZ ;  /* 0x000000311a197810 */ /* 0x040fe40007ffe0ff */
[----:B------:R-:W-:Y:S01]  /*2740*/  IADD3 R18, R26, 0x29, RZ ;  /* 0x000000291a127810 */ /* 0x000fe20007ffe0ff */
[----:B------:R-:W2:Y:S01]  /*2750*/  MUFU.TANH R166, R70 ;  /* 0x0000004600a67308 */ /* 0x000ea20000002400 */
[----:B------:R-:W-:-:S02]  /*2760*/  FSEL R159, R159, -INF , !P0 ;  /* 0xff8000009f9f7808 */ /* 0x000fc40004000000 */
[----:B------:R-:W-:Y:S02]  /*2770*/  FSEL R167, R167, -INF , !P6 ;  /* 0xff800000a7a77808 */ /* 0x000fe40007000000 */
[-C--:B------:R-:W-:Y:S02]  /*2780*/  ISETP.GE.AND P0, PT, R25, R221.reuse, PT ;  /* 0x000000dd1900720c */ /* 0x080fe40003f06270 */
[C---:B------:R-:W-:Y:S01]  /*2790*/  ISETP.GE.AND P2, PT, R18.reuse, R226, PT ;  /* 0x000000e21200720c */ /* 0x040fe20003f46270 */
[----:B------:R-:W1:Y:S01]  /*27a0*/  MUFU.TANH R143, R20 ;  /* 0x00000014008f7308 */ /* 0x000e620000002400 */
[----:B------:R-:W-:Y:S02]  /*27b0*/  ISETP.GE.AND P6, PT, R18, R221, PT ;  /* 0x000000dd1200720c */ /* 0x000fe40003fc6270 */
[----:B------:R-:W-:Y:S02]  /*27c0*/  IADD3 R18, R26, 0x30, RZ ;  /* 0x000000301a127810 */ /* 0x000fe40007ffe0ff */
[----:B---3--:R-:W-:-:S02]  /*27d0*/  FSEL R142, R142, -INF , !P0 ;  /* 0xff8000008e8e7808 */ /* 0x008fc40004000000 */
[----:B------:R-:W-:Y:S01]  /*27e0*/  FSEL R164, R164, -INF , !P3 ;  /* 0xff800000a4a47808 */ /* 0x000fe20005800000 */
[----:B------:R-:W-:Y:S01]  /*27f0*/  MUFU.TANH R141, R21 ;  /* 0x00000015008d7308 */ /* 0x000fe20000002400 */
[----:B------:R-:W-:Y:S02]  /*2800*/  FSEL R161, R161, -INF , !P4 ;  /* 0xff800000a1a17808 */ /* 0x000fe40006000000 */
[----:B------:R-:W-:Y:S02]  /*2810*/  ISETP.GE.AND P0, PT, R2, 0x2, PT ;  /* 0x000000020200780c */ /* 0x000fe40003f06270 */
[C---:B------:R-:W-:Y:S02]  /*2820*/  ISETP.GE.AND P3, PT, R18.reuse, R226, PT ;  /* 0x000000e21200720c */ /* 0x040fe40003f66270 */
[----:B------:R-:W-:Y:S01]  /*2830*/  ISETP.GE.AND P4, PT, R18, R221, PT ;  /* 0x000000dd1200720c */ /* 0x000fe20003f86270 */
[----:B------:R-:W3:Y:S01]  /*2840*/  MUFU.TANH R140, R22 ;  /* 0x00000016008c7308 */ /* 0x000ee20000002400 */
[----:B------:R-:W-:-:S02]  /*2850*/  IADD3 R18, R26, 0x38, RZ ;  /* 0x000000381a127810 */ /* 0x000fc40007ffe0ff */
[----:B------:R-:W-:Y:S02]  /*2860*/  FSEL R174, R174, -INF , !P1 ;  /* 0xff800000aeae7808 */ /* 0x000fe40004800000 */
[----:B-1----:R-:W-:Y:S02]  /*2870*/  FSEL R172, R172, -INF , !P5 ;  /* 0xff800000acac7808 */ /* 0x002fe40006800000 */
[----:B------:R-:W-:Y:S01]  /*2880*/  FSEL R165, R165, -INF , !P2 ;  /* 0xff800000a5a57808 */ /* 0x000fe20005000000 */
[----:B------:R-:W1:Y:S01]  /*2890*/  MUFU.TANH R162, R23 ;  /* 0x0000001700a27308 */ /* 0x000e620000002400 */
[----:B------:R-:W-:Y:S01]  /*28a0*/  BAR.SYNC.DEFER_BLOCKING 0x0 ;  /* 0x0000000000007b1d */ /* 0x000fe20000010000 */
[-C--:B------:R-:W-:Y:S02]  /*28b0*/  ISETP.GE.AND P1, PT, R25, R226.reuse, PT ;  /* 0x000000e21900720c */ /* 0x080fe40003f26270 */
[C---:B------:R-:W-:Y:S02]  /*28c0*/  ISETP.GE.AND P5, PT, R18.reuse, R226, PT ;  /* 0x000000e21200720c */ /* 0x040fe40003fa6270 */
[----:B------:R-:W-:-:S02]  /*28d0*/  ISETP.GE.AND P2, PT, R18, R221, PT ;  /* 0x000000dd1200720c */ /* 0x000fc40003f46270 */
[----:B------:R-:W-:Y:S02]  /*28e0*/  IADD3 R18, R26, 0x39, RZ ;  /* 0x000000391a127810 */ /* 0x000fe40007ffe0ff */
[----:B----4-:R-:W-:Y:S02]  /*28f0*/  FSEL R170, R170, -INF , !P6 ;  /* 0xff800000aaaa7808 */ /* 0x010fe40007000000 */
[----:B-----5:R-:W-:Y:S02]  /*2900*/  FSEL R171, R171, -INF , !P3 ;  /* 0xff800000abab7808 */ /* 0x020fe40005800000 */
[----:B--2---:R-:W-:Y:S02]  /*2910*/  FSEL R166, R166, -INF , !P4 ;  /* 0xff800000a6a67808 */ /* 0x004fe40006000000 */
[----:B------:R-:W-:Y:S02]  /*2920*/  FSEL R169, R169, -INF , !P1 ;  /* 0xff800000a9a97808 */ /* 0x000fe40004800000 */
[----:B------:R-:W-:-:S02]  /*2930*/  ISETP.GE.AND P6, PT, R26, R226, PT ;  /* 0x000000e21a00720c */ /* 0x000fc40003fc6270 */
[-C--:B------:R-:W-:Y:S02]  /*2940*/  ISETP.GE.AND P3, PT, R26, R221.reuse, PT ;  /* 0x000000dd1a00720c */ /* 0x080fe40003f66270 */
[C---:B------:R-:W-:Y:S02]  /*2950*/  ISETP.GE.AND P4, PT, R18.reuse, R226, PT ;  /* 0x000000e21200720c */ /* 0x040fe40003f86270 */
[----:B------:R-:W-:Y:S02]  /*2960*/  ISETP.GE.AND P1, PT, R18, R221, PT ;  /* 0x000000dd1200720c */ /* 0x000fe40003f26270 */
[----:B------:R-:W-:Y:S02]  /*2970*/  FSEL R143, R143, -INF , !P5 ;  /* 0xff8000008f8f7808 */ /* 0x000fe40006800000 */
[----:B---3--:R-:W-:Y:S02]  /*2980*/  FSEL R140, R140, -INF , !P2 ;  /* 0xff8000008c8c7808 */ /* 0x008fe40005000000 */
[----:B------:R-:W-:-:S02]  /*2990*/  FSEL R32, R32, -INF , !P6 ;  /* 0xff80000020207808 */ /* 0x000fc40007000000 */
[----:B------:R-:W-:Y:S02]  /*29a0*/  FSEL R33, R33, -INF , !P3 ;  /* 0xff80000021217808 */ /* 0x000fe40005800000 */
[----:B------:R-:W-:Y:S02]  /*29b0*/  FSEL R141, R141, -INF , !P4 ;  /* 0xff8000008d8d7808 */ /* 0x000fe40006000000 */
[----:B-1----:R-:W-:Y:S01]  /*29c0*/  FSEL R162, R162, -INF , !P1 ;  /* 0xff800000a2a27808 */ /* 0x002fe20004800000 */
        /* <DEDUP_REMOVED lines=21> */
.L_x_36:
        /* <DEDUP_REMOVED lines=31> */
[----:B-1----:R-:W1:Y:S03]  /*2d10*/  SHFL.BFLY PT, R21, R18, 0x2, 0x1f ;  /* 0x0c401f0012157f89 */ /* 0x002e6600000e0000 */
        /* <DEDUP_REMOVED lines=34> */
[--C-:B------:R-:W-:Y:S01]  /*2f40*/  FFMA.FTZ R155, R33, c[0x0][0x23c], -R163.reuse ;  /* 0x00008f00219b7a23 */ /* 0x100fe200000108a3 */
[----:B------:R-:W-:Y:S01]  /*2f50*/  LDSM.16.MT88.4 R28, [R196+0x12800] ;  /* 0x01280000c41c783b */ /* 0x000fe20000004200 */
[----:B------:R-:W-:-:S02]  /*2f60*/  FFMA.FTZ R156, R24, c[0x0][0x23c], -R163 ;  /* 0x00008f00189c7a23 */ /* 0x000fc400000108a3 */
[--C-:B------:R-:W-:Y:S01]  /*2f70*/  FFMA.FTZ R157, R16, c[0x0][0x23c], -R163.reuse ;  /* 0x00008f00109d7a23 */ /* 0x100fe200000108a3 */
[----:B------:R-:W-:Y:S01]  /*2f80*/  LDSM.16.MT88.4 R32, [R197+0x12800] ;  /* 0x01280000c520783b */ /* 0x000fe20000004200 */
[--C-:B------:R-:W-:Y:S01]  /*2f90*/  FFMA.FTZ R150, R6, c[0x0][0x23c], -R163.reuse ;  /* 0x00008f0006967a23 */ /* 0x100fe200000108a3 */
[----:B------:R-:W1:Y:S01]  /*2fa0*/  MUFU.EX2 R153, R153 ;  /* 0x0000009900997308 */ /* 0x000e620000000800 */
[--C-:B------:R-:W-:Y:S01]  /*2fb0*/  FFMA.FTZ R145, R9, c[0x0][0x23c], -R168.reuse ;  /* 0x00008f0009917a23 */ /* 0x100fe200000108a8 */
[----:B------:R-:W2:Y:S01]  /*2fc0*/  LDSM.16.MT88.4 R4, [R196+0x16000] ;  /* 0x01600000c404783b */ /* 0x000ea20000004200 */
[--C-:B------:R-:W-:Y:S02]  /*2fd0*/  FFMA.FTZ R0, R11, c[0x0][0x23c], -R168.reuse ;  /* 0x00008f000b007a23 */ /* 0x100fe400000108a8 */
[--C-:B------:R-:W-:Y:S01]  /*2fe0*/  FFMA.FTZ R148, R10, c[0x0][0x23c], -R163.reuse ;  /* 0x00008f000a947a23 */ /* 0x100fe200000108a3 */
[----:B------:R-:W-:Y:S01]  /*2ff0*/  LDSM.16.MT88.4 R16, [R197+0x14800] ;  /* 0x01480000c510783b */ /* 0x000fe20000004200 */
[----:B------:R-:W-:Y:S01]  /*3000*/  FFMA.FTZ R135, R8, c[0x0][0x23c], -R163 ;  /* 0x00008f0008877a23 */ /* 0x000fe200000108a3 */
[----:B------:R-:W-:Y:S01]  /*3010*/  MUFU.EX2 R152, R152 ;  /* 0x0000009800987308 */ /* 0x000fe20000000800 */
[--C-:B------:R-:W-:Y:S01]  /*3020*/  FFMA.FTZ R151, R15, c[0x0][0x23c], -R168.reuse ;  /* 0x00008f000f977a23 */ /* 0x100fe200000108a8 */
[----:B------:R-:W2:Y:S01]  /*3030*/  LDSM.16.MT88.4 R8, [R200+0x14800] ;  /* 0x01480000c808783b */ /* 0x000ea20000004200 */
[----:B------:R-:W-:-:S02]  /*3040*/  FFMA.FTZ R146, R13, c[0x0][0x23c], -R168 ;  /* 0x00008f000d927a23 */ /* 0x000fc400000108a8 */
[--C-:B------:R-:W-:Y:S01]  /*3050*/  FFMA.FTZ R149, R14, c[0x0][0x23c], -R163.reuse ;  /* 0x00008f000e957a23 */ /* 0x100fe200000108a3 */
[----:B------:R-:W-:Y:S01]  /*3060*/  LDSM.16.MT88.4 R24, [R198+0x14800] ;  /* 0x01480000c618783b */ /* 0x000fe20000004200 */
[----:B------:R-:W-:Y:S01]  /*3070*/  FFMA.FTZ R144, R12, c[0x0][0x23c], -R163 ;  /* 0x00008f000c907a23 */ /* 0x000fe200000108a3 */
[----:B------:R-:W3:Y:S01]  /*3080*/  MUFU.EX2 R147, R147 ;  /* 0x0000009300937308 */ /* 0x000ee20000000800 */
[----:B-1----:R-:W-:Y:S01]  /*3090*/  F2FP.BF16.PACK_AB R96, R153, R154 ;  /* 0x0000009a9960723e */ /* 0x002fe200000010ff */
[----:B------:R-:W1:Y:S01]  /*30a0*/  LDSM.16.MT88.4 R12, [R196+0x14800] ;  /* 0x01480000c40c783b */ /* 0x000e620000004200 */
[--C-:B------:R-:W-:Y:S02]  /*30b0*/  FFMA.FTZ R158, R167, c[0x0][0x23c], -R168.reuse ;  /* 0x00008f00a79e7a23 */ /* 0x100fe400000108a8 */
[--C-:B------:R-:W-:Y:S02]  /*30c0*/  FFMA.FTZ R160, R165, c[0x0][0x23c], -R168.reuse ;  /* 0x00008f00a5a07a23 */ /* 0x100fe400000108a8 */
[--C-:B------:R-:W-:Y:S01]  /*30d0*/  FFMA.FTZ R161, R161, c[0x0][0x23c], -R168.reuse ;  /* 0x00008f00a1a17a23 */ /* 0x100fe200000108a8 */
[----:B------:R-:W-:Y:S01]  /*30e0*/  MUFU.EX2 R155, R155 ;  /* 0x0000009b009b7308 */ /* 0x000fe20000000800 */
[----:B------:R-:W-:-:S02]  /*30f0*/  FFMA.FTZ R159, R159, c[0x0][0x23c], -R168 ;  /* 0x00008f009f9f7a23 */ /* 0x000fc400000108a8 */
[--C-:B------:R-:W-:Y:S02]  /*3100*/  FFMA.FTZ R164, R164, c[0x0][0x23c], -R163.reuse ;  /* 0x00008f00a4a47a23 */ /* 0x100fe400000108a3 */
[--C-:B------:R-:W-:Y:S02]  /*3110*/  FFMA.FTZ R165, R174, c[0x0][0x23c], -R163.reuse ;  /* 0x00008f00aea57a23 */ /* 0x100fe400000108a3 */
[--C-:B------:R-:W-:Y:S01]  /*3120*/  FFMA.FTZ R167, R172, c[0x0][0x23c], -R163.reuse ;  /* 0x00008f00aca77a23 */ /* 0x100fe200000108a3 */
[----:B------:R-:W4:Y:S01]  /*3130*/  MUFU.EX2 R156, R156 ;  /* 0x0000009c009c7308 */ /* 0x000f220000000800 */
[----:B---3--:R-:W-:Y:S01]  /*3140*/  F2FP.BF16.PACK_AB R98, R147, R152 ;  /* 0x000000989362723e */ /* 0x008fe200000010ff */
[----:B------:R-:W-:Y:S02]  /*3150*/  FFMA.FTZ R170, R170, c[0x0][0x23c], -R163 ;  /* 0x00008f00aaaa7a23 */ /* 0x000fe400000108a3 */
[--C-:B------:R-:W-:Y:S02]  /*3160*/  FFMA.FTZ R172, R169, c[0x0][0x23c], -R168.reuse ;  /* 0x00008f00a9ac7a23 */ /* 0x100fe400000108a8 */
        /* <DEDUP_REMOVED lines=9> */
[----:B------:R-:W-:Y:S01]  /*3200*/  FFMA.FTZ R227, R162, c[0x0][0x23c], -R163 ;  /* 0x00008f00a2e37a23 */ /* 0x000fe200000108a3 */
[----:B------:R-:W-:Y:S01]  /*3210*/  LDSM.16.MT88.4 R140, [R198+0x13800] ;  /* 0x01380000c68c783b */ /* 0x000fe20000004200 */
[----:B------:R-:W-:Y:S02]  /*3220*/  FADD.FTZ R153, R154, R153 ;  /* 0x000000999a997221 */ /* 0x000fe40000010000 */
[----:B------:R-:W-:Y:S01]  /*3230*/  MUFU.EX2 R151, R151 ;  /* 0x0000009700977308 */ /* 0x000fe20000000800 */
[----:B------:R-:W-:Y:S02]  /*3240*/  FADD.FTZ R156, R155, R156 ;  /* 0x0000009c9b9c7221 */ /* 0x000fe40000010000 */
[----:B------:R-:W-:-:S04]  /*3250*/  FADD.FTZ R152, R152, R153 ;  /* 0x0000009998987221 */ /* 0x000fc80000010000 */
[----:B------:R-:W-:Y:S01]  /*3260*/  FADD.FTZ R152, R147, R152 ;  /* 0x0000009893987221 */ /* 0x000fe20000010000 */
[----:B---3--:R-:W-:Y:S01]  /*3270*/  F2FP.BF16.PACK_AB R99, R150, R157 ;  /* 0x0000009d9663723e */ /* 0x008fe200000010ff */
[----:B------:R-:W3:Y:S01]  /*3280*/  MUFU.EX2 R146, R146 ;  /* 0x0000009200927308 */ /* 0x000ee20000000800 */
[----:B------:R-:W-:-:S04]  /*3290*/  FADD.FTZ R157, R157, R156 ;  /* 0x0000009c9d9d7221 */ /* 0x000fc80000010000 */
        /* <DEDUP_REMOVED lines=195> */
[----:B------:R-:W-:-:S05]  /*3ed0*/  IMAD.IADD R5, R7, 0x1, R0 ;  /* 0x0000000107057824 */ /* 0x000fca00078e0200 */
        /* <DEDUP_REMOVED lines=16> */
[----:B------:R-:W-:Y:S04]  /*3fe0*/  LDSM.16.M88.4 R144, [R204] ;  /* 0x00000000cc90783b */ /* 0x000fe80000000200 */
[----:B------:R-:W5:Y:S04]  /*3ff0*/  LDSM.16.M88.4 R20, [R203] ;  /* 0x00000000cb14783b */ /* 0x000f680000000200 */
[----:B------:R-:W4:Y:S04]  /*4000*/  LDSM.16.M88.4 R156, [R205+0xd000] ;  /* 0x00d00000cd9c783b */ /* 0x000f280000000200 */
[----:B------:R-:W5:Y:S04]  /*4010*/  LDSM.16.M88.4 R164, [R205+0xd800] ;  /* 0x00d80000cda4783b */ /* 0x000f680000000200 */
[----:B-1----:R-:W1:Y:S04]  /*4020*/  LDSM.16.M88.4 R8, [R195] ;  /* 0x00000000c308783b */ /* 0x002e680000000200 */
[----:B------:R-:W-:Y:S04]  /*4030*/  LDSM.16.M88.4 R148, [R202] ;  /* 0x00000000ca94783b */ /* 0x000fe80000000200 */
[----:B------:R-:W1:Y:S04]  /*4040*/  LDSM.16.M88.4 R32, [R199+0xc000] ;  /* 0x00c00000c720783b */ /* 0x000e680000000200 */
[----:B------:R-:W1:Y:S01]  /*4050*/  LDSM.16.M88.4 R24, [R194] ;  /* 0x00000000c218783b */ /* 0x000e620000000200 */
[C---:B---3--:R-:W-:Y:S03]  /*4060*/  HMMA.16816.F32.BF16 R16, R172.reuse, R12, RZ ;  /* 0x0000000cac10723c */ /* 0x048fe600000418ff */
[----:B------:R-:W3:Y:S04]  /*4070*/  LDSM.16.M88.4 R168, [R193] ;  /* 0x00000000c1a8783b */ /* 0x000ee80000000200 */
[----:B--2---:R-:W2:Y:S01]  /*4080*/  LDSM.16.M88.4 R4, [R199+0xc800] ;  /* 0x00c80000c704783b */ /* 0x004ea20000000200 */
[C---:B------:R-:W-:Y:S03]  /*4090*/  HMMA.16816.F32.BF16 R12, R172.reuse, R14, RZ ;  /* 0x0000000eac0c723c */ /* 0x040fe600000418ff */
[----:B------:R-:W-:Y:S04]  /*40a0*/  LDSM.16.M88.4 R136, [R199+0xd000] ;  /* 0x00d00000c788783b */ /* 0x000fe80000000200 */
[----:B------:R-:W-:Y:S01]  /*40b0*/  LDSM.16.M88.4 R176, [R199+0xd800] ;  /* 0x00d80000c7b0783b */ /* 0x000fe20000000200 */
[C---:B----4-:R-:W-:Y:S03]  /*40c0*/  HMMA.16816.F32.BF16 R28, R172.reuse, R140, RZ ;  /* 0x0000008cac1c723c */ /* 0x050fe600000418ff */
[----:B------:R-:W-:Y:S04]  /*40d0*/  LDSM.16.M88.4 R236, [R192+0x2800] ;  /* 0x00280000c0ec783b */ /* 0x000fe80000000200 */
[----:B------:R-:W-:Y:S01]  /*40e0*/  LDSM.16.M88.4 R180, [R205+0x10800] ;  /* 0x01080000cdb4783b */ /* 0x000fe20000000200 */
[----:B------:R-:W-:Y:S03]  /*40f0*/  HMMA.16816.F32.BF16 R140, R172, R142, RZ ;  /* 0x0000008eac8c723c */ /* 0x000fe600000418ff */
[----:B------:R-:W-:Y:S04]  /*4100*/  LDSM.16.M88.4 R232, [R199+0xf800] ;  /* 0x00f80000c7e8783b */ /* 0x000fe80000000200 */
[----:B------:R-:W0:Y:S01]  /*4110*/  LDGDEPBAR ;  /* 0x00000000000079af */ /* 0x000e220000000000 */
[C---:B-----5:R-:W-:Y:S08]  /*4120*/  HMMA.16816.F32.BF16 R16, R144.reuse, R20, R16 ;  /* 0x000000149010723c */ /* 0x060ff00000041810 */
[----:B------:R-:W-:Y:S01]  /*4130*/  HMMA.16816.F32.BF16 R12, R144, R22, R12 ;  /* 0x00000016900c723c */ /* 0x000fe2000004180c */
[----:B------:R-:W-:Y:S07]  /*4140*/  LDSM.16.M88.4 R20, [R192] ;  /* 0x00000000c014783b */ /* 0x000fee0000000200 */
[C---:B------:R-:W-:Y:S08]  /*4150*/  HMMA.16816.F32.BF16 R160, R172.reuse, R156, RZ ;  /* 0x0000009caca0723c */ /* 0x040ff000000418ff */
[C---:B------:R-:W-:Y:S08]  /*4160*/  HMMA.16816.F32.BF16 R156, R172.reuse, R158, RZ ;  /* 0x0000009eac9c723c */ /* 0x040ff000000418ff */
[C---:B------:R-:W-:Y:S08]  /*4170*/  HMMA.16816.F32.BF16 R152, R172.reuse, R164, RZ ;  /* 0x000000a4ac98723c */ /* 0x040ff000000418ff */
[----:B------:R-:W-:Y:S01]  /*4180*/  HMMA.16816.F32.BF16 R172, R172, R166, RZ ;  /* 0x000000a6acac723c */ /* 0x000fe200000418ff */
[----:B------:R-:W4:Y:S07]  /*4190*/  LDSM.16.M88.4 R164, [R201] ;  /* 0x00000000c9a4783b */ /* 0x000f2e0000000200 */
[C---:B-1----:R-:W-:Y:S08]  /*41a0*/  HMMA.16816.F32.BF16 R28, R144.reuse, R8, R28 ;  /* 0x00000008901c723c */ /* 0x042ff0000004181c */
[----:B------:R-:W-:Y:S01]  /*41b0*/  HMMA.16816.F32.BF16 R140, R144, R10, R140 ;  /* 0x0000000a908c723c */ /* 0x000fe2000004188c */
[----:B------:R-:W1:Y:S07]  /*41c0*/  LDSM.16.M88.4 R8, [R192+0x800] ;  /* 0x00080000c008783b */ /* 0x000e6e0000000200 */
[C---:B------:R-:W-:Y:S08]  /*41d0*/  HMMA.16816.F32.BF16 R16, R148.reuse, R32, R16 ;  /* 0x000000209410723c */ /* 0x040ff00000041810 */
[----:B------:R-:W-:Y:S01]  /*41e0*/  HMMA.16816.F32.BF16 R12, R148, R34, R12 ;  /* 0x00000022940c723c */ /* 0x000fe2000004180c */
[----:B------:R-:W-:Y:S07]  /*41f0*/  LDSM.16.M88.4 R32, [R205+0xe000] ;  /* 0x00e00000cd20783b */ /* 0x000fee0000000200 */
[C---:B------:R-:W-:Y:S08]  /*4200*/  HMMA.16816.F32.BF16 R160, R144.reuse, R24, R160 ;  /* 0x0000001890a0723c */ /* 0x040ff000000418a0 */
[C---:B------:R-:W-:Y:S01]  /*4210*/  HMMA.16816.F32.BF16 R156, R144.reuse, R26, R156 ;  /* 0x0000001a909c723c */ /* 0x040fe2000004189c */
[----:B------:R-:W-:Y:S07]  /*4220*/  LDSM.16.M88.4 R24, [R192+0x1000] ;  /* 0x00100000c018783b */ /* 0x000fee0000000200 */
[C---:B---3--:R-:W-:Y:S08]  /*4230*/  HMMA.16816.F32.BF16 R152, R144.reuse, R168, R152 ;  /* 0x000000a89098723c */ /* 0x048ff00000041898 */
[----:B------:R-:W-:Y:S01]  /*4240*/  HMMA.16816.F32.BF16 R172, R144, R170, R172 ;  /* 0x000000aa90ac723c */ /* 0x000fe200000418ac */
[----:B------:R-:W3:Y:S04]  /*4250*/  LDSM.16.M88.4 R144, [R206+0x4000] ;  /* 0x00400000ce90783b */ /* 0x000ee80000000200 */
[----:B------:R-:W-:Y:S03]  /*4260*/  LDSM.16.M88.4 R168, [R192+0x1800] ;  /* 0x00180000c0a8783b */ /* 0x000fe60000000200 */
[C---:B--2---:R-:W-:Y:S08]  /*4270*/  HMMA.16816.F32.BF16 R28, R148.reuse, R4, R28 ;  /* 0x00000004941c723c */ /* 0x044ff0000004181c */
[----:B------:R-:W-:Y:S01]  /*4280*/  HMMA.16816.F32.BF16 R140, R148, R6, R140 ;  /* 0x00000006948c723c */ /* 0x000fe2000004188c */
[----:B------:R-:W2:Y:S07]  /*4290*/  LDSM.16.M88.4 R4, [R205+0xe800] ;  /* 0x00e80000cd04783b */ /* 0x000eae0000000200 */
[C---:B----4-:R-:W-:Y:S08]  /*42a0*/  HMMA.16816.F32.BF16 R16, R164.reuse, R20, R16 ;  /* 0x00000014a410723c */ /* 0x050ff00000041810 */
[----:B------:R-:W-:Y:S01]  /*42b0*/  HMMA.16816.F32.BF16 R12, R164, R22, R12 ;  /* 0x00000016a40c723c */ /* 0x000fe2000004180c */
[----:B------:R-:W-:Y:S07]  /*42c0*/  LDSM.16.M88.4 R20, [R191] ;  /* 0x00000000bf14783b */ /* 0x000fee0000000200 */
[C---:B------:R-:W-:Y:S08]  /*42d0*/  HMMA.16816.F32.BF16 R160, R148.reuse, R136, R160 ;  /* 0x0000008894a0723c */ /* 0x040ff000000418a0 */
[----:B------:R-:W-:Y:S01]  /*42e0*/  HMMA.16816.F32.BF16 R156, R148, R138, R156 ;  /* 0x0000008a949c723c */ /* 0x000fe2000004189c */
[----:B------:R-:W-:Y:S07]  /*42f0*/  LDSM.16.M88.4 R136, [R205+0xf000] ;  /* 0x00f00000cd88783b */ /* 0x000fee0000000200 */
[C---:B-1----:R-:W-:Y:S08]  /*4300*/  HMMA.16816.F32.BF16 R28, R164.reuse, R8, R28 ;  /* 0x00000008a41c723c */ /* 0x042ff0000004181c */
[----:B------:R-:W-:Y:S01]  /*4310*/  HMMA.16816.F32.BF16 R140, R164, R10, R140 ;  /* 0x0000000aa48c723c */ /* 0x000fe2000004188c */
[----:B------:R-:W1:Y:S07]  /*4320*/  LDSM.16.M88.4 R8, [R204+0x4000] ;  /* 0x00400000cc08783b */ /* 0x000e6e0000000200 */
[C---:B------:R-:W-:Y:S08]  /*4330*/  HMMA.16816.F32.BF16 R152, R148.reuse, R176, R152 ;  /* 0x000000b09498723c */ /* 0x040ff00000041898 */
[----:B------:R-:W-:Y:S01]  /*4340*/  HMMA.16816.F32.BF16 R172, R148, R178, R172 ;  /* 0x000000b294ac723c */ /* 0x000fe200000418ac */
[----:B------:R-:W4:Y:S04]  /*4350*/  LDSM.16.M88.4 R148, [R205+0xf800] ;  /* 0x00f80000cd94783b */ /* 0x000f280000000200 */
[----:B------:R-:W-:Y:S03]  /*4360*/  LDSM.16.M88.4 R176, [R202+0x4000] ;  /* 0x00400000cab0783b */ /* 0x000fe60000000200 */
[C---:B---3--:R-:W-:Y:S08]  /*4370*/  HMMA.16816.F32.BF16 R16, R144.reuse, R32, R16 ;  /* 0x000000209010723c */ /* 0x048ff00000041810 */
[----:B------:R-:W-:Y:S01]  /*4380*/  HMMA.16816.F32.BF16 R12, R144, R34, R12 ;  /* 0x00000022900c723c */ /* 0x000fe2000004180c */
[----:B------:R-:W-:Y:S07]  /*4390*/  LDSM.16.M88.4 R32, [R199+0xe000] ;  /* 0x00e00000c720783b */ /* 0x000fee0000000200 */
[C---:B------:R-:W-:Y:S08]  /*43a0*/  HMMA.16816.F32.BF16 R160, R164.reuse, R24, R160 ;  /* 0x00000018a4a0723c */ /* 0x040ff000000418a0 */
[----:B------:R-:W-:Y:S01]  /*43b0*/  HMMA.16816.F32.BF16 R156, R164, R26, R156 ;  /* 0x0000001aa49c723c */ /* 0x000fe2000004189c */
[----:B------:R-:W3:Y:S07]  /*43c0*/  LDSM.16.M88.4 R24, [R190] ;  /* 0x00000000be18783b */ /* 0x000eee0000000200 */
[C---:B--2---:R-:W-:Y:S08]  /*43d0*/  HMMA.16816.F32.BF16 R28, R144.reuse, R4, R28 ;  /* 0x00000004901c723c */ /* 0x044ff0000004181c */
[----:B------:R-:W-:Y:S01]  /*43e0*/  HMMA.16816.F32.BF16 R140, R144, R6, R140 ;  /* 0x00000006908c723c */ /* 0x000fe2000004188c */
[----:B------:R-:W2:Y:S07]  /*43f0*/  LDSM.16.M88.4 R4, [R189] ;  /* 0x00000000bd04783b */ /* 0x000eae0000000200 */
[C---:B------:R-:W-:Y:S08]  /*4400*/  HMMA.16816.F32.BF16 R152, R164.reuse, R168, R152 ;  /* 0x000000a8a498723c */ /* 0x040ff00000041898 */
[----:B------:R-:W-:Y:S01]  /*4410*/  HMMA.16816.F32.BF16 R172, R164, R170, R172 ;  /* 0x000000aaa4ac723c */ /* 0x000fe200000418ac */
[----:B------:R-:W-:Y:S04]  /*4420*/  LDSM.16.M88.4 R168, [R201+0x4000] ;  /* 0x00400000c9a8783b */ /* 0x000fe80000000200 */
[----:B------:R-:W-:Y:S03]  /*4430*/  LDSM.16.M88.4 R164, [R192+0x3000] ;  /* 0x00300000c0a4783b */ /* 0x000fe60000000200 */
[C---:B-1----:R-:W-:Y:S08]  /*4440*/  HMMA.16816.F32.BF16 R16, R8.reuse, R20, R16 ;  /* 0x000000140810723c */ /* 0x042ff00000041810 */
[----:B------:R-:W-:Y:S01]  /*4450*/  HMMA.16816.F32.BF16 R12, R8, R22, R12 ;  /* 0x00000016080c723c */ /* 0x000fe2000004180c */
[----:B------:R-:W-:Y:S07]  /*4460*/  LDSM.16.M88.4 R20, [R192+0x2000] ;  /* 0x00200000c014783b */ /* 0x000fee0000000200 */
[C---:B------:R-:W-:Y:S08]  /*4470*/  HMMA.16816.F32.BF16 R160, R144.reuse, R136, R160 ;  /* 0x0000008890a0723c */ /* 0x040ff000000418a0 */
[C---:B------:R-:W-:Y:S01]  /*4480*/  HMMA.16816.F32.BF16 R156, R144.reuse, R138, R156 ;  /* 0x0000008a909c723c */ /* 0x040fe2000004189c */
[----:B------:R-:W1:Y:S07]  /*4490*/  LDSM.16.M88.4 R136, [R188] ;  /* 0x00000000bc88783b */ /* 0x000e6e0000000200 */
[C---:B----4-:R-:W-:Y:S08]  /*44a0*/  HMMA.16816.F32.BF16 R152, R144.reuse, R148, R152 ;  /* 0x000000949098723c */ /* 0x050ff00000041898 */
[----:B------:R-:W-:Y:S01]  /*44b0*/  HMMA.16816.F32.BF16 R172, R144, R150, R172 ;  /* 0x0000009690ac723c */ /* 0x000fe200000418ac */
[----:B------:R-:W-:Y:S04]  /*44c0*/  LDSM.16.M88.4 R148, [R206+0x8000] ;  /* 0x00800000ce94783b */ /* 0x000fe80000000200 */
[----:B------:R-:W-:Y:S03]  /*44d0*/  LDSM.16.M88.4 R144, [R187] ;  /* 0x00000000bb90783b */ /* 0x000fe60000000200 */
[C---:B---3--:R-:W-:Y:S08]  /*44e0*/  HMMA.16816.F32.BF16 R28, R8.reuse, R24, R28 ;  /* 0x00000018081c723c */ /* 0x048ff0000004181c */
[----:B------:R-:W-:Y:S01]  /*44f0*/  HMMA.16816.F32.BF16 R140, R8, R26, R140 ;  /* 0x0000001a088c723c */ /* 0x000fe2000004188c */
[----:B------:R-:W3:Y:S07]  /*4500*/  LDSM.16.M88.4 R24, [R199+0xe800] ;  /* 0x00e80000c718783b */ /* 0x000eee0000000200 */
[C---:B------:R-:W-:Y:S08]  /*4510*/  HMMA.16816.F32.BF16 R16, R176.reuse, R32, R16 ;  /* 0x00000020b010723c */ /* 0x040ff00000041810 */
[----:B------:R-:W-:Y:S01]  /*4520*/  HMMA.16816.F32.BF16 R12, R176, R34, R12 ;  /* 0x00000022b00c723c */ /* 0x000fe2000004180c */
[----:B------:R-:W-:Y:S07]  /*4530*/  LDSM.16.M88.4 R32, [R186] ;  /* 0x00000000ba20783b */ /* 0x000fee0000000200 */
[C---:B--2---:R-:W-:Y:S08]  /*4540*/  HMMA.16816.F32.BF16 R160, R8.reuse, R4, R160 ;  /* 0x0000000408a0723c */ /* 0x044ff000000418a0 */
[C---:B------:R-:W-:Y:S01]  /*4550*/  HMMA.16816.F32.BF16 R156, R8.reuse, R6, R156 ;  /* 0x00000006089c723c */ /* 0x040fe2000004189c */
[----:B------:R-:W2:Y:S07]  /*4560*/  LDSM.16.M88.4 R4, [R205+0x10000] ;  /* 0x01000000cd04783b */ /* 0x000eae0000000200 */
[C---:B-1----:R-:W-:Y:S08]  /*4570*/  HMMA.16816.F32.BF16 R152, R8.reuse, R136, R152 ;  /* 0x000000880898723c */ /* 0x042ff00000041898 */
[----:B------:R-:W-:Y:S01]  /*4580*/  HMMA.16816.F32.BF16 R172, R8, R138, R172 ;  /* 0x0000008a08ac723c */ /* 0x000fe200000418ac */
[----:B------:R-:W1:Y:S04]  /*4590*/  LDSM.16.M88.4 R8, [R199+0xf000] ;  /* 0x00f00000c708783b */ /* 0x000e680000000200 */
[----:B------:R-:W4:Y:S03]  /*45a0*/  LDSM.16.M88.4 R136, [R204+0x8000] ;  /* 0x00800000cc88783b */ /* 0x000f260000000200 */
[C---:B------:R-:W-:Y:S08]  /*45b0*/  HMMA.16816.F32.BF16 R16, R168.reuse, R20, R16 ;  /* 0x00000014a810723c */ /* 0x040ff00000041810 */
[----:B------:R-:W-:Y:S01]  /*45c0*/  HMMA.16816.F32.BF16 R12, R168, R22, R12 ;  /* 0x00000016a80c723c */ /* 0x000fe2000004180c */
[----:B------:R-:W-:Y:S07]  /*45d0*/  LDSM.16.M88.4 R20, [R199+0x10000] ;  /* 0x01000000c714783b */ /* 0x000fee0000000200 */
[C---:B---3--:R-:W-:Y:S08]  /*45e0*/  HMMA.16816.F32.BF16 R28, R176.reuse, R24, R28 ;  /* 0x00000018b01c723c */ /* 0x048ff0000004181c */
[----:B------:R-:W-:Y:S01]  /*45f0*/  HMMA.16816.F32.BF16 R140, R176, R26, R140 ;  /* 0x0000001ab08c723c */ /* 0x000fe2000004188c */
[----:B------:R-:W3:Y:S07]  /*4600*/  LDSM.16.M88.4 R24, [R202+0x8000] ;  /* 0x00800000ca18783b */ /* 0x000eee0000000200 */
[C---:B--2---:R-:W-:Y:S08]  /*4610*/  HMMA.16816.F32.BF16 R16, R148.reuse, R4, R16 ;  /* 0x000000049410723c */ /* 0x044ff00000041810 */
[----:B------:R-:W-:Y:S01]  /*4620*/  HMMA.16816.F32.BF16 R12, R148, R6, R12 ;  /* 0x00000006940c723c */ /* 0x000fe2000004180c */
[----:B------:R-:W-:Y:S07]  /*4630*/  LDSM.16.M88.4 R4, [R192+0x4000] ;  /* 0x00400000c004783b */ /* 0x000fee0000000200 */
[----:B-1----:R-:W-:Y:S08]  /*4640*/  HMMA.16816.F32.BF16 R160, R176, R8, R160 ;  /* 0x00000008b0a0723c */ /* 0x002ff000000418a0 */
[----:B------:R-:W-:Y:S08]  /*4650*/  HMMA.16816.F32.BF16 R28, R168, R236, R28 ;  /* 0x000000eca81c723c */ /* 0x000ff0000004181c */
[----:B------:R-:W-:Y:S01]  /*4660*/  HMMA.16816.F32.BF16 R156, R176, R10, R156 ;  /* 0x0000000ab09c723c */ /* 0x000fe2000004189c */
[----:B------:R-:W-:Y:S07]  /*4670*/  LDSM.16.M88.4 R8, [R201+0x8000] ;  /* 0x00800000c908783b */ /* 0x000fee0000000200 */
[----:B------:R-:W-:Y:S08]  /*4680*/  HMMA.16816.F32.BF16 R140, R168, R238, R140 ;  /* 0x000000eea88c723c */ /* 0x000ff0000004188c */
[C---:B----4-:R-:W-:Y:S08]  /*4690*/  HMMA.16816.F32.BF16 R16, R136.reuse, R144, R16 ;  /* 0x000000908810723c */ /* 0x050ff00000041810 */
[----:B------:R-:W-:Y:S01]  /*46a0*/  HMMA.16816.F32.BF16 R12, R136, R146, R12 ;  /* 0x00000092880c723c */ /* 0x000fe2000004180c */
[----:B------:R-:W1:Y:S07]  /*46b0*/  LDSM.16.M88.4 R144, [R205+0x11000] ;  /* 0x01100000cd90783b */ /* 0x000e6e0000000200 */
[----:B------:R-:W-:Y:S08]  /*46c0*/  HMMA.16816.F32.BF16 R28, R148, R180, R28 ;  /* 0x000000b4941c723c */ /* 0x000ff0000004181c */
[----:B------:R-:W-:Y:S08]  /*46d0*/  HMMA.16816.F32.BF16 R160, R168, R164, R160 ;  /* 0x000000a4a8a0723c */ /* 0x000ff000000418a0 */
[----:B------:R-:W-:Y:S01]  /*46e0*/  HMMA.16816.F32.BF16 R140, R148, R182, R140 ;  /* 0x000000b6948c723c */ /* 0x000fe2000004188c */
[----:B------:R-:W2:Y:S07]  /*46f0*/  LDSM.16.M88.4 R180, [R192+0x3800] ;  /* 0x00380000c0b4783b */ /* 0x000eae0000000200 */
[----:B------:R-:W-:Y:S01]  /*4700*/  HMMA.16816.F32.BF16 R164, R168, R166, R156 ;  /* 0x000000a6a8a4723c */ /* 0x000fe2000004189c */
[----:B------:R-:W-:Y:S07]  /*4710*/  LDSM.16.M88.4 R156, [R192+0x4800] ;  /* 0x00480000c09c783b */ /* 0x000fee0000000200 */
[C---:B------:R-:W-:Y:S08]  /*4720*/  HMMA.16816.F32.BF16 R152, R176.reuse, R232, R152 ;  /* 0x000000e8b098723c */ /* 0x040ff00000041898 */
[----:B------:R-:W-:Y:S01]  /*4730*/  HMMA.16816.F32.BF16 R176, R176, R234, R172 ;  /* 0x000000eab0b0723c */ /* 0x000fe200000418ac */
[----:B------:R-:W4:Y:S07]  /*4740*/  LDSM.16.M88.4 R172, [R199+0x10800] ;  /* 0x01080000c7ac783b */ /* 0x000f2e0000000200 */
[C---:B---3--:R-:W-:Y:S08]  /*4750*/  HMMA.16816.F32.BF16 R16, R24.reuse, R20, R16 ;  /* 0x000000141810723c */ /* 0x048ff00000041810 */
[----:B------:R-:W-:Y:S01]  /*4760*/  HMMA.16816.F32.BF16 R12, R24, R22, R12 ;  /* 0x00000016180c723c */ /* 0x000fe2000004180c */
[----:B------:R-:W3:Y:S07]  /*4770*/  LDSM.16.M88.4 R20, [R185] ;  /* 0x00000000b914783b */ /* 0x000eee0000000200 */
[----:B------:R-:W-:Y:S08]  /*4780*/  HMMA.16816.F32.BF16 R28, R136, R32, R28 ;  /* 0x00000020881c723c */ /* 0x000ff0000004181c */
[----:B-1----:R-:W-:Y:S08]  /*4790*/  HMMA.16816.F32.BF16 R160, R148, R144, R160 ;  /* 0x0000009094a0723c */ /* 0x002ff000000418a0 */
[----:B------:R-:W-:Y:S01]  /*47a0*/  HMMA.16816.F32.BF16 R140, R136, R34, R140 ;  /* 0x00000022888c723c */ /* 0x000fe2000004188c */
[----:B------:R-:W1:Y:S07]  /*47b0*/  LDSM.16.M88.4 R32, [R205+0x11800] ;  /* 0x01180000cd20783b */ /* 0x000e6e0000000200 */
[----:B------:R-:W-:Y:S08]  /*47c0*/  HMMA.16816.F32.BF16 R164, R148, R146, R164 ;  /* 0x0000009294a4723c */ /* 0x000ff000000418a4 */
[----:B--2---:R-:W-:Y:S08]  /*47d0*/  HMMA.16816.F32.BF16 R152, R168, R180, R152 ;  /* 0x000000b4a898723c */ /* 0x004ff00000041898 */
[----:B------:R-:W-:Y:S08]  /*47e0*/  HMMA.16816.F32.BF16 R12, R8, R6, R12 ;  /* 0x00000006080c723c */ /* 0x000ff0000004180c */
[----:B----4-:R-:W-:Y:S08]  /*47f0*/  HMMA.16816.F32.BF16 R28, R24, R172, R28 ;  /* 0x000000ac181c723c */ /* 0x010ff0000004181c */
[C---:B---3--:R-:W-:Y:S08]  /*4800*/  HMMA.16816.F32.BF16 R160, R136.reuse, R20, R160 ;  /* 0x0000001488a0723c */ /* 0x048ff000000418a0 */
[----:B------:R-:W-:Y:S01]  /*4810*/  HMMA.16816.F32.BF16 R164, R136, R22, R164 ;  /* 0x0000001688a4723c */ /* 0x000fe200000418a4 */
[----:B------:R-:W2:Y:S01]  /*4820*/  LDSM.16.M88.4 R20, [R184] ;  /* 0x00000000b814783b */ /* 0x000ea20000000200 */
[----:B------:R-:W-:-:S02]  /*4830*/  FMUL.FTZ R12, R12, c[0x0][0x2ec] ;  /* 0x0000bb000c0c7a20 */ /* 0x000fc40000410000 */
[----:B------:R-:W-:Y:S02]  /*4840*/  FMUL.FTZ R13, R13, c[0x0][0x2ec] ;  /* 0x0000bb000d0d7a20 */ /* 0x000fe40000410000 */
[----:B------:R-:W-:Y:S01]  /*4850*/  FMUL.FTZ R14, R14, c[0x0][0x2ec] ;  /* 0x0000bb000e0e7a20 */ /* 0x000fe20000410000 */
[----:B------:R-:W-:Y:S01]  /*4860*/  MUFU.TANH R145, R12 ;  /* 0x0000000c00917308 */ /* 0x000fe20000002400 */
[----:B------:R-:W-:Y:S01]  /*4870*/  HMMA.16816.F32.BF16 R16, R8, R4, R16 ;  /* 0x000000040810723c */ /* 0x000fe20000041810 */
[----:B------:R-:W3:Y:S06]  /*4880*/  LDSM.16.M88.4 R4, [R199+0x11000] ;  /* 0x01100000c704783b */ /* 0x000eec0000000200 */
[----:B------:R-:W-:Y:S01]  /*4890*/  MUFU.TANH R146, R13 ;  /* 0x0000000d00927308 */ /* 0x000fe20000002400 */
[----:B------:R-:W-:Y:S07]  /*48a0*/  HMMA.16816.F32.BF16 R176, R168, R182, R176 ;  /* 0x000000b6a8b0723c */ /* 0x000fee00000418b0 */
[----:B------:R4:W-:Y:S01]  /*48b0*/  MUFU.TANH R147, R14 ;  /* 0x0000000e00937308 */ /* 0x0009e20000002400 */
[----:B-1----:R-:W-:Y:S08]  /*48c0*/  HMMA.16816.F32.BF16 R152, R148, R32, R152 ;  /* 0x000000209498723c */ /* 0x002ff00000041898 */
[----:B------:R-:W-:Y:S01]  /*48d0*/  HMMA.16816.F32.BF16 R28, R8, R156, R28 ;  /* 0x0000009c081c723c */ /* 0x000fe2000004181c */
[----:B------:R-:W-:-:S02]  /*48e0*/  FMUL.FTZ R17, R17, c[0x0][0x2ec] ;  /* 0x0000bb0011117a20 */ /* 0x000fc40000410000 */
[----:B------:R-:W-:Y:S02]  /*48f0*/  FMUL.FTZ R0, R16, c[0x0][0x2ec] ;  /* 0x0000bb0010007a20 */ /* 0x000fe40000410000 */
[----:B------:R1:W5:Y:S01]  /*4900*/  MUFU.TANH R135, R17 ;  /* 0x0000001100877308 */ /* 0x0003620000002400 */
[----:B------:R-:W-:Y:S02]  /*4910*/  FMUL.FTZ R134, R18, c[0x0][0x2ec] ;  /* 0x0000bb0012867a20 */ /* 0x000fe40000410000 */
[----:B------:R-:W-:Y:S01]  /*4920*/  FMUL.FTZ R156, R15, c[0x0][0x2ec] ;  /* 0x0000bb000f9c7a20 */ /* 0x000fe20000410000 */
[----:B------:R-:W-:Y:S01]  /*4930*/  HMMA.16816.F32.BF16 R176, R148, R34, R176 ;  /* 0x0000002294b0723c */ /* 0x000fe200000418b0 */
[----:B----4-:R-:W4:Y:S01]  /*4940*/  LDSM.16.M88.4 R12, [R199+0x11800] ;  /* 0x01180000c70c783b */ /* 0x010f220000000200 */
[----:B------:R-:W-:Y:S02]  /*4950*/  FMUL.FTZ R144, R19, c[0x0][0x2ec] ;  /* 0x0000bb0013907a20 */ /* 0x000fe40000410000 */
[----:B------:R-:W-:Y:S04]  /*4960*/  MUFU.TANH R0, R0 ;  /* 0x0000000000007308 */ /* 0x000fe80000002400 */
[----:B--2---:R-:W-:Y:S01]  /*4970*/  HMMA.16816.F32.BF16 R152, R136, R20, R152 ;  /* 0x000000148898723c */ /* 0x004fe20000041898 */
[----:B-1----:R-:W1:Y:S03]  /*4980*/  LDSM.16.M88.4 R16, [R192+0x5000] ;  /* 0x00500000c010783b */ /* 0x002e660000000200 */
[----:B------:R-:W2:Y:S03]  /*4990*/  MUFU.TANH R144, R144 ;  /* 0x0000009000907308 */ /* 0x000ea60000002400 */
[----:B------:R-:W-:Y:S01]  /*49a0*/  FMUL.FTZ R28, R28, c[0x0][0x2ec] ;  /* 0x0000bb001c1c7a20 */ /* 0x000fe20000410000 */
[----:B---3--:R-:W-:Y:S01]  /*49b0*/  HMMA.16816.F32.BF16 R160, R24, R4, R160 ;  /* 0x0000000418a0723c */ /* 0x008fe200000418a0 */
[----:B------:R-:W-:-:S02]  /*49c0*/  FMUL.FTZ R29, R29, c[0x0][0x2ec] ;  /* 0x0000bb001d1d7a20 */ /* 0x000fc40000410000 */
[----:B------:R-:W-:Y:S02]  /*49d0*/  FMUL.FTZ R30, R30, c[0x0][0x2ec] ;  /* 0x0000bb001e1e7a20 */ /* 0x000fe40000410000 */
[----:B------:R-:W-:Y:S01]  /*49e0*/  FMUL.FTZ R31, R31, c[0x0][0x2ec] ;  /* 0x0000bb001f1f7a20 */ /* 0x000fe20000410000 */
[----:B------:R-:W3:Y:S02]  /*49f0*/  MUFU.TANH R28, R28 ;  /* 0x0000001c001c7308 */ /* 0x000ee40000002400 */
[----:B------:R-:W-:Y:S01]  /*4a00*/  HMMA.16816.F32.BF16 R164, R24, R6, R164 ;  /* 0x0000000618a4723c */ /* 0x000fe200000418a4 */
[----:B------:R-:W2:Y:S01]  /*4a10*/  LDSM.16.M88.4 R4, [R192+0x5800] ;  /* 0x00580000c004783b */ /* 0x000ea20000000200 */
[----:B------:R-:W-:-:S04]  /*4a20*/  DEPBAR.LE SB0, 0x0 ;  /* 0x000080000000791a */ /* 0x000fc80000000000 */
[----:B------:R-:W-:Y:S02]  /*4a30*/  MUFU.TANH R29, R29 ;  /* 0x0000001d001d7308 */ /* 0x000fe40000002400 */
[----:B------:R-:W-:Y:S06]  /*4a40*/  HMMA.16816.F32.BF16 R140, R24, R174, R140 ;  /* 0x000000ae188c723c */ /* 0x000fec000004188c */
[----:B------:R-:W1:Y:S02]  /*4a50*/  MUFU.TANH R30, R30 ;  /* 0x0000001e001e7308 */ /* 0x000e640000002400 */
[----:B------:R-:W-:Y:S06]  /*4a60*/  HMMA.16816.F32.BF16 R176, R136, R22, R176 ;  /* 0x0000001688b0723c */ /* 0x000fec00000418b0 */
[----:B------:R-:W1:Y:S02]  /*4a70*/  MUFU.TANH R31, R31 ;  /* 0x0000001f001f7308 */ /* 0x000e640000002400 */
[----:B----4-:R-:W-:Y:S06]  /*4a80*/  HMMA.16816.F32.BF16 R152, R24, R12, R152 ;  /* 0x0000000c1898723c */ /* 0x010fec0000041898 */
[----:B------:R-:W-:Y:S01]  /*4a90*/  MUFU.TANH R156, R156 ;  /* 0x0000009c009c7308 */ /* 0x000fe20000002400 */
[----:B------:R-:W-:Y:S01]  /*4aa0*/  IMAD R12, R133, 0x40, R228 ;  /* 0x00000040850c7824 */ /* 0x000fe200078e02e4 */
[----:B------:R-:W-:Y:S04]  /*4ab0*/  HMMA.16816.F32.BF16 R140, R8, R158, R140 ;  /* 0x0000009e088c723c */ /* 0x000fe8000004188c */
[----:B------:R-:W-:-:S02]  /*4ac0*/  IADD3 R13, R12, 0x1, RZ ;  /* 0x000000010c0d7810 */ /* 0x000fc40007ffe0ff */
[----:B------:R-:W-:Y:S02]  /*4ad0*/  MUFU.TANH R134, R134 ;  /* 0x0000008600867308 */ /* 0x000fe40000002400 */
[----:B-1----:R-:W-:Y:S01]  /*4ae0*/  HMMA.16816.F32.BF16 R160, R8, R16, R160 ;  /* 0x0000001008a0723c */ /* 0x002fe200000418a0 */
[C---:B------:R-:W-:Y:S02]  /*4af0*/  ISETP.GE.AND P5, PT, R13.reuse, R226, PT ;  /* 0x000000e20d00720c */ /* 0x040fe40003fa6270 */
[----:B------:R-:W-:Y:S02]  /*4b00*/  ISETP.GE.AND P2, PT, R13, R221, PT ;  /* 0x000000dd0d00720c */ /* 0x000fe40003f46270 */
[----:B-----5:R-:W-:-:S03]  /*4b10*/  FSEL R135, R135, -INF , !P5 ;  /* 0xff80000087877808 */ /* 0x020fc60006800000 */
[----:B------:R-:W-:Y:S07]  /*4b20*/  HMMA.16816.F32.BF16 R176, R24, R14, R176 ;  /* 0x0000000e18b0723c */ /* 0x000fee00000418b0 */
[----:B------:R-:W-:Y:S01]  /*4b30*/  IADD3 R15, R12, 0x18, RZ ;  /* 0x000000180c0f7810 */ /* 0x000fe20007ffe0ff */
[----:B------:R-:W-:Y:S01]  /*4b40*/  HMMA.16816.F32.BF16 R164, R8, R18, R164 ;  /* 0x0000001208a4723c */ /* 0x000fe200000418a4 */
[----:B------:R-:W-:Y:S02]  /*4b50*/  FMUL.FTZ R16, R140, c[0x0][0x2ec] ;  /* 0x0000bb008c107a20 */ /* 0x000fe40000410000 */
[----:B------:R-:W-:-:S02]  /*4b60*/  FMUL.FTZ R17, R142, c[0x0][0x2ec] ;  /* 0x0000bb008e117a20 */ /* 0x000fc40000410000 */
[----:B------:R-:W-:Y:S02]  /*4b70*/  FMUL.FTZ R20, R143, c[0x0][0x2ec] ;  /* 0x0000bb008f147a20 */ /* 0x000fe40000410000 */
[----:B------:R-:W1:Y:S01]  /*4b80*/  MUFU.TANH R16, R16 ;  /* 0x0000001000107308 */ /* 0x000e620000002400 */
[C---:B--2---:R-:W-:Y:S01]  /*4b90*/  HMMA.16816.F32.BF16 R152, R8.reuse, R4, R152 ;  /* 0x000000040898723c */ /* 0x044fe20000041898 */
[----:B------:R-:W-:Y:S01]  /*4ba0*/  FMUL.FTZ R160, R160, c[0x0][0x2ec] ;  /* 0x0000bb00a0a07a20 */ /* 0x000fe20000410000 */
[----:B------:R-:W-:Y:S01]  /*4bb0*/  IADD3 R18, R12, 0x8, RZ ;  /* 0x000000080c127810 */ /* 0x000fe20007ffe0ff */
[----:B------:R-:W-:Y:S02]  /*4bc0*/  FMUL.FTZ R141, R141, c[0x0][0x2ec] ;  /* 0x0000bb008d8d7a20 */ /* 0x000fe40000410000 */
[----:B------:R-:W-:Y:S01]  /*4bd0*/  FMUL.FTZ R163, R163, c[0x0][0x2ec] ;  /* 0x0000bb00a3a37a20 */ /* 0x000fe20000410000 */
[----:B------:R-:W-:Y:S01]  /*4be0*/  ISETP.GE.AND P4, PT, R18, R226, PT ;  /* 0x000000e21200720c */ /* 0x000fe20003f86270 */
[----:B------:R-:W2:Y:S01]  /*4bf0*/  MUFU.TANH R17, R17 ;  /* 0x0000001100117308 */ /* 0x000ea20000002400 */
[----:B------:R-:W-:Y:S01]  /*4c00*/  HMMA.16816.F32.BF16 R176, R8, R6, R176 ;  /* 0x0000000608b0723c */ /* 0x000fe200000418b0 */
[C---:B------:R-:W-:Y:S01]  /*4c10*/  IADD3 R5, R12.reuse, 0x9, RZ ;  /* 0x000000090c057810 */ /* 0x040fe20007ffe0ff */
[----:B------:R-:W-:Y:S01]  /*4c20*/  FMUL.FTZ R161, R161, c[0x0][0x2ec] ;  /* 0x0000bb00a1a17a20 */ /* 0x000fe20000410000 */
[----:B------:R-:W-:Y:S01]  /*4c30*/  IADD3 R4, R12, 0x10, RZ ;  /* 0x000000100c047810 */ /* 0x000fe20007ffe0ff */
[----:B------:R-:W-:Y:S01]  /*4c40*/  FMUL.FTZ R162, R162, c[0x0][0x2ec] ;  /* 0x0000bb00a2a27a20 */ /* 0x000fe20000410000 */
[----:B------:R-:W-:-:S02]  /*4c50*/  ISETP.GE.AND P1, PT, R18, R221, PT ;  /* 0x000000dd1200720c */ /* 0x000fc40003f26270 */
[----:B------:R-:W4:Y:S01]  /*4c60*/  MUFU.TANH R20, R20 ;  /* 0x0000001400147308 */ /* 0x000f220000002400 */
[----:B------:R-:W-:Y:S01]  /*4c70*/  FMUL.FTZ R164, R164, c[0x0][0x2ec] ;  /* 0x0000bb00a4a47a20 */ /* 0x000fe20000410000 */
[-C--:B------:R-:W-:Y:S01]  /*4c80*/  ISETP.GE.AND P0, PT, R5, R226.reuse, PT ;  /* 0x000000e20500720c */ /* 0x080fe20003f06270 */
[----:B------:R-:W-:Y:S01]  /*4c90*/  FMUL.FTZ R165, R165, c[0x0][0x2ec] ;  /* 0x0000bb00a5a57a20 */ /* 0x000fe20000410000 */
[-C--:B------:R-:W-:Y:S01]  /*4ca0*/  ISETP.GE.AND P6, PT, R5, R221.reuse, PT ;  /* 0x000000dd0500720c */ /* 0x080fe20003fc6270 */
[----:B------:R-:W-:Y:S01]  /*4cb0*/  FMUL.FTZ R166, R166, c[0x0][0x2ec] ;  /* 0x0000bb00a6a67a20 */ /* 0x000fe20000410000 */
[----:B------:R-:W-:Y:S02]  /*4cc0*/  IADD3 R5, R12, 0x11, RZ ;  /* 0x000000110c057810 */ /* 0x000fe40007ffe0ff */
[----:B------:R-:W5:Y:S01]  /*4cd0*/  MUFU.TANH R169, R160 ;  /* 0x000000a000a97308 */ /* 0x000f620000002400 */
[----:B------:R-:W-:Y:S01]  /*4ce0*/  FMUL.FTZ R140, R155, c[0x0][0x2ec] ;  /* 0x0000bb009b8c7a20 */ /* 0x000fe20000410000 */
[----:B------:R-:W-:Y:S01]  /*4cf0*/  ISETP.GE.AND P3, PT, R4, R226, PT ;  /* 0x000000e20400720c */ /* 0x000fe20003f66270 */
[----:B------:R-:W-:Y:S01]  /*4d00*/  FMUL.FTZ R152, R152, c[0x0][0x2ec] ;  /* 0x0000bb0098987a20 */ /* 0x000fe20000410000 */
[----:B------:R-:W-:Y:S01]  /*4d10*/  ISETP.GE.AND P5, PT, R4, R221, PT ;  /* 0x000000dd0400720c */ /* 0x000fe20003fa6270 */
[----:B------:R-:W-:Y:S01]  /*4d20*/  FMUL.FTZ R153, R153, c[0x0][0x2ec] ;  /* 0x0000bb0099997a20 */ /* 0x000fe20000410000 */
[----:B------:R-:W-:-:S02]  /*4d30*/  FSEL R4, R144, -INF , !P2 ;  /* 0xff80000090047808 */ /* 0x000fc40005000000 */
[----:B------:R1:W1:Y:S01]  /*4d40*/  MUFU.TANH R13, R164 ;  /* 0x000000a4000d7308 */ /* 0x0002620000002400 */
[----:B------:R-:W-:Y:S01]  /*4d50*/  FSEL R145, R145, -INF , !P4 ;  /* 0xff80000091917808 */ /* 0x000fe20006000000 */
[----:B------:R-:W-:Y:S01]  /*4d60*/  FMUL.FTZ R143, R176, c[0x0][0x2ec] ;  /* 0x0000bb00b08f7a20 */ /* 0x000fe20000410000 */
[----:B------:R-:W-:Y:S01]  /*4d70*/  FSEL R14, R147, -INF , !P1 ;  /* 0xff800000930e7808 */ /* 0x000fe20004800000 */
[----:B------:R-:W-:Y:S01]  /*4d80*/  FMUL.FTZ R142, R178, c[0x0][0x2ec] ;  /* 0x0000bb00b28e7a20 */ /* 0x000fe20000410000 */
[-C--:B------:R-:W-:Y:S01]  /*4d90*/  ISETP.GE.AND P2, PT, R5, R226.reuse, PT ;  /* 0x000000e20500720c */ /* 0x080fe20003f46270 */
[----:B------:R-:W-:Y:S01]  /*4da0*/  FMUL.FTZ R150, R179, c[0x0][0x2ec] ;  /* 0x0000bb00b3967a20 */ /* 0x000fe20000410000 */
[----:B------:R-:W-:Y:S01]  /*4db0*/  ISETP.GE.AND P4, PT, R5, R221, PT ;  /* 0x000000dd0500720c */ /* 0x000fe20003f86270 */
[----:B------:R-:W2:Y:S01]  /*4dc0*/  MUFU.TANH R140, R140 ;  /* 0x0000008c008c7308 */ /* 0x000ea20000002400 */
[----:B------:R-:W-:Y:S02]  /*4dd0*/  ISETP.GE.AND P1, PT, R15, R226, PT ;  /* 0x000000e20f00720c */ /* 0x000fe40003f26270 */
[----:B------:R-:W-:-:S02]  /*4de0*/  IADD3 R18, R12, 0x19, RZ ;  /* 0x000000190c127810 */ /* 0x000fc40007ffe0ff */
[C---:B------:R-:W-:Y:S02]  /*4df0*/  IADD3 R7, R12.reuse, 0x20, RZ ;  /* 0x000000200c077810 */ /* 0x040fe40007ffe0ff */
[----:B------:R-:W-:Y:S01]  /*4e00*/  IADD3 R6, R12, 0x21, RZ ;  /* 0x000000210c067810 */ /* 0x000fe20007ffe0ff */
[----:B------:R2:W2:Y:S01]  /*4e10*/  MUFU.TANH R21, R141 ;  /* 0x0000008d00157308 */ /* 0x0004a20000002400 */
[----:B------:R-:W-:Y:S01]  /*4e20*/  FSEL R5, R146, -INF , !P0 ;  /* 0xff80000092057808 */ /* 0x000fe20004000000 */
[----:B-1----:R-:W-:Y:S01]  /*4e30*/  FMUL.FTZ R164, R167, c[0x0][0x2ec] ;  /* 0x0000bb00a7a47a20 */ /* 0x002fe20000410000 */
[----:B---3--:R-:W-:Y:S02]  /*4e40*/  FSEL R25, R28, -INF , !P3 ;  /* 0xff8000001c197808 */ /* 0x008fe40005800000 */
[----:B------:R-:W-:Y:S02]  /*4e50*/  FSEL R26, R30, -INF , !P5 ;  /* 0xff8000001e1a7808 */ /* 0x000fe40006800000 */
[----:B------:R-:W-:Y:S01]  /*4e60*/  FSEL R27, R29, -INF , !P2 ;  /* 0xff8000001d1b7808 */ /* 0x000fe20005000000 */
[----:B------:R-:W1:Y:S01]  /*4e70*/  MUFU.TANH R168, R163 ;  /* 0x000000a300a87308 */ /* 0x000e620000002400 */
[----:B------:R-:W-:-:S02]  /*4e80*/  FSEL R24, R31, -INF , !P4 ;  /* 0xff8000001f187808 */ /* 0x000fc40006000000 */
[----:B------:R-:W-:Y:S02]  /*4e90*/  FSEL R23, R16, -INF , !P1 ;  /* 0xff80000010177808 */ /* 0x000fe40004800000 */
[-C--:B------:R-:W-:Y:S02]  /*4ea0*/  ISETP.GE.AND P0, PT, R15, R221.reuse, PT ;  /* 0x000000dd0f00720c */ /* 0x080fe40003f06270 */
[-C--:B------:R-:W-:Y:S01]  /*4eb0*/  ISETP.GE.AND P3, PT, R18, R221.reuse, PT ;  /* 0x000000dd1200720c */ /* 0x080fe20003f66270 */
[----:B------:R3:W-:Y:S01]  /*4ec0*/  MUFU.TANH R15, R152 ;  /* 0x00000098000f7308 */ /* 0x0007e20000002400 */
[-C--:B------:R-:W-:Y:S01]  /*4ed0*/  ISETP.GE.AND P5, PT, R7, R226.reuse, PT ;  /* 0x000000e20700720c */ /* 0x080fe20003fa6270 */
[----:B--2---:R-:W-:Y:S01]  /*4ee0*/  FMUL.FTZ R141, R177, c[0x0][0x2ec] ;  /* 0x0000bb00b18d7a20 */ /* 0x004fe20000410000 */
[----:B------:R-:W-:Y:S02]  /*4ef0*/  ISETP.GE.AND P2, PT, R7, R221, PT ;  /* 0x000000dd0700720c */ /* 0x000fe40003f46270 */
[----:B------:R-:W-:-:S02]  /*4f00*/  ISETP.GE.AND P4, PT, R6, R226, PT ;  /* 0x000000e20600720c */ /* 0x000fc40003f86270 */
[----:B------:R-:W-:Y:S01]  /*4f10*/  ISETP.GE.AND P1, PT, R6, R221, PT ;  /* 0x000000dd0600720c */ /* 0x000fe20003f26270 */
[----:B------:R-:W-:Y:S01]  /*4f20*/  MUFU.TANH R171, R161 ;  /* 0x000000a100ab7308 */ /* 0x000fe20000002400 */
[C---:B------:R-:W-:Y:S02]  /*4f30*/  IADD3 R7, R12.reuse, 0x28, RZ ;  /* 0x000000280c077810 */ /* 0x040fe40007ffe0ff */
[----:B------:R-:W-:Y:S02]  /*4f40*/  IADD3 R6, R12, 0x29, RZ ;  /* 0x000000290c067810 */ /* 0x000fe40007ffe0ff */
[----:B------:R-:W-:Y:S02]  /*4f50*/  FSEL R22, R17, -INF , !P0 ;  /* 0xff80000011167808 */ /* 0x000fe40004000000 */
[----:B----4-:R-:W-:Y:S01]  /*4f60*/  FSEL R20, R20, -INF , !P3 ;  /* 0xff80000014147808 */ /* 0x010fe20005800000 */
[----:B---3--:R-:W-:Y:S01]  /*4f70*/  FMUL.FTZ R152, R154, c[0x0][0x2ec] ;  /* 0x0000bb009a987a20 */ /* 0x008fe20000410000 */
[----:B------:R-:W2:Y:S01]  /*4f80*/  MUFU.TANH R170, R162 ;  /* 0x000000a200aa7308 */ /* 0x000ea20000002400 */
[----:B-----5:R-:W-:-:S02]  /*4f90*/  FSEL R169, R169, -INF , !P5 ;  /* 0xff800000a9a97808 */ /* 0x020fc40006800000 */
[-C--:B------:R-:W-:Y:S02]  /*4fa0*/  ISETP.GE.AND P0, PT, R7, R226.reuse, PT ;  /* 0x000000e20700720c */ /* 0x080fe40003f06270 */
[C---:B------:R-:W-:Y:S02]  /*4fb0*/  ISETP.GE.AND P3, PT, R6.reuse, R226, PT ;  /* 0x000000e20600720c */ /* 0x040fe40003f66270 */
[----:B------:R-:W-:Y:S01]  /*4fc0*/  ISETP.GE.AND P5, PT, R6, R221, PT ;  /* 0x000000dd0600720c */ /* 0x000fe20003fa6270 */
[----:B------:R-:W-:Y:S01]  /*4fd0*/  MUFU.TANH R165, R165 ;  /* 0x000000a500a57308 */ /* 0x000fe20000002400 */
[----:B------:R-:W-:Y:S02]  /*4fe0*/  IADD3 R6, R12, 0x31, RZ ;  /* 0x000000310c067810 */ /* 0x000fe40007ffe0ff */
[----:B------:R-:W-:Y:S02]  /*4ff0*/  FSEL R167, R13, -INF , !P0 ;  /* 0xff8000000da77808 */ /* 0x000fe40004000000 */
[----:B------:R-:W-:-:S02]  /*5000*/  FSEL R156, R156, -INF , !P6 ;  /* 0xff8000009c9c7808 */ /* 0x000fc40007000000 */
[-C--:B------:R-:W-:Y:S01]  /*5010*/  ISETP.GE.AND P0, PT, R6, R221.reuse, PT ;  /* 0x000000dd0600720c */ /* 0x080fe20003f06270 */
[----:B------:R-:W3:Y:S01]  /*5020*/  MUFU.TANH R166, R166 ;  /* 0x000000a600a67308 */ /* 0x000ee20000002400 */
[----:B------:R-:W-:Y:S02]  /*5030*/  ISETP.GE.AND P6, PT, R18, R226, PT ;  /* 0x000000e21200720c */ /* 0x000fe40003fc6270 */
[----:B------:R-:W-:Y:S02]  /*5040*/  FSEL R140, R140, -INF , !P0 ;  /* 0xff8000008c8c7808 */ /* 0x000fe40004000000 */
[----:B------:R-:W-:Y:S02]  /*5050*/  FSEL R21, R21, -INF , !P6 ;  /* 0xff80000015157808 */ /* 0x000fe40007000000 */
[----:B------:R-:W-:Y:S01]  /*5060*/  ISETP.NE.AND P0, PT, R2, 0x2, PT ;  /* 0x000000020200780c */ /* 0x000fe20003f05270 */
[----:B------:R-:W4:Y:S01]  /*5070*/  MUFU.TANH R164, R164 ;  /* 0x000000a400a47308 */ /* 0x000f220000002400 */
[----:B------:R-:W-:-:S02]  /*5080*/  ISETP.GE.AND P6, PT, R7, R221, PT ;  /* 0x000000dd0700720c */ /* 0x000fc40003fc6270 */
[----:B------:R-:W-:Y:S02]  /*5090*/  IADD3 R7, R12, 0x30, RZ ;  /* 0x000000300c077810 */ /* 0x000fe40007ffe0ff */
[----:B-1----:R-:W-:Y:S02]  /*50a0*/  FSEL R168, R168, -INF , !P1 ;  /* 0xff800000a8a87808 */ /* 0x002fe40004800000 */
[----:B--2---:R-:W-:Y:S01]  /*50b0*/  FSEL R170, R170, -INF , !P2 ;  /* 0xff800000aaaa7808 */ /* 0x004fe20005000000 */
[----:B------:R-:W-:Y:S01]  /*50c0*/  MUFU.TANH R153, R153 ;  /* 0x0000009900997308 */ /* 0x000fe20000002400 */
[----:B------:R-:W-:Y:S02]  /*50d0*/  FSEL R171, R171, -INF , !P4 ;  /* 0xff800000abab7808 */ /* 0x000fe40006000000 */
[----:B------:R-:W-:Y:S02]  /*50e0*/  ISETP.GE.AND P1, PT, R6, R226, PT ;  /* 0x000000e20600720c */ /* 0x000fe40003f26270 */
[----:B---3--:R-:W-:-:S02]  /*50f0*/  FSEL R166, R166, -INF , !P6 ;  /* 0xff800000a6a67808 */ /* 0x008fc40007000000 */
[----:B------:R-:W-:Y:S01]  /*5100*/  FSEL R165, R165, -INF , !P3 ;  /* 0xff800000a5a57808 */ /* 0x000fe20005800000 */
[----:B------:R-:W1:Y:S01]  /*5110*/  MUFU.TANH R152, R152 ;  /* 0x0000009800987308 */ /* 0x000e620000002400 */
[CC--:B------:R-:W-:Y:S02]  /*5120*/  ISETP.GE.AND P2, PT, R7.reuse, R226.reuse, PT ;  /* 0x000000e20700720c */ /* 0x0c0fe40003f46270 */
[-C--:B------:R-:W-:Y:S02]  /*5130*/  ISETP.GE.AND P4, PT, R7, R221.reuse, PT ;  /* 0x000000dd0700720c */ /* 0x080fe40003f86270 */
[C---:B------:R-:W-:Y:S02]  /*5140*/  ISETP.GE.AND P6, PT, R12.reuse, R226, PT ;  /* 0x000000e20c00720c */ /* 0x040fe40003fc6270 */
[C---:B------:R-:W-:Y:S01]  /*5150*/  ISETP.GE.AND P3, PT, R12.reuse, R221, PT ;  /* 0x000000dd0c00720c */ /* 0x040fe20003f66270 */
[----:B------:R-:W2:Y:S01]  /*5160*/  MUFU.TANH R143, R143 ;  /* 0x0000008f008f7308 */ /* 0x000ea20000002400 */
[----:B------:R-:W-:-:S02]  /*5170*/  IADD3 R6, R12, 0x38, RZ ;  /* 0x000000380c067810 */ /* 0x000fc40007ffe0ff */
[----:B------:R-:W-:Y:S02]  /*5180*/  IADD3 R12, R12, 0x39, RZ ;  /* 0x000000390c0c7810 */ /* 0x000fe40007ffe0ff */
[----:B----4-:R-:W-:Y:S02]  /*5190*/  FSEL R164, R164, -INF , !P5 ;  /* 0xff800000a4a47808 */ /* 0x010fe40006800000 */
[----:B------:R-:W-:Y:S01]  /*51a0*/  FSEL R155, R15, -INF , !P2 ;  /* 0xff8000000f9b7808 */ /* 0x000fe20005000000 */
[----:B------:R-:W3:Y:S01]  /*51b0*/  MUFU.TANH R141, R141 ;  /* 0x0000008d008d7308 */ /* 0x000ee20000002400 */
[----:B-1----:R-:W-:Y:S02]  /*51c0*/  FSEL R152, R152, -INF , !P4 ;  /* 0xff80000098987808 */ /* 0x002fe40006000000 */
[----:B------:R-:W-:Y:S02]  /*51d0*/  FSEL R153, R153, -INF , !P1 ;  /* 0xff80000099997808 */ /* 0x000fe40004800000 */
[----:B------:R-:W-:-:S02]  /*51e0*/  ISETP.GE.AND P5, PT, R6, R226, PT ;  /* 0x000000e20600720c */ /* 0x000fc40003fa6270 */
[-C--:B------:R-:W-:Y:S01]  /*51f0*/  ISETP.GE.AND P2, PT, R6, R221.reuse, PT ;  /* 0x000000dd0600720c */ /* 0x080fe20003f46270 */
[----:B------:R-:W1:Y:S01]  /*5200*/  MUFU.TANH R142, R142 ;  /* 0x0000008e008e7308 */ /* 0x000e620000002400 */
[----:B------:R-:W-:Y:S01]  /*5210*/  BAR.SYNC.DEFER_BLOCKING 0x0 ;  /* 0x0000000000007b1d */ /* 0x000fe20000010000 */
[C---:B------:R-:W-:Y:S02]  /*5220*/  ISETP.GE.AND P4, PT, R12.reuse, R226, PT ;  /* 0x000000e20c00720c */ /* 0x040fe40003f86270 */
[----:B------:R-:W-:Y:S02]  /*5230*/  ISETP.GE.AND P1, PT, R12, R221, PT ;  /* 0x000000dd0c00720c */ /* 0x000fe40003f26270 */
[----:B--2---:R-:W-:Y:S02]  /*5240*/  FSEL R143, R143, -INF , !P5 ;  /* 0xff8000008f8f7808 */ /* 0x004fe40006800000 */
[----:B------:R-:W2:Y:S01]  /*5250*/  MUFU.TANH R150, R150 ;  /* 0x0000009600967308 */ /* 0x000ea20000002400 */
[----:B------:R-:W-:-:S02]  /*5260*/  FSEL R7, R0, -INF , !P6 ;  /* 0xff80000000077808 */ /* 0x000fc40007000000 */
[----:B------:R-:W-:Y:S02]  /*5270*/  FSEL R134, R134, -INF , !P3 ;  /* 0xff80000086867808 */ /* 0x000fe40005800000 */
[----:B---3--:R-:W-:Y:S02]  /*5280*/  FSEL R141, R141, -INF , !P4 ;  /* 0xff8000008d8d7808 */ /* 0x008fe40006000000 */
[----:B-1----:R-:W-:Y:S02]  /*5290*/  FSEL R142, R142, -INF , !P2 ;  /* 0xff8000008e8e7808 */ /* 0x002fe40005000000 */
[----:B--2---:R-:W-:Y:S01]  /*52a0*/  FSEL R150, R150, -INF , !P1 ;  /* 0xff80000096967808 */ /* 0x004fe20004800000 */
[----:B------:R-:W-:Y:S05]  /*52b0*/  @!P0 BRA `(.L_x_38) ;  /* 0x0000016000008947 */ /* 0x000fea0003800000 */
[----:B------:R-:W-:-:S04]  /*52c0*/  IADD3 R9, R2, -0x3, RZ ;  /* 0xfffffffd02097810 */ /* 0x000fc80007ffe0ff */
[----:B------:R-:W-:Y:S01]  /*52d0*/  SHF.R.S32.HI R0, RZ, 0x1f, R9 ;  /* 0x0000001fff007819 */ /* 0x000fe20000011409 */
[----:B------:R-:W-:-:S04]  /*52e0*/  IMAD.WIDE.U32 R10, R9, c[0x0][0x198], RZ ;  /* 0x00006600090a7a25 */ /* 0x000fc800078e00ff */
[----:B------:R-:W-:Y:S01]  /*52f0*/  IMAD R0, R0, c[0x0][0x198], RZ ;  /* 0x0000660000007a24 */ /* 0x000fe200078e02ff */
[----:B------:R-:W-:-:S03]  /*5300*/  LEA R6, P0, R10, R214, 0x6 ;  /* 0x000000d60a067211 */ /* 0x000fc600078030ff */
[----:B------:R-:W-:Y:S01]  /*5310*/  IMAD R0, R9, c[0x0][0x19c], R0 ;  /* 0x0000670009007a24 */ /* 0x000fe200078e0200 */
[----:B------:R-:W-:-:S03]  /*5320*/  LEA R8, P1, R6, c[0x0][0x168], 0x1 ;  /* 0x00005a0006087a11 */ /* 0x000fc600078208ff */
[----:B------:R-:W-:-:S05]  /*5330*/  IMAD.IADD R9, R11, 0x1, R0 ;  /* 0x000000010b097824 */ /* 0x000fca00078e0200 */
        /* <DEDUP_REMOVED lines=14> */
.L_x_38:
[----:B-1----:R-:W-:Y:S01]  /*5420*/  FMNMX.FTZ R9, R3, R134, !PT ;  /* 0x0000008603097209 */ /* 0x002fe20007810000 */
[----:B------:R-:W-:Y:S01]  /*5430*/  LDSM.16.MT88.4 R16, [R200+0x12000] ;  /* 0x01200000c810783b */ /* 0x000fe20000004200 */
        /* <DEDUP_REMOVED lines=43> */
[----:B------:R-:W-:Y:S01]  /*56f0*/  FSETP.NEU.FTZ.AND P0, PT, R0, -INF , PT ;  /* 0xff8000000000780b */ /* 0x000fe20003f1d000 */
[----:B------:R-:W-:Y:S01]  /*5700*/  LDSM.16.MT88.4 R8, [R197+0x12000] ;  /* 0x01200000c508783b */ /* 0x000fe20000004200 */
[C---:B------:R-:W-:Y:S01]  /*5710*/  FSETP.NEU.FTZ.AND P1, PT, R236.reuse, -INF , PT ;  /* 0xff800000ec00780b */ /* 0x040fe20003f3d000 */
[----:B------:R-:W-:Y:S01]  /*5720*/  FMUL.FTZ R154, R236, c[0x0][0x23c] ;  /* 0x00008f00ec9a7a20 */ /* 0x000fe20000410000 */
[----:B------:R-:W-:Y:S02]  /*5730*/  FSEL R151, R151, RZ, P0 ;  /* 0x000000ff97977208 */ /* 0x000fe40000000000 */
[----:B------:R-:W-:Y:S02]  /*5740*/  FSEL R6, R0, RZ, P0 ;  /* 0x000000ff00067208 */ /* 0x000fe40000000000 */
[----:B------:R-:W-:Y:S01]  /*5750*/  FSEL R154, R154, RZ, P1 ;  /* 0x000000ff9a9a7208 */ /* 0x000fe20000800000 */
[--C-:B------:R-:W-:Y:S01]  /*5760*/  FFMA.FTZ R144, R134, c[0x0][0x23c], -R151.reuse ;  /* 0x00008f0086907a23 */ /* 0x100fe20000010897 */
[----:B------:R-:W-:Y:S01]  /*5770*/  ISETP.GE.AND P0, PT, R2, 0x3, PT ;  /* 0x000000030200780c */ /* 0x000fe20003f06270 */
[----:B------:R-:W-:-:S02]  /*5780*/  FFMA.FTZ R134, R14, c[0x0][0x23c], -R151 ;  /* 0x00008f000e867a23 */ /* 0x000fc40000010897 */
[--C-:B------:R-:W-:Y:S01]  /*5790*/  FFMA.FTZ R146, R145, c[0x0][0x23c], -R154.reuse ;  /* 0x00008f0091927a23 */ /* 0x100fe2000001089a */
[----:B------:R-:W1:Y:S01]  /*57a0*/  LDSM.16.MT88.4 R12, [R198+0x12000] ;  /* 0x01200000c60c783b */ /* 0x000e620000004200 */
[--C-:B------:R-:W-:Y:S01]  /*57b0*/  FFMA.FTZ R145, R5, c[0x0][0x23c], -R154.reuse ;  /* 0x00008f0005917a23 */ /* 0x100fe2000001089a */
[----:B------:R-:W-:Y:S01]  /*57c0*/  FSEL R5, R236, RZ, P1 ;  /* 0x000000ffec057208 */ /* 0x000fe20000800000 */
[----:B------:R-:W-:Y:S01]  /*57d0*/  FFMA.FTZ R147, R135, c[0x0][0x23c], -R154 ;  /* 0x00008f0087937a23 */ /* 0x000fe2000001089a */
[----:B------:R-:W-:Y:S01]  /*57e0*/  MUFU.EX2 R144, R144 ;  /* 0x0000009000907308 */ /* 0x000fe20000000800 */
[----:B------:R-:W-:Y:S02]  /*57f0*/  FFMA.FTZ R135, R4, c[0x0][0x23c], -R151 ;  /* 0x00008f0004877a23 */ /* 0x000fe40000010897 */
[----:B------:R-:W-:Y:S02]  /*5800*/  FADD.FTZ R4, R132, -R5 ;  /* 0x8000000584047221 */ /* 0x000fe40000010000 */
[----:B------:R-:W-:-:S02]  /*5810*/  FADD.FTZ R6, R3, -R6 ;  /* 0x8000000603067221 */ /* 0x000fc40000010000 */
[--C-:B------:R-:W-:Y:S01]  /*5820*/  FFMA.FTZ R148, R7, c[0x0][0x23c], -R154.reuse ;  /* 0x00008f0007947a23 */ /* 0x100fe2000001089a */
[----:B------:R-:W-:Y:S01]  /*5830*/  MUFU.EX2 R147, R147 ;  /* 0x0000009300937308 */ /* 0x000fe20000000800 */
[----:B------:R-:W-:Y:S02]  /*5840*/  FFMA.FTZ R149, R156, c[0x0][0x23c], -R151 ;  /* 0x00008f009c957a23 */ /* 0x000fe40000010897 */
[----:B------:R-:W-:Y:S02]  /*5850*/  FMUL.FTZ R132, R4, c[0x0][0x23c] ;  /* 0x00008f0004847a20 */ /* 0x000fe40000410000 */
[----:B------:R-:W-:Y:S02]  /*5860*/  FMUL.FTZ R3, R6, c[0x0][0x23c] ;  /* 0x00008f0006037a20 */ /* 0x000fe40000410000 */
[--C-:B------:R-:W-:Y:S01]  /*5870*/  FFMA.FTZ R156, R25, c[0x0][0x23c], -R154.reuse ;  /* 0x00008f00199c7a23 */ /* 0x100fe2000001089a */
[----:B------:R-:W2:Y:S01]  /*5880*/  MUFU.EX2 R148, R148 ;  /* 0x0000009400947308 */ /* 0x000ea20000000800 */
[----:B------:R-:W-:-:S02]  /*5890*/  FFMA.FTZ R157, R27, c[0x0][0x23c], -R154 ;  /* 0x00008f001b9d7a23 */ /* 0x000fc4000001089a */
[--C-:B------:R-:W-:Y:S02]  /*58a0*/  FFMA.FTZ R158, R23, c[0x0][0x23c], -R154.reuse ;  /* 0x00008f00179e7a23 */ /* 0x100fe4000001089a */
[----:B------:R-:W-:Y:S02]  /*58b0*/  FFMA.FTZ R159, R21, c[0x0][0x23c], -R154 ;  /* 0x00008f00159f7a23 */ /* 0x000fe4000001089a */
[--C-:B------:R-:W-:Y:S01]  /*58c0*/  FFMA.FTZ R160, R26, c[0x0][0x23c], -R151.reuse ;  /* 0x00008f001aa07a23 */ /* 0x100fe20000010897 */
[----:B------:R-:W-:Y:S01]  /*58d0*/  MUFU.EX2 R146, R146 ;  /* 0x0000009200927308 */ /* 0x000fe20000000800 */
[--C-:B------:R-:W-:Y:S02]  /*58e0*/  FFMA.FTZ R163, R24, c[0x0][0x23c], -R151.reuse ;  /* 0x00008f0018a37a23 */ /* 0x100fe40000010897 */
[--C-:B------:R-:W-:Y:S01]  /*58f0*/  FFMA.FTZ R161, R22, c[0x0][0x23c], -R151.reuse ;  /* 0x00008f0016a17a23 */ /* 0x100fe20000010897 */
[----:B------:R-:W-:Y:S01]  /*5900*/  LDSM.16.MT88.4 R24, [R200+0x14800] ;  /* 0x01480000c818783b */ /* 0x000fe20000004200 */
[----:B------:R-:W-:-:S02]  /*5910*/  FFMA.FTZ R162, R20, c[0x0][0x23c], -R151 ;  /* 0x00008f0014a27a23 */ /* 0x000fc40000010897 */
[--C-:B------:R-:W-:Y:S01]  /*5920*/  FFMA.FTZ R172, R171, c[0x0][0x23c], -R154.reuse ;  /* 0x00008f00abac7a23 */ /* 0x100fe2000001089a */
[----:B------:R-:W3:Y:S01]  /*5930*/  MUFU.EX2 R145, R145 ;  /* 0x0000009100917308 */ /* 0x000ee20000000800 */
[----:B--2---:R-:W-:Y:S01]  /*5940*/  F2FP.BF16.PACK_AB R4, R147, R148 ;  /* 0x000000949304723e */ /* 0x004fe200000010ff */
[----:B------:R-:W-:Y:S01]  /*5950*/  LDSM.16.MT88.4 R20, [R198+0x14800] ;  /* 0x01480000c614783b */ /* 0x000fe20000004200 */
[--C-:B------:R-:W-:Y:S02]  /*5960*/  FFMA.FTZ R174, R165, c[0x0][0x23c], -R154.reuse ;  /* 0x00008f00a5ae7a23 */ /* 0x100fe4000001089a */
[--C-:B------:R-:W-:Y:S02]  /*5970*/  FFMA.FTZ R169, R169, c[0x0][0x23c], -R154.reuse ;  /* 0x00008f00a9a97a23 */ /* 0x100fe4000001089a */
[----:B------:R-:W-:Y:S01]  /*5980*/  FFMA.FTZ R167, R167, c[0x0][0x23c], -R154 ;  /* 0x00008f00a7a77a23 */ /* 0x000fe2000001089a */
[----:B------:R-:W2:Y:S01]  /*5990*/  MUFU.EX2 R135, R135 ;  /* 0x0000008700877308 */ /* 0x000ea20000000800 */
[----:B------:R-:W-:-:S02]  /*59a0*/  FFMA.FTZ R165, R170, c[0x0][0x23c], -R151 ;  /* 0x00008f00aaa57a23 */ /* 0x000fc40000010897 */
[--C-:B------:R-:W-:Y:S02]  /*59b0*/  FFMA.FTZ R168, R168, c[0x0][0x23c], -R151.reuse ;  /* 0x00008f00a8a87a23 */ /* 0x100fe40000010897 */
[--C-:B------:R-:W-:Y:S02]  /*59c0*/  FFMA.FTZ R166, R166, c[0x0][0x23c], -R151.reuse ;  /* 0x00008f00a6a67a23 */ /* 0x100fe40000010897 */
[----:B------:R-:W-:Y:S01]  /*59d0*/  FFMA.FTZ R171, R164, c[0x0][0x23c], -R151 ;  /* 0x00008f00a4ab7a23 */ /* 0x000fe20000010897 */
[----:B------:R-:W-:Y:S01]  /*59e0*/  MUFU.EX2 R134, R134 ;  /* 0x0000008600867308 */ /* 0x000fe20000000800 */
[----:B---3--:R-:W-:Y:S01]  /*59f0*/  F2FP.BF16.PACK_AB R6, R145, R146 ;  /* 0x000000929106723e */ /* 0x008fe200000010ff */
[--C-:B------:R-:W-:Y:S02]  /*5a00*/  FFMA.FTZ R164, R153, c[0x0][0x23c], -R154.reuse ;  /* 0x00008f0099a47a23 */ /* 0x100fe4000001089a */
[--C-:B------:R-:W-:Y:S02]  /*5a10*/  FFMA.FTZ R155, R155, c[0x0][0x23c], -R154.reuse ;  /* 0x00008f009b9b7a23 */ /* 0x100fe4000001089a */
[----:B------:R-:W-:-:S02]  /*5a20*/  FFMA.FTZ R153, R143, c[0x0][0x23c], -R154 ;  /* 0x00008f008f997a23 */ /* 0x000fc4000001089a */
[----:B------:R-:W3:Y:S01]  /*5a30*/  MUFU.EX2 R149, R149 ;  /* 0x0000009500957308 */ /* 0x000ee20000000800 */
[----:B--2---:R-:W-:Y:S01]  /*5a40*/  F2FP.BF16.PACK_AB R5, R135, R144 ;  /* 0x000000908705723e */ /* 0x004fe200000010ff */
[--C-:B------:R-:W-:Y:S02]  /*5a50*/  FFMA.FTZ R152, R152, c[0x0][0x23c], -R151.reuse ;  /* 0x00008f0098987a23 */ /* 0x100fe40000010897 */
[--C-:B------:R-:W-:Y:S02]  /*5a60*/  FFMA.FTZ R173, R140, c[0x0][0x23c], -R151.reuse ;  /* 0x00008f008cad7a23 */ /* 0x100fe40000010897 */
[--C-:B------:R-:W-:Y:S02]  /*5a70*/  FFMA.FTZ R170, R142, c[0x0][0x23c], -R151.reuse ;  /* 0x00008f008eaa7a23 */ /* 0x100fe40000010897 */
        /* <DEDUP_REMOVED lines=17> */
[C---:B-1----:R-:W-:Y:S01]  /*5b90*/  HMMA.16816.F32.BF16 R120, R4.reuse, R12, R120 ;  /* 0x0000000c0478723c */ /* 0x042fe20000041878 */
[-C--:B------:R-:W-:Y:S01]  /*5ba0*/  FMUL.FTZ R129, R129, R132.reuse ;  /* 0x0000008481817220 */ /* 0x080fe20000410000 */
[----:B------:R-:W-:Y:S01]  /*5bb0*/  MUFU.EX2 R158, R158 ;  /* 0x0000009e009e7308 */ /* 0x000fe20000000800 */
[-C--:B------:R-:W-:Y:S02]  /*5bc0*/  FMUL.FTZ R130, R130, R3.reuse ;  /* 0x0000000382827220 */ /* 0x080fe40000410000 */
[-C--:B------:R-:W-:Y:S02]  /*5bd0*/  FMUL.FTZ R131, R131, R3.reuse ;  /* 0x0000000383837220 */ /* 0x080fe40000410000 */
[-C--:B------:R-:W-:Y:S01]  /*5be0*/  FMUL.FTZ R124, R124, R132.reuse ;  /* 0x000000847c7c7220 */ /* 0x080fe20000410000 */
[----:B------:R-:W-:Y:S01]  /*5bf0*/  HMMA.16816.F32.BF16 R116, R4, R14, R116 ;  /* 0x0000000e0474723c */ /* 0x000fe20000041874 */
[----:B------:R-:W1:Y:S01]  /*5c00*/  LDSM.16.MT88.4 R12, [R200+0x14000] ;  /* 0x01400000c80c783b */ /* 0x000e620000004200 */
        /* <DEDUP_REMOVED lines=13> */
[----:B------:R-:W3:Y:S01]  /*5ce0*/  LDSM.16.MT88.4 R16, [R196+0x12000] ;  /* 0x01200000c410783b */ /* 0x000ee20000004200 */
[-C--:B------:R-:W-:Y:S01]  /*5cf0*/  FMUL.FTZ R110, R110, R3.reuse ;  /* 0x000000036e6e7220 */ /* 0x080fe20000410000 */
[----:B------:R-:W4:Y:S01]  /*5d00*/  MUFU.EX2 R163, R163 ;  /* 0x000000a300a37308 */ /* 0x000f220000000800 */
[----:B------:R-:W-:-:S02]  /*5d10*/  FMUL.FTZ R111, R111, R3 ;  /* 0x000000036f6f7220 */ /* 0x000fc40000410000 */
[-C--:B------:R-:W-:Y:S01]  /*5d20*/  FMUL.FTZ R36, R36, R132.reuse ;  /* 0x0000008424247220 */ /* 0x080fe20000410000 */
[C---:B------:R-:W-:Y:S01]  /*5d30*/  HMMA.16816.F32.BF16 R112, R4.reuse, R8, R112 ;  /* 0x000000080470723c */ /* 0x040fe20000041870 */
[-C--:B------:R-:W-:Y:S02]  /*5d40*/  FMUL.FTZ R37, R37, R132.reuse ;  /* 0x0000008425257220 */ /* 0x080fe40000410000 */
[-C--:B------:R-:W-:Y:S01]  /*5d50*/  FMUL.FTZ R38, R38, R3.reuse ;  /* 0x0000000326267220 */ /* 0x080fe20000410000 */
[----:B------:R-:W-:Y:S01]  /*5d60*/  MUFU.EX2 R161, R161 ;  /* 0x000000a100a17308 */ /* 0x000fe20000000800 */
[----:B------:R-:W-:Y:S02]  /*5d70*/  FMUL.FTZ R39, R39, R3 ;  /* 0x0000000327277220 */ /* 0x000fe40000410000 */
[-C--:B------:R-:W-:Y:S01]  /*5d80*/  FMUL.FTZ R40, R40, R132.reuse ;  /* 0x0000008428287220 */ /* 0x080fe20000410000 */
[----:B------:R-:W-:Y:S01]  /*5d90*/  HMMA.16816.F32.BF16 R108, R4, R10, R108 ;  /* 0x0000000a046c723c */ /* 0x000fe2000004186c */
[----:B------:R-:W5:Y:S01]  /*5da0*/  LDSM.16.MT88.4 R8, [R198+0x14000] ;  /* 0x01400000c608783b */ /* 0x000f620000004200 */
[----:B------:R-:W-:-:S02]  /*5db0*/  FMUL.FTZ R41, R41, R132 ;  /* 0x0000008429297220 */ /* 0x000fc40000410000 */
[-C--:B------:R-:W-:Y:S01]  /*5dc0*/  FMUL.FTZ R42, R42, R3.reuse ;  /* 0x000000032a2a7220 */ /* 0x080fe20000410000 */
[----:B------:R-:W2:Y:S01]  /*5dd0*/  MUFU.EX2 R162, R162 ;  /* 0x000000a200a27308 */ /* 0x000ea20000000800 */
[-C--:B------:R-:W-:Y:S02]  /*5de0*/  FMUL.FTZ R43, R43, R3.reuse ;  /* 0x000000032b2b7220 */ /* 0x080fe40000410000 */
[C---:B-1----:R-:W-:Y:S01]  /*5df0*/  HMMA.16816.F32.BF16 R36, R4.reuse, R12, R36 ;  /* 0x0000000c0424723c */ /* 0x042fe20000041824 */
[-C--:B------:R-:W-:Y:S02]  /*5e00*/  FMUL.FTZ R104, R104, R132.reuse ;  /* 0x0000008468687220 */ /* 0x080fe40000410000 */
[-C--:B------:R-:W-:Y:S02]  /*5e10*/  FMUL.FTZ R105, R105, R132.reuse ;  /* 0x0000008469697220 */ /* 0x080fe40000410000 */
[-C--:B------:R-:W-:Y:S01]  /*5e20*/  FMUL.FTZ R106, R106, R3.reuse ;  /* 0x000000036a6a7220 */ /* 0x080fe20000410000 */
[----:B------:R-:W-:Y:S01]  /*5e30*/  MUFU.EX2 R169, R169 ;  /* 0x000000a900a97308 */ /* 0x000fe20000000800 */
[----:B------:R-:W-:Y:S01]  /*5e40*/  FMUL.FTZ R107, R107, R3 ;  /* 0x000000036b6b7220 */ /* 0x000fe20000410000 */
[----:B------:R-:W-:Y:S01]  /*5e50*/  HMMA.16816.F32.BF16 R40, R4, R14, R40 ;  /* 0x0000000e0428723c */ /* 0x000fe20000041828 */
[----:B------:R-:W1:Y:S01]  /*5e60*/  LDSM.16.MT88.4 R12, [R196+0x14000] ;  /* 0x01400000c40c783b */ /* 0x000e620000004200 */
[----:B------:R-:W-:-:S02]  /*5e70*/  FMUL.FTZ R100, R100, R132 ;  /* 0x0000008464647220 */ /* 0x000fc40000410000 */
[-C--:B------:R-:W-:Y:S02]  /*5e80*/  FMUL.FTZ R101, R101, R132.reuse ;  /* 0x0000008465657220 */ /* 0x080fe40000410000 */
[-C--:B------:R-:W-:Y:S01]  /*5e90*/  FMUL.FTZ R102, R102, R3.reuse ;  /* 0x0000000366667220 */ /* 0x080fe20000410000 */
[----:B------:R-:W1:Y:S01]  /*5ea0*/  MUFU.EX2 R172, R172 ;  /* 0x000000ac00ac7308 */ /* 0x000e620000000800 */
[-C--:B------:R-:W-:Y:S02]  /*5eb0*/  FMUL.FTZ R103, R103, R3.reuse ;  /* 0x0000000367677220 */ /* 0x080fe40000410000 */
[-C--:B------:R-:W-:Y:S01]  /*5ec0*/  FMUL.FTZ R44, R44, R132.reuse ;  /* 0x000000842c2c7220 */ /* 0x080fe20000410000 */
[----:B---3--:R-:W-:Y:S01]  /*5ed0*/  HMMA.16816.F32.BF16 R104, R4, R16, R104 ;  /* 0x000000100468723c */ /* 0x008fe20000041868 */
[----:B------:R-:W-:Y:S02]  /*5ee0*/  FMUL.FTZ R45, R45, R132 ;  /* 0x000000842d2d7220 */ /* 0x000fe40000410000 */
[-C--:B------:R-:W-:Y:S01]  /*5ef0*/  FMUL.FTZ R46, R46, R3.reuse ;  /* 0x000000032e2e7220 */ /* 0x080fe20000410000 */
[----:B------:R-:W-:Y:S01]  /*5f00*/  MUFU.EX2 R167, R167 ;  /* 0x000000a700a77308 */ /* 0x000fe20000000800 */
[----:B------:R-:W-:-:S02]  /*5f10*/  FMUL.FTZ R47, R47, R3 ;  /* 0x000000032f2f7220 */ /* 0x000fc40000410000 */
[-C--:B------:R-:W-:Y:S01]  /*5f20*/  FMUL.FTZ R48, R48, R132.reuse ;  /* 0x0000008430307220 */ /* 0x080fe20000410000 */
[C---:B------:R-:W-:Y:S01]  /*5f30*/  HMMA.16816.F32.BF16 R100, R4.reuse, R18, R100 ;  /* 0x000000120464723c */ /* 0x040fe20000041864 */
[-C--:B------:R-:W-:Y:S01]  /*5f40*/  FMUL.FTZ R49, R49, R132.reuse ;  /* 0x0000008431317220 */ /* 0x080fe20000410000 */
[----:B------:R-:W3:Y:S01]  /*5f50*/  LDSM.16.MT88.4 R16, [R197+0x14000] ;  /* 0x01400000c510783b */ /* 0x000ee20000004200 */
[-C--:B------:R-:W-:Y:S01]  /*5f60*/  FMUL.FTZ R50, R50, R3.reuse ;  /* 0x0000000332327220 */ /* 0x080fe20000410000 */
[----:B------:R-:W-:Y:S01]  /*5f70*/  MUFU.EX2 R174, R174 ;  /* 0x000000ae00ae7308 */ /* 0x000fe20000000800 */
[----:B------:R-:W-:Y:S02]  /*5f80*/  FMUL.FTZ R51, R51, R3 ;  /* 0x0000000333337220 */ /* 0x000fe40000410000 */
[-C--:B------:R-:W-:Y:S01]  /*5f90*/  FMUL.FTZ R60, R60, R132.reuse ;  /* 0x000000843c3c7220 */ /* 0x080fe20000410000 */
[----:B-----5:R-:W-:Y:S01]  /*5fa0*/  HMMA.16816.F32.BF16 R44, R4, R8, R44 ;  /* 0x00000008042c723c */ /* 0x020fe2000004182c */
[----:B------:R-:W-:-:S02]  /*5fb0*/  FMUL.FTZ R61, R61, R132 ;  /* 0x000000843d3d7220 */ /* 0x000fc40000410000 */
[-C--:B------:R-:W-:Y:S01]  /*5fc0*/  FMUL.FTZ R62, R62, R3.reuse ;  /* 0x000000033e3e7220 */ /* 0x080fe20000410000 */
[----:B------:R-:W-:Y:S01]  /*5fd0*/  MUFU.EX2 R165, R165 ;  /* 0x000000a500a57308 */ /* 0x000fe20000000800 */
[-C--:B------:R-:W-:Y:S02]  /*5fe0*/  FMUL.FTZ R63, R63, R3.reuse ;  /* 0x000000033f3f7220 */ /* 0x080fe40000410000 */
[-C--:B------:R-:W-:Y:S01]  /*5ff0*/  FMUL.FTZ R64, R64, R132.reuse ;  /* 0x0000008440407220 */ /* 0x080fe20000410000 */
[----:B------:R-:W-:Y:S01]  /*6000*/  HMMA.16816.F32.BF16 R48, R4, R10, R48 ;  /* 0x0000000a0430723c */ /* 0x000fe20000041830 */
[----:B------:R-:W5:Y:S01]  /*6010*/  LDSM.16.MT88.4 R8, [R200+0x16000] ;  /* 0x01600000c808783b */ /* 0x000f620000004200 */
[----:B------:R-:W-:Y:S02]  /*6020*/  FMUL.FTZ R65, R65, R132 ;  /* 0x0000008441417220 */ /* 0x000fe40000410000 */
[-C--:B------:R-:W-:Y:S01]  /*6030*/  FMUL.FTZ R66, R66, R3.reuse ;  /* 0x0000000342427220 */ /* 0x080fe20000410000 */
[----:B------:R-:W2:Y:S01]  /*6040*/  MUFU.EX2 R168, R168 ;  /* 0x000000a800a87308 */ /* 0x000ea20000000800 */
[----:B------:R-:W-:-:S02]  /*6050*/  FMUL.FTZ R67, R67, R3 ;  /* 0x0000000343437220 */ /* 0x000fc40000410000 */
        /* <DEDUP_REMOVED lines=24> */
[----:B------:R-:W1:Y:S01]  /*61e0*/  MUFU.EX2 R164, R164 ;  /* 0x000000a400a47308 */ /* 0x000e620000000800 */
        /* <DEDUP_REMOVED lines=12> */
[----:B------:R-:W-:Y:S01]  /*62b0*/  MUFU.EX2 R154, R154 ;  /* 0x0000009a009a7308 */ /* 0x000fe20000000800 */
        /* <DEDUP_REMOVED lines=26> */
[-C--:B------:R-:W-:Y:S02]  /*6460*/  FMUL.FTZ R99, R99, R3.reuse ;  /* 0x0000000363637220 */ /* 0x080fe40000410000 */
[----:B------:R-:W-:Y:S01]  /*6470*/  FFMA.FTZ R132, R229, R132, R148 ;  /* 0x00000084e5847223 */ /* 0x000fe20000010094 */
[----:B-----5:R-:W-:Y:S01]  /*6480*/  HMMA.16816.F32.BF16 R92, R4, R8, R92 ;  /* 0x00000008045c723c */ /* 0x020fe2000004185c */
[----:B------:R-:W-:-:S02]  /*6490*/  FFMA.FTZ R144, R227, R3, R144 ;  /* 0x00000003e3907223 */ /* 0x000fc40000010090 */
[----:B------:R-:W-:Y:S01]  /*64a0*/  FADD.FTZ R147, R147, R132 ;  /* 0x0000008493937221 */ /* 0x000fe20000010000 */
[----:B------:R-:W-:Y:S01]  /*64b0*/  MOV R132, R236 ;  /* 0x000000ec00847202 */ /* 0x000fe20000000f00 */
        /* <DEDUP_REMOVED lines=9> */
[----:B----4-:R-:W-:-:S02]  /*6550*/  F2FP.BF16.PACK_AB R5, R163, R160 ;  /* 0x000000a0a305723e */ /* 0x010fc400000010ff */
[----:B------:R-:W-:Y:S01]  /*6560*/  F2FP.BF16.PACK_AB R6, R159, R158 ;  /* 0x0000009e9f06723e */ /* 0x000fe200000010ff */
[----:B------:R-:W-:Y:S01]  /*6570*/  FADD.FTZ R157, R157, R156 ;  /* 0x0000009c9d9d7221 */ /* 0x000fe20000010000 */
[----:B------:R-:W-:-:S03]  /*6580*/  F2FP.BF16.PACK_AB R7, R162, R161 ;  /* 0x000000a1a207723e */ /* 0x000fc600000010ff */
[----:B------:R-:W-:-:S04]  /*6590*/  FADD.FTZ R158, R158, R157 ;  /* 0x0000009d9e9e7221 */ /* 0x000fc80000010000 */
[C---:B-1----:R-:W-:Y:S08]  /*65a0*/  HMMA.16816.F32.BF16 R128, R4.reuse, R12, R128 ;  /* 0x0000000c0480723c */ /* 0x042ff00000041880 */
[C---:B------:R-:W-:Y:S01]  /*65b0*/  HMMA.16816.F32.BF16 R124, R4.reuse, R14, R124 ;  /* 0x0000000e047c723c */ /* 0x040fe2000004187c */
[----:B------:R-:W1:Y:S07]  /*65c0*/  LDSM.16.MT88.4 R12, [R200+0x16800] ;  /* 0x01680000c80c783b */ /* 0x000e6e0000004200 */
[C---:B------:R-:W-:Y:S08]  /*65d0*/  HMMA.16816.F32.BF16 R36, R4.reuse, R24, R36 ;  /* 0x000000180424723c */ /* 0x040ff00000041824 */
[C---:B------:R-:W-:Y:S01]  /*65e0*/  HMMA.16816.F32.BF16 R40, R4.reuse, R26, R40 ;  /* 0x0000001a0428723c */ /* 0x040fe20000041828 */
[----:B------:R-:W2:Y:S07]  /*65f0*/  LDSM.16.MT88.4 R24, [R198+0x16800] ;  /* 0x01680000c618783b */ /* 0x000eae0000004200 */
[C---:B------:R-:W-:Y:S08]  /*6600*/  HMMA.16816.F32.BF16 R44, R4.reuse, R20, R44 ;  /* 0x00000014042c723c */ /* 0x040ff0000004182c */
[C---:B------:R-:W-:Y:S01]  /*6610*/  HMMA.16816.F32.BF16 R48, R4.reuse, R22, R48 ;  /* 0x000000160430723c */ /* 0x040fe20000041830 */
[----:B------:R-:W4:Y:S07]  /*6620*/  LDSM.16.MT88.4 R20, [R197+0x16800] ;  /* 0x01680000c514783b */ /* 0x000f2e0000004200 */
[C---:B---3--:R-:W-:Y:S08]  /*6630*/  HMMA.16816.F32.BF16 R52, R4.reuse, R16, R52 ;  /* 0x000000100434723c */ /* 0x048ff00000041834 */
[C---:B------:R-:W-:Y:S01]  /*6640*/  HMMA.16816.F32.BF16 R56, R4.reuse, R18, R56 ;  /* 0x000000120438723c */ /* 0x040fe20000041838 */
[----:B------:R-:W3:Y:S07]  /*6650*/  LDSM.16.MT88.4 R16, [R196+0x16800] ;  /* 0x01680000c410783b */ /* 0x000eee0000004200 */
        /* <DEDUP_REMOVED lines=18> */
[C---:B----4-:R-:W-:Y:S08]  /*6780*/  HMMA.16816.F32.BF16 R84, R4.reuse, R20, R84 ;  /* 0x000000140454723c */ /* 0x050ff00000041854 */
[C---:B------:R-:W-:Y:S01]  /*6790*/  HMMA.16816.F32.BF16 R88, R4.reuse, R22, R88 ;  /* 0x000000160458723c */ /* 0x040fe20000041858 */
[----:B------:R-:W-:Y:S07]  /*67a0*/  LDSM.16.MT88.4 R20, [R198+0x15000] ;  /* 0x01500000c614783b */ /* 0x000fee0000004200 */
[C---:B---3--:R-:W-:Y:S08]  /*67b0*/  HMMA.16816.F32.BF16 R92, R4.reuse, R16, R92 ;  /* 0x00000010045c723c */ /* 0x048ff0000004185c */
        /* <DEDUP_REMOVED lines=73> */
[----:B------:R-:W-:Y:S01]  /*6c50*/  MOV R3, R0 ;  /* 0x0000000000037202 */ /* 0x000fe20000000f00 */
        /* <DEDUP_REMOVED lines=51> */
[----:B------:R-:W2:Y:S04]  /*6f90*/  LDSM.16.M88.4 R136, [R205+0xc800] ;  /* 0x00c80000cd88783b */ /* 0x000ea80000000200 */
[----:B------:R-:W-:Y:S04]  /*6fa0*/  LDSM.16.M88.4 R140, [R204] ;  /* 0x00000000cc8c783b */ /* 0x000fe80000000200 */
[----:B------:R-:W4:Y:S04]  /*6fb0*/  LDSM.16.M88.4 R20, [R203] ;  /* 0x00000000cb14783b */ /* 0x000f280000000200 */
[----:B------:R-:W5:Y:S04]  /*6fc0*/  LDSM.16.M88.4 R152, [R205+0xd000] ;  /* 0x00d00000cd98783b */ /* 0x000f680000000200 */
[----:B------:R-:W4:Y:S04]  /*6fd0*/  LDSM.16.M88.4 R160, [R205+0xd800] ;  /* 0x00d80000cda0783b */ /* 0x000f280000000200 */
[----:B-1----:R-:W1:Y:S04]  /*6fe0*/  LDSM.16.M88.4 R8, [R195] ;  /* 0x00000000c308783b */ /* 0x002e680000000200 */
[----:B------:R-:W-:Y:S04]  /*6ff0*/  LDSM.16.M88.4 R144, [R202] ;  /* 0x00000000ca90783b */ /* 0x000fe80000000200 */
[----:B------:R-:W1:Y:S04]  /*7000*/  LDSM.16.M88.4 R32, [R199+0xc000] ;  /* 0x00c00000c720783b */ /* 0x000e680000000200 */
[----:B------:R-:W1:Y:S01]  /*7010*/  LDSM.16.M88.4 R24, [R194] ;  /* 0x00000000c218783b */ /* 0x000e620000000200 */
[C---:B---3--:R-:W-:Y:S03]  /*7020*/  HMMA.16816.F32.BF16 R16, R168.reuse, R12, RZ ;  /* 0x0000000ca810723c */ /* 0x048fe600000418ff */
[----:B------:R-:W3:Y:S04]  /*7030*/  LDSM.16.M88.4 R164, [R193] ;  /* 0x00000000c1a4783b */ /* 0x000ee80000000200 */
[----:B------:R-:W1:Y:S01]  /*7040*/  LDSM.16.M88.4 R4, [R199+0xc800] ;  /* 0x00c80000c704783b */ /* 0x000e620000000200 */
[C---:B------:R-:W-:Y:S03]  /*7050*/  HMMA.16816.F32.BF16 R12, R168.reuse, R14, RZ ;  /* 0x0000000ea80c723c */ /* 0x040fe600000418ff */
[----:B------:R-:W-:Y:S04]  /*7060*/  LDSM.16.M88.4 R132, [R199+0xd000] ;  /* 0x00d00000c784783b */ /* 0x000fe80000000200 */
[----:B------:R-:W-:Y:S01]  /*7070*/  LDSM.16.M88.4 R172, [R199+0xd800] ;  /* 0x00d80000c7ac783b */ /* 0x000fe20000000200 */
[C---:B--2---:R-:W-:Y:S03]  /*7080*/  HMMA.16816.F32.BF16 R28, R168.reuse, R136, RZ ;  /* 0x00000088a81c723c */ /* 0x044fe600000418ff */
[----:B------:R-:W-:Y:S04]  /*7090*/  LDSM.16.M88.4 R232, [R192+0x2800] ;  /* 0x00280000c0e8783b */ /* 0x000fe80000000200 */
[----:B------:R-:W-:Y:S01]  /*70a0*/  LDSM.16.M88.4 R176, [R205+0x10800] ;  /* 0x01080000cdb0783b */ /* 0x000fe20000000200 */
[----:B------:R-:W-:Y:S03]  /*70b0*/  HMMA.16816.F32.BF16 R136, R168, R138, RZ ;  /* 0x0000008aa888723c */ /* 0x000fe600000418ff */
[----:B------:R-:W-:Y:S04]  /*70c0*/  LDSM.16.M88.4 R180, [R199+0xf800] ;  /* 0x00f80000c7b4783b */ /* 0x000fe80000000200 */
[----:B------:R-:W0:Y:S01]  /*70d0*/  LDGDEPBAR ;  /* 0x00000000000079af */ /* 0x000e220000000000 */
[C---:B----4-:R-:W-:Y:S08]  /*70e0*/  HMMA.16816.F32.BF16 R16, R140.reuse, R20, R16 ;  /* 0x000000148c10723c */ /* 0x050ff00000041810 */
[----:B------:R-:W-:Y:S01]  /*70f0*/  HMMA.16816.F32.BF16 R12, R140, R22, R12 ;  /* 0x000000168c0c723c */ /* 0x000fe2000004180c */
[----:B------:R-:W-:Y:S07]  /*7100*/  LDSM.16.M88.4 R20, [R192] ;  /* 0x00000000c014783b */ /* 0x000fee0000000200 */
[C---:B-----5:R-:W-:Y:S08]  /*7110*/  HMMA.16816.F32.BF16 R156, R168.reuse, R152, RZ ;  /* 0x00000098a89c723c */ /* 0x060ff000000418ff */
[C---:B------:R-:W-:Y:S08]  /*7120*/  HMMA.16816.F32.BF16 R152, R168.reuse, R154, RZ ;  /* 0x0000009aa898723c */ /* 0x040ff000000418ff */
[C---:B------:R-:W-:Y:S08]  /*7130*/  HMMA.16816.F32.BF16 R148, R168.reuse, R160, RZ ;  /* 0x000000a0a894723c */ /* 0x040ff000000418ff */
[----:B------:R-:W-:Y:S01]  /*7140*/  HMMA.16816.F32.BF16 R168, R168, R162, RZ ;  /* 0x000000a2a8a8723c */ /* 0x000fe200000418ff */
[----:B------:R-:W2:Y:S07]  /*7150*/  LDSM.16.M88.4 R160, [R201] ;  /* 0x00000000c9a0783b */ /* 0x000eae0000000200 */
        /* <DEDUP_REMOVED lines=13> */
[C---:B------:R-:W-:Y:S08]  /*7230*/  HMMA.16816.F32.BF16 R28, R144.reuse, R4, R28 ;  /* 0x00000004901c723c */ /* 0x040ff0000004181c */
[----:B------:R-:W-:Y:S01]  /*7240*/  HMMA.16816.F32.BF16 R136, R144, R6, R136 ;  /* 0x000000069088723c */ /* 0x000fe20000041888 */
[----:B------:R-:W4:Y:S07]  /*7250*/  LDSM.16.M88.4 R4, [R205+0xe800] ;  /* 0x00e80000cd04783b */ /* 0x000f2e0000000200 */
[C---:B--2---:R-:W-:Y:S08]  /*7260*/  HMMA.16816.F32.BF16 R16, R160.reuse, R20, R16 ;  /* 0x00000014a010723c */ /* 0x044ff00000041810 */
        /* <DEDUP_REMOVED lines=10> */
[----:B------:R-:W2:Y:S04]  /*7310*/  LDSM.16.M88.4 R144, [R205+0xf800] ;  /* 0x00f80000cd90783b */ /* 0x000ea80000000200 */
[----:B------:R-:W-:Y:S03]  /*7320*/  LDSM.16.M88.4 R172, [R202+0x4000] ;  /* 0x00400000caac783b */ /* 0x000fe60000000200 */
[C---:B---3--:R-:W-:Y:S08]  /*7330*/  HMMA.16816.F32.BF16 R16, R140.reuse, R32, R16 ;  /* 0x000000208c10723c */ /* 0x048ff00000041810 */
[----:B------:R-:W-:Y:S01]  /*7340*/  HMMA.16816.F32.BF16 R12, R140, R34, R12 ;  /* 0x000000228c0c723c */ /* 0x000fe2000004180c */
[----:B------:R-:W-:Y:S07]  /*7350*/  LDSM.16.M88.4 R32, [R199+0xe000] ;  /* 0x00e00000c720783b */ /* 0x000fee0000000200 */
[C---:B------:R-:W-:Y:S08]  /*7360*/  HMMA.16816.F32.BF16 R156, R160.reuse, R24, R156 ;  /* 0x00000018a09c723c */ /* 0x040ff0000004189c */
[----:B------:R-:W-:Y:S01]  /*7370*/  HMMA.16816.F32.BF16 R152, R160, R26, R152 ;  /* 0x0000001aa098723c */ /* 0x000fe20000041898 */
[----:B------:R-:W3:Y:S07]  /*7380*/  LDSM.16.M88.4 R24, [R190] ;  /* 0x00000000be18783b */ /* 0x000eee0000000200 */
[C---:B----4-:R-:W-:Y:S08]  /*7390*/  HMMA.16816.F32.BF16 R28, R140.reuse, R4, R28 ;  /* 0x000000048c1c723c */ /* 0x050ff0000004181c */
[----:B------:R-:W-:Y:S01]  /*73a0*/  HMMA.16816.F32.BF16 R136, R140, R6, R136 ;  /* 0x000000068c88723c */ /* 0x000fe20000041888 */
[----:B------:R-:W4:Y:S07]  /*73b0*/  LDSM.16.M88.4 R4, [R189] ;  /* 0x00000000bd04783b */ /* 0x000f2e0000000200 */
        /* <DEDUP_REMOVED lines=10> */
[C---:B--2---:R-:W-:Y:S08]  /*7460*/  HMMA.16816.F32.BF16 R148, R140.reuse, R144, R148 ;  /* 0x000000908c94723c */ /* 0x044ff00000041894 */
[----:B------:R-:W-:Y:S01]  /*7470*/  HMMA.16816.F32.BF16 R168, R140, R146, R168 ;  /* 0x000000928ca8723c */ /* 0x000fe200000418a8 */
[----:B------:R-:W-:Y:S04]  /*7480*/  LDSM.16.M88.4 R144, [R206+0x8000] ;  /* 0x00800000ce90783b */ /* 0x000fe80000000200 */
[----:B------:R-:W-:Y:S03]  /*7490*/  LDSM.16.M88.4 R140, [R187] ;  /* 0x00000000bb8c783b */ /* 0x000fe60000000200 */
[C---:B---3--:R-:W-:Y:S08]  /*74a0*/  HMMA.16816.F32.BF16 R28, R8.reuse, R24, R28 ;  /* 0x00000018081c723c */ /* 0x048ff0000004181c */
[----:B------:R-:W-:Y:S01]  /*74b0*/  HMMA.16816.F32.BF16 R136, R8, R26, R136 ;  /* 0x0000001a0888723c */ /* 0x000fe20000041888 */
[----:B------:R-:W2:Y:S07]  /*74c0*/  LDSM.16.M88.4 R24, [R199+0xe800] ;  /* 0x00e80000c718783b */ /* 0x000eae0000000200 */
[C---:B------:R-:W-:Y:S08]  /*74d0*/  HMMA.16816.F32.BF16 R16, R172.reuse, R32, R16 ;  /* 0x00000020ac10723c */ /* 0x040ff00000041810 */
[----:B------:R-:W-:Y:S01]  /*74e0*/  HMMA.16816.F32.BF16 R12, R172, R34, R12 ;  /* 0x00000022ac0c723c */ /* 0x000fe2000004180c */
[----:B------:R-:W-:Y:S07]  /*74f0*/  LDSM.16.M88.4 R32, [R186] ;  /* 0x00000000ba20783b */ /* 0x000fee0000000200 */
[C---:B----4-:R-:W-:Y:S08]  /*7500*/  HMMA.16816.F32.BF16 R156, R8.reuse, R4, R156 ;  /* 0x00000004089c723c */ /* 0x050ff0000004189c */
[C---:B------:R-:W-:Y:S01]  /*7510*/  HMMA.16816.F32.BF16 R152, R8.reuse, R6, R152 ;  /* 0x000000060898723c */ /* 0x040fe20000041898 */
[----:B------:R-:W3:Y:S07]  /*7520*/  LDSM.16.M88.4 R4, [R205+0x10000] ;  /* 0x01000000cd04783b */ /* 0x000eee0000000200 */
[C---:B-1----:R-:W-:Y:S08]  /*7530*/  HMMA.16816.F32.BF16 R148, R8.reuse, R132, R148 ;  /* 0x000000840894723c */ /* 0x042ff00000041894 */
[----:B------:R-:W-:Y:S01]  /*7540*/  HMMA.16816.F32.BF16 R168, R8, R134, R168 ;  /* 0x0000008608a8723c */ /* 0x000fe200000418a8 */
[----:B------:R-:W1:Y:S04]  /*7550*/  LDSM.16.M88.4 R8, [R199+0xf000] ;  /* 0x00f00000c708783b */ /* 0x000e680000000200 */
[----:B------:R-:W4:Y:S03]  /*7560*/  LDSM.16.M88.4 R132, [R204+0x8000] ;  /* 0x00800000cc84783b */ /* 0x000f260000000200 */
[C---:B------:R-:W-:Y:S08]  /*7570*/  HMMA.16816.F32.BF16 R16, R164.reuse, R20, R16 ;  /* 0x00000014a410723c */ /* 0x040ff00000041810 */
[----:B------:R-:W-:Y:S01]  /*7580*/  HMMA.16816.F32.BF16 R12, R164, R22, R12 ;  /* 0x00000016a40c723c */ /* 0x000fe2000004180c */
[----:B------:R-:W-:Y:S07]  /*7590*/  LDSM.16.M88.4 R20, [R199+0x10000] ;  /* 0x01000000c714783b */ /* 0x000fee0000000200 */
[C---:B--2---:R-:W-:Y:S08]  /*75a0*/  HMMA.16816.F32.BF16 R28, R172.reuse, R24, R28 ;  /* 0x00000018ac1c723c */ /* 0x044ff0000004181c */
[----:B------:R-:W-:Y:S01]  /*75b0*/  HMMA.16816.F32.BF16 R136, R172, R26, R136 ;  /* 0x0000001aac88723c */ /* 0x000fe20000041888 */
[----:B------:R-:W2:Y:S07]  /*75c0*/  LDSM.16.M88.4 R24, [R202+0x8000] ;  /* 0x00800000ca18783b */ /* 0x000eae0000000200 */
[C---:B---3--:R-:W-:Y:S08]  /*75d0*/  HMMA.16816.F32.BF16 R16, R144.reuse, R4, R16 ;  /* 0x000000049010723c */ /* 0x048ff00000041810 */
        /* <DEDUP_REMOVED lines=13> */
[----:B------:R-:W3:Y:S07]  /*76b0*/  LDSM.16.M88.4 R176, [R192+0x3800] ;  /* 0x00380000c0b0783b */ /* 0x000eee0000000200 */
[----:B------:R-:W-:Y:S01]  /*76c0*/  HMMA.16816.F32.BF16 R160, R164, R162, R152 ;  /* 0x000000a2a4a0723c */ /* 0x000fe20000041898 */
[----:B------:R-:W-:Y:S07]  /*76d0*/  LDSM.16.M88.4 R152, [R192+0x4800] ;  /* 0x00480000c098783b */ /* 0x000fee0000000200 */
[C---:B------:R-:W-:Y:S08]  /*76e0*/  HMMA.16816.F32.BF16 R148, R172.reuse, R180, R148 ;  /* 0x000000b4ac94723c */ /* 0x040ff00000041894 */
[----:B------:R-:W-:Y:S01]  /*76f0*/  HMMA.16816.F32.BF16 R172, R172, R182, R168 ;  /* 0x000000b6acac723c */ /* 0x000fe200000418a8 */
[----:B------:R-:W4:Y:S07]  /*7700*/  LDSM.16.M88.4 R168, [R199+0x10800] ;  /* 0x01080000c7a8783b */ /* 0x000f2e0000000200 */
[C---:B--2---:R-:W-:Y:S08]  /*7710*/  HMMA.16816.F32.BF16 R16, R24.reuse, R20, R16 ;  /* 0x000000141810723c */ /* 0x044ff00000041810 */
[----:B------:R-:W-:Y:S01]  /*7720*/  HMMA.16816.F32.BF16 R12, R24, R22, R12 ;  /* 0x00000016180c723c */ /* 0x000fe2000004180c */
[----:B------:R-:W2:Y:S07]  /*7730*/  LDSM.16.M88.4 R20, [R185] ;  /* 0x00000000b914783b */ /* 0x000eae0000000200 */
[----:B------:R-:W-:Y:S08]  /*7740*/  HMMA.16816.F32.BF16 R28, R132, R32, R28 ;  /* 0x00000020841c723c */ /* 0x000ff0000004181c */
[----:B-1----:R-:W-:Y:S08]  /*7750*/  HMMA.16816.F32.BF16 R156, R144, R140, R156 ;  /* 0x0000008c909c723c */ /* 0x002ff0000004189c */
[----:B------:R-:W-:Y:S01]  /*7760*/  HMMA.16816.F32.BF16 R136, R132, R34, R136 ;  /* 0x000000228488723c */ /* 0x000fe20000041888 */
[----:B------:R-:W1:Y:S07]  /*7770*/  LDSM.16.M88.4 R32, [R205+0x11800] ;  /* 0x01180000cd20783b */ /* 0x000e6e0000000200 */
[----:B------:R-:W-:Y:S08]  /*7780*/  HMMA.16816.F32.BF16 R160, R144, R142, R160 ;  /* 0x0000008e90a0723c */ /* 0x000ff000000418a0 */
[----:B---3--:R-:W-:Y:S08]  /*7790*/  HMMA.16816.F32.BF16 R148, R164, R176, R148 ;  /* 0x000000b0a494723c */ /* 0x008ff00000041894 */
[----:B------:R-:W-:Y:S08]  /*77a0*/  HMMA.16816.F32.BF16 R12, R8, R6, R12 ;  /* 0x00000006080c723c */ /* 0x000ff0000004180c */
[----:B----4-:R-:W-:Y:S08]  /*77b0*/  HMMA.16816.F32.BF16 R28, R24, R168, R28 ;  /* 0x000000a8181c723c */ /* 0x010ff0000004181c */
[C---:B--2---:R-:W-:Y:S08]  /*77c0*/  HMMA.16816.F32.BF16 R156, R132.reuse, R20, R156 ;  /* 0x00000014849c723c */ /* 0x044ff0000004189c */
[----:B------:R-:W-:Y:S01]  /*77d0*/  HMMA.16816.F32.BF16 R160, R132, R22, R160 ;  /* 0x0000001684a0723c */ /* 0x000fe200000418a0 */
[----:B------:R-:W2:Y:S01]  /*77e0*/  LDSM.16.M88.4 R20, [R184] ;  /* 0x00000000b814783b */ /* 0x000ea20000000200 */
[----:B------:R-:W-:-:S02]  /*77f0*/  FMUL.FTZ R12, R12, c[0x0][0x2ec] ;  /* 0x0000bb000c0c7a20 */ /* 0x000fc40000410000 */
[----:B------:R-:W-:Y:S02]  /*7800*/  FMUL.FTZ R13, R13, c[0x0][0x2ec] ;  /* 0x0000bb000d0d7a20 */ /* 0x000fe40000410000 */
[----:B------:R-:W-:Y:S02]  /*7810*/  FMUL.FTZ R14, R14, c[0x0][0x2ec] ;  /* 0x0000bb000e0e7a20 */ /* 0x000fe40000410000 */
[----:B------:R-:W-:Y:S01]  /*7820*/  HMMA.16816.F32.BF16 R16, R8, R4, R16 ;  /* 0x000000040810723c */ /* 0x000fe20000041810 */
[----:B------:R-:W3:Y:S01]  /*7830*/  LDSM.16.M88.4 R4, [R199+0x11000] ;  /* 0x01100000c704783b */ /* 0x000ee20000000200 */
[----:B------:R-:W-:Y:S01]  /*7840*/  MUFU.TANH R168, R14 ;  /* 0x0000000e00a87308 */ /* 0x000fe20000002400 */
[----:B------:R-:W-:-:S05]  /*7850*/  FMUL.FTZ R169, R15, c[0x0][0x2ec] ;  /* 0x0000bb000fa97a20 */ /* 0x000fca0000410000 */
[----:B------:R-:W-:Y:S02]  /*7860*/  HMMA.16816.F32.BF16 R172, R164, R178, R172 ;  /* 0x000000b2a4ac723c */ /* 0x000fe400000418ac */
[----:B------:R-:W-:Y:S06]  /*7870*/  MUFU.TANH R169, R169 ;  /* 0x000000a900a97308 */ /* 0x000fec0000002400 */
[----:B-1----:R-:W-:Y:S08]  /*7880*/  HMMA.16816.F32.BF16 R148, R144, R32, R148 ;  /* 0x000000209094723c */ /* 0x002ff00000041894 */
[----:B------:R-:W-:Y:S01]  /*7890*/  HMMA.16816.F32.BF16 R28, R8, R152, R28 ;  /* 0x00000098081c723c */ /* 0x000fe2000004181c */
[----:B------:R-:W-:Y:S01]  /*78a0*/  MUFU.TANH R152, R12 ;  /* 0x0000000c00987308 */ /* 0x000fe20000002400 */
[----:B------:R-:W-:-:S02]  /*78b0*/  FMUL.FTZ R16, R16, c[0x0][0x2ec] ;  /* 0x0000bb0010107a20 */ /* 0x000fc40000410000 */
[----:B------:R-:W-:Y:S02]  /*78c0*/  FMUL.FTZ R17, R17, c[0x0][0x2ec] ;  /* 0x0000bb0011117a20 */ /* 0x000fe40000410000 */
[----:B------:R-:W-:Y:S02]  /*78d0*/  FMUL.FTZ R143, R18, c[0x0][0x2ec] ;  /* 0x0000bb00128f7a20 */ /* 0x000fe40000410000 */
[----:B------:R-:W-:Y:S01]  /*78e0*/  HMMA.16816.F32.BF16 R172, R144, R34, R172 ;  /* 0x0000002290ac723c */ /* 0x000fe200000418ac */
[----:B------:R1:W-:Y:S01]  /*78f0*/  MUFU.TANH R153, R13 ;  /* 0x0000000d00997308 */ /* 0x0003e20000002400 */
[----:B------:R-:W-:-:S06]  /*7900*/  FMUL.FTZ R142, R19, c[0x0][0x2ec] ;  /* 0x0000bb00138e7a20 */ /* 0x000fcc0000410000 */
[----:B--2---:R-:W-:Y:S01]  /*7910*/  HMMA.16816.F32.BF16 R148, R132, R20, R148 ;  /* 0x000000148494723c */ /* 0x004fe20000041894 */
[----:B------:R-:W-:Y:S07]  /*7920*/  MUFU.TANH R140, R16 ;  /* 0x00000010008c7308 */ /* 0x000fee0000002400 */
[----:B---3--:R-:W-:Y:S01]  /*7930*/  HMMA.16816.F32.BF16 R156, R24, R4, R156 ;  /* 0x00000004189c723c */ /* 0x008fe2000004189c */
[----:B-1----:R-:W1:Y:S01]  /*7940*/  LDSM.16.M88.4 R12, [R199+0x11800] ;  /* 0x01180000c70c783b */ /* 0x002e620000000200 */
[----:B------:R2:W-:Y:S01]  /*7950*/  MUFU.TANH R141, R17 ;  /* 0x00000011008d7308 */ /* 0x0005e20000002400 */
[----:B------:R-:W-:-:S02]  /*7960*/  FMUL.FTZ R29, R29, c[0x0][0x2ec] ;  /* 0x0000bb001d1d7a20 */ /* 0x000fc40000410000 */
[----:B------:R-:W-:Y:S02]  /*7970*/  FMUL.FTZ R30, R30, c[0x0][0x2ec] ;  /* 0x0000bb001e1e7a20 */ /* 0x000fe40000410000 */
[----:B------:R-:W-:Y:S01]  /*7980*/  FMUL.FTZ R28, R28, c[0x0][0x2ec] ;  /* 0x0000bb001c1c7a20 */ /* 0x000fe20000410000 */
[----:B------:R-:W-:Y:S01]  /*7990*/  HMMA.16816.F32.BF16 R160, R24, R6, R160 ;  /* 0x0000000618a0723c */ /* 0x000fe200000418a0 */
[----:B------:R-:W-:Y:S01]  /*79a0*/  LDSM.16.M88.4 R4, [R192+0x5800] ;  /* 0x00580000c004783b */ /* 0x000fe20000000200 */
[----:B------:R-:W3:Y:S01]  /*79b0*/  MUFU.TANH R142, R142 ;  /* 0x0000008e008e7308 */ /* 0x000ee20000002400 */
[----:B------:R-:W-:-:S05]  /*79c0*/  FMUL.FTZ R31, R31, c[0x0][0x2ec] ;  /* 0x0000bb001f1f7a20 */ /* 0x000fca0000410000 */
[----:B------:R-:W-:Y:S01]  /*79d0*/  HMMA.16816.F32.BF16 R136, R24, R170, R136 ;  /* 0x000000aa1888723c */ /* 0x000fe20000041888 */
[----:B--2---:R-:W2:Y:S01]  /*79e0*/  LDSM.16.M88.4 R16, [R192+0x5000] ;  /* 0x00500000c010783b */ /* 0x004ea20000000200 */
[----:B------:R-:W-:Y:S01]  /*79f0*/  MUFU.TANH R29, R29 ;  /* 0x0000001d001d7308 */ /* 0x000fe20000002400 */
[----:B------:R-:W-:-:S05]  /*7a00*/  DEPBAR.LE SB0, 0x0 ;  /* 0x000080000000791a */ /* 0x000fca0000000000 */
[----:B------:R-:W-:Y:S02]  /*7a10*/  HMMA.16816.F32.BF16 R172, R132, R22, R172 ;  /* 0x0000001684ac723c */ /* 0x000fe400000418ac */
[----:B------:R-:W4:Y:S05]  /*7a20*/  MUFU.TANH R30, R30 ;  /* 0x0000001e001e7308 */ /* 0x000f2a0000002400 */
[C---:B------:R-:W-:Y:S01]  /*7a30*/  IADD3 R22, R228.reuse, 0x19, RZ ;  /* 0x00000019e4167810 */ /* 0x040fe20007ffe0ff */
[----:B------:R-:W-:Y:S02]  /*7a40*/  IMAD.MOV.U32 R133, RZ, RZ, R3 ;  /* 0x000000ffff857224 */ /* 0x000fe400078e0003 */
[----:B------:R-:W5:Y:S06]  /*7a50*/  MUFU.TANH R28, R28 ;  /* 0x0000001c001c7308 */ /* 0x000f6c0000002400 */
[----:B------:R-:W-:Y:S02]  /*7a60*/  HMMA.16816.F32.BF16 R136, R8, R154, R136 ;  /* 0x0000009a0888723c */ /* 0x000fe40000041888 */
[----:B------:R-:W2:Y:S06]  /*7a70*/  MUFU.TANH R31, R31 ;  /* 0x0000001f001f7308 */ /* 0x000eac0000002400 */
[C---:B-1----:R-:W-:Y:S02]  /*7a80*/  HMMA.16816.F32.BF16 R148, R24.reuse, R12, R148 ;  /* 0x0000000c1894723c */ /* 0x042fe40000041894 */
[----:B------:R-:W-:Y:S05]  /*7a90*/  MUFU.TANH R143, R143 ;  /* 0x0000008f008f7308 */ /* 0x000fea0000002400 */
[----:B------:R-:W-:Y:S01]  /*7aa0*/  IADD3 R13, R228, 0x1, RZ ;  /* 0x00000001e40d7810 */ /* 0x000fe20007ffe0ff */
[----:B------:R-:W-:Y:S03]  /*7ab0*/  HMMA.16816.F32.BF16 R172, R24, R14, R172 ;  /* 0x0000000e18ac723c */ /* 0x000fe600000418ac */
[C---:B------:R-:W-:Y:S01]  /*7ac0*/  ISETP.GE.AND P5, PT, R13.reuse, R226, PT ;  /* 0x000000e20d00720c */ /* 0x040fe20003fa6270 */
[----:B------:R-:W-:Y:S01]  /*7ad0*/  BAR.SYNC.DEFER_BLOCKING 0x0 ;  /* 0x0000000000007b1d */ /* 0x000fe20000010000 */
[----:B------:R-:W-:-:S02]  /*7ae0*/  ISETP.GE.AND P2, PT, R13, R221, PT ;  /* 0x000000dd0d00720c */ /* 0x000fc40003f46270 */
[----:B------:R-:W-:Y:S01]  /*7af0*/  IADD3 R13, R228, 0x8, RZ ;  /* 0x00000008e40d7810 */ /* 0x000fe20007ffe0ff */
[C---:B--2---:R-:W-:Y:S01]  /*7b00*/  HMMA.16816.F32.BF16 R156, R8.reuse, R16, R156 ;  /* 0x00000010089c723c */ /* 0x044fe2000004189c */
[----:B------:R-:W-:Y:S02]  /*7b10*/  FMUL.FTZ R137, R137, c[0x0][0x2ec] ;  /* 0x0000bb0089897a20 */ /* 0x000fe40000410000 */
[----:B------:R-:W-:Y:S01]  /*7b20*/  FMUL.FTZ R21, R139, c[0x0][0x2ec] ;  /* 0x0000bb008b157a20 */ /* 0x000fe20000410000 */
[C---:B------:R-:W-:Y:S01]  /*7b30*/  ISETP.GE.AND P4, PT, R13.reuse, R226, PT ;  /* 0x000000e20d00720c */ /* 0x040fe20003f86270 */
[----:B------:R-:W-:Y:S01]  /*7b40*/  MUFU.TANH R20, R137 ;  /* 0x0000008900147308 */ /* 0x000fe20000002400 */
[----:B------:R-:W-:Y:S01]  /*7b50*/  ISETP.GE.AND P1, PT, R13, R221, PT ;  /* 0x000000dd0d00720c */ /* 0x000fe20003f26270 */
[----:B------:R-:W-:Y:S01]  /*7b60*/  FMUL.FTZ R16, R136, c[0x0][0x2ec] ;  /* 0x0000bb0088107a20 */ /* 0x000fe20000410000 */
[----:B------:R-:W-:Y:S01]  /*7b70*/  HMMA.16816.F32.BF16 R160, R8, R18, R160 ;  /* 0x0000001208a0723c */ /* 0x000fe200000418a0 */
[----:B------:R-:W-:Y:S01]  /*7b80*/  FMUL.FTZ R17, R138, c[0x0][0x2ec] ;  /* 0x0000bb008a117a20 */ /* 0x000fe20000410000 */
[----:B---3--:R-:W-:-:S02]  /*7b90*/  FSEL R13, R142, -INF , !P2 ;  /* 0xff8000008e0d7808 */ /* 0x008fc40005000000 */
[----:B------:R-:W-:Y:S01]  /*7ba0*/  FSEL R152, R152, -INF , !P4 ;  /* 0xff80000098987808 */ /* 0x000fe20006000000 */
[----:B------:R-:W1:Y:S01]  /*7bb0*/  MUFU.TANH R16, R16 ;  /* 0x0000001000107308 */ /* 0x000e620000002400 */
[----:B------:R-:W-:Y:S02]  /*7bc0*/  FSEL R15, R168, -INF , !P1 ;  /* 0xff800000a80f7808 */ /* 0x000fe40004800000 */
[C---:B------:R-:W-:Y:S05]  /*7bd0*/  HMMA.16816.F32.BF16 R148, R8.reuse, R4, R148 ;  /* 0x000000040894723c */ /* 0x040fea0000041894 */
[----:B------:R-:W2:Y:S02]  /*7be0*/  MUFU.TANH R17, R17 ;  /* 0x0000001100117308 */ /* 0x000ea40000002400 */
[C---:B------:R-:W-:Y:S01]  /*7bf0*/  IADD3 R4, R228.reuse, 0x9, RZ ;  /* 0x00000009e4047810 */ /* 0x040fe20007ffe0ff */
[----:B------:R-:W-:Y:S01]  /*7c00*/  FMUL.FTZ R19, R159, c[0x0][0x2ec] ;  /* 0x0000bb009f137a20 */ /* 0x000fe20000410000 */
[----:B------:R-:W-:Y:S01]  /*7c10*/  IADD3 R5, R228, 0x10, RZ ;  /* 0x00000010e4057810 */ /* 0x000fe20007ffe0ff */
[----:B------:R-:W-:Y:S01]  /*7c20*/  HMMA.16816.F32.BF16 R172, R8, R6, R172 ;  /* 0x0000000608ac723c */ /* 0x000fe200000418ac */
[-C--:B------:R-:W-:Y:S01]  /*7c30*/  ISETP.GE.AND P0, PT, R4, R226.reuse, PT ;  /* 0x000000e20400720c */ /* 0x080fe20003f06270 */
[----:B------:R-:W-:Y:S01]  /*7c40*/  FMUL.FTZ R156, R156, c[0x0][0x2ec] ;  /* 0x0000bb009c9c7a20 */ /* 0x000fe20000410000 */
[-C--:B------:R-:W-:Y:S01]  /*7c50*/  ISETP.GE.AND P6, PT, R4, R221.reuse, PT ;  /* 0x000000dd0400720c */ /* 0x080fe20003fc6270 */
[----:B------:R-:W3:Y:S01]  /*7c60*/  MUFU.TANH R21, R21 ;  /* 0x0000001500157308 */ /* 0x000ee20000002400 */
[----:B------:R-:W-:Y:S01]  /*7c70*/  FSEL R4, R141, -INF , !P5 ;  /* 0xff8000008d047808 */ /* 0x000fe20006800000 */
[----:B------:R-:W-:Y:S01]  /*7c80*/  FMUL.FTZ R18, R160, c[0x0][0x2ec] ;  /* 0x0000bb00a0127a20 */ /* 0x000fe20000410000 */
[-C--:B------:R-:W-:Y:S01]  /*7c90*/  ISETP.GE.AND P3, PT, R5, R226.reuse, PT ;  /* 0x000000e20500720c */ /* 0x080fe20003f66270 */
[----:B------:R-:W-:Y:S01]  /*7ca0*/  FMUL.FTZ R157, R157, c[0x0][0x2ec] ;  /* 0x0000bb009d9d7a20 */ /* 0x000fe20000410000 */
[-C--:B------:R-:W-:Y:S01]  /*7cb0*/  ISETP.GE.AND P5, PT, R5, R221.reuse, PT ;  /* 0x000000dd0500720c */ /* 0x080fe20003fa6270 */
[----:B------:R-:W-:Y:S01]  /*7cc0*/  FMUL.FTZ R158, R158, c[0x0][0x2ec] ;  /* 0x0000bb009e9e7a20 */ /* 0x000fe20000410000 */
[C---:B------:R-:W-:Y:S01]  /*7cd0*/  IADD3 R5, R228.reuse, 0x11, RZ ;  /* 0x00000011e4057810 */ /* 0x040fe20007ffe0ff */
[----:B------:R-:W1:Y:S01]  /*7ce0*/  MUFU.TANH R170, R156 ;  /* 0x0000009c00aa7308 */ /* 0x000e620000002400 */
[----:B------:R-:W-:Y:S01]  /*7cf0*/  IADD3 R7, R228, 0x20, RZ ;  /* 0x00000020e4077810 */ /* 0x000fe20007ffe0ff */
[----:B------:R-:W-:Y:S01]  /*7d00*/  FMUL.FTZ R141, R151, c[0x0][0x2ec] ;  /* 0x0000bb00978d7a20 */ /* 0x000fe20000410000 */
[-C--:B------:R-:W-:Y:S01]  /*7d10*/  ISETP.GE.AND P2, PT, R5, R226.reuse, PT ;  /* 0x000000e20500720c */ /* 0x080fe20003f46270 */
[----:B------:R-:W-:Y:S01]  /*7d20*/  FMUL.FTZ R161, R161, c[0x0][0x2ec] ;  /* 0x0000bb00a1a17a20 */ /* 0x000fe20000410000 */
[-C--:B------:R-:W-:Y:S01]  /*7d30*/  ISETP.GE.AND P4, PT, R5, R221.reuse, PT ;  /* 0x000000dd0500720c */ /* 0x080fe20003f86270 */
[----:B------:R-:W-:Y:S01]  /*7d40*/  FMUL.FTZ R162, R162, c[0x0][0x2ec] ;  /* 0x0000bb00a2a27a20 */ /* 0x000fe20000410000 */
[----:B------:R-:W-:Y:S01]  /*7d50*/  IADD3 R5, R228, 0x18, RZ ;  /* 0x00000018e4057810 */ /* 0x000fe20007ffe0ff */
[----:B------:R-:W1:Y:S01]  /*7d60*/  MUFU.TANH R19, R19 ;  /* 0x0000001300137308 */ /* 0x000e620000002400 */
[----:B------:R-:W-:Y:S01]  /*7d70*/  FSEL R14, R153, -INF , !P0 ;  /* 0xff800000990e7808 */ /* 0x000fe20004000000 */
[----:B------:R-:W-:Y:S01]  /*7d80*/  FMUL.FTZ R163, R163, c[0x0][0x2ec] ;  /* 0x0000bb00a3a37a20 */ /* 0x000fe20000410000 */
[CC--:B------:R-:W-:Y:S01]  /*7d90*/  ISETP.GE.AND P1, PT, R5.reuse, R226.reuse, PT ;  /* 0x000000e20500720c */ /* 0x0c0fe20003f26270 */
[----:B------:R-:W-:Y:S01]  /*7da0*/  FMUL.FTZ R148, R148, c[0x0][0x2ec] ;  /* 0x0000bb0094947a20 */ /* 0x000fe20000410000 */
[-C--:B------:R-:W-:Y:S01]  /*7db0*/  ISETP.GE.AND P0, PT, R5, R221.reuse, PT ;  /* 0x000000dd0500720c */ /* 0x080fe20003f06270 */
[----:B------:R-:W-:Y:S01]  /*7dc0*/  FMUL.FTZ R149, R149, c[0x0][0x2ec] ;  /* 0x0000bb0095957a20 */ /* 0x000fe20000410000 */
[----:B------:R-:W-:Y:S01]  /*7dd0*/  FSEL R5, R169, -INF , !P6 ;  /* 0xff800000a9057808 */ /* 0x000fe20007000000 */
[----:B------:R-:W1:Y:S01]  /*7de0*/  MUFU.TANH R18, R18 ;  /* 0x0000001200127308 */ /* 0x000e620000002400 */
[----:B----4-:R-:W-:Y:S01]  /*7df0*/  FSEL R27, R30, -INF , !P5 ;  /* 0xff8000001e1b7808 */ /* 0x010fe20006800000 */
[----:B------:R-:W-:Y:S01]  /*7e00*/  FMUL.FTZ R150, R150, c[0x0][0x2ec] ;  /* 0x0000bb0096967a20 */ /* 0x000fe20000410000 */
[----:B------:R-:W-:Y:S01]  /*7e10*/  FSEL R26, R29, -INF , !P2 ;  /* 0xff8000001d1a7808 */ /* 0x000fe20005000000 */
[----:B------:R-:W-:Y:S01]  /*7e20*/  FMUL.FTZ R142, R172, c[0x0][0x2ec] ;  /* 0x0000bb00ac8e7a20 */ /* 0x000fe20000410000 */
[-C--:B------:R-:W-:Y:S01]  /*7e30*/  ISETP.GE.AND P6, PT, R22, R226.reuse, PT ;  /* 0x000000e21600720c */ /* 0x080fe20003fc6270 */
[----:B------:R-:W-:Y:S01]  /*7e40*/  FMUL.FTZ R151, R175, c[0x0][0x2ec] ;  /* 0x0000bb00af977a20 */ /* 0x000fe20000410000 */
[C---:B------:R-:W-:Y:S01]  /*7e50*/  ISETP.GE.AND P5, PT, R7.reuse, R226, PT ;  /* 0x000000e20700720c */ /* 0x040fe20003fa6270 */
[----:B------:R-:W-:Y:S01]  /*7e60*/  MUFU.TANH R12, R157 ;  /* 0x0000009d000c7308 */ /* 0x000fe20000002400 */
[----:B------:R-:W-:Y:S01]  /*7e70*/  ISETP.GE.AND P2, PT, R7, R221, PT ;  /* 0x000000dd0700720c */ /* 0x000fe20003f46270 */
[----:B------:R-:W-:Y:S01]  /*7e80*/  FMUL.FTZ R173, R173, c[0x0][0x2ec] ;  /* 0x0000bb00adad7a20 */ /* 0x000fe20000410000 */
[----:B------:R-:W-:-:S02]  /*7e90*/  IADD3 R6, R228, 0x21, RZ ;  /* 0x00000021e4067810 */ /* 0x000fc40007ffe0ff */
[----:B------:R-:W-:Y:S02]  /*7ea0*/  IADD3 R7, R228, 0x28, RZ ;  /* 0x00000028e4077810 */ /* 0x000fe40007ffe0ff */
[----:B-----5:R-:W-:Y:S01]  /*7eb0*/  FSEL R24, R28, -INF , !P3 ;  /* 0xff8000001c187808 */ /* 0x020fe20005800000 */
[----:B------:R-:W4:Y:S01]  /*7ec0*/  MUFU.TANH R171, R158 ;  /* 0x0000009e00ab7308 */ /* 0x000f220000002400 */
[----:B------:R-:W-:Y:S02]  /*7ed0*/  ISETP.GE.AND P3, PT, R22, R221, PT ;  /* 0x000000dd1600720c */ /* 0x000fe40003f66270 */
[----:B------:R-:W-:Y:S02]  /*7ee0*/  FSEL R25, R31, -INF , !P4 ;  /* 0xff8000001f197808 */ /* 0x000fe40006000000 */
[----:B-1----:R-:W-:Y:S02]  /*7ef0*/  FSEL R22, R16, -INF , !P1 ;  /* 0xff80000010167808 */ /* 0x002fe40004800000 */
[----:B--2---:R-:W-:Y:S01]  /*7f00*/  FSEL R23, R17, -INF , !P0 ;  /* 0xff80000011177808 */ /* 0x004fe20004000000 */
[----:B------:R-:W1:Y:S01]  /*7f10*/  MUFU.TANH R141, R141 ;  /* 0x0000008d008d7308 */ /* 0x000e620000002400 */
[----:B------:R-:W-:-:S02]  /*7f20*/  FSEL R20, R20, -INF , !P6 ;  /* 0xff80000014147808 */ /* 0x000fc40007000000 */
[CC--:B------:R-:W-:Y:S02]  /*7f30*/  ISETP.GE.AND P4, PT, R6.reuse, R226.reuse, PT ;  /* 0x000000e20600720c */ /* 0x0c0fe40003f86270 */
[-C--:B------:R-:W-:Y:S02]  /*7f40*/  ISETP.GE.AND P1, PT, R6, R221.reuse, PT ;  /* 0x000000dd0600720c */ /* 0x080fe40003f26270 */
[C---:B------:R-:W-:Y:S01]  /*7f50*/  ISETP.GE.AND P0, PT, R7.reuse, R226, PT ;  /* 0x000000e20700720c */ /* 0x040fe20003f06270 */
[----:B------:R-:W-:Y:S01]  /*7f60*/  MUFU.TANH R166, R161 ;  /* 0x000000a100a67308 */ /* 0x000fe20000002400 */
[----:B------:R-:W-:Y:S02]  /*7f70*/  ISETP.GE.AND P6, PT, R7, R221, PT ;  /* 0x000000dd0700720c */ /* 0x000fe40003fc6270 */
[C---:B------:R-:W-:Y:S02]  /*7f80*/  IADD3 R6, R228.reuse, 0x29, RZ ;  /* 0x00000029e4067810 */ /* 0x040fe40007ffe0ff */
[----:B------:R-:W-:-:S02]  /*7f90*/  IADD3 R7, R228, 0x31, RZ ;  /* 0x00000031e4077810 */ /* 0x000fc40007ffe0ff */
[----:B---3--:R-:W-:Y:S01]  /*7fa0*/  FSEL R21, R21, -INF , !P3 ;  /* 0xff80000015157808 */ /* 0x008fe20005800000 */
[----:B------:R-:W2:Y:S01]  /*7fb0*/  MUFU.TANH R167, R162 ;  /* 0x000000a200a77308 */ /* 0x000ea20000002400 */
[----:B------:R-:W-:Y:S02]  /*7fc0*/  FSEL R170, R170, -INF , !P5 ;  /* 0xff800000aaaa7808 */ /* 0x000fe40006800000 */
[----:B------:R-:W-:Y:S02]  /*7fd0*/  FSEL R169, R19, -INF , !P1 ;  /* 0xff80000013a97808 */ /* 0x000fe40004800000 */
[----:B------:R-:W-:Y:S02]  /*7fe0*/  FSEL R168, R18, -INF , !P0 ;  /* 0xff80000012a87808 */ /* 0x000fe40004000000 */
[C---:B------:R-:W-:Y:S01]  /*7ff0*/  ISETP.GE.AND P3, PT, R6.reuse, R226, PT ;  /* 0x000000e20600720c */ /* 0x040fe20003f66270 */
[----:B------:R-:W3:Y:S01]  /*8000*/  MUFU.TANH R165, R163 ;  /* 0x000000a300a57308 */ /* 0x000ee20000002400 */
[----:B------:R-:W-:-:S02]  /*8010*/  ISETP.GE.AND P5, PT, R6, R221, PT ;  /* 0x000000dd0600720c */ /* 0x000fc40003fa6270 */
[CC--:B------:R-:W-:Y:S02]  /*8020*/  ISETP.GE.AND P1, PT, R7.reuse, R226.reuse, PT ;  /* 0x000000e20700720c */ /* 0x0c0fe40003f26270 */
[----:B------:R-:W-:Y:S01]  /*8030*/  ISETP.GE.AND P0, PT, R7, R221, PT ;  /* 0x000000dd0700720c */ /* 0x000fe20003f06270 */
[----:B------:R-:W-:Y:S01]  /*8040*/  FMUL.FTZ R7, R174, c[0x0][0x2ec] ;  /* 0x0000bb00ae077a20 */ /* 0x000fe20000410000 */
[----:B------:R-:W-:Y:S01]  /*8050*/  IADD3 R6, R228, 0x30, RZ ;  /* 0x00000030e4067810 */ /* 0x000fe20007ffe0ff */
[----:B------:R-:W5:Y:S01]  /*8060*/  MUFU.TANH R156, R148 ;  /* 0x00000094009c7308 */ /* 0x000f620000002400 */
[----:B----4-:R-:W-:Y:S02]  /*8070*/  FSEL R171, R171, -INF , !P2 ;  /* 0xff800000abab7808 */ /* 0x010fe40005000000 */
[----:B------:R-:W-:Y:S02]  /*8080*/  FSEL R172, R12, -INF , !P4 ;  /* 0xff8000000cac7808 */ /* 0x000fe40006000000 */
[----:B------:R-:W-:-:S02]  /*8090*/  ISETP.GE.AND P2, PT, R6, R226, PT ;  /* 0x000000e20600720c */ /* 0x000fc40003f46270 */
[----:B------:R-:W-:Y:S01]  /*80a0*/  ISETP.GE.AND P4, PT, R6, R221, PT ;  /* 0x000000dd0600720c */ /* 0x000fe20003f86270 */
[----:B------:R-:W4:Y:S01]  /*80b0*/  MUFU.TANH R154, R149 ;  /* 0x00000095009a7308 */ /* 0x000f220000002400 */
[----:B-1----:R-:W-:Y:S02]  /*80c0*/  FSEL R141, R141, -INF , !P0 ;  /* 0xff8000008d8d7808 */ /* 0x002fe40004000000 */
[----:B------:R-:W-:Y:S02]  /*80d0*/  ISETP.NE.AND P0, PT, R2, 0x3, PT ;  /* 0x000000030200780c */ /* 0x000fe40003f05270 */
[----:B--2---:R-:W-:Y:S02]  /*80e0*/  FSEL R167, R167, -INF , !P6 ;  /* 0xff800000a7a77808 */ /* 0x004fe40007000000 */
[----:B------:R-:W-:Y:S01]  /*80f0*/  FSEL R166, R166, -INF , !P3 ;  /* 0xff800000a6a67808 */ /* 0x000fe20005800000 */
[----:B------:R-:W1:Y:S01]  /*8100*/  MUFU.TANH R153, R150 ;  /* 0x0000009600997308 */ /* 0x000e620000002400 */
[----:B------:R-:W-:-:S02]  /*8110*/  ISETP.GE.AND P6, PT, R228, R226, PT ;  /* 0x000000e2e400720c */ /* 0x000fc40003fc6270 */
[C---:B------:R-:W-:Y:S02]  /*8120*/  ISETP.GE.AND P3, PT, R228.reuse, R221, PT ;  /* 0x000000dde400720c */ /* 0x040fe40003f66270 */
[C---:B------:R-:W-:Y:S02]  /*8130*/  IADD3 R8, R228.reuse, 0x38, RZ ;  /* 0x00000038e4087810 */ /* 0x040fe40007ffe0ff */
[----:B------:R-:W-:Y:S01]  /*8140*/  IADD3 R228, R228, 0x39, RZ ;  /* 0x00000039e4e47810 */ /* 0x000fe20007ffe0ff */
[----:B------:R-:W2:Y:S01]  /*8150*/  MUFU.TANH R142, R142 ;  /* 0x0000008e008e7308 */ /* 0x000ea20000002400 */
[----:B---3--:R-:W-:Y:S02]  /*8160*/  FSEL R165, R165, -INF , !P5 ;  /* 0xff800000a5a57808 */ /* 0x008fe40006800000 */
[----:B-----5:R-:W-:Y:S02]  /*8170*/  FSEL R156, R156, -INF , !P2 ;  /* 0xff8000009c9c7808 */ /* 0x020fe40005000000 */
[----:B----4-:R-:W-:-:S02]  /*8180*/  FSEL R154, R154, -INF , !P1 ;  /* 0xff8000009a9a7808 */ /* 0x010fc40004800000 */
[CC--:B------:R-:W-:Y:S01]  /*8190*/  ISETP.GE.AND P5, PT, R8.reuse, R226.reuse, PT ;  /* 0x000000e20800720c */ /* 0x0c0fe20003fa6270 */
[----:B------:R-:W3:Y:S01]  /*81a0*/  MUFU.TANH R6, R173 ;  /* 0x000000ad00067308 */ /* 0x000ee20000002400 */
[----:B-1----:R-:W-:Y:S02]  /*81b0*/  FSEL R153, R153, -INF , !P4 ;  /* 0xff80000099997808 */ /* 0x002fe40006000000 */
[-C--:B------:R-:W-:Y:S02]  /*81c0*/  ISETP.GE.AND P2, PT, R8, R221.reuse, PT ;  /* 0x000000dd0800720c */ /* 0x080fe40003f46270 */
[C---:B------:R-:W-:Y:S02]  /*81d0*/  ISETP.GE.AND P4, PT, R228.reuse, R226, PT ;  /* 0x000000e2e400720c */ /* 0x040fe40003f86270 */
[----:B------:R-:W-:Y:S01]  /*81e0*/  ISETP.GE.AND P1, PT, R228, R221, PT ;  /* 0x000000dde400720c */ /* 0x000fe20003f26270 */
[----:B------:R-:W1:Y:S01]  /*81f0*/  MUFU.TANH R7, R7 ;  /* 0x0000000700077308 */ /* 0x000e620000002400 */
[----:B------:R-:W-:-:S02]  /*8200*/  FSEL R3, R140, -INF , !P6 ;  /* 0xff8000008c037808 */ /* 0x000fc40007000000 */
[----:B------:R-:W-:Y:S02]  /*8210*/  FSEL R9, R143, -INF , !P3 ;  /* 0xff8000008f097808 */ /* 0x000fe40005800000 */
[----:B--2---:R-:W-:-:S03]  /*8220*/  FSEL R142, R142, -INF , !P5 ;  /* 0xff8000008e8e7808 */ /* 0x004fc60006800000 */
[----:B------:R-:W2:Y:S01]  /*8230*/  MUFU.TANH R151, R151 ;  /* 0x0000009700977308 */ /* 0x000ea20000002400 */
[----:B---3--:R-:W-:Y:S02]  /*8240*/  FSEL R140, R6, -INF , !P4 ;  /* 0xff800000068c7808 */ /* 0x008fe40006000000 */
[----:B-1----:R-:W-:Y:S02]  /*8250*/  FSEL R143, R7, -INF , !P2 ;  /* 0xff800000078f7808 */ /* 0x002fe40005000000 */
[----:B--2---:R-:W-:Y:S01]  /*8260*/  FSEL R151, R151, -INF , !P1 ;  /* 0xff80000097977808 */ /* 0x004fe20004800000 */
        /* <DEDUP_REMOVED lines=23> */
.L_x_39:
        /* <DEDUP_REMOVED lines=42> */
[----:B-1----:R-:W-:-:S04]  /*8680*/  FMNMX.FTZ R132, R11, R132, !PT ;  /* 0x000000840b847209 */ /* 0x002fc80007810000 */
[C---:B------:R-:W-:Y:S01]  /*8690*/  FSETP.NEU.FTZ.AND P1, PT, R132.reuse, -INF , PT ;  /* 0xff8000008400780b */ /* 0x040fe20003f3d000 */
[----:B------:R-:W-:-:S05]  /*86a0*/  FMUL.FTZ R155, R132, c[0x0][0x23c] ;  /* 0x00008f00849b7a20 */ /* 0x000fca0000410000 */
[----:B------:R-:W-:-:S05]  /*86b0*/  FSEL R155, R155, RZ, P1 ;  /* 0x000000ff9b9b7208 */ /* 0x000fca0000800000 */
[--C-:B------:R-:W-:Y:S01]  /*86c0*/  FFMA.FTZ R148, R3, c[0x0][0x23c], -R155.reuse ;  /* 0x00008f0003947a23 */ /* 0x100fe2000001089b */
[----:B--2---:R-:W-:Y:S01]  /*86d0*/  FMNMX.FTZ R3, R7, R6, !PT ;  /* 0x0000000607037209 */ /* 0x004fe20007810000 */
[--C-:B------:R-:W-:Y:S01]  /*86e0*/  FFMA.FTZ R147, R4, c[0x0][0x23c], -R155.reuse ;  /* 0x00008f0004937a23 */ /* 0x100fe2000001089b */
[----:B------:R-:W-:Y:S01]  /*86f0*/  FSEL R7, R132, RZ, P1 ;  /* 0x000000ff84077208 */ /* 0x000fe20000800000 */
[--C-:B------:R-:W-:Y:S01]  /*8700*/  FFMA.FTZ R146, R152, c[0x0][0x23c], -R155.reuse ;  /* 0x00008f0098927a23 */ /* 0x100fe2000001089b */
[C---:B------:R-:W-:Y:S01]  /*8710*/  FSETP.NEU.FTZ.AND P0, PT, R3.reuse, -INF , PT ;  /* 0xff8000000300780b */ /* 0x040fe20003f1d000 */
[----:B------:R-:W-:Y:S01]  /*8720*/  FMUL.FTZ R4, R3, c[0x0][0x23c] ;  /* 0x00008f0003047a20 */ /* 0x000fe20000410000 */
[----:B------:R-:W-:Y:S01]  /*8730*/  MUFU.EX2 R148, R148 ;  /* 0x0000009400947308 */ /* 0x000fe20000000800 */
[--C-:B------:R-:W-:Y:S02]  /*8740*/  FFMA.FTZ R145, R14, c[0x0][0x23c], -R155.reuse ;  /* 0x00008f000e917a23 */ /* 0x100fe4000001089b */
[----:B------:R-:W-:Y:S01]  /*8750*/  FFMA.FTZ R157, R24, c[0x0][0x23c], -R155 ;  /* 0x00008f00189d7a23 */ /* 0x000fe2000001089b */
[----:B------:R-:W-:Y:S01]  /*8760*/  FSEL R152, R4, RZ, P0 ;  /* 0x000000ff04987208 */ /* 0x000fe20000000000 */
[----:B------:R-:W-:-:S02]  /*8770*/  FADD.FTZ R4, R236, -R7 ;  /* 0x80000007ec047221 */ /* 0x000fc40000010000 */
[----:B------:R-:W-:Y:S01]  /*8780*/  FFMA.FTZ R158, R26, c[0x0][0x23c], -R155 ;  /* 0x00008f001a9e7a23 */ /* 0x000fe2000001089b */
[----:B------:R-:W1:Y:S01]  /*8790*/  MUFU.EX2 R147, R147 ;  /* 0x0000009300937308 */ /* 0x000e620000000800 */
[--C-:B------:R-:W-:Y:S02]  /*87a0*/  FFMA.FTZ R135, R13, c[0x0][0x23c], -R152.reuse ;  /* 0x00008f000d877a23 */ /* 0x100fe40000010898 */
[--C-:B------:R-:W-:Y:S02]  /*87b0*/  FFMA.FTZ R134, R15, c[0x0][0x23c], -R152.reuse ;  /* 0x00008f000f867a23 */ /* 0x100fe40000010898 */
[----:B------:R-:W2:Y:S01]  /*87c0*/  LDSM.16.MT88.4 R12, [R198+0x12000] ;  /* 0x01200000c60c783b */ /* 0x000ea20000004200 */
[--C-:B------:R-:W-:Y:S01]  /*87d0*/  FFMA.FTZ R149, R5, c[0x0][0x23c], -R152.reuse ;  /* 0x00008f0005957a23 */ /* 0x100fe20000010898 */
[----:B------:R-:W-:Y:S01]  /*87e0*/  FSEL R5, R3, RZ, P0 ;  /* 0x000000ff03057208 */ /* 0x000fe20000000000 */
[----:B------:R-:W-:Y:S01]  /*87f0*/  FFMA.FTZ R144, R9, c[0x0][0x23c], -R152 ;  /* 0x00008f0009907a23 */ /* 0x000fe20000010898 */
[----:B------:R-:W-:Y:S01]  /*8800*/  MUFU.EX2 R146, R146 ;  /* 0x0000009200927308 */ /* 0x000fe20000000800 */
[----:B------:R-:W-:Y:S01]  /*8810*/  FMUL.FTZ R150, R4, c[0x0][0x23c] ;  /* 0x00008f0004967a20 */ /* 0x000fe20000410000 */
[----:B------:R-:W3:Y:S01]  /*8820*/  LDSM.16.MT88.4 R8, [R197+0x12000] ;  /* 0x01200000c508783b */ /* 0x000ee20000004200 */
[----:B------:R-:W-:Y:S01]  /*8830*/  FADD.FTZ R5, R0, -R5 ;  /* 0x8000000500057221 */ /* 0x000fe20000010000 */
[----:B------:R-:W-:Y:S01]  /*8840*/  ISETP.GE.AND P0, PT, R2, 0x4, PT ;  /* 0x000000040200780c */ /* 0x000fe20003f06270 */
[----:B------:R-:W-:-:S02]  /*8850*/  FFMA.FTZ R159, R22, c[0x0][0x23c], -R155 ;  /* 0x00008f00169f7a23 */ /* 0x000fc4000001089b */
[----:B------:R-:W-:Y:S01]  /*8860*/  FMUL.FTZ R0, R5, c[0x0][0x23c] ;  /* 0x00008f0005007a20 */ /* 0x000fe20000410000 */
[----:B------:R-:W4:Y:S01]  /*8870*/  MUFU.EX2 R145, R145 ;  /* 0x0000009100917308 */ /* 0x000f220000000800 */
[----:B-1----:R-:W-:Y:S01]  /*8880*/  F2FP.BF16.PACK_AB R4, R147, R148 ;  /* 0x000000949304723e */ /* 0x002fe200000010ff */
[--C-:B------:R-:W-:Y:S02]  /*8890*/  FFMA.FTZ R160, R20, c[0x0][0x23c], -R155.reuse ;  /* 0x00008f0014a07a23 */ /* 0x100fe4000001089b */
[--C-:B------:R-:W-:Y:S02]  /*88a0*/  FFMA.FTZ R161, R27, c[0x0][0x23c], -R152.reuse ;  /* 0x00008f001ba17a23 */ /* 0x100fe40000010898 */
[--C-:B------:R-:W-:Y:S02]  /*88b0*/  FFMA.FTZ R164, R25, c[0x0][0x23c], -R152.reuse ;  /* 0x00008f0019a47a23 */ /* 0x100fe40000010898 */
[----:B------:R-:W-:Y:S01]  /*88c0*/  MUFU.EX2 R144, R144 ;  /* 0x0000009000907308 */ /* 0x000fe20000000800 */
[--C-:B------:R-:W-:Y:S01]  /*88d0*/  FFMA.FTZ R162, R23, c[0x0][0x23c], -R152.reuse ;  /* 0x00008f0017a27a23 */ /* 0x100fe20000010898 */
[----:B------:R-:W-:Y:S01]  /*88e0*/  LDSM.16.MT88.4 R24, [R200+0x14800] ;  /* 0x01480000c818783b */ /* 0x000fe20000004200 */
[----:B------:R-:W-:Y:S01]  /*88f0*/  FFMA.FTZ R163, R21, c[0x0][0x23c], -R152 ;  /* 0x00008f0015a37a23 */ /* 0x000fe20000010898 */
[----:B------:R-:W-:Y:S01]  /*8900*/  @P0 IADD3 R221, R2, -0x4, RZ ;  /* 0xfffffffc02dd0810 */ /* 0x000fe20007ffe0ff */
[--C-:B------:R-:W-:Y:S01]  /*8910*/  FFMA.FTZ R173, R172, c[0x0][0x23c], -R155.reuse ;  /* 0x00008f00acad7a23 */ /* 0x100fe2000001089b */
[----:B------:R-:W-:Y:S01]  /*8920*/  LDSM.16.MT88.4 R20, [R198+0x14800] ;  /* 0x01480000c614783b */ /* 0x000fe20000004200 */
[--C-:B------:R-:W-:Y:S01]  /*8930*/  FFMA.FTZ R175, R166, c[0x0][0x23c], -R155.reuse ;  /* 0x00008f00a6af7a23 */ /* 0x100fe2000001089b */
[----:B------:R-:W1:Y:S01]  /*8940*/  MUFU.EX2 R135, R135 ;  /* 0x0000008700877308 */ /* 0x000e620000000800 */
[----:B----4-:R-:W-:Y:S01]  /*8950*/  F2FP.BF16.PACK_AB R6, R145, R146 ;  /* 0x000000929106723e */ /* 0x010fe200000010ff */
[----:B------:R-:W-:-:S02]  /*8960*/  FFMA.FTZ R170, R170, c[0x0][0x23c], -R155 ;  /* 0x00008f00aaaa7a23 */ /* 0x000fc4000001089b */
[--C-:B------:R-:W-:Y:S02]  /*8970*/  FFMA.FTZ R168, R168, c[0x0][0x23c], -R155.reuse ;  /* 0x00008f00a8a87a23 */ /* 0x100fe4000001089b */
[--C-:B------:R-:W-:Y:S02]  /*8980*/  FFMA.FTZ R166, R171, c[0x0][0x23c], -R152.reuse ;  /* 0x00008f00aba67a23 */ /* 0x100fe40000010898 */
[----:B------:R-:W-:Y:S01]  /*8990*/  MUFU.EX2 R134, R134 ;  /* 0x0000008600867308 */ /* 0x000fe20000000800 */
[--C-:B------:R-:W-:Y:S02]  /*89a0*/  FFMA.FTZ R169, R169, c[0x0][0x23c], -R152.reuse ;  /* 0x00008f00a9a97a23 */ /* 0x100fe40000010898 */
[--C-:B------:R-:W-:Y:S02]  /*89b0*/  FFMA.FTZ R167, R167, c[0x0][0x23c], -R152.reuse ;  /* 0x00008f00a7a77a23 */ /* 0x100fe40000010898 */
[----:B------:R-:W-:Y:S02]  /*89c0*/  FFMA.FTZ R172, R165, c[0x0][0x23c], -R152 ;  /* 0x00008f00a5ac7a23 */ /* 0x000fe40000010898 */
[--C-:B------:R-:W-:Y:S01]  /*89d0*/  FFMA.FTZ R165, R154, c[0x0][0x23c], -R155.reuse ;  /* 0x00008f009aa57a23 */ /* 0x100fe2000001089b */
[----:B------:R-:W4:Y:S01]  /*89e0*/  MUFU.EX2 R149, R149 ;  /* 0x0000009500957308 */ /* 0x000f220000000800 */
[----:B-1----:R-:W-:Y:S01]  /*89f0*/  F2FP.BF16.PACK_AB R5, R135, R144 ;  /* 0x000000908705723e */ /* 0x002fe200000010ff */
[----:B------:R-:W-:-:S02]  /*8a00*/  FFMA.FTZ R156, R156, c[0x0][0x23c], -R155 ;  /* 0x00008f009c9c7a23 */ /* 0x000fc4000001089b */
[--C-:B------:R-:W-:Y:S02]  /*8a10*/  FFMA.FTZ R154, R142, c[0x0][0x23c], -R155.reuse ;  /* 0x00008f008e9a7a23 */ /* 0x100fe4000001089b */
[--C-:B------:R-:W-:Y:S02]  /*8a20*/  FFMA.FTZ R153, R153, c[0x0][0x23c], -R152.reuse ;  /* 0x00008f0099997a23 */ /* 0x100fe40000010898 */
[----:B------:R-:W1:Y:S01]  /*8a30*/  MUFU.EX2 R150, R150 ;  /* 0x0000009600967308 */ /* 0x000e620000000800 */
[--C-:B------:R-:W-:Y:S02]  /*8a40*/  FFMA.FTZ R174, R141, c[0x0][0x23c], -R152.reuse ;  /* 0x00008f008dae7a23 */ /* 0x100fe40000010898 */
[--C-:B------:R-:W-:Y:S02]  /*8a50*/  FFMA.FTZ R171, R143, c[0x0][0x23c], -R152.reuse ;  /* 0x00008f008fab7a23 */ /* 0x100fe40000010898 */
[----:B------:R-:W-:Y:S02]  /*8a60*/  FFMA.FTZ R155, R140, c[0x0][0x23c], -R155 ;  /* 0x00008f008c9b7a23 */ /* 0x000fe4000001089b */
[----:B------:R-:W-:Y:S01]  /*8a70*/  FFMA.FTZ R152, R151, c[0x0][0x23c], -R152 ;  /* 0x00008f0097987a23 */ /* 0x000fe20000010898 */
[----:B------:R-:W5:Y:S01]  /*8a80*/  MUFU.EX2 R0, R0 ;  /* 0x0000000000007308 */ /* 0x000f620000000800 */
[----:B----4-:R-:W-:Y:S01]  /*8a90*/  F2FP.BF16.PACK_AB R7, R149, R134 ;  /* 0x000000869507723e */ /* 0x010fe200000010ff */
[----:B------:R-:W-:Y:S01]  /*8aa0*/  LDSM.16.MT88.4 R140, [R198+0x13800] ;  /* 0x01380000c68c783b */ /* 0x000fe20000004200 */
[----:B-1----:R-:W-:-:S05]  /*8ab0*/  FMUL.FTZ R120, R120, R150 ;  /* 0x0000009678787220 */ /* 0x002fca0000410000 */
[----:B------:R-:W-:Y:S01]  /*8ac0*/  MUFU.EX2 R157, R157 ;  /* 0x0000009d009d7308 */ /* 0x000fe20000000800 */
[-C--:B------:R-:W-:Y:S02]  /*8ad0*/  FMUL.FTZ R121, R121, R150.reuse ;  /* 0x0000009679797220 */ /* 0x080fe40000410000 */
[-C--:B------:R-:W-:Y:S02]  /*8ae0*/  FMUL.FTZ R116, R116, R150.reuse ;  /* 0x0000009674747220 */ /* 0x080fe40000410000 */
[----:B------:R-:W-:Y:S02]  /*8af0*/  FMUL.FTZ R117, R117, R150 ;  /* 0x0000009675757220 */ /* 0x000fe40000410000 */
[-C--:B-----5:R-:W-:Y:S01]  /*8b00*/  FMUL.FTZ R122, R122, R0.reuse ;  /* 0x000000007a7a7220 */ /* 0x0a0fe20000410000 */
[----:B------:R-:W1:Y:S01]  /*8b10*/  MUFU.EX2 R158, R158 ;  /* 0x0000009e009e7308 */ /* 0x000e620000000800 */
[-C--:B------:R-:W-:Y:S02]  /*8b20*/  FMUL.FTZ R123, R123, R0.reuse ;  /* 0x000000007b7b7220 */ /* 0x080fe40000410000 */
[----:B------:R-:W-:-:S02]  /*8b30*/  FMUL.FTZ R118, R118, R0 ;  /* 0x0000000076767220 */ /* 0x000fc40000410000 */
[----:B------:R-:W-:Y:S02]  /*8b40*/  FMUL.FTZ R119, R119, R0 ;  /* 0x0000000077777220 */ /* 0x000fe40000410000 */
[-C--:B------:R-:W-:Y:S01]  /*8b50*/  FMUL.FTZ R128, R128, R150.reuse ;  /* 0x0000009680807220 */ /* 0x080fe20000410000 */
[C---:B--2---:R-:W-:Y:S01]  /*8b60*/  HMMA.16816.F32.BF16 R120, R4.reuse, R12, R120 ;  /* 0x0000000c0478723c */ /* 0x044fe20000041878 */
[----:B------:R-:W-:Y:S01]  /*8b70*/  FMUL.FTZ R129, R129, R150 ;  /* 0x0000009681817220 */ /* 0x000fe20000410000 */
[----:B------:R-:W-:Y:S01]  /*8b80*/  MUFU.EX2 R159, R159 ;  /* 0x0000009f009f7308 */ /* 0x000fe20000000800 */
[-C--:B------:R-:W-:Y:S02]  /*8b90*/  FMUL.FTZ R130, R130, R0.reuse ;  /* 0x0000000082827220 */ /* 0x080fe40000410000 */
[----:B------:R-:W-:Y:S02]  /*8ba0*/  FMUL.FTZ R131, R131, R0 ;  /* 0x0000000083837220 */ /* 0x000fe40000410000 */
[-C--:B------:R-:W-:Y:S01]  /*8bb0*/  FMUL.FTZ R124, R124, R150.reuse ;  /* 0x000000967c7c7220 */ /* 0x080fe20000410000 */
[----:B------:R-:W-:Y:S01]  /*8bc0*/  HMMA.16816.F32.BF16 R116, R4, R14, R116 ;  /* 0x0000000e0474723c */ /* 0x000fe20000041874 */
[----:B------:R-:W2:Y:S01]  /*8bd0*/  LDSM.16.MT88.4 R12, [R200+0x14000] ;  /* 0x01400000c80c783b */ /* 0x000ea20000004200 */
        /* <DEDUP_REMOVED lines=18> */
[C---:B---3--:R-:W-:Y:S01]  /*8d00*/  HMMA.16816.F32.BF16 R112, R4.reuse, R8, R112 ;  /* 0x000000080470723c */ /* 0x048fe20000041870 */
[----:B------:R-:W-:Y:S02]  /*8d10*/  FMUL.FTZ R37, R37, R150 ;  /* 0x0000009625257220 */ /* 0x000fe40000410000 */
[-C--:B------:R-:W-:Y:S01]  /*8d20*/  FMUL.FTZ R38, R38, R0.reuse ;  /* 0x0000000026267220 */ /* 0x080fe20000410000 */
[----:B------:R-:W-:Y:S01]  /*8d30*/  MUFU.EX2 R162, R162 ;  /* 0x000000a200a27308 */ /* 0x000fe20000000800 */
[----:B------:R-:W-:Y:S02]  /*8d40*/  FMUL.FTZ R39, R39, R0 ;  /* 0x0000000027277220 */ /* 0x000fe40000410000 */
[-C--:B------:R-:W-:Y:S01]  /*8d50*/  FMUL.FTZ R40, R40, R150.reuse ;  /* 0x0000009628287220 */ /* 0x080fe20000410000 */
[----:B------:R-:W-:Y:S01]  /*8d60*/  HMMA.16816.F32.BF16 R108, R4, R10, R108 ;  /* 0x0000000a046c723c */ /* 0x000fe2000004186c */
[----:B------:R-:W3:Y:S01]  /*8d70*/  LDSM.16.MT88.4 R8, [R198+0x14000] ;  /* 0x01400000c608783b */ /* 0x000ee20000004200 */
[----:B------:R-:W-:-:S02]  /*8d80*/  FMUL.FTZ R41, R41, R150 ;  /* 0x0000009629297220 */ /* 0x000fc40000410000 */
[-C--:B------:R-:W-:Y:S01]  /*8d90*/  FMUL.FTZ R42, R42, R0.reuse ;  /* 0x000000002a2a7220 */ /* 0x080fe20000410000 */
[----:B------:R-:W1:Y:S01]  /*8da0*/  MUFU.EX2 R163, R163 ;  /* 0x000000a300a37308 */ /* 0x000e620000000800 */
[----:B------:R-:W-:Y:S02]  /*8db0*/  FMUL.FTZ R43, R43, R0 ;  /* 0x000000002b2b7220 */ /* 0x000fe40000410000 */
[C---:B--2---:R-:W-:Y:S01]  /*8dc0*/  HMMA.16816.F32.BF16 R36, R4.reuse, R12, R36 ;  /* 0x0000000c0424723c */ /* 0x044fe20000041824 */
[-C--:B------:R-:W-:Y:S02]  /*8dd0*/  FMUL.FTZ R104, R104, R150.reuse ;  /* 0x0000009668687220 */ /* 0x080fe40000410000 */
[----:B------:R-:W-:Y:S02]  /*8de0*/  FMUL.FTZ R105, R105, R150 ;  /* 0x0000009669697220 */ /* 0x000fe40000410000 */
[-C--:B------:R-:W-:Y:S01]  /*8df0*/  FMUL.FTZ R106, R106, R0.reuse ;  /* 0x000000006a6a7220 */ /* 0x080fe20000410000 */
[----:B------:R-:W-:Y:S01]  /*8e00*/  MUFU.EX2 R170, R170 ;  /* 0x000000aa00aa7308 */ /* 0x000fe20000000800 */
[----:B------:R-:W-:Y:S01]  /*8e10*/  FMUL.FTZ R107, R107, R0 ;  /* 0x000000006b6b7220 */ /* 0x000fe20000410000 */
[----:B------:R-:W-:Y:S01]  /*8e20*/  HMMA.16816.F32.BF16 R40, R4, R14, R40 ;  /* 0x0000000e0428723c */ /* 0x000fe20000041828 */
[----:B------:R-:W2:Y:S01]  /*8e30*/  LDSM.16.MT88.4 R12, [R196+0x14000] ;  /* 0x01400000c40c783b */ /* 0x000ea20000004200 */
        /* <DEDUP_REMOVED lines=19> */
[----:B---3--:R-:W-:Y:S01]  /*8f70*/  HMMA.16816.F32.BF16 R44, R4, R8, R44 ;  /* 0x00000008042c723c */ /* 0x008fe2000004182c */
[----:B------:R-:W-:-:S02]  /*8f80*/  FMUL.FTZ R61, R61, R150 ;  /* 0x000000963d3d7220 */ /* 0x000fc40000410000 */
[-C--:B------:R-:W-:Y:S01]  /*8f90*/  FMUL.FTZ R62, R62, R0.reuse ;  /* 0x000000003e3e7220 */ /* 0x080fe20000410000 */
[----:B------:R-:W-:Y:S01]  /*8fa0*/  MUFU.EX2 R166, R166 ;  /* 0x000000a600a67308 */ /* 0x000fe20000000800 */
[----:B------:R-:W-:Y:S02]  /*8fb0*/  FMUL.FTZ R63, R63, R0 ;  /* 0x000000003f3f7220 */ /* 0x000fe40000410000 */
[-C--:B------:R-:W-:Y:S01]  /*8fc0*/  FMUL.FTZ R64, R64, R150.reuse ;  /* 0x0000009640407220 */ /* 0x080fe20000410000 */
[----:B------:R-:W-:Y:S01]  /*8fd0*/  HMMA.16816.F32.BF16 R48, R4, R10, R48 ;  /* 0x0000000a0430723c */ /* 0x000fe20000041830 */
[----:B------:R-:W3:Y:S01]  /*8fe0*/  LDSM.16.MT88.4 R8, [R200+0x16000] ;  /* 0x01600000c808783b */ /* 0x000ee20000004200 */
[----:B------:R-:W-:Y:S02]  /*8ff0*/  FMUL.FTZ R65, R65, R150 ;  /* 0x0000009641417220 */ /* 0x000fe40000410000 */
[-C--:B------:R-:W-:Y:S01]  /*9000*/  FMUL.FTZ R66, R66, R0.reuse ;  /* 0x0000000042427220 */ /* 0x080fe20000410000 */
[----:B------:R-:W1:Y:S01]  /*9010*/  MUFU.EX2 R169, R169 ;  /* 0x000000a900a97308 */ /* 0x000e620000000800 */
[----:B------:R-:W-:-:S02]  /*9020*/  FMUL.FTZ R67, R67, R0 ;  /* 0x0000000043437220 */ /* 0x000fc40000410000 */
        /* <DEDUP_REMOVED lines=37> */
[----:B------:R-:W-:Y:S01]  /*9280*/  MUFU.EX2 R155, R155 ;  /* 0x0000009b009b7308 */ /* 0x000fe20000000800 */
        /* <DEDUP_REMOVED lines=28> */
[----:B---3--:R-:W-:Y:S01]  /*9450*/  HMMA.16816.F32.BF16 R92, R4, R8, R92 ;  /* 0x00000008045c723c */ /* 0x008fe2000004185c */
[----:B------:R-:W-:-:S02]  /*9460*/  FFMA.FTZ R0, R227, R0, R144 ;  /* 0x00000000e3007223 */ /* 0x000fc40000010090 */
[----:B------:R-:W-:Y:S02]  /*9470*/  FADD.FTZ R147, R147, R148 ;  /* 0x0000009493937221 */ /* 0x000fe40000010000 */
[----:B------:R-:W-:Y:S02]  /*9480*/  FADD.FTZ R135, R135, R0 ;  /* 0x0000000087877221 */ /* 0x000fe40000010000 */
[----:B------:R-:W-:Y:S01]  /*9490*/  FADD.FTZ R0, R146, R147 ;  /* 0x0000009392007221 */ /* 0x000fe20000010000 */
[----:B------:R-:W-:Y:S01]  /*94a0*/  HMMA.16816.F32.BF16 R96, R4, R10, R96 ;  /* 0x0000000a0460723c */ /* 0x000fe20000041860 */
[----:B------:R-:W-:Y:S02]  /*94b0*/  LDSM.16.MT88.4 R8, [R196+0x14800] ;  /* 0x01480000c408783b */ /* 0x000fe40000004200 */
[----:B------:R-:W-:-:S04]  /*94c0*/  FADD.FTZ R0, R145, R0 ;  /* 0x0000000091007221 */ /* 0x000fc80000010000 */
[----:B-1----:R-:W-:Y:S01]  /*94d0*/  F2FP.BF16.PACK_AB R4, R158, R157 ;  /* 0x0000009d9e04723e */ /* 0x002fe200000010ff */
[----:B------:R-:W-:Y:S01]  /*94e0*/  FADD.FTZ R157, R157, R0 ;  /* 0x000000009d9d7221 */ /* 0x000fe20000010000 */
[----:B-----5:R-:W-:Y:S02]  /*94f0*/  F2FP.BF16.PACK_AB R5, R164, R161 ;  /* 0x000000a1a405723e */ /* 0x020fe400000010ff */
[----:B------:R-:W-:Y:S01]  /*9500*/  F2FP.BF16.PACK_AB R6, R160, R159 ;  /* 0x0000009fa006723e */ /* 0x000fe200000010ff */
[----:B------:R-:W-:Y:S01]  /*9510*/  FADD.FTZ R158, R158, R157 ;  /* 0x0000009d9e9e7221 */ /* 0x000fe20000010000 */
[----:B------:R-:W-:-:S03]  /*9520*/  F2FP.BF16.PACK_AB R7, R163, R162 ;  /* 0x000000a2a307723e */ /* 0x000fc600000010ff */
[----:B------:R-:W-:-:S04]  /*9530*/  FADD.FTZ R159, R159, R158 ;  /* 0x0000009e9f9f7221 */ /* 0x000fc80000010000 */
[C---:B--2---:R-:W-:Y:S08]  /*9540*/  HMMA.16816.F32.BF16 R128, R4.reuse, R12, R128 ;  /* 0x0000000c0480723c */ /* 0x044ff00000041880 */
        /* <DEDUP_REMOVED lines=108> */
[----:B------:R-:W-:Y:S02]  /*9c10*/  FADD.FTZ R175, R175, R168 ;  /* 0x000000a8afaf7221 */ /* 0x000fe40000010000 */
        /* <DEDUP_REMOVED lines=22> */
.L_x_37:
[----:B------:R-:W-:-:S07]  /*9d80*/  IADD3 R221, R133, -0x1, RZ ;  /* 0xffffffff85dd7810 */ /* 0x000fce0007ffe0ff */
.L_x_40:
        /* <DEDUP_REMOVED lines=13> */
.L_x_44:
        /* <DEDUP_REMOVED lines=23> */
.L_x_42:
[----:B------:R-:W-:Y:S04]  /*9fd0*/  DEPBAR.LE SB0, 0x0 ;  /* 0x000080000000791a */ /* 0x000fe80000000000 */
[----:B------:R-:W-:Y:S01]  /*9fe0*/  BAR.SYNC.DEFER_BLOCKING 0x0 ;  /* 0x0000000000007b1d */ /* 0x000fe20000010000 */
[----:B------:R-:W-:Y:S01]  /*9ff0*/  SHF.R.S32.HI R3, RZ, 0x1f, R221 ;  /* 0x0000001fff037819 */ /* 0x000fe200000114dd */
[C---:B------:R-:W-:Y:S02]  /*a000*/  IMAD R2, R221.reuse, UR5, RZ ;  /* 0x00000005dd027c24 */ /* 0x040fe4000f8e02ff */
[----:B------:R-:W-:Y:S04]  /*a010*/  IMAD.WIDE.U32 R132, R221, UR4, R216 ;  /* 0x00000004dd847c25 */ /* 0x000fe8000f8e00d8 */
[----:B------:R-:W-:Y:S01]  /*a020*/  IMAD R2, R3, UR4, R2 ;  /* 0x0000000403027c24 */ /* 0x000fe2000f8e0202 */
[----:B------:R-:W-:Y:S04]  /*a030*/  LEA R230, P1, R132, c[0x0][0x170], 0x1 ;  /* 0x00005c0084e67a11 */ /* 0x000fe800078208ff */
[----:B------:R-:W-:Y:S02]  /*a040*/  IADD3 R2, R133, R2, RZ ;  /* 0x0000000285027210 */ /* 0x000fe40007ffe0ff */
[----:B------:R-:W-:Y:S02]  /*a050*/  IADD3 R232, P0, R230, UR7, RZ ;  /* 0x00000007e6e87c10 */ /* 0x000fe4000ff1e0ff */
[----:B------:R-:W-:Y:S04]  /*a060*/  LEA.HI.X R231, R132, c[0x0][0x174], R2, 0x1, P1 ;  /* 0x00005d0084e77a11 */ /* 0x000fe800008f0c02 */
[----:B------:R-:W-:Y:S02]  /*a070*/  IADD3.X R233, R231, UR6, RZ, P0, !PT ;  /* 0x00000006e7e97c10 */ /* 0x000fe400087fe4ff */
[----:B------:R-:W-:Y:S01]  /*a080*/  ISETP.GT.AND P0, PT, R221, RZ, PT ;  /* 0x000000ffdd00720c */ /* 0x000fe20003f04270 */
[----:B------:R-:W-:Y:S01]  /*a090*/  @!PT LDS RZ, [RZ] ;  /* 0x00000000fffff984 */ /* 0x000fe20000000800 */
[----:B------:R-:W-:Y:S01]  /*a0a0*/  @!PT LDS RZ, [RZ] ;  /* 0x00000000fffff984 */ /* 0x000fe20000000800 */
[----:B------:R-:W-:Y:S01]  /*a0b0*/  @!PT LDS RZ, [RZ] ;  /* 0x00000000fffff984 */ /* 0x000fe20000000800 */
[----:B------:R1:W-:Y:S07]  /*a0c0*/  LDGSTS.E.BYPASS.LTC128B.128 [R211+0x12000], [R230.64] ;  /* 0x12000000e6d37fae */ /* 0x0003ee000b901d48 */
[----:B------:R1:W-:Y:S07]  /*a0d0*/  LDGSTS.E.BYPASS.LTC128B.128 [R211+0x14000], [R230.64+0x80] ;  /* 0x14000080e6d37fae */ /* 0x0003ee000b901d48 */
[----:B------:R1:W-:Y:S07]  /*a0e0*/  LDGSTS.E.BYPASS.LTC128B.128 [R211+0x16000], [R230.64+0x100] ;  /* 0x16000100e6d37fae */ /* 0x0003ee000b901d48 */
[----:B------:R2:W-:Y:S07]  /*a0f0*/  LDGSTS.E.BYPASS.LTC128B.128 [R211+0x13000], [R232.64] ;  /* 0x13000000e8d37fae */ /* 0x0005ee000b901d48 */
[----:B------:R2:W-:Y:S07]  /*a100*/  LDGSTS.E.BYPASS.LTC128B.128 [R211+0x15000], [R232.64+0x80] ;  /* 0x15000080e8d37fae */ /* 0x0005ee000b901d48 */
[----:B------:R2:W-:Y:S07]  /*a110*/  LDGSTS.E.BYPASS.LTC128B.128 [R211+0x17000], [R232.64+0x100] ;  /* 0x17000100e8d37fae */ /* 0x0005ee000b901d48 */
[----:B------:R-:W-:Y:S07]  /*a120*/  LDSM.16.M88.4 R136, [R206] ;  /* 0x00000000ce88783b */ /* 0x000fee0000000200 */
[----:B------:R-:W3:Y:S07]  /*a130*/  LDSM.16.M88.4 R140, [R205+0xc000] ;  /* 0x00c00000cd8c783b */ /* 0x000eee0000000200 */
[----:B------:R-:W4:Y:S07]  /*a140*/  LDSM.16.M88.4 R144, [R205+0xc800] ;  /* 0x00c80000cd90783b */ /* 0x000f2e0000000200 */
[----:B------:R-:W5:Y:S07]  /*a150*/  LDSM.16.M88.4 R148, [R205+0xd000] ;  /* 0x00d00000cd94783b */ /* 0x000f6e0000000200 */
[----:B------:R-:W0:Y:S07]  /*a160*/  LDGDEPBAR ;  /* 0x00000000000079af */ /* 0x000e2e0000000000 */
[----:B------:R-:W1:Y:S07]  /*a170*/  LDSM.16.M88.4 R152, [R205+0xd800] ;  /* 0x00d80000cd98783b */ /* 0x000e6e0000000200 */
[----:B------:R-:W-:Y:S01]  /*a180*/  LDSM.16.M88.4 R156, [R204] ;  /* 0x00000000cc9c783b */ /* 0x000fe20000000200 */
[C---:B---3--:R-:W-:Y:S06]  /*a190*/  HMMA.16816.F32.BF16 R4, R136.reuse, R140, RZ ;  /* 0x0000008c8804723c */ /* 0x048fec00000418ff */
[----:B------:R-:W3:Y:S02]  /*a1a0*/  LDSM.16.M88.4 R160, [R203] ;  /* 0x00000000cba0783b */ /* 0x000ee40000000200 */
[C---:B------:R-:W-:Y:S05]  /*a1b0*/  HMMA.16816.F32.BF16 R8, R136.reuse, R142, RZ ;  /* 0x0000008e8808723c */ /* 0x040fea00000418ff */
[----:B------:R-:W2:Y:S03]  /*a1c0*/  LDSM.16.M88.4 R164, [R195] ;  /* 0x00000000c3a4783b */ /* 0x000ea60000000200 */
[C---:B----4-:R-:W-:Y:S04]  /*a1d0*/  HMMA.16816.F32.BF16 R12, R136.reuse, R144, RZ ;  /* 0x00000090880c723c */ /* 0x050fe800000418ff */
[----:B------:R-:W4:Y:S04]  /*a1e0*/  LDSM.16.M88.4 R168, [R194] ;  /* 0x00000000c2a8783b */ /* 0x000f280000000200 */
[C---:B------:R-:W-:Y:S03]  /*a1f0*/  HMMA.16816.F32.BF16 R16, R136.reuse, R146, RZ ;  /* 0x000000928810723c */ /* 0x040fe600000418ff */
[----:B------:R-:W2:Y:S05]  /*a200*/  LDSM.16.M88.4 R172, [R193] ;  /* 0x00000000c1ac783b */ /* 0x000eaa0000000200 */
[C---:B-----5:R-:W-:Y:S02]  /*a210*/  HMMA.16816.F32.BF16 R20, R136.reuse, R148, RZ ;  /* 0x000000948814723c */ /* 0x060fe400000418ff */
[----:B------:R-:W-:Y:S06]  /*a220*/  LDSM.16.M88.4 R176, [R202] ;  /* 0x00000000cab0783b */ /* 0x000fec0000000200 */
[C---:B------:R-:W-:Y:S01]  /*a230*/  HMMA.16816.F32.BF16 R24, R136.reuse, R150, RZ ;  /* 0x000000968818723c */ /* 0x040fe200000418ff */
[----:B------:R-:W5:Y:S07]  /*a240*/  LDSM.16.M88.4 R180, [R199+0xc000] ;  /* 0x00c00000c7b4783b */ /* 0x000f6e0000000200 */
[C---:B-1----:R-:W-:Y:S01]  /*a250*/  HMMA.16816.F32.BF16 R28, R136.reuse, R152, RZ ;  /* 0x00000098881c723c */ /* 0x042fe200000418ff */
[----:B------:R-:W-:Y:S07]  /*a260*/  LDSM.16.M88.4 R140, [R199+0xd000] ;  /* 0x00d00000c78c783b */ /* 0x000fee0000000200 */
[----:B------:R-:W-:Y:S01]  /*a270*/  HMMA.16816.F32.BF16 R32, R136, R154, RZ ;  /* 0x0000009a8820723c */ /* 0x000fe200000418ff */
[----:B------:R-:W1:Y:S07]  /*a280*/  LDSM.16.M88.4 R136, [R199+0xc800] ;  /* 0x00c80000c788783b */ /* 0x000e6e0000000200 */
[C---:B---3--:R-:W-:Y:S01]  /*a290*/  HMMA.16816.F32.BF16 R4, R156.reuse, R160, R4 ;  /* 0x000000a09c04723c */ /* 0x048fe20000041804 */
[----:B------:R-:W3:Y:S07]  /*a2a0*/  LDSM.16.M88.4 R144, [R199+0xd800] ;  /* 0x00d80000c790783b */ /* 0x000eee0000000200 */
[C---:B------:R-:W-:Y:S01]  /*a2b0*/  HMMA.16816.F32.BF16 R8, R156.reuse, R162, R8 ;  /* 0x000000a29c08723c */ /* 0x040fe20000041808 */
[----:B------:R-:W-:Y:S07]  /*a2c0*/  LDSM.16.M88.4 R148, [R201] ;  /* 0x00000000c994783b */ /* 0x000fee0000000200 */
[C---:B--2---:R-:W-:Y:S01]  /*a2d0*/  HMMA.16816.F32.BF16 R12, R156.reuse, R164, R12 ;  /* 0x000000a49c0c723c */ /* 0x044fe2000004180c */
[----:B------:R-:W2:Y:S07]  /*a2e0*/  LDSM.16.M88.4 R152, [R192] ;  /* 0x00000000c098783b */ /* 0x000eae0000000200 */
[C---:B------:R-:W-:Y:S01]  /*a2f0*/  HMMA.16816.F32.BF16 R16, R156.reuse, R166, R16 ;  /* 0x000000a69c10723c */ /* 0x040fe20000041810 */
[----:B------:R-:W-:Y:S07]  /*a300*/  LDSM.16.M88.4 R160, [R192+0x1000] ;  /* 0x00100000c0a0783b */ /* 0x000fee0000000200 */
[C---:B----4-:R-:W-:Y:S01]  /*a310*/  HMMA.16816.F32.BF16 R20, R156.reuse, R168, R20 ;  /* 0x000000a89c14723c */ /* 0x050fe20000041814 */
[----:B------:R-:W-:Y:S07]  /*a320*/  LDSM.16.M88.4 R164, [R192+0x1800] ;  /* 0x00180000c0a4783b */ /* 0x000fee0000000200 */
[C---:B------:R-:W-:Y:S01]  /*a330*/  HMMA.16816.F32.BF16 R24, R156.reuse, R170, R24 ;  /* 0x000000aa9c18723c */ /* 0x040fe20000041818 */
[----:B------:R-:W-:Y:S07]  /*a340*/  LDSM.16.M88.4 R168, [R206+0x4000] ;  /* 0x00400000cea8783b */ /* 0x000fee0000000200 */
[C---:B------:R-:W-:Y:S08]  /*a350*/  HMMA.16816.F32.BF16 R28, R156.reuse, R172, R28 ;  /* 0x000000ac9c1c723c */ /* 0x040ff0000004181c */
[----:B------:R-:W-:Y:S01]  /*a360*/  HMMA.16816.F32.BF16 R32, R156, R174, R32 ;  /* 0x000000ae9c20723c */ /* 0x000fe20000041820 */
[----:B------:R-:W4:Y:S07]  /*a370*/  LDSM.16.M88.4 R156, [R192+0x800] ;  /* 0x00080000c09c783b */ /* 0x000f2e0000000200 */
[C---:B-----5:R-:W-:Y:S01]  /*a380*/  HMMA.16816.F32.BF16 R4, R176.reuse, R180, R4 ;  /* 0x000000b4b004723c */ /* 0x060fe20000041804 */
[----:B------:R-:W5:Y:S07]  /*a390*/  LDSM.16.M88.4 R172, [R205+0xe000] ;  /* 0x00e00000cdac783b */ /* 0x000f6e0000000200 */
[C---:B------:R-:W-:Y:S01]  /*a3a0*/  HMMA.16816.F32.BF16 R8, R176.reuse, R182, R8 ;  /* 0x000000b6b008723c */ /* 0x040fe20000041808 */
[----:B------:R-:W-:Y:S07]  /*a3b0*/  LDSM.16.M88.4 R180, [R191] ;  /* 0x00000000bfb4783b */ /* 0x000fee0000000200 */
[C---:B-1----:R-:W-:Y:S08]  /*a3c0*/  HMMA.16816.F32.BF16 R12, R176.reuse, R136, R12 ;  /* 0x00000088b00c723c */ /* 0x042ff0000004180c */
[C---:B------:R-:W-:Y:S01]  /*a3d0*/  HMMA.16816.F32.BF16 R16, R176.reuse, R138, R16 ;  /* 0x0000008ab010723c */ /* 0x040fe20000041810 */
[----:B------:R-:W1:Y:S07]  /*a3e0*/  LDSM.16.M88.4 R136, [R205+0xe800] ;  /* 0x00e80000cd88783b */ /* 0x000e6e0000000200 */
[C---:B------:R-:W-:Y:S08]  /*a3f0*/  HMMA.16816.F32.BF16 R20, R176.reuse, R140, R20 ;  /* 0x0000008cb014723c */ /* 0x040ff00000041814 */
[C---:B------:R-:W-:Y:S01]  /*a400*/  HMMA.16816.F32.BF16 R24, R176.reuse, R142, R24 ;  /* 0x0000008eb018723c */ /* 0x040fe20000041818 */
[----:B------:R-:W1:Y:S07]  /*a410*/  LDSM.16.M88.4 R140, [R205+0xf000] ;  /* 0x00f00000cd8c783b */ /* 0x000e6e0000000200 */
[C---:B---3--:R-:W-:Y:S08]  /*a420*/  HMMA.16816.F32.BF16 R28, R176.reuse, R144, R28 ;  /* 0x00000090b01c723c */ /* 0x048ff0000004181c */
[----:B------:R-:W-:Y:S01]  /*a430*/  HMMA.16816.F32.BF16 R32, R176, R146, R32 ;  /* 0x00000092b020723c */ /* 0x000fe20000041820 */
[----:B------:R-:W3:Y:S07]  /*a440*/  LDSM.16.M88.4 R144, [R205+0xf800] ;  /* 0x00f80000cd90783b */ /* 0x000eee0000000200 */
[C---:B--2---:R-:W-:Y:S01]  /*a450*/  HMMA.16816.F32.BF16 R4, R148.reuse, R152, R4 ;  /* 0x000000989404723c */ /* 0x044fe20000041804 */
[----:B------:R-:W2:Y:S07]  /*a460*/  LDSM.16.M88.4 R176, [R204+0x4000] ;  /* 0x00400000ccb0783b */ /* 0x000eae0000000200 */
[C---:B------:R-:W-:Y:S01]  /*a470*/  HMMA.16816.F32.BF16 R8, R148.reuse, R154, R8 ;  /* 0x0000009a9408723c */ /* 0x040fe20000041808 */
[----:B------:R-:W-:Y:S07]  /*a480*/  LDSM.16.M88.4 R152, [R189] ;  /* 0x00000000bd98783b */ /* 0x000fee0000000200 */
[C---:B----4-:R-:W-:Y:S08]  /*a490*/  HMMA.16816.F32.BF16 R12, R148.reuse, R156, R12 ;  /* 0x0000009c940c723c */ /* 0x050ff0000004180c */
[C---:B------:R-:W-:Y:S01]  /*a4a0*/  HMMA.16816.F32.BF16 R16, R148.reuse, R158, R16 ;  /* 0x0000009e9410723c */ /* 0x040fe20000041810 */
[----:B------:R-:W-:Y:S07]  /*a4b0*/  LDSM.16.M88.4 R156, [R188] ;  /* 0x00000000bc9c783b */ /* 0x000fee0000000200 */
[C---:B------:R-:W-:Y:S08]  /*a4c0*/  HMMA.16816.F32.BF16 R20, R148.reuse, R160, R20 ;  /* 0x000000a09414723c */ /* 0x040ff00000041814 */
[C---:B------:R-:W-:Y:S01]  /*a4d0*/  HMMA.16816.F32.BF16 R24, R148.reuse, R162, R24 ;  /* 0x000000a29418723c */ /* 0x040fe20000041818 */
[----:B------:R-:W-:Y:S07]  /*a4e0*/  LDSM.16.M88.4 R160, [R202+0x4000] ;  /* 0x00400000caa0783b */ /* 0x000fee0000000200 */
[C---:B------:R-:W-:Y:S08]  /*a4f0*/  HMMA.16816.F32.BF16 R28, R148.reuse, R164, R28 ;  /* 0x000000a4941c723c */ /* 0x040ff0000004181c */
[----:B------:R-:W-:Y:S01]  /*a500*/  HMMA.16816.F32.BF16 R32, R148, R166, R32 ;  /* 0x000000a69420723c */ /* 0x000fe20000041820 */
[----:B------:R-:W4:Y:S07]  /*a510*/  LDSM.16.M88.4 R148, [R190] ;  /* 0x00000000be94783b */ /* 0x000f2e0000000200 */
[C---:B-----5:R-:W-:Y:S01]  /*a520*/  HMMA.16816.F32.BF16 R4, R168.reuse, R172, R4 ;  /* 0x000000aca804723c */ /* 0x060fe20000041804 */
[----:B------:R-:W5:Y:S07]  /*a530*/  LDSM.16.M88.4 R164, [R199+0xe000] ;  /* 0x00e00000c7a4783b */ /* 0x000f6e0000000200 */
[C---:B------:R-:W-:Y:S01]  /*a540*/  HMMA.16816.F32.BF16 R8, R168.reuse, R174, R8 ;  /* 0x000000aea808723c */ /* 0x040fe20000041808 */
[----:B------:R-:W-:Y:S07]  /*a550*/  LDSM.16.M88.4 R172, [R192+0x2000] ;  /* 0x00200000c0ac783b */ /* 0x000fee0000000200 */
        /* <DEDUP_REMOVED lines=12> */
[----:B------:R-:W-:Y:S07]  /*a620*/  LDSM.16.M88.4 R180, [R205+0x10000] ;  /* 0x01000000cdb4783b */ /* 0x000fee0000000200 */
[C---:B----4-:R-:W-:Y:S08]  /*a630*/  HMMA.16816.F32.BF16 R12, R176.reuse, R148, R12 ;  /* 0x00000094b00c723c */ /* 0x050ff0000004180c */
[C---:B------:R-:W-:Y:S01]  /*a640*/  HMMA.16816.F32.BF16 R16, R176.reuse, R150, R16 ;  /* 0x00000096b010723c */ /* 0x040fe20000041810 */
[----:B------:R-:W4:Y:S07]  /*a650*/  LDSM.16.M88.4 R148, [R192+0x2800] ;  /* 0x00280000c094783b */ /* 0x000f2e0000000200 */
[C---:B------:R-:W-:Y:S08]  /*a660*/  HMMA.16816.F32.BF16 R20, R176.reuse, R152, R20 ;  /* 0x00000098b014723c */ /* 0x040ff00000041814 */
[C---:B------:R-:W-:Y:S01]  /*a670*/  HMMA.16816.F32.BF16 R24, R176.reuse, R154, R24 ;  /* 0x0000009ab018723c */ /* 0x040fe20000041818 */
[----:B------:R-:W2:Y:S07]  /*a680*/  LDSM.16.M88.4 R152, [R192+0x3000] ;  /* 0x00300000c098783b */ /* 0x000eae0000000200 */
[C---:B------:R-:W-:Y:S08]  /*a690*/  HMMA.16816.F32.BF16 R28, R176.reuse, R156, R28 ;  /* 0x0000009cb01c723c */ /* 0x040ff0000004181c */
[----:B------:R-:W-:Y:S01]  /*a6a0*/  HMMA.16816.F32.BF16 R32, R176, R158, R32 ;  /* 0x0000009eb020723c */ /* 0x000fe20000041820 */
[----:B------:R-:W2:Y:S07]  /*a6b0*/  LDSM.16.M88.4 R156, [R192+0x3800] ;  /* 0x00380000c09c783b */ /* 0x000eae0000000200 */
        /* <DEDUP_REMOVED lines=19> */
[----:B------:R-:W4:Y:S07]  /*a7f0*/  LDSM.16.M88.4 R148, [R186] ;  /* 0x00000000ba94783b */ /* 0x000f2e0000000200 */
[C---:B------:R-:W-:Y:S08]  /*a800*/  HMMA.16816.F32.BF16 R20, R168.reuse, R152, R20 ;  /* 0x00000098a814723c */ /* 0x040ff00000041814 */
[C---:B------:R-:W-:Y:S01]  /*a810*/  HMMA.16816.F32.BF16 R24, R168.reuse, R154, R24 ;  /* 0x0000009aa818723c */ /* 0x040fe20000041818 */
[----:B------:R-:W1:Y:S07]  /*a820*/  LDSM.16.M88.4 R152, [R185] ;  /* 0x00000000b998783b */ /* 0x000e6e0000000200 */
[C---:B------:R-:W-:Y:S08]  /*a830*/  HMMA.16816.F32.BF16 R28, R168.reuse, R156, R28 ;  /* 0x0000009ca81c723c */ /* 0x040ff0000004181c */
[----:B------:R-:W-:Y:S01]  /*a840*/  HMMA.16816.F32.BF16 R32, R168, R158, R32 ;  /* 0x0000009ea820723c */ /* 0x000fe20000041820 */
[----:B------:R-:W2:Y:S07]  /*a850*/  LDSM.16.M88.4 R156, [R184] ;  /* 0x00000000b89c783b */ /* 0x000eae0000000200 */
[----:B------:R-:W2:Y:S01]  /*a860*/  LDSM.16.M88.4 R168, [R202+0x8000] ;  /* 0x00800000caa8783b */ /* 0x000ea20000000200 */
[C---:B-----5:R-:W-:Y:S08]  /*a870*/  HMMA.16816.F32.BF16 R4, R176.reuse, R180, R4 ;  /* 0x000000b4b004723c */ /* 0x060ff00000041804 */
[C---:B------:R-:W-:Y:S01]  /*a880*/  HMMA.16816.F32.BF16 R8, R176.reuse, R182, R8 ;  /* 0x000000b6b008723c */ /* 0x040fe20000041808 */
[----:B------:R-:W-:Y:S07]  /*a890*/  LDSM.16.M88.4 R180, [R192+0x4000] ;  /* 0x00400000c0b4783b */ /* 0x000fee0000000200 */
[C---:B-1----:R-:W-:Y:S08]  /*a8a0*/  HMMA.16816.F32.BF16 R12, R176.reuse, R136, R12 ;  /* 0x00000088b00c723c */ /* 0x042ff0000004180c */
[C---:B------:R-:W-:Y:S01]  /*a8b0*/  HMMA.16816.F32.BF16 R16, R176.reuse, R138, R16 ;  /* 0x0000008ab010723c */ /* 0x040fe20000041810 */
[----:B------:R-:W1:Y:S07]  /*a8c0*/  LDSM.16.M88.4 R136, [R199+0x10800] ;  /* 0x01080000c788783b */ /* 0x000e6e0000000200 */
[C---:B------:R-:W-:Y:S08]  /*a8d0*/  HMMA.16816.F32.BF16 R20, R176.reuse, R140, R20 ;  /* 0x0000008cb014723c */ /* 0x040ff00000041814 */
[C---:B------:R-:W-:Y:S01]  /*a8e0*/  HMMA.16816.F32.BF16 R24, R176.reuse, R142, R24 ;  /* 0x0000008eb018723c */ /* 0x040fe20000041818 */
[----:B------:R-:W5:Y:S07]  /*a8f0*/  LDSM.16.M88.4 R140, [R199+0x11000] ;  /* 0x01100000c78c783b */ /* 0x000f6e0000000200 */
[C---:B---3--:R-:W-:Y:S08]  /*a900*/  HMMA.16816.F32.BF16 R28, R176.reuse, R144, R28 ;  /* 0x00000090b01c723c */ /* 0x048ff0000004181c */
[----:B------:R-:W-:Y:S01]  /*a910*/  HMMA.16816.F32.BF16 R32, R176, R146, R32 ;  /* 0x00000092b020723c */ /* 0x000fe20000041820 */
[----:B------:R-:W3:Y:S07]  /*a920*/  LDSM.16.M88.4 R144, [R199+0x11800] ;  /* 0x01180000c790783b */ /* 0x000eee0000000200 */
[----:B------:R-:W1:Y:S01]  /*a930*/  LDSM.16.M88.4 R176, [R201+0x8000] ;  /* 0x00800000c9b0783b */ /* 0x000e620000000200 */
[C---:B--2---:R-:W-:Y:S08]  /*a940*/  HMMA.16816.F32.BF16 R4, R160.reuse, R164, R4 ;  /* 0x000000a4a004723c */ /* 0x044ff00000041804 */
[C---:B------:R-:W-:Y:S08]  /*a950*/  HMMA.16816.F32.BF16 R8, R160.reuse, R166, R8 ;  /* 0x000000a6a008723c */ /* 0x040ff00000041808 */
[C---:B----4-:R-:W-:Y:S08]  /*a960*/  HMMA.16816.F32.BF16 R12, R160.reuse, R148, R12 ;  /* 0x00000094a00c723c */ /* 0x050ff0000004180c */
[C---:B------:R-:W-:Y:S08]  /*a970*/  HMMA.16816.F32.BF16 R16, R160.reuse, R150, R16 ;  /* 0x00000096a010723c */ /* 0x040ff00000041810 */
[C---:B------:R-:W-:Y:S08]  /*a980*/  HMMA.16816.F32.BF16 R20, R160.reuse, R152, R20 ;  /* 0x00000098a014723c */ /* 0x040ff00000041814 */
[C---:B------:R-:W-:Y:S08]  /*a990*/  HMMA.16816.F32.BF16 R24, R160.reuse, R154, R24 ;  /* 0x0000009aa018723c */ /* 0x040ff00000041818 */
[C---:B------:R-:W-:Y:S08]  /*a9a0*/  HMMA.16816.F32.BF16 R28, R160.reuse, R156, R28 ;  /* 0x0000009ca01c723c */ /* 0x040ff0000004181c */
[----:B------:R-:W-:Y:S08]  /*a9b0*/  HMMA.16816.F32.BF16 R32, R160, R158, R32 ;  /* 0x0000009ea020723c */ /* 0x000ff00000041820 */
[C---:B------:R-:W-:Y:S08]  /*a9c0*/  HMMA.16816.F32.BF16 R4, R168.reuse, R172, R4 ;  /* 0x000000aca804723c */ /* 0x040ff00000041804 */
[C---:B------:R-:W-:Y:S08]  /*a9d0*/  HMMA.16816.F32.BF16 R8, R168.reuse, R174, R8 ;  /* 0x000000aea808723c */ /* 0x040ff00000041808 */
[C---:B-1----:R-:W-:Y:S08]  /*a9e0*/  HMMA.16816.F32.BF16 R12, R168.reuse, R136, R12 ;  /* 0x00000088a80c723c */ /* 0x042ff0000004180c */
[C---:B------:R-:W-:Y:S01]  /*a9f0*/  HMMA.16816.F32.BF16 R16, R168.reuse, R138, R16 ;  /* 0x0000008aa810723c */ /* 0x040fe20000041810 */
[----:B------:R-:W1:Y:S07]  /*aa00*/  LDSM.16.M88.4 R136, [R192+0x4800] ;  /* 0x00480000c088783b */ /* 0x000e6e0000000200 */
[C---:B-----5:R-:W-:Y:S08]  /*aa10*/  HMMA.16816.F32.BF16 R20, R168.reuse, R140, R20 ;  /* 0x0000008ca814723c */ /* 0x060ff00000041814 */
[C---:B------:R-:W-:Y:S01]  /*aa20*/  HMMA.16816.F32.BF16 R24, R168.reuse, R142, R24 ;  /* 0x0000008ea818723c */ /* 0x040fe20000041818 */
[----:B------:R-:W2:Y:S07]  /*aa30*/  LDSM.16.M88.4 R140, [R192+0x5000] ;  /* 0x00500000c08c783b */ /* 0x000eae0000000200 */
[C---:B---3--:R-:W-:Y:S08]  /*aa40*/  HMMA.16816.F32.BF16 R28, R168.reuse, R144, R28 ;  /* 0x00000090a81c723c */ /* 0x048ff0000004181c */
[----:B------:R-:W-:Y:S08]  /*aa50*/  HMMA.16816.F32.BF16 R32, R168, R146, R32 ;  /* 0x00000092a820723c */ /* 0x000ff00000041820 */
[C---:B------:R-:W-:Y:S08]  /*aa60*/  HMMA.16816.F32.BF16 R4, R176.reuse, R180, R4 ;  /* 0x000000b4b004723c */ /* 0x040ff00000041804 */
[C---:B------:R-:W-:Y:S08]  /*aa70*/  HMMA.16816.F32.BF16 R8, R176.reuse, R182, R8 ;  /* 0x000000b6b008723c */ /* 0x040ff00000041808 */
[C---:B-1----:R-:W-:Y:S08]  /*aa80*/  HMMA.16816.F32.BF16 R12, R176.reuse, R136, R12 ;  /* 0x00000088b00c723c */ /* 0x042ff0000004180c */
[C---:B------:R-:W-:Y:S01]  /*aa90*/  HMMA.16816.F32.BF16 R16, R176.reuse, R138, R16 ;  /* 0x0000008ab010723c */ /* 0x040fe20000041810 */
[----:B------:R-:W1:Y:S01]  /*aaa0*/  LDSM.16.M88.4 R136, [R192+0x5800] ;  /* 0x00580000c088783b */ /* 0x000e620000000200 */
[----:B------:R-:W-:Y:S04]  /*aab0*/  DEPBAR.LE SB0, 0x0 ;  /* 0x000080000000791a */ /* 0x000fe80000000000 */
[----:B------:R-:W-:Y:S02]  /*aac0*/  FMUL.FTZ R3, R4, c[0x0][0x2ec] ;  /* 0x0000bb0004037a20 */ /* 0x000fe40000410000 */
[C---:B--2---:R-:W-:Y:S02]  /*aad0*/  HMMA.16816.F32.BF16 R20, R176.reuse, R140, R20 ;  /* 0x0000008cb014723c */ /* 0x044fe40000041814 */
[----:B------:R2:W3:Y:S01]  /*aae0*/  MUFU.TANH R170, R3 ;  /* 0x0000000300aa7308 */ /* 0x0004e20000002400 */
[----:B------:R-:W-:Y:S02]  /*aaf0*/  BAR.SYNC.DEFER_BLOCKING 0x0 ;  /* 0x0000000000007b1d */ /* 0x000fe40000010000 */
[----:B------:R-:W-:Y:S02]  /*ab00*/  FMUL.FTZ R2, R6, c[0x0][0x2ec] ;  /* 0x0000bb0006027a20 */ /* 0x000fe40000410000 */
[----:B------:R-:W-:Y:S01]  /*ab10*/  FMUL.FTZ R252, R5, c[0x0][0x2ec] ;  /* 0x0000bb0005fc7a20 */ /* 0x000fe20000410000 */
[C---:B------:R-:W-:Y:S04]  /*ab20*/  HMMA.16816.F32.BF16 R24, R176.reuse, R142, R24 ;  /* 0x0000008eb018723c */ /* 0x040fe80000041818 */
[----:B------:R4:W2:Y:S01]  /*ab30*/  MUFU.TANH R171, R2 ;  /* 0x0000000200ab7308 */ /* 0x0008a20000002400 */
[----:B------:R-:W-:Y:S02]  /*ab40*/  FMUL.FTZ R251, R7, c[0x0][0x2ec] ;  /* 0x0000bb0007fb7a20 */ /* 0x000fe40000410000 */
[----:B------:R-:W-:Y:S02]  /*ab50*/  FMUL.FTZ R250, R8, c[0x0][0x2ec] ;  /* 0x0000bb0008fa7a20 */ /* 0x000fe40000410000 */
[----:B------:R-:W-:Y:S03]  /*ab60*/  FMUL.FTZ R248, R12, c[0x0][0x2ec] ;  /* 0x0000bb000cf87a20 */ /* 0x000fe60000410000 */
[----:B------:R-:W-:Y:S02]  /*ab70*/  FMUL.FTZ R246, R13, c[0x0][0x2ec] ;  /* 0x0000bb000df67a20 */ /* 0x000fe40000410000 */
[----:B------:R-:W2:Y:S01]  /*ab80*/  MUFU.TANH R252, R252 ;  /* 0x000000fc00fc7308 */ /* 0x000ea20000002400 */
[----:B------:R-:W-:Y:S02]  /*ab90*/  FMUL.FTZ R249, R14, c[0x0][0x2ec] ;  /* 0x0000bb000ef97a20 */ /* 0x000fe40000410000 */
[----:B------:R-:W-:Y:S02]  /*aba0*/  FMUL.FTZ R247, R15, c[0x0][0x2ec] ;  /* 0x0000bb000ff77a20 */ /* 0x000fe40000410000 */
[----:B------:R-:W-:Y:S02]  /*abb0*/  FMUL.FTZ R244, R16, c[0x0][0x2ec] ;  /* 0x0000bb0010f47a20 */ /* 0x000fe40000410000 */
[----:B------:R-:W-:Y:S02]  /*abc0*/  FMUL.FTZ R242, R17, c[0x0][0x2ec] ;  /* 0x0000bb0011f27a20 */ /* 0x000fe40000410000 */
[----:B------:R-:W-:Y:S01]  /*abd0*/  FMUL.FTZ R245, R18, c[0x0][0x2ec] ;  /* 0x0000bb0012f57a20 */ /* 0x000fe20000410000 */
[----:B------:R-:W2:Y:S01]  /*abe0*/  MUFU.TANH R251, R251 ;  /* 0x000000fb00fb7308 */ /* 0x000ea20000002400 */
[C---:B-1----:R-:W-:Y:S03]  /*abf0*/  HMMA.16816.F32.BF16 R28, R176.reuse, R136, R28 ;  /* 0x00000088b01c723c */ /* 0x042fe6000004181c */
[----:B------:R-:W-:Y:S02]  /*ac00*/  FMUL.FTZ R243, R19, c[0x0][0x2ec] ;  /* 0x0000bb0013f37a20 */ /* 0x000fe40000410000 */
[----:B------:R-:W-:Y:S02]  /*ac10*/  FMUL.FTZ R240, R20, c[0x0][0x2ec] ;  /* 0x0000bb0014f07a20 */ /* 0x000fe40000410000 */
[----:B------:R-:W-:Y:S01]  /*ac20*/  FMUL.FTZ R238, R21, c[0x0][0x2ec] ;  /* 0x0000bb0015ee7a20 */ /* 0x000fe20000410000 */
[----:B------:R-:W-:Y:S01]  /*ac30*/  HMMA.16816.F32.BF16 R32, R176, R138, R32 ;  /* 0x0000008ab020723c */ /* 0x000fe20000041820 */
[----:B------:R-:W1:Y:S03]  /*ac40*/  MUFU.TANH R250, R250 ;  /* 0x000000fa00fa7308 */ /* 0x000e660000002400 */
[----:B------:R-:W-:Y:S02]  /*ac50*/  FMUL.FTZ R241, R22, c[0x0][0x2ec] ;  /* 0x0000bb0016f17a20 */ /* 0x000fe40000410000 */
[----:B------:R-:W-:Y:S02]  /*ac60*/  FMUL.FTZ R239, R23, c[0x0][0x2ec] ;  /* 0x0000bb0017ef7a20 */ /* 0x000fe40000410000 */
[----:B------:R-:W-:Y:S03]  /*ac70*/  FMUL.FTZ R236, R24, c[0x0][0x2ec] ;  /* 0x0000bb0018ec7a20 */ /* 0x000fe60000410000 */
[----:B------:R-:W1:Y:S01]  /*ac80*/  MUFU.TANH R248, R248 ;  /* 0x000000f800f87308 */ /* 0x000e620000002400 */
[----:B------:R-:W-:Y:S02]  /*ac90*/  FMUL.FTZ R234, R25, c[0x0][0x2ec] ;  /* 0x0000bb0019ea7a20 */ /* 0x000fe40000410000 */
[----:B------:R-:W-:Y:S02]  /*aca0*/  FMUL.FTZ R237, R26, c[0x0][0x2ec] ;  /* 0x0000bb001aed7a20 */ /* 0x000fe40000410000 */
[----:B------:R-:W-:Y:S02]  /*acb0*/  FMUL.FTZ R235, R27, c[0x0][0x2ec] ;  /* 0x0000bb001beb7a20 */ /* 0x000fe40000410000 */
[----:B------:R-:W-:Y:S02]  /*acc0*/  FMUL.FTZ R230, R28, c[0x0][0x2ec] ;  /* 0x0000bb001ce67a20 */ /* 0x000fe40000410000 */
[----:B------:R-:W-:Y:S01]  /*acd0*/  FMUL.FTZ R232, R29, c[0x0][0x2ec] ;  /* 0x0000bb001de87a20 */ /* 0x000fe20000410000 */
        /* <DEDUP_REMOVED lines=8> */
[----:B--2---:R-:W-:Y:S02]  /*ad60*/  FMUL.FTZ R3, R10, c[0x0][0x2ec] ;  /* 0x0000bb000a037a20 */ /* 0x004fe40000410000 */
[----:B----4-:R-:W-:Y:S02]  /*ad70*/  FMUL.FTZ R2, R11, c[0x0][0x2ec] ;  /* 0x0000bb000b027a20 */ /* 0x010fe40000410000 */
[----:B------:R-:W-:Y:S03]  /*ad80*/  FMUL.FTZ R35, R35, c[0x0][0x2ec] ;  /* 0x0000bb0023237a20 */ /* 0x000fe60000410000 */
[----:B------:R2:W4:Y:S10]  /*ad90*/  MUFU.TANH R182, R132 ;  /* 0x0000008400b67308 */ /* 0x0005340000002400 */
[----:B------:R2:W1:Y:S10]  /*ada0*/  MUFU.TANH R183, R3 ;  /* 0x0000000300b77308 */ /* 0x0004740000002400 */
[----:B------:R2:W1:Y:S10]  /*adb0*/  MUFU.TANH R181, R2 ;  /* 0x0000000200b57308 */ /* 0x0004740000002400 */
[----:B------:R-:W1:Y:S10]  /*adc0*/  MUFU.TANH R247, R247 ;  /* 0x000000f700f77308 */ /* 0x000e740000002400 */
        /* <DEDUP_REMOVED lines=19> */
[----:B------:R2:W1:Y:S02]  /*af00*/  MUFU.TANH R133, R35 ;  /* 0x0000002300857308 */ /* 0x0004640000002400 */
[----:B-1234-:R-:W-:-:S05]  /*af10*/  @P0 BRA `(.L_x_44) ;  /* 0xffffef4000000947 */ /* 0x01efca000383ffff */
.L_x_43:
        /* <DEDUP_REMOVED lines=39> */
[----:B-1----:R-:W-:Y:S02]  /*b190*/  FMNMX.FTZ R7, R133, R2, !PT ;  /* 0x0000000285077209 */ /* 0x002fe40007810000 */
[----:B------:R-:W-:Y:S01]  /*b1a0*/  IADD3 R221, R221, -0x1, RZ ;  /* 0xffffffffdddd7810 */ /* 0x000fe20007ffe0ff */
[----:B------:R-:W1:Y:S08]  /*b1b0*/  SHFL.BFLY PT, R6, R5, 0x2, 0x1f ;  /* 0x0c401f0005067f89 */ /* 0x000e7000000e0000 */
[----:B------:R-:W2:Y:S08]  /*b1c0*/  SHFL.BFLY PT, R2, R7, 0x2, 0x1f ;  /* 0x0c401f0007027f89 */ /* 0x000eb000000e0000 */
[----:B------:R-:W-:Y:S08]  /*b1d0*/  LDSM.16.MT88.4 R160, [R196+0x15800] ;  /* 0x01580000c4a0783b */ /* 0x000ff00000004200 */
[----:B------:R-:W-:Y:S01]  /*b1e0*/  LDSM.16.MT88.4 R164, [R200+0x17800] ;  /* 0x01780000c8a4783b */ /* 0x000fe20000004200 */
[----:B-1----:R-:W-:Y:S02]  /*b1f0*/  FMNMX.FTZ R9, R5, R6, !PT ;  /* 0x0000000605097209 */ /* 0x002fe40007810000 */
[----:B--2---:R-:W-:Y:S05]  /*b200*/  FMNMX.FTZ R4, R7, R2, !PT ;  /* 0x0000000207047209 */ /* 0x004fea0007810000 */
[----:B------:R-:W1:Y:S08]  /*b210*/  SHFL.BFLY PT, R132, R9, 0x1, 0x1f ;  /* 0x0c201f0009847f89 */ /* 0x000e7000000e0000 */
[----:B------:R-:W2:Y:S01]  /*b220*/  SHFL.BFLY PT, R3, R4, 0x1, 0x1f ;  /* 0x0c201f0004037f89 */ /* 0x000ea200000e0000 */
[----:B-1----:R-:W-:Y:S04]  /*b230*/  FMNMX.FTZ R132, R9, R132, !PT ;  /* 0x0000008409847209 */ /* 0x002fe80007810000 */
[C---:B------:R-:W-:Y:S01]  /*b240*/  FSETP.NEU.FTZ.AND P1, PT, R132.reuse, -INF , PT ;  /* 0xff8000008400780b */ /* 0x040fe20003f3d000 */
[C---:B------:R-:W-:Y:S02]  /*b250*/  FMUL.FTZ R145, R132.reuse, c[0x0][0x23c] ;  /* 0x00008f0084917a20 */ /* 0x040fe40000410000 */
[----:B------:R-:W-:Y:S01]  /*b260*/  FADD.FTZ R2, -R132, R135 ;  /* 0x0000008784027221 */ /* 0x000fe20000010100 */
[----:B--2---:R-:W-:Y:S02]  /*b270*/  FMNMX.FTZ R3, R4, R3, !PT ;  /* 0x0000000304037209 */ /* 0x004fe40007810000 */
[----:B------:R-:W-:Y:S01]  /*b280*/  FSEL R145, R145, RZ, P1 ;  /* 0x000000ff91917208 */ /* 0x000fe20000800000 */
[----:B------:R-:W-:Y:S01]  /*b290*/  FMUL.FTZ R6, R2, c[0x0][0x23c] ;  /* 0x00008f0002067a20 */ /* 0x000fe20000410000 */
[C---:B------:R-:W-:Y:S01]  /*b2a0*/  FSETP.NEU.FTZ.AND P1, PT, R3.reuse, -INF , PT ;  /* 0xff8000000300780b */ /* 0x040fe20003f3d000 */
[C---:B------:R-:W-:Y:S01]  /*b2b0*/  FMUL.FTZ R144, R3.reuse, c[0x0][0x23c] ;  /* 0x00008f0003907a20 */ /* 0x040fe20000410000 */
[----:B------:R-:W-:Y:S01]  /*b2c0*/  MOV R135, R132 ;  /* 0x0000008400877202 */ /* 0x000fe20000000f00 */
[----:B------:R-:W-:Y:S01]  /*b2d0*/  FADD.FTZ R5, -R3, R0 ;  /* 0x0000000003057221 */ /* 0x000fe20000010100 */
[----:B------:R-:W1:Y:S01]  /*b2e0*/  MUFU.EX2 R2, R6 ;  /* 0x0000000600027308 */ /* 0x000e620000000800 */
[--C-:B------:R-:W-:Y:S01]  /*b2f0*/  FFMA.FTZ R175, R170, c[0x0][0x23c], -R145.reuse ;  /* 0x00008f00aaaf7a23 */ /* 0x100fe20000010891 */
[----:B------:R-:W-:Y:S01]  /*b300*/  FSEL R144, R144, RZ, P1 ;  /* 0x000000ff90907208 */ /* 0x000fe20000800000 */
[--C-:B------:R-:W-:Y:S02]  /*b310*/  FFMA.FTZ R174, R252, c[0x0][0x23c], -R145.reuse ;  /* 0x00008f00fcae7a23 */ /* 0x100fe40000010891 */
[--C-:B------:R-:W-:Y:S02]  /*b320*/  FFMA.FTZ R173, R250, c[0x0][0x23c], -R145.reuse ;  /* 0x00008f00faad7a23 */ /* 0x100fe40000010891 */
[--C-:B------:R-:W-:Y:S02]  /*b330*/  FFMA.FTZ R171, R171, c[0x0][0x23c], -R144.reuse ;  /* 0x00008f00abab7a23 */ /* 0x100fe40000010890 */
[--C-:B------:R-:W-:Y:S01]  /*b340*/  FFMA.FTZ R170, R251, c[0x0][0x23c], -R144.reuse ;  /* 0x00008f00fbaa7a23 */ /* 0x100fe20000010890 */
[----:B------:R-:W-:Y:S01]  /*b350*/  MUFU.EX2 R175, R175 ;  /* 0x000000af00af7308 */ /* 0x000fe20000000800 */
[--C-:B------:R-:W-:Y:S02]  /*b360*/  FFMA.FTZ R172, R182, c[0x0][0x23c], -R145.reuse ;  /* 0x00008f00b6ac7a23 */ /* 0x100fe40000010891 */
[--C-:B------:R-:W-:Y:S02]  /*b370*/  FFMA.FTZ R169, R183, c[0x0][0x23c], -R144.reuse ;  /* 0x00008f00b7a97a23 */ /* 0x100fe40000010890 */
[--C-:B------:R-:W-:Y:S02]  /*b380*/  FFMA.FTZ R168, R181, c[0x0][0x23c], -R144.reuse ;  /* 0x00008f00b5a87a23 */ /* 0x100fe40000010890 */
[----:B------:R-:W-:Y:S02]  /*b390*/  FMUL.FTZ R0, R5, c[0x0][0x23c] ;  /* 0x00008f0005007a20 */ /* 0x000fe40000410000 */
[--C-:B------:R-:W-:Y:S01]  /*b3a0*/  FFMA.FTZ R176, R248, c[0x0][0x23c], -R145.reuse ;  /* 0x00008f00f8b07a23 */ /* 0x100fe20000010891 */
[----:B------:R-:W2:Y:S01]  /*b3b0*/  MUFU.EX2 R174, R174 ;  /* 0x000000ae00ae7308 */ /* 0x000ea20000000800 */
[--C-:B------:R-:W-:Y:S02]  /*b3c0*/  FFMA.FTZ R177, R246, c[0x0][0x23c], -R145.reuse ;  /* 0x00008f00f6b17a23 */ /* 0x100fe40000010891 */
[--C-:B------:R-:W-:Y:S02]  /*b3d0*/  FFMA.FTZ R178, R249, c[0x0][0x23c], -R144.reuse ;  /* 0x00008f00f9b27a23 */ /* 0x100fe40000010890 */
[C---:B-1----:R-:W-:Y:S02]  /*b3e0*/  FMUL.FTZ R4, R2.reuse, R128 ;  /* 0x0000008002047220 */ /* 0x042fe40000410000 */
[C---:B------:R-:W-:Y:S02]  /*b3f0*/  FMUL.FTZ R5, R2.reuse, R129 ;  /* 0x0000008102057220 */ /* 0x040fe40000410000 */
[C---:B------:R-:W-:Y:S01]  /*b400*/  FMUL.FTZ R8, R2.reuse, R124 ;  /* 0x0000007c02087220 */ /* 0x040fe20000410000 */
[----:B------:R-:W1:Y:S01]  /*b410*/  MUFU.EX2 R0, R0 ;  /* 0x0000000000007308 */ /* 0x000e620000000800 */
[C---:B------:R-:W-:Y:S02]  /*b420*/  FMUL.FTZ R9, R2.reuse, R125 ;  /* 0x0000007d02097220 */ /* 0x040fe40000410000 */
[C---:B------:R-:W-:Y:S02]  /*b430*/  FMUL.FTZ R16, R2.reuse, R116 ;  /* 0x0000007402107220 */ /* 0x040fe40000410000 */
[C---:B------:R-:W-:Y:S02]  /*b440*/  FMUL.FTZ R17, R2.reuse, R117 ;  /* 0x0000007502117220 */ /* 0x040fe40000410000 */
[C---:B------:R-:W-:Y:S02]  /*b450*/  FMUL.FTZ R24, R2.reuse, R108 ;  /* 0x0000006c02187220 */ /* 0x040fe40000410000 */
[C---:B------:R-:W-:Y:S01]  /*b460*/  FMUL.FTZ R25, R2.reuse, R109 ;  /* 0x0000006d02197220 */ /* 0x040fe20000410000 */
[----:B------:R-:W-:Y:S01]  /*b470*/  MUFU.EX2 R171, R171 ;  /* 0x000000ab00ab7308 */ /* 0x000fe20000000800 */
[C---:B------:R-:W-:Y:S02]  /*b480*/  FMUL.FTZ R32, R2.reuse, R100 ;  /* 0x0000006402207220 */ /* 0x040fe40000410000 */
[----:B------:R-:W-:Y:S01]  /*b490*/  FMUL.FTZ R33, R2, R101 ;  /* 0x0000006502217220 */ /* 0x000fe20000410000 */
[----:B--2---:R-:W-:Y:S01]  /*b4a0*/  F2FP.BF16.PACK_AB R128, R174, R175 ;  /* 0x000000afae80723e */ /* 0x004fe200000010ff */
[C---:B------:R-:W-:Y:S02]  /*b4b0*/  FMUL.FTZ R36, R2.reuse, R36 ;  /* 0x0000002402247220 */ /* 0x040fe40000410000 */
[C---:B------:R-:W-:Y:S02]  /*b4c0*/  FMUL.FTZ R37, R2.reuse, R37 ;  /* 0x0000002502257220 */ /* 0x040fe40000410000 */
[C---:B------:R-:W-:Y:S01]  /*b4d0*/  FMUL.FTZ R40, R2.reuse, R40 ;  /* 0x0000002802287220 */ /* 0x040fe20000410000 */
[----:B------:R-:W2:Y:S01]  /*b4e0*/  MUFU.EX2 R170, R170 ;  /* 0x000000aa00aa7308 */ /* 0x000ea20000000800 */
[C---:B------:R-:W-:Y:S02]  /*b4f0*/  FMUL.FTZ R41, R2.reuse, R41 ;  /* 0x0000002902297220 */ /* 0x040fe40000410000 */
[----:B------:R-:W-:Y:S02]  /*b500*/  FMUL.FTZ R44, R2, R44 ;  /* 0x0000002c022c7220 */ /* 0x000fe40000410000 */
[C---:B-1----:R-:W-:Y:S02]  /*b510*/  FMUL.FTZ R6, R0.reuse, R130 ;  /* 0x0000008200067220 */ /* 0x042fe40000410000 */
[C---:B------:R-:W-:Y:S02]  /*b520*/  FMUL.FTZ R7, R0.reuse, R131 ;  /* 0x0000008300077220 */ /* 0x040fe40000410000 */
[C---:B------:R-:W-:Y:S01]  /*b530*/  FMUL.FTZ R10, R0.reuse, R126 ;  /* 0x0000007e000a7220 */ /* 0x040fe20000410000 */
[----:B------:R-:W-:Y:S01]  /*b540*/  MUFU.EX2 R173, R173 ;  /* 0x000000ad00ad7308 */ /* 0x000fe20000000800 */
[C---:B------:R-:W-:Y:S02]  /*b550*/  FMUL.FTZ R11, R0.reuse, R127 ;  /* 0x0000007f000b7220 */ /* 0x040fe40000410000 */
[C---:B------:R-:W-:Y:S01]  /*b560*/  FMUL.FTZ R18, R0.reuse, R118 ;  /* 0x0000007600127220 */ /* 0x040fe20000410000 */
[----:B------:R-:W-:Y:S01]  /*b570*/  LDSM.16.MT88.4 R124, [R200+0x14800] ;  /* 0x01480000c87c783b */ /* 0x000fe20000004200 */
[C---:B------:R-:W-:Y:S02]  /*b580*/  FMUL.FTZ R19, R0.reuse, R119 ;  /* 0x0000007700137220 */ /* 0x040fe40000410000 */
[C---:B------:R-:W-:Y:S02]  /*b590*/  FMUL.FTZ R26, R0.reuse, R110 ;  /* 0x0000006e001a7220 */ /* 0x040fe40000410000 */
[C---:B------:R-:W-:Y:S01]  /*b5a0*/  FMUL.FTZ R27, R0.reuse, R111 ;  /* 0x0000006f001b7220 */ /* 0x040fe20000410000 */
[----:B------:R-:W1:Y:S01]  /*b5b0*/  MUFU.EX2 R172, R172 ;  /* 0x000000ac00ac7308 */ /* 0x000e620000000800 */
[C---:B------:R-:W-:Y:S01]  /*b5c0*/  FMUL.FTZ R34, R0.reuse, R102 ;  /* 0x0000006600227220 */ /* 0x040fe20000410000 */
[----:B------:R-:W-:Y:S01]  /*b5d0*/  LDSM.16.MT88.4 R108, [R196+0x14000] ;  /* 0x01400000c46c783b */ /* 0x000fe20000004200 */
[----:B------:R-:W-:Y:S01]  /*b5e0*/  FMUL.FTZ R35, R0, R103 ;  /* 0x0000006700237220 */ /* 0x000fe20000410000 */
[----:B--2---:R-:W-:Y:S01]  /*b5f0*/  F2FP.BF16.PACK_AB R129, R170, R171 ;  /* 0x000000abaa81723e */ /* 0x004fe200000010ff */
[C---:B------:R-:W-:Y:S02]  /*b600*/  FMUL.FTZ R38, R0.reuse, R38 ;  /* 0x0000002600267220 */ /* 0x040fe40000410000 */
[C---:B------:R-:W-:Y:S02]  /*b610*/  FMUL.FTZ R39, R0.reuse, R39 ;  /* 0x0000002700277220 */ /* 0x040fe40000410000 */
[C---:B------:R-:W-:Y:S01]  /*b620*/  FMUL.FTZ R42, R0.reuse, R42 ;  /* 0x0000002a002a7220 */ /* 0x040fe20000410000 */
[----:B------:R-:W-:Y:S01]  /*b630*/  MUFU.EX2 R169, R169 ;  /* 0x000000a900a97308 */ /* 0x000fe20000000800 */
[----:B------:R-:W-:Y:S01]  /*b640*/  LDSM.16.MT88.4 R100, [R197+0x14000] ;  /* 0x01400000c564783b */ /* 0x000fe20000004200 */
[----:B------:R-:W-:Y:S02]  /*b650*/  FMUL.FTZ R43, R0, R43 ;  /* 0x0000002b002b7220 */ /* 0x000fe40000410000 */
[----:B------:R-:W-:Y:S02]  /*b660*/  FMUL.FTZ R45, R2, R45 ;  /* 0x0000002d022d7220 */ /* 0x000fe40000410000 */
[C---:B------:R-:W-:Y:S02]  /*b670*/  FMUL.FTZ R46, R0.reuse, R46 ;  /* 0x0000002e002e7220 */ /* 0x040fe40000410000 */
[----:B------:R-:W-:Y:S01]  /*b680*/  FMUL.FTZ R47, R0, R47 ;  /* 0x0000002f002f7220 */ /* 0x000fe20000410000 */
[----:B------:R-:W-:Y:S01]  /*b690*/  LDSM.16.MT88.4 R116, [R198+0x12800] ;  /* 0x01280000c674783b */ /* 0x000fe20000004200 */
[----:B------:R-:W2:Y:S01]  /*b6a0*/  MUFU.EX2 R168, R168 ;  /* 0x000000a800a87308 */ /* 0x000ea20000000800 */
[C---:B------:R-:W-:Y:S02]  /*b6b0*/  FMUL.FTZ R48, R2.reuse, R48 ;  /* 0x0000003002307220 */ /* 0x040fe40000410000 */
[----:B------:R-:W-:Y:S01]  /*b6c0*/  FMUL.FTZ R49, R2, R49 ;  /* 0x0000003102317220 */ /* 0x000fe20000410000 */
[----:B-1----:R-:W-:Y:S01]  /*b6d0*/  F2FP.BF16.PACK_AB R130, R172, R173 ;  /* 0x000000adac82723e */ /* 0x002fe200000010ff */
        /* <DEDUP_REMOVED lines=9> */
[----:B------:R-:W1:Y:S01]  /*b770*/  MUFU.EX2 R177, R177 ;  /* 0x000000b100b17308 */ /* 0x000e620000000800 */
[C---:B------:R-:W-:Y:S02]  /*b780*/  FMUL.FTZ R58, R0.reuse, R58 ;  /* 0x0000003a003a7220 */ /* 0x040fe40000410000 */
[----:B------:R-:W-:Y:S01]  /*b790*/  FMUL.FTZ R59, R0, R59 ;  /* 0x0000003b003b7220 */ /* 0x000fe20000410000 */
[----:B--2---:R-:W-:Y:S01]  /*b7a0*/  F2FP.BF16.PACK_AB R131, R168, R169 ;  /* 0x000000a9a883723e */ /* 0x004fe200000010ff */
[C---:B------:R-:W-:Y:S02]  /*b7b0*/  FMUL.FTZ R60, R2.reuse, R60 ;  /* 0x0000003c023c7220 */ /* 0x040fe40000410000 */
[----:B------:R-:W-:Y:S02]  /*b7c0*/  FMUL.FTZ R61, R2, R61 ;  /* 0x0000003d023d7220 */ /* 0x000fe40000410000 */
[C---:B------:R-:W-:Y:S01]  /*b7d0*/  FMUL.FTZ R62, R0.reuse, R62 ;  /* 0x0000003e003e7220 */ /* 0x040fe20000410000 */
[----:B------:R-:W-:Y:S01]  /*b7e0*/  MUFU.EX2 R178, R178 ;  /* 0x000000b200b27308 */ /* 0x000fe20000000800 */
[C---:B------:R-:W-:Y:S05]  /*b7f0*/  HMMA.16816.F32.BF16 R4, R128.reuse, R12, R4 ;  /* 0x0000000c8004723c */ /* 0x040fea0000041804 */
[----:B------:R-:W-:Y:S02]  /*b800*/  FMUL.FTZ R63, R0, R63 ;  /* 0x0000003f003f7220 */ /* 0x000fe40000410000 */
[C---:B------:R-:W-:Y:S01]  /*b810*/  FMUL.FTZ R12, R2.reuse, R120 ;  /* 0x00000078020c7220 */ /* 0x040fe20000410000 */
[C---:B------:R-:W-:Y:S04]  /*b820*/  HMMA.16816.F32.BF16 R8, R128.reuse, R14, R8 ;  /* 0x0000000e8008723c */ /* 0x040fe80000041808 */
[C---:B------:R-:W-:Y:S02]  /*b830*/  FMUL.FTZ R13, R2.reuse, R121 ;  /* 0x00000079020d7220 */ /* 0x040fe40000410000 */
[----:B------:R-:W-:Y:S02]  /*b840*/  FMUL.FTZ R64, R2, R64 ;  /* 0x0000004002407220 */ /* 0x000fe40000410000 */
[C---:B------:R-:W-:Y:S04]  /*b850*/  FMUL.FTZ R14, R0.reuse, R122 ;  /* 0x0000007a000e7220 */ /* 0x040fe80000410000 */
[----:B------:R-:W-:Y:S02]  /*b860*/  FMUL.FTZ R15, R0, R123 ;  /* 0x0000007b000f7220 */ /* 0x000fe40000410000 */
[----:B------:R-:W2:Y:S01]  /*b870*/  LDSM.16.MT88.4 R120, [R196+0x12000] ;  /* 0x01200000c478783b */ /* 0x000ea20000004200 */
[----:B------:R-:W-:Y:S02]  /*b880*/  FMUL.FTZ R65, R2, R65 ;  /* 0x0000004102417220 */ /* 0x000fe40000410000 */
[C---:B------:R-:W-:Y:S02]  /*b890*/  FMUL.FTZ R66, R0.reuse, R66 ;  /* 0x0000004200427220 */ /* 0x040fe40000410000 */
[C---:B------:R-:W-:Y:S03]  /*b8a0*/  HMMA.16816.F32.BF16 R12, R128.reuse, R20, R12 ;  /* 0x00000014800c723c */ /* 0x040fe6000004180c */
[----:B------:R-:W-:Y:S02]  /*b8b0*/  FMUL.FTZ R67, R0, R67 ;  /* 0x0000004300437220 */ /* 0x000fe40000410000 */
[C---:B------:R-:W-:Y:S02]  /*b8c0*/  FMUL.FTZ R68, R2.reuse, R68 ;  /* 0x0000004402447220 */ /* 0x040fe40000410000 */
[C---:B------:R-:W-:Y:S01]  /*b8d0*/  FMUL.FTZ R20, R2.reuse, R112 ;  /* 0x0000007002147220 */ /* 0x040fe20000410000 */
[C---:B------:R-:W-:Y:S04]  /*b8e0*/  HMMA.16816.F32.BF16 R16, R128.reuse, R22, R16 ;  /* 0x000000168010723c */ /* 0x040fe80000041810 */
[C---:B------:R-:W-:Y:S02]  /*b8f0*/  FMUL.FTZ R21, R2.reuse, R113 ;  /* 0x0000007102157220 */ /* 0x040fe40000410000 */
[----:B------:R-:W-:Y:S02]  /*b900*/  FMUL.FTZ R69, R2, R69 ;  /* 0x0000004502457220 */ /* 0x000fe40000410000 */
[C---:B------:R-:W-:Y:S04]  /*b910*/  FMUL.FTZ R22, R0.reuse, R114 ;  /* 0x0000007200167220 */ /* 0x040fe80000410000 */
[C---:B------:R-:W-:Y:S02]  /*b920*/  FMUL.FTZ R23, R0.reuse, R115 ;  /* 0x0000007300177220 */ /* 0x040fe40000410000 */
[----:B------:R-:W3:Y:S01]  /*b930*/  LDSM.16.MT88.4 R112, [R200+0x14000] ;  /* 0x01400000c870783b */ /* 0x000ee20000004200 */
[C---:B------:R-:W-:Y:S02]  /*b940*/  FMUL.FTZ R70, R0.reuse, R70 ;  /* 0x0000004600467220 */ /* 0x040fe40000410000 */
[----:B------:R-:W-:Y:S02]  /*b950*/  FMUL.FTZ R71, R0, R71 ;  /* 0x0000004700477220 */ /* 0x000fe40000410000 */
[C---:B------:R-:W-:Y:S03]  /*b960*/  HMMA.16816.F32.BF16 R20, R128.reuse, R28, R20 ;  /* 0x0000001c8014723c */ /* 0x040fe60000041814 */
[C---:B------:R-:W-:Y:S02]  /*b970*/  FMUL.FTZ R72, R2.reuse, R72 ;  /* 0x0000004802487220 */ /* 0x040fe40000410000 */
[C---:B------:R-:W-:Y:S02]  /*b980*/  FMUL.FTZ R73, R2.reuse, R73 ;  /* 0x0000004902497220 */ /* 0x040fe40000410000 */
[C---:B------:R-:W-:Y:S01]  /*b990*/  FMUL.FTZ R28, R2.reuse, R104 ;  /* 0x00000068021c7220 */ /* 0x040fe20000410000 */
[C---:B------:R-:W-:Y:S04]  /*b9a0*/  HMMA.16816.F32.BF16 R24, R128.reuse, R30, R24 ;  /* 0x0000001e8018723c */ /* 0x040fe80000041818 */
[----:B------:R-:W-:Y:S02]  /*b9b0*/  FMUL.FTZ R29, R2, R105 ;  /* 0x00000069021d7220 */ /* 0x000fe40000410000 */
[C---:B------:R-:W-:Y:S02]  /*b9c0*/  FMUL.FTZ R74, R0.reuse, R74 ;  /* 0x0000004a004a7220 */ /* 0x040fe40000410000 */
[C---:B------:R-:W-:Y:S04]  /*b9d0*/  FMUL.FTZ R30, R0.reuse, R106 ;  /* 0x0000006a001e7220 */ /* 0x040fe80000410000 */
[C---:B------:R-:W-:Y:S02]  /*b9e0*/  FMUL.FTZ R31, R0.reuse, R107 ;  /* 0x0000006b001f7220 */ /* 0x040fe40000410000 */
[----:B------:R-:W4:Y:S01]  /*b9f0*/  LDSM.16.MT88.4 R104, [R198+0x14000] ;  /* 0x01400000c668783b */ /* 0x000f220000004200 */
[----:B------:R-:W-:Y:S02]  /*ba00*/  FMUL.FTZ R75, R0, R75 ;  /* 0x0000004b004b7220 */ /* 0x000fe40000410000 */
[C---:B------:R-:W-:Y:S02]  /*ba10*/  FMUL.FTZ R76, R2.reuse, R76 ;  /* 0x0000004c024c7220 */ /* 0x040fe40000410000 */
[C---:B--2---:R-:W-:Y:S03]  /*ba20*/  HMMA.16816.F32.BF16 R28, R128.reuse, R120, R28 ;  /* 0x00000078801c723c */ /* 0x044fe6000004181c */
[----:B------:R-:W-:Y:S02]  /*ba30*/  FMUL.FTZ R77, R2, R77 ;  /* 0x0000004d024d7220 */ /* 0x000fe40000410000 */
[C---:B------:R-:W-:Y:S02]  /*ba40*/  FMUL.FTZ R78, R0.reuse, R78 ;  /* 0x0000004e004e7220 */ /* 0x040fe40000410000 */
[----:B------:R-:W-:Y:S01]  /*ba50*/  FMUL.FTZ R79, R0, R79 ;  /* 0x0000004f004f7220 */ /* 0x000fe20000410000 */
[C---:B------:R-:W-:Y:S01]  /*ba60*/  HMMA.16816.F32.BF16 R32, R128.reuse, R122, R32 ;  /* 0x0000007a8020723c */ /* 0x040fe20000041820 */
[----:B------:R-:W-:Y:S03]  /*ba70*/  LDSM.16.MT88.4 R120, [R196+0x12800] ;  /* 0x01280000c478783b */ /* 0x000fe60000004200 */
[C---:B------:R-:W-:Y:S02]  /*ba80*/  FMUL.FTZ R80, R2.reuse, R80 ;  /* 0x0000005002507220 */ /* 0x040fe40000410000 */
[----:B------:R-:W-:Y:S02]  /*ba90*/  FMUL.FTZ R81, R2, R81 ;  /* 0x0000005102517220 */ /* 0x000fe40000410000 */
[C---:B---3--:R-:W-:Y:S04]  /*baa0*/  HMMA.16816.F32.BF16 R36, R128.reuse, R112, R36 ;  /* 0x000000708024723c */ /* 0x048fe80000041824 */
[C---:B------:R-:W-:Y:S02]  /*bab0*/  FMUL.FTZ R82, R0.reuse, R82 ;  /* 0x0000005200527220 */ /* 0x040fe40000410000 */
[----:B------:R-:W-:Y:S02]  /*bac0*/  FMUL.FTZ R83, R0, R83 ;  /* 0x0000005300537220 */ /* 0x000fe40000410000 */
[C---:B------:R-:W-:Y:S01]  /*bad0*/  HMMA.16816.F32.BF16 R40, R128.reuse, R114, R40 ;  /* 0x000000728028723c */ /* 0x040fe20000041828 */
[----:B------:R-:W-:Y:S03]  /*bae0*/  LDSM.16.MT88.4 R112, [R200+0x12800] ;  /* 0x01280000c870783b */ /* 0x000fe60000004200 */
[C---:B------:R-:W-:Y:S02]  /*baf0*/  FMUL.FTZ R84, R2.reuse, R84 ;  /* 0x0000005402547220 */ /* 0x040fe40000410000 */
[----:B------:R-:W-:Y:S02]  /*bb00*/  FMUL.FTZ R85, R2, R85 ;  /* 0x0000005502557220 */ /* 0x000fe40000410000 */
[C---:B------:R-:W-:Y:S01]  /*bb10*/  FMUL.FTZ R86, R0.reuse, R86 ;  /* 0x0000005600567220 */ /* 0x040fe20000410000 */
[C---:B----4-:R-:W-:Y:S03]  /*bb20*/  HMMA.16816.F32.BF16 R44, R128.reuse, R104, R44 ;  /* 0x00000068802c723c */ /* 0x050fe6000004182c */
[----:B------:R-:W-:Y:S02]  /*bb30*/  FMUL.FTZ R87, R0, R87 ;  /* 0x0000005700577220 */ /* 0x000fe40000410000 */
[--C-:B------:R-:W-:Y:S02]  /*bb40*/  FFMA.FTZ R179, R247, c[0x0][0x23c], -R144.reuse ;  /* 0x00008f00f7b37a23 */ /* 0x100fe40000010890 */
[--C-:B------:R-:W-:Y:S01]  /*bb50*/  FFMA.FTZ R181, R244, c[0x0][0x23c], -R145.reuse ;  /* 0x00008f00f4b57a23 */ /* 0x100fe20000010891 */
[C---:B------:R-:W-:Y:S01]  /*bb60*/  HMMA.16816.F32.BF16 R48, R128.reuse, R106, R48 ;  /* 0x0000006a8030723c */ /* 0x040fe20000041830 */
[----:B------:R-:W2:Y:S02]  /*bb70*/  LDSM.16.MT88.4 R104, [R200+0x16000] ;  /* 0x01600000c868783b */ /* 0x000ea40000004200 */
[----:B------:R-:W3:Y:S01]  /*bb80*/  MUFU.EX2 R179, R179 ;  /* 0x000000b300b37308 */ /* 0x000ee20000000800 */
[--C-:B------:R-:W-:Y:S02]  /*bb90*/  FFMA.FTZ R180, R242, c[0x0][0x23c], -R145.reuse ;  /* 0x00008f00f2b47a23 */ /* 0x100fe40000010891 */
[--C-:B------:R-:W-:Y:S02]  /*bba0*/  FFMA.FTZ R182, R245, c[0x0][0x23c], -R144.reuse ;  /* 0x00008f00f5b67a23 */ /* 0x100fe40000010890 */
[C---:B------:R-:W-:Y:S04]  /*bbb0*/  HMMA.16816.F32.BF16 R52, R128.reuse, R100, R52 ;  /* 0x000000648034723c */ /* 0x040fe80000041834 */
[--C-:B------:R-:W-:Y:S01]  /*bbc0*/  FFMA.FTZ R183, R243, c[0x0][0x23c], -R144.reuse ;  /* 0x00008f00f3b77a23 */ /* 0x100fe20000010890 */
[----:B------:R-:W-:Y:S01]  /*bbd0*/  MUFU.EX2 R181, R181 ;  /* 0x000000b500b57308 */ /* 0x000fe20000000800 */
[C---:B------:R-:W-:Y:S02]  /*bbe0*/  FMUL.FTZ R88, R2.reuse, R88 ;  /* 0x0000005802587220 */ /* 0x040fe40000410000 */
[C---:B------:R-:W-:Y:S01]  /*bbf0*/  HMMA.16816.F32.BF16 R56, R128.reuse, R102, R56 ;  /* 0x000000668038723c */ /* 0x040fe20000041838 */
[----:B------:R-:W4:Y:S03]  /*bc00*/  LDSM.16.MT88.4 R100, [R198+0x16000] ;  /* 0x01600000c664783b */ /* 0x000f260000004200 */
[----:B------:R-:W-:Y:S02]  /*bc10*/  FMUL.FTZ R89, R2, R89 ;  /* 0x0000005902597220 */ /* 0x000fe40000410000 */
[C---:B------:R-:W-:Y:S01]  /*bc20*/  FMUL.FTZ R90, R0.reuse, R90 ;  /* 0x0000005a005a7220 */ /* 0x040fe20000410000 */
[----:B------:R-:W5:Y:S01]  /*bc30*/  MUFU.EX2 R180, R180 ;  /* 0x000000b400b47308 */ /* 0x000f620000000800 */
[C---:B------:R-:W-:Y:S04]  /*bc40*/  HMMA.16816.F32.BF16 R60, R128.reuse, R108, R60 ;  /* 0x0000006c803c723c */ /* 0x040fe8000004183c */
[----:B------:R-:W-:Y:S02]  /*bc50*/  FMUL.FTZ R91, R0, R91 ;  /* 0x0000005b005b7220 */ /* 0x000fe40000410000 */
[C---:B------:R-:W-:Y:S02]  /*bc60*/  FMUL.FTZ R92, R2.reuse, R92 ;  /* 0x0000005c025c7220 */ /* 0x040fe40000410000 */
[C---:B------:R-:W-:Y:S01]  /*bc70*/  HMMA.16816.F32.BF16 R64, R128.reuse, R110, R64 ;  /* 0x0000006e8040723c */ /* 0x040fe20000041840 */
[----:B------:R-:W5:Y:S01]  /*bc80*/  LDSM.16.MT88.4 R108, [R197+0x16000] ;  /* 0x01600000c56c783b */ /* 0x000f620000004200 */
[----:B------:R-:W-:Y:S02]  /*bc90*/  MUFU.EX2 R182, R182 ;  /* 0x000000b600b67308 */ /* 0x000fe40000000800 */
[----:B------:R-:W-:Y:S02]  /*bca0*/  FMUL.FTZ R93, R2, R93 ;  /* 0x0000005d025d7220 */ /* 0x000fe40000410000 */
[C---:B------:R-:W-:Y:S02]  /*bcb0*/  FMUL.FTZ R94, R0.reuse, R94 ;  /* 0x0000005e005e7220 */ /* 0x040fe40000410000 */
[----:B------:R-:W-:Y:S01]  /*bcc0*/  FMUL.FTZ R95, R0, R95 ;  /* 0x0000005f005f7220 */ /* 0x000fe20000410000 */
[C---:B--2---:R-:W-:Y:S03]  /*bcd0*/  HMMA.16816.F32.BF16 R68, R128.reuse, R104, R68 ;  /* 0x000000688044723c */ /* 0x044fe60000041844 */
[C---:B------:R-:W-:Y:S01]  /*bce0*/  FMUL.FTZ R96, R2.reuse, R96 ;  /* 0x0000006002607220 */ /* 0x040fe20000410000 */
[----:B------:R-:W2:Y:S01]  /*bcf0*/  MUFU.EX2 R183, R183 ;  /* 0x000000b700b77308 */ /* 0x000ea20000000800 */
[----:B------:R-:W-:Y:S02]  /*bd00*/  FMUL.FTZ R97, R2, R97 ;  /* 0x0000006102617220 */ /* 0x000fe40000410000 */
[C---:B------:R-:W-:Y:S01]  /*bd10*/  FMUL.FTZ R98, R0.reuse, R98 ;  /* 0x0000006200627220 */ /* 0x040fe20000410000 */
[C---:B------:R-:W-:Y:S01]  /*bd20*/  HMMA.16816.F32.BF16 R72, R128.reuse, R106, R72 ;  /* 0x0000006a8048723c */ /* 0x040fe20000041848 */
[----:B------:R-:W2:Y:S03]  /*bd30*/  LDSM.16.MT88.4 R104, [R196+0x16000] ;  /* 0x01600000c468783b */ /* 0x000ea60000004200 */
[----:B------:R-:W-:Y:S02]  /*bd40*/  FMUL.FTZ R99, R0, R99 ;  /* 0x0000006300637220 */ /* 0x000fe40000410000 */
[--C-:B------:R-:W-:Y:S02]  /*bd50*/  FFMA.FTZ R240, R240, c[0x0][0x23c], -R145.reuse ;  /* 0x00008f00f0f07a23 */ /* 0x100fe40000010891 */
[C---:B----4-:R-:W-:Y:S04]  /*bd60*/  HMMA.16816.F32.BF16 R76, R128.reuse, R100, R76 ;  /* 0x00000064804c723c */ /* 0x050fe8000004184c */
[--C-:B------:R-:W-:Y:S01]  /*bd70*/  FFMA.FTZ R243, R238, c[0x0][0x23c], -R145.reuse ;  /* 0x00008f00eef37a23 */ /* 0x100fe20000010891 */
[----:B------:R-:W-:Y:S01]  /*bd80*/  MUFU.EX2 R240, R240 ;  /* 0x000000f000f07308 */ /* 0x000fe20000000800 */
[--C-:B------:R-:W-:Y:S01]  /*bd90*/  FFMA.FTZ R238, R241, c[0x0][0x23c], -R144.reuse ;  /* 0x00008f00f1ee7a23 */ /* 0x100fe20000010890 */
[----:B-1----:R-:W-:Y:S01]  /*bda0*/  F2FP.BF16.PACK_AB R100, R177, R176 ;  /* 0x000000b0b164723e */ /* 0x002fe200000010ff */
[C---:B------:R-:W-:Y:S04]  /*bdb0*/  HMMA.16816.F32.BF16 R80, R128.reuse, R102, R80 ;  /* 0x000000668050723c */ /* 0x040fe80000041850 */
[----:B---3--:R-:W-:Y:S01]  /*bdc0*/  F2FP.BF16.PACK_AB R101, R179, R178 ;  /* 0x000000b2b365723e */ /* 0x008fe200000010ff */
[--C-:B------:R-:W-:Y:S02]  /*bdd0*/  FFMA.FTZ R239, R239, c[0x0][0x23c], -R144.reuse ;  /* 0x00008f00efef7a23 */ /* 0x100fe40000010890 */
[----:B-----5:R-:W-:Y:S01]  /*bde0*/  F2FP.BF16.PACK_AB R102, R180, R181 ;  /* 0x000000b5b466723e */ /* 0x020fe200000010ff */
[C---:B------:R-:W-:Y:S01]  /*bdf0*/  HMMA.16816.F32.BF16 R84, R128.reuse, R108, R84 ;  /* 0x0000006c8054723c */ /* 0x040fe20000041854 */
[----:B------:R-:W1:Y:S03]  /*be00*/  MUFU.EX2 R243, R243 ;  /* 0x000000f300f37308 */ /* 0x000e660000000800 */
[----:B--2---:R-:W-:Y:S01]  /*be10*/  F2FP.BF16.PACK_AB R103, R183, R182 ;  /* 0x000000b6b767723e */ /* 0x004fe200000010ff */
[--C-:B------:R-:W-:Y:S02]  /*be20*/  FFMA.FTZ R236, R236, c[0x0][0x23c], -R145.reuse ;  /* 0x00008f00ecec7a23 */ /* 0x100fe40000010891 */
[--C-:B------:R-:W-:Y:S01]  /*be30*/  FFMA.FTZ R241, R234, c[0x0][0x23c], -R145.reuse ;  /* 0x00008f00eaf17a23 */ /* 0x100fe20000010891 */
[C---:B------:R-:W-:Y:S01]  /*be40*/  HMMA.16816.F32.BF16 R88, R128.reuse, R110, R88 ;  /* 0x0000006e8058723c */ /* 0x040fe20000041858 */
[----:B------:R-:W2:Y:S02]  /*be50*/  LDSM.16.MT88.4 R108, [R197+0x12800] ;  /* 0x01280000c56c783b */ /* 0x000ea40000004200 */
[----:B------:R-:W-:Y:S01]  /*be60*/  MUFU.EX2 R238, R238 ;  /* 0x000000ee00ee7308 */ /* 0x000fe20000000800 */
[--C-:B------:R-:W-:Y:S02]  /*be70*/  FFMA.FTZ R234, R237, c[0x0][0x23c], -R144.reuse ;  /* 0x00008f00edea7a23 */ /* 0x100fe40000010890 */
[--C-:B------:R-:W-:Y:S02]  /*be80*/  FFMA.FTZ R235, R235, c[0x0][0x23c], -R144.reuse ;  /* 0x00008f00ebeb7a23 */ /* 0x100fe40000010890 */
[--C-:B------:R-:W-:Y:S01]  /*be90*/  FFMA.FTZ R230, R230, c[0x0][0x23c], -R145.reuse ;  /* 0x00008f00e6e67a23 */ /* 0x100fe20000010891 */
[C---:B------:R-:W-:Y:S03]  /*bea0*/  HMMA.16816.F32.BF16 R92, R128.reuse, R104, R92 ;  /* 0x00000068805c723c */ /* 0x040fe6000004185c */
[--C-:B------:R-:W-:Y:S01]  /*beb0*/  FFMA.FTZ R237, R232, c[0x0][0x23c], -R145.reuse ;  /* 0x00008f00e8ed7a23 */ /* 0x100fe20000010891 */
[----:B------:R-:W3:Y:S01]  /*bec0*/  MUFU.EX2 R239, R239 ;  /* 0x000000ef00ef7308 */ /* 0x000ee20000000800 */
[--C-:B------:R-:W-:Y:S02]  /*bed0*/  FFMA.FTZ R232, R233, c[0x0][0x23c], -R144.reuse ;  /* 0x00008f00e9e87a23 */ /* 0x100fe40000010890 */
[--C-:B------:R-:W-:Y:S01]  /*bee0*/  FFMA.FTZ R231, R231, c[0x0][0x23c], -R144.reuse ;  /* 0x00008f00e7e77a23 */ /* 0x100fe20000010890 */
[----:B------:R-:W-:Y:S01]  /*bef0*/  HMMA.16816.F32.BF16 R96, R128, R106, R96 ;  /* 0x0000006a8060723c */ /* 0x000fe20000041860 */
[----:B------:R-:W4:Y:S03]  /*bf00*/  LDSM.16.MT88.4 R104, [R196+0x14800] ;  /* 0x01480000c468783b */ /* 0x000f260000004200 */
[--C-:B------:R-:W-:Y:S02]  /*bf10*/  FFMA.FTZ R228, R228, c[0x0][0x23c], -R145.reuse ;  /* 0x00008f00e4e47a23 */ /* 0x100fe40000010891 */
[----:B------:R-:W-:Y:S01]  /*bf20*/  FFMA.FTZ R145, R226, c[0x0][0x23c], -R145 ;  /* 0x00008f00e2917a23 */ /* 0x000fe20000010891 */
[----:B------:R-:W-:Y:S01]  /*bf30*/  MUFU.EX2 R236, R236 ;  /* 0x000000ec00ec7308 */ /* 0x000fe20000000800 */
[C---:B------:R-:W-:Y:S01]  /*bf40*/  HMMA.16816.F32.BF16 R4, R100.reuse, R112, R4 ;  /* 0x000000706404723c */ /* 0x040fe20000041804 */
[----:B------:R-:W-:Y:S04]  /*bf50*/  LDSM.16.MT88.4 R128, [R198+0x15000] ;  /* 0x01500000c680783b */ /* 0x000fe80000004200 */
[--C-:B------:R-:W-:Y:S02]  /*bf60*/  FFMA.FTZ R134, R134, c[0x0][0x23c], -R144.reuse ;  /* 0x00008f0086867a23 */ /* 0x100fe40000010890 */
[----:B------:R-:W-:Y:S01]  /*bf70*/  FFMA.FTZ R144, R133, c[0x0][0x23c], -R144 ;  /* 0x00008f0085907a23 */ /* 0x000fe20000010890 */
[C---:B------:R-:W-:Y:S01]  /*bf80*/  HMMA.16816.F32.BF16 R8, R100.reuse, R114, R8 ;  /* 0x000000726408723c */ /* 0x040fe20000041808 */
[----:B------:R-:W-:Y:S01]  /*bf90*/  LDSM.16.MT88.4 R112, [R198+0x16800] ;  /* 0x01680000c670783b */ /* 0x000fe20000004200 */
[----:B------:R-:W-:Y:S02]  /*bfa0*/  MUFU.EX2 R233, R145 ;  /* 0x0000009100e97308 */ /* 0x000fe40000000800 */
[----:B------:R-:W-:Y:S02]  /*bfb0*/  FFMA.FTZ R175, R2, R229, R175 ;  /* 0x000000e502af7223 */ /* 0x000fe400000100af */
[----:B------:R-:W-:Y:S01]  /*bfc0*/  FFMA.FTZ R171, R0, R227, R171 ;  /* 0x000000e300ab7223 */ /* 0x000fe200000100ab */
[----:B------:R-:W-:Y:S01]  /*bfd0*/  MOV R0, R3 ;  /* 0x0000000300007202 */ /* 0x000fe20000000f00 */
[C---:B------:R-:W-:Y:S04]  /*bfe0*/  HMMA.16816.F32.BF16 R12, R100.reuse, R116, R12 ;  /* 0x00000074640c723c */ /* 0x040fe8000004180c */
[----:B------:R5:W-:Y:S01]  /*bff0*/  MUFU.EX2 R133, R144 ;  /* 0x0000009000857308 */ /* 0x000be20000000800 */
[----:B------:R-:W-:Y:S02]  /*c000*/  FADD.FTZ R174, R174, R175 ;  /* 0x000000afaeae7221 */ /* 0x000fe40000010000 */
[----:B------:R-:W-:Y:S01]  /*c010*/  FADD.FTZ R170, R170, R171 ;  /* 0x000000abaaaa7221 */ /* 0x000fe20000010000 */
[C---:B------:R-:W-:Y:S01]  /*c020*/  HMMA.16816.F32.BF16 R16, R100.reuse, R118, R16 ;  /* 0x000000766410723c */ /* 0x040fe20000041810 */
[----:B------:R-:W-:Y:S03]  /*c030*/  LDSM.16.MT88.4 R116, [R197+0x16800] ;  /* 0x01680000c574783b */ /* 0x000fe60000004200 */
[----:B------:R-:W-:Y:S02]  /*c040*/  FADD.FTZ R173, R173, R174 ;  /* 0x000000aeadad7221 */ /* 0x000fe40000010000 */
[----:B------:R-:W1:Y:S02]  /*c050*/  MUFU.EX2 R241, R241 ;  /* 0x000000f100f17308 */ /* 0x000e640000000800 */
[C---:B--2---:R-:W-:Y:S04]  /*c060*/  HMMA.16816.F32.BF16 R20, R100.reuse, R108, R20 ;  /* 0x0000006c6414723c */ /* 0x044fe80000041814 */
[----:B------:R-:W-:Y:S04]  /*c070*/  FADD.FTZ R173, R172, R173 ;  /* 0x000000adacad7221 */ /* 0x000fe80000010000 */
[C---:B------:R-:W-:Y:S01]  /*c080*/  HMMA.16816.F32.BF16 R24, R100.reuse, R110, R24 ;  /* 0x0000006e6418723c */ /* 0x040fe20000041818 */
[----:B------:R-:W2:Y:S01]  /*c090*/  LDSM.16.MT88.4 R108, [R200+0x16800] ;  /* 0x01680000c86c783b */ /* 0x000ea20000004200 */
[----:B------:R-:W-:Y:S02]  /*c0a0*/  MUFU.EX2 R234, R234 ;  /* 0x000000ea00ea7308 */ /* 0x000fe40000000800 */
[----:B------:R-:W-:Y:S04]  /*c0b0*/  FADD.FTZ R176, R176, R173 ;  /* 0x000000adb0b07221 */ /* 0x000fe80000010000 */
[C---:B------:R-:W-:Y:S01]  /*c0c0*/  HMMA.16816.F32.BF16 R28, R100.reuse, R120, R28 ;  /* 0x00000078641c723c */ /* 0x040fe2000004181c */
[----:B-----5:R-:W-:Y:S03]  /*c0d0*/  LDSM.16.MT88.4 R144, [R196+0x13800] ;  /* 0x01380000c490783b */ /* 0x020fe60000004200 */
[----:B------:R-:W5:Y:S01]  /*c0e0*/  MUFU.EX2 R235, R235 ;  /* 0x000000eb00eb7308 */ /* 0x000f620000000800 */
[----:B------:R-:W-:Y:S03]  /*c0f0*/  FADD.FTZ R176, R177, R176 ;  /* 0x000000b0b1b07221 */ /* 0x000fe60000010000 */
[C---:B------:R-:W-:Y:S01]  /*c100*/  HMMA.16816.F32.BF16 R32, R100.reuse, R122, R32 ;  /* 0x0000007a6420723c */ /* 0x040fe20000041820 */
[----:B------:R-:W-:Y:S03]  /*c110*/  LDSM.16.MT88.4 R120, [R198+0x13000] ;  /* 0x01300000c678783b */ /* 0x000fe60000004200 */
[----:B------:R-:W-:Y:S02]  /*c120*/  FADD.FTZ R181, R181, R176 ;  /* 0x000000b0b5b57221 */ /* 0x000fe40000010000 */
[----:B------:R-:W-:Y:S02]  /*c130*/  MUFU.EX2 R230, R230 ;  /* 0x000000e600e67308 */ /* 0x000fe40000000800 */
[C---:B------:R-:W-:Y:S04]  /*c140*/  HMMA.16816.F32.BF16 R36, R100.reuse, R124, R36 ;  /* 0x0000007c6424723c */ /* 0x040fe80000041824 */
[----:B------:R-:W-:Y:S04]  /*c150*/  FADD.FTZ R181, R180, R181 ;  /* 0x000000b5b4b57221 */ /* 0x000fe80000010000 */
[C---:B------:R-:W-:Y:S01]  /*c160*/  HMMA.16816.F32.BF16 R40, R100.reuse, R126, R40 ;  /* 0x0000007e6428723c */ /* 0x040fe20000041828 */
[----:B------:R-:W-:Y:S01]  /*c170*/  LDSM.16.MT88.4 R124, [R196+0x13000] ;  /* 0x01300000c47c783b */ /* 0x000fe20000004200 */
[----:B------:R-:W1:Y:S06]  /*c180*/  MUFU.EX2 R237, R237 ;  /* 0x000000ed00ed7308 */ /* 0x000e6c0000000800 */
[C---:B------:R-:W-:Y:S04]  /*c190*/  HMMA.16816.F32.BF16 R44, R100.reuse, R136, R44 ;  /* 0x00000088642c723c */ /* 0x040fe8000004182c */
[----:B------:R-:W-:Y:S04]  /*c1a0*/  MUFU.EX2 R232, R232 ;  /* 0x000000e800e87308 */ /* 0x000fe80000000800 */
[C---:B------:R-:W-:Y:S01]  /*c1b0*/  HMMA.16816.F32.BF16 R48, R100.reuse, R138, R48 ;  /* 0x0000008a6430723c */ /* 0x040fe20000041830 */
[----:B------:R-:W-:Y:S05]  /*c1c0*/  LDSM.16.MT88.4 R136, [R197+0x15000] ;  /* 0x01500000c588783b */ /* 0x000fea0000004200 */
[----:B------:R-:W1:Y:S02]  /*c1d0*/  MUFU.EX2 R231, R231 ;  /* 0x000000e700e77308 */ /* 0x000e640000000800 */
[C---:B------:R-:W-:Y:S08]  /*c1e0*/  HMMA.16816.F32.BF16 R52, R100.reuse, R140, R52 ;  /* 0x0000008c6434723c */ /* 0x040ff00000041834 */
[C---:B------:R-:W-:Y:S01]  /*c1f0*/  HMMA.16816.F32.BF16 R56, R100.reuse, R142, R56 ;  /* 0x0000008e6438723c */ /* 0x040fe20000041838 */
[----:B------:R-:W-:Y:S01]  /*c200*/  LDSM.16.MT88.4 R140, [R197+0x13800] ;  /* 0x01380000c58c783b */ /* 0x000fe20000004200 */
[----:B------:R-:W1:Y:S06]  /*c210*/  MUFU.EX2 R228, R228 ;  /* 0x000000e400e47308 */ /* 0x000e6c0000000800 */
[C---:B----4-:R-:W-:Y:S04]  /*c220*/  HMMA.16816.F32.BF16 R60, R100.reuse, R104, R60 ;  /* 0x00000068643c723c */ /* 0x050fe8000004183c */
[----:B------:R-:W4:Y:S04]  /*c230*/  MUFU.EX2 R134, R134 ;  /* 0x0000008600867308 */ /* 0x000f280000000800 */
[C---:B------:R-:W-:Y:S01]  /*c240*/  HMMA.16816.F32.BF16 R64, R100.reuse, R106, R64 ;  /* 0x0000006a6440723c */ /* 0x040fe20000041840 */
[----:B------:R-:W1:Y:S07]  /*c250*/  LDSM.16.MT88.4 R104, [R196+0x16800] ;  /* 0x01680000c468783b */ /* 0x000e6e0000004200 */
[C---:B--2---:R-:W-:Y:S08]  /*c260*/  HMMA.16816.F32.BF16 R68, R100.reuse, R108, R68 ;  /* 0x0000006c6444723c */ /* 0x044ff00000041844 */
[C---:B------:R-:W-:Y:S01]  /*c270*/  HMMA.16816.F32.BF16 R72, R100.reuse, R110, R72 ;  /* 0x0000006e6448723c */ /* 0x040fe20000041848 */
[----:B------:R-:W2:Y:S07]  /*c280*/  LDSM.16.MT88.4 R108, [R200+0x13000] ;  /* 0x01300000c86c783b */ /* 0x000eae0000004200 */
[C---:B------:R-:W-:Y:S08]  /*c290*/  HMMA.16816.F32.BF16 R76, R100.reuse, R112, R76 ;  /* 0x00000070644c723c */ /* 0x040ff0000004184c */
[C---:B------:R-:W-:Y:S01]  /*c2a0*/  HMMA.16816.F32.BF16 R80, R100.reuse, R114, R80 ;  /* 0x000000726450723c */ /* 0x040fe20000041850 */
[----:B------:R-:W2:Y:S07]  /*c2b0*/  LDSM.16.MT88.4 R112, [R197+0x13000] ;  /* 0x01300000c570783b */ /* 0x000eae0000004200 */
[C---:B------:R-:W-:Y:S08]  /*c2c0*/  HMMA.16816.F32.BF16 R84, R100.reuse, R116, R84 ;  /* 0x000000746454723c */ /* 0x040ff00000041854 */
[C---:B------:R-:W-:Y:S01]  /*c2d0*/  HMMA.16816.F32.BF16 R88, R100.reuse, R118, R88 ;  /* 0x000000766458723c */ /* 0x040fe20000041858 */
[----:B------:R-:W4:Y:S07]  /*c2e0*/  LDSM.16.MT88.4 R116, [R200+0x15000] ;  /* 0x01500000c874783b */ /* 0x000f2e0000004200 */
[C---:B-1----:R-:W-:Y:S08]  /*c2f0*/  HMMA.16816.F32.BF16 R92, R100.reuse, R104, R92 ;  /* 0x00000068645c723c */ /* 0x042ff0000004185c */
[----:B------:R-:W-:Y:S01]  /*c300*/  HMMA.16816.F32.BF16 R96, R100, R106, R96 ;  /* 0x0000006a6460723c */ /* 0x000fe20000041860 */
[----:B------:R-:W1:Y:S06]  /*c310*/  LDSM.16.MT88.4 R104, [R196+0x15000] ;  /* 0x01500000c468783b */ /* 0x000e6c0000004200 */
[----:B------:R-:W-:Y:S01]  /*c320*/  F2FP.BF16.PACK_AB R100, R243, R240 ;  /* 0x000000f0f364723e */ /* 0x000fe200000010ff */
[----:B------:R-:W-:Y:S01]  /*c330*/  FADD.FTZ R240, R240, R181 ;  /* 0x000000b5f0f07221 */ /* 0x000fe20000010000 */
[----:B---3--:R-:W-:Y:S03]  /*c340*/  F2FP.BF16.PACK_AB R101, R239, R238 ;  /* 0x000000eeef65723e */ /* 0x008fe600000010ff */
[----:B------:R-:W-:Y:S01]  /*c350*/  F2FP.BF16.PACK_AB R102, R241, R236 ;  /* 0x000000ecf166723e */ /* 0x000fe200000010ff */
[----:B------:R-:W-:Y:S01]  /*c360*/  FADD.FTZ R243, R243, R240 ;  /* 0x000000f0f3f37221 */ /* 0x000fe20000010000 */
[----:B-----5:R-:W-:Y:S03]  /*c370*/  F2FP.BF16.PACK_AB R103, R235, R234 ;  /* 0x000000eaeb67723e */ /* 0x020fe600000010ff */
[----:B------:R-:W-:Y:S04]  /*c380*/  FADD.FTZ R236, R236, R243 ;  /* 0x000000f3ecec7221 */ /* 0x000fe80000010000 */
[C---:B--2---:R-:W-:Y:S03]  /*c390*/  HMMA.16816.F32.BF16 R4, R100.reuse, R108, R4 ;  /* 0x0000006c6404723c */ /* 0x044fe60000041804 */
[----:B------:R-:W-:Y:S05]  /*c3a0*/  FADD.FTZ R241, R241, R236 ;  /* 0x000000ecf1f17221 */ /* 0x000fea0000010000 */
[C---:B------:R-:W-:Y:S01]  /*c3b0*/  HMMA.16816.F32.BF16 R8, R100.reuse, R110, R8 ;  /* 0x0000006e6408723c */ /* 0x040fe20000041808 */
[----:B------:R-:W2:Y:S07]  /*c3c0*/  LDSM.16.MT88.4 R108, [R200+0x17000] ;  /* 0x01700000c86c783b */ /* 0x000eae0000004200 */
[C---:B------:R-:W-:Y:S08]  /*c3d0*/  HMMA.16816.F32.BF16 R12, R100.reuse, R120, R12 ;  /* 0x00000078640c723c */ /* 0x040ff0000004180c */
[C---:B------:R-:W-:Y:S08]  /*c3e0*/  HMMA.16816.F32.BF16 R16, R100.reuse, R122, R16 ;  /* 0x0000007a6410723c */ /* 0x040ff00000041810 */
[C---:B------:R-:W-:Y:S08]  /*c3f0*/  HMMA.16816.F32.BF16 R20, R100.reuse, R112, R20 ;  /* 0x000000706414723c */ /* 0x040ff00000041814 */
[C---:B------:R-:W-:Y:S01]  /*c400*/  HMMA.16816.F32.BF16 R24, R100.reuse, R114, R24 ;  /* 0x000000726418723c */ /* 0x040fe20000041818 */
[----:B------:R-:W3:Y:S07]  /*c410*/  LDSM.16.MT88.4 R112, [R198+0x17000] ;  /* 0x01700000c670783b */ /* 0x000eee0000004200 */
[C---:B------:R-:W-:Y:S08]  /*c420*/  HMMA.16816.F32.BF16 R28, R100.reuse, R124, R28 ;  /* 0x0000007c641c723c */ /* 0x040ff0000004181c */
[C---:B------:R-:W-:Y:S01]  /*c430*/  HMMA.16816.F32.BF16 R32, R100.reuse, R126, R32 ;  /* 0x0000007e6420723c */ /* 0x040fe20000041820 */
[----:B------:R-:W-:Y:S07]  /*c440*/  LDSM.16.MT88.4 R124, [R200+0x13800] ;  /* 0x01380000c87c783b */ /* 0x000fee0000004200 */
[C---:B----4-:R-:W-:Y:S08]  /*c450*/  HMMA.16816.F32.BF16 R36, R100.reuse, R116, R36 ;  /* 0x000000746424723c */ /* 0x050ff00000041824 */
[C---:B------:R-:W-:Y:S01]  /*c460*/  HMMA.16816.F32.BF16 R40, R100.reuse, R118, R40 ;  /* 0x000000766428723c */ /* 0x040fe20000041828 */
[----:B------:R-:W4:Y:S07]  /*c470*/  LDSM.16.MT88.4 R116, [R197+0x17000] ;  /* 0x01700000c574783b */ /* 0x000f2e0000004200 */
[C---:B------:R-:W-:Y:S08]  /*c480*/  HMMA.16816.F32.BF16 R44, R100.reuse, R128, R44 ;  /* 0x00000080642c723c */ /* 0x040ff0000004182c */
[C---:B------:R-:W-:Y:S08]  /*c490*/  HMMA.16816.F32.BF16 R48, R100.reuse, R130, R48 ;  /* 0x000000826430723c */ /* 0x040ff00000041830 */
[C---:B------:R-:W-:Y:S07]  /*c4a0*/  HMMA.16816.F32.BF16 R52, R100.reuse, R136, R52 ;  /* 0x000000886434723c */ /* 0x040fee0000041834 */
[----:B------:R-:W-:Y:S01]  /*c4b0*/  F2FP.BF16.PACK_AB R136, R237, R230 ;  /* 0x000000e6ed88723e */ /* 0x000fe200000010ff */
[C---:B------:R-:W-:Y:S04]  /*c4c0*/  HMMA.16816.F32.BF16 R56, R100.reuse, R138, R56 ;  /* 0x0000008a6438723c */ /* 0x040fe80000041838 */
[----:B------:R-:W-:Y:S01]  /*c4d0*/  F2FP.BF16.PACK_AB R137, R231, R232 ;  /* 0x000000e8e789723e */ /* 0x000fe200000010ff */
[----:B------:R-:W-:Y:S02]  /*c4e0*/  FADD.FTZ R230, R230, R241 ;  /* 0x000000f1e6e67221 */ /* 0x000fe40000010000 */
[----:B------:R-:W-:Y:S01]  /*c4f0*/  F2FP.BF16.PACK_AB R138, R233, R228 ;  /* 0x000000e4e98a723e */ /* 0x000fe200000010ff */
[C---:B-1----:R-:W-:Y:S04]  /*c500*/  HMMA.16816.F32.BF16 R60, R100.reuse, R104, R60 ;  /* 0x00000068643c723c */ /* 0x042fe8000004183c */
[----:B------:R-:W-:Y:S01]  /*c510*/  F2FP.BF16.PACK_AB R139, R133, R134 ;  /* 0x00000086858b723e */ /* 0x000fe200000010ff */
[----:B------:R-:W-:Y:S03]  /*c520*/  FADD.FTZ R237, R237, R230 ;  /* 0x000000e6eded7221 */ /* 0x000fe60000010000 */
[C---:B------:R-:W-:Y:S01]  /*c530*/  HMMA.16816.F32.BF16 R64, R100.reuse, R106, R64 ;  /* 0x0000006a6440723c */ /* 0x040fe20000041840 */
[----:B------:R-:W1:Y:S03]  /*c540*/  LDSM.16.MT88.4 R104, [R196+0x17000] ;  /* 0x01700000c468783b */ /* 0x000e660000004200 */
[----:B------:R-:W-:Y:S04]  /*c550*/  FADD.FTZ R228, R228, R237 ;  /* 0x000000ede4e47221 */ /* 0x000fe80000010000 */
[C---:B--2---:R-:W-:Y:S04]  /*c560*/  HMMA.16816.F32.BF16 R68, R100.reuse, R108, R68 ;  /* 0x0000006c6444723c */ /* 0x044fe80000041844 */
[----:B------:R-:W-:Y:S04]  /*c570*/  FADD.FTZ R229, R233, R228 ;  /* 0x000000e4e9e57221 */ /* 0x000fe80000010000 */
[C---:B------:R-:W-:Y:S01]  /*c580*/  HMMA.16816.F32.BF16 R72, R100.reuse, R110, R72 ;  /* 0x0000006e6448723c */ /* 0x040fe20000041848 */
[----:B------:R-:W2:Y:S07]  /*c590*/  LDSM.16.MT88.4 R108, [R198+0x13800] ;  /* 0x01380000c66c783b */ /* 0x000eae0000004200 */
[C---:B---3--:R-:W-:Y:S08]  /*c5a0*/  HMMA.16816.F32.BF16 R76, R100.reuse, R112, R76 ;  /* 0x00000070644c723c */ /* 0x048ff0000004184c */
[C---:B------:R-:W-:Y:S08]  /*c5b0*/  HMMA.16816.F32.BF16 R80, R100.reuse, R114, R80 ;  /* 0x000000726450723c */ /* 0x040ff00000041850 */
[C---:B----4-:R-:W-:Y:S08]  /*c5c0*/  HMMA.16816.F32.BF16 R84, R100.reuse, R116, R84 ;  /* 0x000000746454723c */ /* 0x050ff00000041854 */
[C---:B------:R-:W-:Y:S08]  /*c5d0*/  HMMA.16816.F32.BF16 R88, R100.reuse, R118, R88 ;  /* 0x000000766458723c */ /* 0x040ff00000041858 */
[C---:B-1----:R-:W-:Y:S08]  /*c5e0*/  HMMA.16816.F32.BF16 R92, R100.reuse, R104, R92 ;  /* 0x00000068645c723c */ /* 0x042ff0000004185c */
[----:B------:R-:W-:Y:S08]  /*c5f0*/  HMMA.16816.F32.BF16 R96, R100, R106, R96 ;  /* 0x0000006a6460723c */ /* 0x000ff00000041860 */
[C---:B------:R-:W-:Y:S01]  /*c600*/  HMMA.16816.F32.BF16 R128, R136.reuse, R124, R4 ;  /* 0x0000007c8880723c */ /* 0x040fe20000041804 */
[----:B------:R-:W1:Y:S07]  /*c610*/  LDSM.16.MT88.4 R4, [R198+0x17800] ;  /* 0x01780000c604783b */ /* 0x000e6e0000004200 */
[C---:B------:R-:W-:Y:S01]  /*c620*/  HMMA.16816.F32.BF16 R124, R136.reuse, R126, R8 ;  /* 0x0000007e887c723c */ /* 0x040fe20000041808 */
[----:B------:R-:W3:Y:S07]  /*c630*/  LDSM.16.MT88.4 R8, [R197+0x17800] ;  /* 0x01780000c508783b */ /* 0x000eee0000004200 */
[C---:B--2---:R-:W-:Y:S01]  /*c640*/  HMMA.16816.F32.BF16 R120, R136.reuse, R108, R12 ;  /* 0x0000006c8878723c */ /* 0x044fe2000004180c */
[----:B------:R-:W2:Y:S07]  /*c650*/  LDSM.16.MT88.4 R12, [R196+0x17800] ;  /* 0x01780000c40c783b */ /* 0x000eae0000004200 */
[C---:B------:R-:W-:Y:S08]  /*c660*/  HMMA.16816.F32.BF16 R116, R136.reuse, R110, R16 ;  /* 0x0000006e8874723c */ /* 0x040ff00000041810 */
        /* <DEDUP_REMOVED lines=14> */
[C---:B-1----:R-:W-:Y:S07]  /*c750*/  HMMA.16816.F32.BF16 R76, R136.reuse, R4, R76 ;  /* 0x00000004884c723c */ /* 0x042fee000004184c */
[----:B------:R-:W-:Y:S01]  /*c760*/  FADD.FTZ R5, R169, R170 ;  /* 0x000000aaa9057221 */ /* 0x000fe20000010000 */
[C---:B------:R-:W-:Y:S04]  /*c770*/  HMMA.16816.F32.BF16 R80, R136.reuse, R6, R80 ;  /* 0x000000068850723c */ /* 0x040fe80000041850 */
[----:B------:R-:W-:Y:S04]  /*c780*/  FADD.FTZ R5, R168, R5 ;  /* 0x00000005a8057221 */ /* 0x000fe80000010000 */
[C---:B---3--:R-:W-:Y:S04]  /*c790*/  HMMA.16816.F32.BF16 R84, R136.reuse, R8, R84 ;  /* 0x000000088854723c */ /* 0x048fe80000041854 */
[----:B------:R-:W-:Y:S04]  /*c7a0*/  FADD.FTZ R178, R178, R5 ;  /* 0x00000005b2b27221 */ /* 0x000fe80000010000 */
[C---:B------:R-:W-:Y:S04]  /*c7b0*/  HMMA.16816.F32.BF16 R88, R136.reuse, R10, R88 ;  /* 0x0000000a8858723c */ /* 0x040fe80000041858 */
[----:B------:R-:W-:Y:S04]  /*c7c0*/  FADD.FTZ R179, R179, R178 ;  /* 0x000000b2b3b37221 */ /* 0x000fe80000010000 */
[----:B------:R-:W-:Y:S01]  /*c7d0*/  FADD.FTZ R182, R182, R179 ;  /* 0x000000b3b6b67221 */ /* 0x000fe20000010000 */
[C---:B--2---:R-:W-:Y:S03]  /*c7e0*/  HMMA.16816.F32.BF16 R92, R136.reuse, R12, R92 ;  /* 0x0000000c885c723c */ /* 0x044fe6000004185c */
[----:B------:R-:W-:Y:S04]  /*c7f0*/  FADD.FTZ R183, R183, R182 ;  /* 0x000000b6b7b77221 */ /* 0x000fe80000010000 */
[----:B------:R-:W-:Y:S01]  /*c800*/  FADD.FTZ R238, R238, R183 ;  /* 0x000000b7eeee7221 */ /* 0x000fe20000010000 */
[----:B------:R-:W-:Y:S04]  /*c810*/  HMMA.16816.F32.BF16 R96, R136, R14, R96 ;  /* 0x0000000e8860723c */ /* 0x000fe80000041860 */
[----:B------:R-:W-:Y:S04]  /*c820*/  FADD.FTZ R239, R239, R238 ;  /* 0x000000eeefef7221 */ /* 0x000fe80000010000 */
[----:B------:R-:W-:Y:S04]  /*c830*/  FADD.FTZ R234, R234, R239 ;  /* 0x000000efeaea7221 */ /* 0x000fe80000010000 */
[----:B------:R-:W-:Y:S04]  /*c840*/  FADD.FTZ R235, R235, R234 ;  /* 0x000000eaebeb7221 */ /* 0x000fe80000010000 */
[----:B------:R-:W-:Y:S04]  /*c850*/  FADD.FTZ R232, R232, R235 ;  /* 0x000000ebe8e87221 */ /* 0x000fe80000010000 */
[----:B------:R-:W-:Y:S04]  /*c860*/  FADD.FTZ R231, R231, R232 ;  /* 0x000000e8e7e77221 */ /* 0x000fe80000010000 */
[----:B------:R-:W-:Y:S04]  /*c870*/  FADD.FTZ R134, R134, R231 ;  /* 0x000000e786867221 */ /* 0x000fe80000010000 */
[----:B------:R-:W-:Y:S01]  /*c880*/  FADD.FTZ R227, R133, R134 ;  /* 0x0000008685e37221 */ /* 0x000fe20000010000 */
[----:B------:R-:W-:-:S05]  /*c890*/  @P0 BRA `(.L_x_42) ;  /* 0xffffd73000000947 */ /* 0x000fca000383ffff */
.L_x_41:
        /* <DEDUP_REMOVED lines=218> */
[----:B------:R-:W-:Y:S04]  /*d640*/  STS [R25], R100 ;  /* 0x0000006419007388 */ /* 0x000fe80000000800 */
[----:B------:R-:W-:Y:S04]  /*d650*/  STS [R25+0x400], R102 ;  /* 0x0004006619007388 */ /* 0x000fe80000000800 */
        /* <DEDUP_REMOVED lines=12> */
[----:B------:R-:W2:Y:S04]  /*d720*/  S2R R7, SR_CTAID.Y ;  /* 0x0000000000077919 */ /* 0x000ea80000002600 */
[----:B------:R4:W-:Y:S04]  /*d730*/  STS [R23+0x4000], R60 ;  /* 0x0040003c17007388 */ /* 0x0009e80000000800 */
[----:B------:R5:W-:Y:S04]  /*d740*/  STS [R23+0x4400], R62 ;  /* 0x0044003e17007388 */ /* 0x000be80000000800 */
[----:B------:R1:W-:Y:S04]  /*d750*/  STS [R25+0x4000], R64 ;  /* 0x0040004019007388 */ /* 0x0003e80000000800 */
[----:B------:R-:W-:Y:S04]  /*d760*/  STS [R25+0x4400], R66 ;  /* 0x0044004219007388 */ /* 0x000fe80000000800 */
[----:B------:R-:W-:Y:S04]  /*d770*/  STS [R11+0x8000], R68 ;  /* 0x008000440b007388 */ /* 0x000fe80000000800 */
[----:B------:R3:W-:Y:S01]  /*d780*/  STS [R11+0x8400], R70 ;  /* 0x008400460b007388 */ /* 0x0007e20000000800 */
[----:B--2---:R-:W-:Y:S01]  /*d790*/  @!P0 SHF.R.S32.HI R12, RZ, 0x1f, R7 ;  /* 0x0000001fff0c8819 */ /* 0x004fe20000011407 */
[----:B------:R-:W-:-:S02]  /*d7a0*/  @!P3 IMAD R63, R7, c[0x0][0x214], RZ ;  /* 0x00008500073fba24 */ /* 0x000fc400078e02ff */
[----:B------:R2:W-:Y:S01]  /*d7b0*/  STS [R13+0x8000], R72 ;  /* 0x008000480d007388 */ /* 0x0005e20000000800 */
[----:B----4-:R-:W-:Y:S01]  /*d7c0*/  @P1 MOV R60, c[0x0][0x210] ;  /* 0x00008400003c1a02 */ /* 0x010fe20000000f00 */
[----:B------:R-:W-:Y:S01]  /*d7d0*/  @!P0 IMAD R12, R12, c[0x0][0x1e0], RZ ;  /* 0x000078000c0c8a24 */ /* 0x000fe200078e02ff */
[----:B------:R-:W-:Y:S01]  /*d7e0*/  @!P3 SEL R63, R63, R210, !P0 ;  /* 0x000000d23f3fb207 */ /* 0x000fe20004000000 */
[----:B------:R2:W-:Y:S01]  /*d7f0*/  STS [R13+0x8400], R74 ;  /* 0x0084004a0d007388 */ /* 0x0005e20000000800 */
[----:B-----5:R-:W-:Y:S01]  /*d800*/  @P1 MOV R62, 0x1 ;  /* 0x00000001003e1802 */ /* 0x020fe20000000f00 */
[C---:B------:R-:W-:Y:S02]  /*d810*/  @!P0 IMAD R61, R7.reuse, c[0x0][0x1e4], R12 ;  /* 0x00007900073d8a24 */ /* 0x040fe400078e020c */
[----:B------:R2:W-:Y:S01]  /*d820*/  STS [R15+0x8000], R76 ;  /* 0x0080004c0f007388 */ /* 0x0005e20000000800 */
[----:B------:R-:W-:Y:S02]  /*d830*/  @P1 IMAD R60, R60, c[0x0][0x214], RZ ;  /* 0x000085003c3c1a24 */ /* 0x000fe400078e02ff */
[----:B-1----:R-:W-:Y:S01]  /*d840*/  @!P0 IMAD.WIDE.U32 R64, R7, c[0x0][0x1e0], RZ ;  /* 0x0000780007408a25 */ /* 0x002fe200078e00ff */
[----:B------:R2:W-:Y:S04]  /*d850*/  STS [R15+0x8400], R78 ;  /* 0x0084004e0f007388 */ /* 0x0005e80000000800 */
[----:B------:R2:W-:Y:S01]  /*d860*/  STS [R17+0x8000], R80 ;  /* 0x0080005011007388 */ /* 0x0005e20000000800 */
[----:B------:R-:W-:-:S02]  /*d870*/  @!P0 IADD3 R5, R65, R61, RZ ;  /* 0x0000003d41058210 */ /* 0x000fc40007ffe0ff */
[----:B------:R-:W-:Y:S01]  /*d880*/  @!P0 MOV R4, R64 ;  /* 0x0000004000048202 */ /* 0x000fe20000000f00 */
[----:B------:R2:W-:Y:S01]  /*d890*/  STS [R17+0x8400], R82 ;  /* 0x0084005211007388 */ /* 0x0005e20000000800 */
[----:B---3--:R-:W-:Y:S01]  /*d8a0*/  @!P1 MOV R11, c[0x0][0x214] ;  /* 0x00008500000b9a02 */ /* 0x008fe20000000f00 */
[----:B------:R-:W-:Y:S01]  /*d8b0*/  CS2R R64, SRZ ;  /* 0x0000000000407805 */ /* 0x000fe2000001ff00 */
[----:B------:R-:W-:Y:S01]  /*d8c0*/  SHF.R.S32.HI R61, RZ, 0x1f, R8 ;  /* 0x0000001fff3d7819 */ /* 0x000fe20000011408 */
[----:B------:R2:W-:Y:S01]  /*d8d0*/  STS [R19+0x8000], R84 ;  /* 0x0080005413007388 */ /* 0x0005e20000000800 */
[----:B------:R-:W-:Y:S02]  /*d8e0*/  @!P1 SEL R60, R11, c[0x0][0x234], !P2 ;  /* 0x00008d000b3c9a07 */ /* 0x000fe40005000000 */
[----:B------:R-:W-:Y:S01]  /*d8f0*/  LOP3.LUT P0, RZ, R9, 0x3, RZ, 0xc0, !PT ;  /* 0x0000000309ff7812 */ /* 0x000fe2000780c0ff */
[----:B------:R2:W-:Y:S01]  /*d900*/  STS [R19+0x8400], R86 ;  /* 0x0084005613007388 */ /* 0x0005e20000000800 */
[----:B------:R-:W-:Y:S01]  /*d910*/  LEA.HI R61, R61, R8, RZ, 0x3 ;  /* 0x000000083d3d7211 */ /* 0x000fe200078f18ff */
[----:B------:R-:W-:Y:S01]  /*d920*/  @!P1 IMAD R62, R60, c[0x0][0x1c0], RZ ;  /* 0x000070003c3e9a24 */ /* 0x000fe200078e02ff */
[----:B------:R-:W-:Y:S01]  /*d930*/  @!P3 MOV R64, R63 ;  /* 0x0000003f0040b202 */ /* 0x000fe20000000f00 */
[----:B------:R2:W-:Y:S01]  /*d940*/  STS [R21+0x8000], R88 ;  /* 0x0080005815007388 */ /* 0x0005e20000000800 */
[----:B------:R-:W-:Y:S01]  /*d950*/  @!P3 SHF.R.S32.HI R65, RZ, 0x1f, R63 ;  /* 0x0000001fff41b819 */ /* 0x000fe2000001143f */
[----:B------:R-:W-:Y:S01]  /*d960*/  IMAD R62, R7, R62, RZ ;  /* 0x0000003e073e7224 */ /* 0x000fe200078e02ff */
[----:B------:R-:W-:Y:S01]  /*d970*/  @P1 MOV R7, c[0x0][0x210] ;  /* 0x0000840000071a02 */ /* 0x000fe20000000f00 */
[----:B------:R2:W-:Y:S01]  /*d980*/  STS [R21+0x8400], R90 ;  /* 0x0084005a15007388 */ /* 0x0005e20000000800 */
[----:B------:R-:W-:Y:S01]  /*d990*/  @!P1 MOV R7, 0x1 ;  /* 0x0000000100079802 */ /* 0x000fe20000000f00 */
[----:B------:R-:W-:Y:S01]  /*d9a0*/  @P5 FMUL.FTZ R63, R2, 0.69314718246459960938 ;  /* 0x3f317218023f5820 */ /* 0x000fe20000410000 */
[----:B------:R-:W-:Y:S01]  /*d9b0*/  SEL R62, R62, RZ, P3 ;  /* 0x000000ff3e3e7207 */ /* 0x000fe20001800000 */
[----:B------:R2:W-:Y:S01]  /*d9c0*/  STS [R23+0x8000], R92 ;  /* 0x0080005c17007388 */ /* 0x0005e20000000800 */
[----:B------:R-:W-:Y:S01]  /*d9d0*/  LOP3.LUT R61, R61, 0xffffff8, RZ, 0xc0, !PT ;  /* 0x0ffffff83d3d7812 */ /* 0x000fe200078ec0ff */
[----:B------:R-:W-:-:S02]  /*d9e0*/  @P4 FMUL.FTZ R2, R0, 0.69314718246459960938 ;  /* 0x3f31721800024820 */ /* 0x000fc40000410000 */
[----:B------:R2:W-:Y:S01]  /*d9f0*/  STS [R23+0x8400], R94 ;  /* 0x0084005e17007388 */ /* 0x0005e20000000800 */
[----:B------:R-:W-:Y:S02]  /*da00*/  IADD3 R61, R8, -R61, RZ ;  /* 0x8000003d083d7210 */ /* 0x000fe40007ffe0ff */
[----:B------:R-:W-:Y:S01]  /*da10*/  MOV R8, 0x7f800000 ;  /* 0x7f80000000087802 */ /* 0x000fe20000000f00 */
[----:B------:R2:W-:Y:S01]  /*da20*/  STS [R25+0x8000], R96 ;  /* 0x0080006019007388 */ /* 0x0005e20000000800 */
[----:B------:R-:W-:Y:S01]  /*da30*/  @P5 FFMA.FTZ R8, R132, c[0x0][0x238], R63 ;  /* 0x00008e0084085a23 */ /* 0x000fe2000001003f */
[----:B------:R-:W-:Y:S02]  /*da40*/  LEA R220, R61, R220, 0x4 ;  /* 0x000000dc3ddc7211 */ /* 0x000fe400078e20ff */
        /* <DEDUP_REMOVED lines=42> */
.L_x_46:
[----:B--2-4-:R-:W-:Y:S05]  /*dcf0*/  BSYNC B0 ;  /* 0x0000000000007941 */ /* 0x014fea0003800000 */
.L_x_45:
        /* <DEDUP_REMOVED lines=24> */
.L_x_48:
[----:B------:R-:W-:Y:S05]  /*de80*/  BSYNC B0 ;  /* 0x0000000000007941 */ /* 0x000fea0003800000 */
.L_x_47:
        /* <DEDUP_REMOVED lines=17> */
.L_x_50:
[----:B------:R-:W-:Y:S05]  /*dfa0*/  BSYNC B0 ;  /* 0x0000000000007941 */ /* 0x000fea0003800000 */
.L_x_49:
        /* <DEDUP_REMOVED lines=17> */
.L_x_52:
[----:B------:R-:W-:Y:S05]  /*e0c0*/  BSYNC B0 ;  /* 0x0000000000007941 */ /* 0x000fea0003800000 */
.L_x_51:
        /* <DEDUP_REMOVED lines=15> */
.L_x_33:
        /* <DEDUP_REMOVED lines=64> */
.L_x_54:
[----:B------:R-:W-:Y:S05]  /*e5c0*/  BSYNC B0 ;  /* 0x0000000000007941 */ /* 0x000fea0003800000 */
.L_x_53:
        /* <DEDUP_REMOVED lines=17> */
.L_x_56:
[----:B------:R-:W-:Y:S05]  /*e6e0*/  BSYNC B0 ;  /* 0x0000000000007941 */ /* 0x000fea0003800000 */
.L_x_55:
        /* <DEDUP_REMOVED lines=17> */
.L_x_58:
[----:B------:R-:W-:Y:S05]  /*e800*/  BSYNC B0 ;  /* 0x0000000000007941 */ /* 0x000fea0003800000 */
.L_x_57:
        /* <DEDUP_REMOVED lines=17> */
.L_x_60:
[----:B------:R-:W-:Y:S05]  /*e920*/  BSYNC B0 ;  /* 0x0000000000007941 */ /* 0x000fea0003800000 */
.L_x_59:
        /* <DEDUP_REMOVED lines=35> */
.L_x_61:
        /* <DEDUP_REMOVED lines=10> */
.L_x_683:


//--------------------- .text._ZN5flash16flash_fwd_kernelI23Flash_fwd_kernel_traitsILi192ELi128ELi64ELi8ELb0ELb0EN7cutlass10bfloat16_tE19Flash_kernel_traitsILi192ELi128ELi64ELi8ES3_EELb0ELb1ELb0ELb0ELb0ELb0ELb0ELb0EEEvNS_16Flash_fwd_paramsE --------------------------
	.section	.text._ZN5flash16flash_fwd_kernelI23Flash_fwd_kernel_traitsILi192ELi128ELi64ELi8ELb0ELb0EN7cutlass10bfloat16_tE19Flash_kernel_traitsILi192ELi128ELi64ELi8ES3_EELb0ELb1ELb0ELb0ELb0ELb0ELb0ELb0EEEvNS_16Flash_fwd_paramsE,"ax",@progbits
	.sectioninfo	@"SHI_REGISTERS=237"
	.align	128
        .global         _ZN5flash16flash_fwd_kernelI23Flash_fwd_kernel_traitsILi192ELi128ELi64ELi8ELb0ELb0EN7cutlass10bfloat16_tE19Flash_kernel_traitsILi192ELi128ELi64ELi8ES3_EELb0ELb1ELb0ELb0ELb0ELb0ELb0ELb0EEEvNS_16Flash_fwd_paramsE
        .type           _ZN5flash16flash_fwd_kernelI23Flash_fwd_kernel_traitsILi192ELi128ELi64ELi8ELb0ELb0EN7cutlass10bfloat16_tE19Flash_kernel_traitsILi192ELi128ELi64ELi8ES3_EELb0ELb1ELb0ELb0ELb0ELb0ELb0ELb0EEEvNS_16Flash_fwd_paramsE,@function
        .size           _ZN5flash16flash_fwd_kernelI23Flash_fwd_kernel_traitsILi192ELi128ELi64ELi8ELb0ELb0EN7cutlass10bfloat16_tE19Flash_kernel_traitsILi192ELi128ELi64ELi8ES3_EELb0ELb1ELb0ELb0ELb0ELb0ELb0ELb0EEEvNS_16Flash_fwd_paramsE,(.L_x_684 - _ZN5flash16flash_fwd_kernelI23Flash_fwd_kernel_traitsILi192ELi128ELi64ELi8ELb0ELb0EN7cutlass10bfloat16_tE19Flash_kernel_traitsILi192ELi128ELi64ELi8ES3_EELb0ELb1ELb0ELb0ELb0ELb0ELb0ELb0EEEvNS_16Flash_fwd_paramsE)
        .other          _ZN5flash16flash_fwd_kernelI23Flash_fwd_kernel_traitsILi192ELi128ELi64ELi8ELb0ELb0EN7cutlass10bfloat16_tE19Flash_kernel_traitsILi192ELi128ELi64ELi8ES3_EELb0ELb1ELb0ELb0ELb0ELb0ELb0ELb0EEEvNS_16Flash_fwd_paramsE,@"STO_CUDA_ENTRY STV_DEFAULT"
_ZN5flash16flash_fwd_kernelI23Flash_fwd_kernel_traitsILi192ELi128ELi64ELi8ELb0ELb0EN7cutlass10bfloat16_tE19Flash_kernel_traitsILi192ELi128ELi64ELi8ES3_EELb0ELb1ELb0ELb0ELb0ELb0ELb0ELb0EEEvNS_16Flash_fwd_paramsE:
.text._ZN5flash16flash_fwd_kernelI23Flash_fwd_kernel_traitsILi192ELi128ELi64ELi8ELb0ELb0EN7cutlass10bfloat16_tE19Flash_kernel_traitsILi192ELi128ELi64ELi8ES3_EELb0ELb1ELb0ELb0ELb0ELb0ELb0ELb0EEEvNS_16Flash_fwd_paramsE:
        /* <DEDUP_REMOVED lines=24> */
[----:B------:R-:W4:Y:S01]  /*0180*/  S2R R14, SR_CTAID.Z ;  /* 0x00000000000e7919 */ /* 0x000f220000002700 */
[----:B------:R-:W-:Y:S01]  /*0190*/  ISETP.NE.AND.EX P0, PT, RZ, c[0x0][0x24c], PT, P0 ;  /* 0x00009300ff007a0c */ /* 0x000fe20003f05300 */
[----:B--2---:R-:W-:Y:S02]  /*01a0*/  @P2 IMAD.IADD R205, R205, 0x1, -R200 ;  /* 0x00000001cdcd2824 */ /* 0x004fe400078e0ac8 */
[----:B------:R-:W-:-:S10]  /*01b0*/  @!P2 IMAD.MOV.U32 R205, RZ, RZ, c[0x0][0x214] ;  /* 0x00008500ffcda624 */ /* 0x000fd400078e00ff */
[----:B------:R-:W-:Y:S05]  /*01c0*/  @!P0 BRA `(.L_x_62) ;  /* 0x0000004000008947 */ /* 0x000fea0003800000 */
[----:B-1-34-:R-:W2:Y:S02]  /*01d0*/  @P3 LDG.E R4, [R6.64+0x4] ;  /* 0x0000040c06043981 */ /* 0x01aea4000c1e1900 */
[----:B--2--5:R-:W-:-:S06]  /*01e0*/  @P3 IADD3 R5, R4, -R9, RZ ;  /* 0x8000000904053210 */ /* 0x024fcc0007ffe0ff */
[----:B------:R1:W5:Y:S01]  /*01f0*/  @!P3 LDG.E R5, [R6.64] ;  /* 0x0000000c0605b981 */ /* 0x000362000c1e1900 */
[----:B------:R-:W-:Y:S05]  /*0200*/  BRA `(.L_x_63) ;  /* 0x0000001000007947 */ /* 0x000fea0003800000 */
.L_x_62:
[----:B-1-34-:R-:W-:Y:S02]  /*0210*/  MOV R5, c[0x0][0x218] ;  /* 0x0000860000057a02 */ /* 0x01afe40000000f00 */
.L_x_63:
[----:B------:R-:W-:-:S04]  /*0220*/  ISETP.NE.U32.AND P2, PT, RZ, c[0x0][0x258], PT ;  /* 0x00009600ff007a0c */ /* 0x000fc80003f45070 */
[----:B------:R-:W-:-:S13]  /*0230*/  ISETP.NE.AND.EX P2, PT, RZ, c[0x0][0x25c], PT, P2 ;  /* 0x00009700ff007a0c */ /* 0x000fda0003f45320 */
[----:B------:R-:W-:-:S05]  /*0240*/  @P2 IMAD.WIDE R10, R0, R3, c[0x0][0x258] ;  /* 0x00009600000a2625 */ /* 0x000fca00078e0203 */
[----:B-1----:R-:W2:Y:S01]  /*0250*/  @P2 LDG.E R7, [R10.64] ;  /* 0x0000000c0a072981 */ /* 0x002ea2000c1e1900 */
        /* <DEDUP_REMOVED lines=15> */
[----:B------:R-:W-:Y:S01]  /*0350*/  SHF.R.S32.HI R5, RZ, 0x6, R5 ;  /* 0x00000006ff057819 */ /* 0x000fe20000011405 */
[----:B------:R-:W1:Y:S01]  /*0360*/  S2R R3, SR_TID.X ;  /* 0x0000000000037919 */ /* 0x000e620000002100 */
        /* <DEDUP_REMOVED lines=10> */
[----:B------:R-:W-:-:S04]  /*0410*/  @!P1 IMAD.WIDE.U32 R12, R0, c[0x0][0x178], RZ ;  /* 0x00005e00000c9a25 */ /* 0x000fc800078e00ff */
[----:B------:R-:W-:Y:S01]  /*0420*/  @!P1 IMAD R5, R0, c[0x0][0x17c], R5 ;  /* 0x00005f0000059a24 */ /* 0x000fe200078e0205 */
[----:B------:R-:W-:Y:S01]  /*0430*/  @!P1 MOV R20, R12 ;  /* 0x0000000c00149202 */ /* 0x000fe20000000f00 */
[----:B------:R-:W-:-:S04]  /*0440*/  @P0 IMAD.WIDE.U32 R206, R16, c[0x0][0x198], RZ ;  /* 0x0000660010ce0a25 */ /* 0x000fc800078e00ff */
[----:B------:R-:W-:Y:S01]  /*0450*/  @P1 IMAD R11, R200, c[0x0][0x194], R21 ;  /* 0x00006500c80b1a24 */ /* 0x000fe200078e0215 */
[----:B------:R-:W-:Y:S01]  /*0460*/  @!P1 IADD3 R11, R13, R5, RZ ;  /* 0x000000050d0b9210 */ /* 0x000fe20007ffe0ff */
[----:B------:R-:W-:Y:S01]  /*0470*/  @P0 IMAD R16, R16, c[0x0][0x19c], R207 ;  /* 0x0000670010100a24 */ /* 0x000fe200078e02cf */
        /* <DEDUP_REMOVED lines=11> */
.L_x_65:
[----:B------:R-:W-:Y:S01]  /*0530*/  IABS R8, c[0x0][0x1c8] ;  /* 0x0000720000087a13 */ /* 0x000fe20000000000 */
[----:B------:R-:W-:Y:S01]  /*0540*/  IMAD.MOV.U32 R12, RZ, RZ, RZ ;  /* 0x000000ffff0c7224 */ /* 0x000fe200078e00ff */
[----:B------:R-:W-:Y:S01]  /*0550*/  SHF.R.S32.HI R17, RZ, 0x1f, R14 ;  /* 0x0000001fff117819 */ /* 0x000fe2000001140e */
[----:B------:R-:W-:Y:S01]  /*0560*/  @P0 IMAD.IADD R9, R2, 0x1, R9 ;  /* 0x0000000102090824 */ /* 0x000fe200078e0209 */
[----:B------:R-:W2:Y:S08]  /*0570*/  I2F.RP R10, R8 ;  /* 0x00000008000a7306 */ /* 0x000eb00000209400 */
[----:B--2---:R-:W2:Y:S02]  /*0580*/  MUFU.RCP R13, R10 ;  /* 0x0000000a000d7308 */ /* 0x004ea40000001000 */
[----:B--2---:R-:W-:-:S06]  /*0590*/  IADD3 R13, R13, 0xffffffe, RZ ;  /* 0x0ffffffe0d0d7810 */ /* 0x004fcc0007ffe0ff */
[----:B------:R-:W2:Y:S02]  /*05a0*/  F2I.FTZ.U32.TRUNC.NTZ R13, R13 ;  /* 0x0000000d000d7305 */ /* 0x000ea4000021f000 */
[----:B--2---:R-:W-:-:S04]  /*05b0*/  IMAD.MOV R5, RZ, RZ, -R13 ;  /* 0x000000ffff057224 */ /* 0x004fc800078e0a0d */
[----:B------:R-:W-:Y:S01]  /*05c0*/  IMAD R7, R5, R8, RZ ;  /* 0x0000000805077224 */ /* 0x000fe200078e02ff */
[----:B------:R-:W-:-:S03]  /*05d0*/  IABS R5, R14 ;  /* 0x0000000e00057213 */ /* 0x000fc60000000000 */
[----:B------:R-:W-:-:S04]  /*05e0*/  IMAD.HI.U32 R12, R13, R7, R12 ;  /* 0x000000070d0c7227 */ /* 0x000fc800078e000c */
[----:B------:R-:W-:-:S04]  /*05f0*/  IMAD.MOV.U32 R7, RZ, RZ, R5 ;  /* 0x000000ffff077224 */ /* 0x000fc800078e0005 */
[----:B------:R-:W-:-:S04]  /*0600*/  IMAD.HI.U32 R214, R12, R7, RZ ;  /* 0x000000070cd67227 */ /* 0x000fc800078e00ff */
[----:B------:R-:W-:Y:S02]  /*0610*/  IMAD.MOV R5, RZ, RZ, -R214 ;  /* 0x000000ffff057224 */ /* 0x000fe400078e0ad6 */
[----:B------:R-:W-:-:S04]  /*0620*/  @P0 IMAD.WIDE.U32 R12, R9, c[0x0][0x1a0], RZ ;  /* 0x00006800090c0a25 */ /* 0x000fc800078e00ff */
[----:B------:R-:W-:Y:S02]  /*0630*/  IMAD R5, R8, R5, R7 ;  /* 0x0000000508057224 */ /* 0x000fe400078e0207 */
[----:B------:R-:W-:-:S03]  /*0640*/  @P0 IMAD R9, R9, c[0x0][0x1a4], R13 ;  /* 0x0000690009090a24 */ /* 0x000fc600078e020d */
[----:B------:R-:W-:-:S13]  /*0650*/  ISETP.GT.U32.AND P2, PT, R8, R5, PT ;  /* 0x000000050800720c */ /* 0x000fda0003f44070 */
[-C--:B------:R-:W-:Y:S02]  /*0660*/  @!P2 IADD3 R5, R5, -R8.reuse, RZ ;  /* 0x800000080505a210 */ /* 0x080fe40007ffe0ff */
[----:B------:R-:W-:Y:S02]  /*0670*/  @!P2 IADD3 R214, R214, 0x1, RZ ;  /* 0x00000001d6d6a810 */ /* 0x000fe40007ffe0ff */
[----:B------:R-:W-:Y:S02]  /*0680*/  ISETP.GE.U32.AND P3, PT, R5, R8, PT ;  /* 0x000000080500720c */ /* 0x000fe40003f66070 */
[----:B------:R-:W-:Y:S02]  /*0690*/  LOP3.LUT R5, R14, c[0x0][0x1c8], RZ, 0x3c, !PT ;  /* 0x000072000e057a12 */ /* 0x000fe400078e3cff */
[----:B------:R-:W-:Y:S02]  /*06a0*/  ISETP.NE.AND P2, PT, RZ, c[0x0][0x1c8], PT ;  /* 0x00007200ff007a0c */ /* 0x000fe40003f45270 */
[----:B------:R-:W-:-:S02]  /*06b0*/  ISETP.GE.AND P1, PT, R5, RZ, PT ;  /* 0x000000ff0500720c */ /* 0x000fc40003f26270 */
[----:B------:R-:W-:-:S05]  /*06c0*/  @P0 MOV R8, R12 ;  /* 0x0000000c00080202 */ /* 0x000fca0000000f00 */
[----:B------:R-:W-:-:S06]  /*06d0*/  @P3 IADD3 R214, R214, 0x1, RZ ;  /* 0x00000001d6d63810 */ /* 0x000fcc0007ffe0ff */
        /* <DEDUP_REMOVED lines=13> */
.L_x_66:
[----:B-1----:R-:W-:Y:S01]  /*07b0*/  SHF.R.S32.HI R10, RZ, 0x1f, R3 ;  /* 0x0000001fff0a7819 */ /* 0x002fe20000011403 */
[----:B------:R-:W-:Y:S01]  /*07c0*/  IMAD R17, R17, c[0x0][0x1a8], RZ ;  /* 0x00006a0011117a24 */ /* 0x000fe200078e02ff */
[----:B------:R-:W-:Y:S01]  /*07d0*/  BSSY B0, `(.L_x_67) ;  /* 0x000006a000007945 */ /* 0x000fe20003800000 */
[----:B------:R-:W-:Y:S01]  /*07e0*/  IMAD.IADD R199, R205, 0x1, -R6 ;  /* 0x00000001cdc77824 */ /* 0x000fe200078e0a06 */
[-C--:B------:R-:W-:Y:S01]  /*07f0*/  LEA.HI R2, R10, R3.reuse, RZ, 0x3 ;  /* 0x000000030a027211 */ /* 0x080fe200078f18ff */
[----:B------:R-:W-:Y:S01]  /*0800*/  IMAD R17, R14, c[0x0][0x1ac], R17 ;  /* 0x00006b000e117a24 */ /* 0x000fe200078e0211 */
[----:B------:R-:W-:Y:S02]  /*0810*/  LEA.HI R197, R10, R3, RZ, 0x4 ;  /* 0x000000030ac57211 */ /* 0x000fe400078f20ff */
[----:B------:R-:W-:Y:S02]  /*0820*/  SHF.R.S32.HI R12, RZ, 0x3, R2 ;  /* 0x00000003ff0c7819 */ /* 0x000fe40000011402 */
[----:B------:R-:W-:-:S02]  /*0830*/  LOP3.LUT R2, R2, 0xfffffff8, RZ, 0xc0, !PT ;  /* 0xfffffff802027812 */ /* 0x000fc400078ec0ff */
[----:B------:R-:W-:Y:S01]  /*0840*/  LOP3.LUT R0, R197, 0xfffffff0, RZ, 0xc0, !PT ;  /* 0xfffffff0c5007812 */ /* 0x000fe200078ec0ff */
[----:B------:R-:W-:Y:S01]  /*0850*/  IMAD.SHL.U32 R5, R12, 0x40, RZ ;  /* 0x000000400c057824 */ /* 0x000fe200078e00ff */
[----:B------:R-:W-:Y:S01]  /*0860*/  SHF.R.S32.HI R18, RZ, 0x4, R197 ;  /* 0x00000004ff127819 */ /* 0x000fe200000114c5 */
[C---:B------:R-:W-:Y:S01]  /*0870*/  IMAD.IADD R2, R3.reuse, 0x1, -R2 ;  /* 0x0000000103027824 */ /* 0x040fe200078e0a02 */
[----:B------:R-:W-:Y:S01]  /*0880*/  SHF.R.S32.HI R13, RZ, 0x1f, R12 ;  /* 0x0000001fff0d7819 */ /* 0x000fe2000001140c */
[----:B------:R-:W-:Y:S01]  /*0890*/  IMAD.IADD R0, R3, 0x1, -R0 ;  /* 0x0000000103007824 */ /* 0x000fe200078e0a00 */
[----:B------:R-:W-:Y:S01]  /*08a0*/  LOP3.LUT R5, R5, 0x1c0, RZ, 0xc0, !PT ;  /* 0x000001c005057812 */ /* 0x000fe200078ec0ff */
[----:B------:R-:W-:Y:S01]  /*08b0*/  IMAD.SHL.U32 R210, R2, 0x8, RZ ;  /* 0x0000000802d27824 */ /* 0x000fe200078e00ff */
[----:B------:R-:W-:Y:S02]  /*08c0*/  LEA.HI R197, R197, R18, RZ, 0x1 ;  /* 0x00000012c5c57211 */ /* 0x000fe400078f08ff */
[----:B------:R-:W-:-:S02]  /*08d0*/  SHF.R.U32.HI R202, RZ, 0x3, R5 ;  /* 0x00000003ffca7819 */ /* 0x000fc40000011605 */
[----:B------:R-:W-:Y:S02]  /*08e0*/  LOP3.LUT R7, R5, 0x38, R210, 0xf8, !PT ;  /* 0x0000003805077812 */ /* 0x000fe400078ef8d2 */
[----:B------:R-:W-:Y:S02]  /*08f0*/  SHF.R.S32.HI R5, RZ, 0x1f, R0 ;  /* 0x0000001fff057819 */ /* 0x000fe40000011400 */
[----:B------:R-:W-:Y:S02]  /*0900*/  IADD3 R20, P0, R210, R20, RZ ;  /* 0x00000014d2147210 */ /* 0x000fe40007f1e0ff */
[----:B------:R-:W-:Y:S02]  /*0910*/  LEA.HI R5, R5, R0, RZ, 0x3 ;  /* 0x0000000005057211 */ /* 0x000fe400078f18ff */
[----:B------:R-:W-:Y:S02]  /*0920*/  SHF.R.S32.HI R211, RZ, 0x1f, R210 ;  /* 0x0000001fffd37819 */ /* 0x000fe400000114d2 */
[C---:B------:R-:W-:Y:S01]  /*0930*/  LOP3.LUT R19, R5.reuse, 0xfffffff8, RZ, 0xc0, !PT ;  /* 0xfffffff805137812 */ /* 0x040fe200078ec0ff */
[----:B------:R-:W-:Y:S01]  /*0940*/  IMAD.SHL.U32 R5, R5, 0x40, RZ ;  /* 0x0000004005057824 */ /* 0x000fe200078e00ff */
[----:B------:R-:W-:Y:S01]  /*0950*/  LOP3.LUT R202, R7, R202, RZ, 0x3c, !PT ;  /* 0x000000ca07ca7212 */ /* 0x000fe200078e3cff */
[----:B------:R-:W-:Y:S01]  /*0960*/  IMAD.X R21, R211, 0x1, R11, P0 ;  /* 0x00000001d3157824 */ /* 0x000fe200000e060b */
[----:B------:R-:W-:Y:S01]  /*0970*/  LEA.HI R7, R10, R3, RZ, 0x6 ;  /* 0x000000030a077211 */ /* 0x000fe200078f30ff */
[----:B------:R-:W-:Y:S01]  /*0980*/  IMAD.IADD R19, R0, 0x1, -R19 ;  /* 0x0000000100137824 */ /* 0x000fe200078e0a13 */
[----:B------:R-:W-:Y:S01]  /*0990*/  LOP3.LUT R197, R197, 0xfffffffe, RZ, 0xc0, !PT ;  /* 0xfffffffec5c57812 */ /* 0x000fe200078ec0ff */
[----:B------:R-:W-:Y:S01]  /*09a0*/  IMAD.WIDE.U32 R14, R14, c[0x0][0x1a8], R20 ;  /* 0x00006a000e0e7a25 */ /* 0x000fe200078e0014 */
[----:B------:R-:W-:-:S02]  /*09b0*/  SHF.R.S32.HI R11, RZ, 0x1f, R214 ;  /* 0x0000001fff0b7819 */ /* 0x000fc400000114d6 */
[----:B------:R-:W-:Y:S01]  /*09c0*/  LOP3.LUT P3, RZ, R19, 0x4, RZ, 0xc0, !PT ;  /* 0x0000000413ff7812 */ /* 0x000fe2000786c0ff */
[----:B------:R-:W-:Y:S01]  /*09d0*/  IMAD.SHL.U32 R7, R7, 0x8, RZ ;  /* 0x0000000807077824 */ /* 0x000fe200078e00ff */
[----:B------:R-:W-:Y:S01]  /*09e0*/  LOP3.LUT P2, RZ, R19, 0x2, RZ, 0xc0, !PT ;  /* 0x0000000213ff7812 */ /* 0x000fe2000784c0ff */
[----:B------:R-:W-:Y:S01]  /*09f0*/  IMAD R21, R13, c[0x0][0x1a0], RZ ;  /* 0x000068000d157a24 */ /* 0x000fe200078e02ff */
[----:B------:R-:W-:Y:S01]  /*0a00*/  LEA.HI R85, R10, R3, RZ, 0x5 ;  /* 0x000000030a557211 */ /* 0x000fe200078f28ff */
[----:B------:R-:W-:Y:S01]  /*0a10*/  IMAD.WIDE.U32 R22, R12, c[0x0][0x1a0], R210 ;  /* 0x000068000c167a25 */ /* 0x000fe200078e00d2 */
[----:B------:R-:W-:Y:S02]  /*0a20*/  LOP3.LUT R202, R202, 0xfffffe00, R7, 0xf8, !PT ;  /* 0xfffffe00caca7812 */ /* 0x000fe400078ef807 */
[----:B------:R-:W-:Y:S01]  /*0a30*/  IADD3 R204, R210, 0x40, RZ ;  /* 0x00000040d2cc7810 */ /* 0x000fe20007ffe0ff */
[----:B------:R-:W-:Y:S01]  /*0a40*/  IMAD.IADD R197, R18, 0x1, -R197 ;  /* 0x0000000112c57824 */ /* 0x000fe200078e0ac5 */
[----:B------:R-:W-:Y:S01]  /*0a50*/  IADD3 R8, P0, R8, R22, RZ ;  /* 0x0000001608087210 */ /* 0x000fe20007f1e0ff */
[----:B------:R-:W-:Y:S01]  /*0a60*/  IMAD.SHL.U32 R19, R19, 0x40, RZ ;  /* 0x0000004013137824 */ /* 0x000fe200078e00ff */
[----:B------:R-:W-:Y:S01]  /*0a70*/  IADD3 R203, R210, 0x80, RZ ;  /* 0x00000080d2cb7810 */ /* 0x000fe20007ffe0ff */
[----:B------:R-:W-:-:S02]  /*0a80*/  IMAD R7, R13, c[0x0][0x198], RZ ;  /* 0x000066000d077a24 */ /* 0x000fc400078e02ff */
[----:B------:R-:W-:Y:S01]  /*0a90*/  IMAD.WIDE.U32 R24, R12, c[0x0][0x198], R210 ;  /* 0x000066000c187a25 */ /* 0x000fe200078e00d2 */
[----:B------:R-:W-:-:S03]  /*0aa0*/  LOP3.LUT R19, R19, 0x1c0, RZ, 0xc0, !PT ;  /* 0x000001c013137812 */ /* 0x000fc600078ec0ff */
[----:B------:R-:W-:Y:S01]  /*0ab0*/  IMAD R0, R12, c[0x0][0x1a4], R21 ;  /* 0x000069000c007a24 */ /* 0x000fe200078e0215 */
[----:B------:R-:W-:Y:S01]  /*0ac0*/  IADD3 R206, P1, R206, R24, RZ ;  /* 0x00000018cece7210 */ /* 0x000fe20007f3e0ff */
[----:B------:R-:W-:Y:S02]  /*0ad0*/  IMAD.SHL.U32 R18, R197, 0x8, RZ ;  /* 0x00000008c5127824 */ /* 0x000fe400078e00ff */
[C---:B------:R-:W-:Y:S01]  /*0ae0*/  IMAD R7, R12.reuse, c[0x0][0x19c], R7 ;  /* 0x000067000c077a24 */ /* 0x040fe200078e0207 */
[----:B------:R-:W-:Y:S01]  /*0af0*/  IADD3.X R9, R9, R23, R0, P0, !PT ;  /* 0x0000001709097210 */ /* 0x000fe200007fe400 */
[----:B------:R-:W-:Y:S01]  /*0b00*/  IMAD R209, R11, c[0x0][0x1b0], RZ ;  /* 0x00006c000bd17a24 */ /* 0x000fe200078e02ff */
[----:B------:R-:W-:Y:S01]  /*0b10*/  LOP3.LUT R18, R19, 0x8, R18, 0xf8, !PT ;  /* 0x0000000813127812 */ /* 0x000fe200078ef812 */
[----:B------:R-:W-:Y:S01]  /*0b20*/  IMAD R219, R11, c[0x0][0x1b8], RZ ;  /* 0x00006e000bdb7a24 */ /* 0x000fe200078e02ff */
[----:B------:R-:W-:Y:S01]  /*0b30*/  ISETP.GE.AND P0, PT, R12, R199, PT ;  /* 0x000000c70c00720c */ /* 0x000fe20003f06270 */
[C---:B------:R-:W-:Y:S01]  /*0b40*/  IMAD R209, R214.reuse, c[0x0][0x1b4], R209 ;  /* 0x00006d00d6d17a24 */ /* 0x040fe200078e02d1 */
[----:B------:R-:W-:Y:S01]  /*0b50*/  SHF.R.U32.HI R19, RZ, 0x3, R19 ;  /* 0x00000003ff137819 */ /* 0x000fe20000011613 */
[----:B------:R-:W-:Y:S01]  /*0b60*/  IMAD R219, R214, c[0x0][0x1bc], R219 ;  /* 0x00006f00d6db7a24 */ /* 0x000fe200078e02db */
[----:B------:R-:W-:Y:S01]  /*0b70*/  IADD3.X R207, R16, R25, R7, P1, !PT ;  /* 0x0000001910cf7210 */ /* 0x000fe20000ffe407 */
[----:B------:R-:W-:Y:S01]  /*0b80*/  IMAD.MOV.U32 R7, RZ, RZ, 0x10 ;  /* 0x00000010ff077424 */ /* 0x000fe200078e00ff */
[----:B------:R-:W-:Y:S01]  /*0b90*/  LOP3.LUT R0, R18, R19, RZ, 0x3c, !PT ;  /* 0x0000001312007212 */ /* 0x000fe200078e3cff */
[----:B------:R-:W-:-:S03]  /*0ba0*/  IMAD.WIDE R18, R201, 0x80, R12 ;  /* 0x00000080c9127825 */ /* 0x000fc600078e020c */
[----:B------:R-:W-:Y:S01]  /*0bb0*/  LOP3.LUT R0, R0, 0xfffffe00, R5, 0xf8, !PT ;  /* 0xfffffe0000007812 */ /* 0x000fe200078ef805 */
[----:B------:R-:W-:Y:S01]  /*0bc0*/  IMAD.WIDE.U32 R206, R214, c[0x0][0x1b0], R206 ;  /* 0x00006c00d6ce7a25 */ /* 0x000fe200078e00ce */
[----:B------:R-:W-:-:S03]  /*0bd0*/  SEL R7, R7, 0xfffffff0, !P2 ;  /* 0xfffffff007077807 */ /* 0x000fc60005000000 */
[----:B------:R-:W-:Y:S01]  /*0be0*/  IMAD.WIDE.U32 R214, R214, c[0x0][0x1b8], R8 ;  /* 0x00006e00d6d67a25 */ /* 0x000fe200078e0008 */
[----:B------:R-:W-:Y:S02]  /*0bf0*/  LOP3.LUT R8, R85, 0xffffffe0, RZ, 0xc0, !PT ;  /* 0xffffffe055087812 */ /* 0x000fe400078ec0ff */
[----:B------:R-:W-:Y:S01]  /*0c00*/  SHF.R.S32.HI R85, RZ, 0x5, R85 ;  /* 0x00000005ff557819 */ /* 0x000fe20000011455 */
[----:B------:R-:W-:Y:S02]  /*0c10*/  IMAD.MOV.U32 R5, RZ, RZ, 0x20 ;  /* 0x00000020ff057424 */ /* 0x000fe400078e00ff */
[----:B------:R-:W-:Y:S02]  /*0c20*/  IMAD.IADD R9, R3, 0x1, -R8 ;  /* 0x0000000103097824 */ /* 0x000fe400078e0a08 */
[----:B------:R-:W-:Y:S01]  /*0c30*/  IMAD.SHL.U32 R202, R202, 0x2, RZ ;  /* 0x00000002caca7824 */ /* 0x000fe200078e00ff */
[----:B------:R-:W-:Y:S01]  /*0c40*/  SEL R5, R5, 0xffffffe0, !P3 ;  /* 0xffffffe005057807 */ /* 0x000fe20005800000 */
[----:B------:R-:W-:-:S02]  /*0c50*/  IMAD.IADD R17, R15, 0x1, R17 ;  /* 0x000000010f117824 */ /* 0x000fc400078e0211 */
[----:B------:R-:W-:Y:S02]  /*0c60*/  IMAD.IADD R209, R207, 0x1, R209 ;  /* 0x00000001cfd17824 */ /* 0x000fe400078e02d1 */
[----:B------:R-:W-:Y:S01]  /*0c70*/  IMAD.IADD R219, R215, 0x1, R219 ;  /* 0x00000001d7db7824 */ /* 0x000fe200078e02db */
[----:B------:R-:W-:Y:S05]  /*0c80*/  @P0 BRA `(.L_x_68) ;  /* 0x000001e000000947 */ /* 0x000fea0003800000 */
[----:B------:R-:W-:Y:S01]  /*0c90*/  ISETP.GE.AND P4, PT, R210, c[0x0][0x220], PT ;  /* 0x00008800d2007a0c */ /* 0x000fe20003f86270 */
[----:B------:R-:W-:Y:S01]  /*0ca0*/  IMAD R11, R19, c[0x0][0x190], RZ ;  /* 0x00006400130b7a24 */ /* 0x000fe200078e02ff */
[----:B------:R-:W-:Y:S01]  /*0cb0*/  ISETP.GE.AND P3, PT, R204, c[0x0][0x220], PT ;  /* 0x00008800cc007a0c */ /* 0x000fe20003f66270 */
[----:B------:R-:W-:Y:S01]  /*0cc0*/  IMAD.MOV.U32 R16, RZ, RZ, R14 ;  /* 0x000000ffff107224 */ /* 0x000fe200078e000e */
[----:B------:R-:W-:Y:S01]  /*0cd0*/  ISETP.GE.AND P2, PT, R203, c[0x0][0x220], PT ;  /* 0x00008800cb007a0c */ /* 0x000fe20003f46270 */
[C---:B------:R-:W-:Y:S02]  /*0ce0*/  IMAD R8, R18.reuse, c[0x0][0x194], R11 ;  /* 0x0000650012087a24 */ /* 0x040fe400078e020b */
[----:B------:R-:W-:-:S04]  /*0cf0*/  IMAD.WIDE.U32 R20, R18, c[0x0][0x190], R16 ;  /* 0x0000640012147a25 */ /* 0x000fc800078e0010 */
[----:B------:R-:W-:Y:S02]  /*0d00*/  IMAD.IADD R8, R21, 0x1, R8 ;  /* 0x0000000115087824 */ /* 0x000fe400078e0208 */
[C---:B------:R-:W-:Y:S01]  /*0d10*/  @!P4 LEA R22, P1, R20.reuse, c[0x0][0x160], 0x1 ;  /* 0x000058001416ca11 */ /* 0x040fe200078208ff */
[----:B------:R1:W-:Y:S01]  /*0d20*/  @P4 STS.128 [R202], RZ ;  /* 0x000000ffca004388 */ /* 0x0003e20000000c00 */
[C---:B------:R-:W-:Y:S02]  /*0d30*/  @!P3 LEA R10, P0, R20.reuse, c[0x0][0x160], 0x1 ;  /* 0x00005800140aba11 */ /* 0x040fe400078008ff */
[C-C-:B------:R-:W-:Y:S02]  /*0d40*/  @!P4 LEA.HI.X R23, R20.reuse, c[0x0][0x164], R8.reuse, 0x1, P1 ;  /* 0x000059001417ca11 */ /* 0x140fe400008f0c08 */
[----:B------:R-:W-:-:S03]  /*0d50*/  @!P3 LEA.HI.X R11, R20, c[0x0][0x164], R8, 0x1, P0 ;  /* 0x00005900140bba11 */ /* 0x000fc600000f0c08 */
[----:B------:R-:W-:Y:S01]  /*0d60*/  @!PT LDS RZ, [RZ] ;  /* 0x00000000fffff984 */ /* 0x000fe20000000800 */
[----:B------:R-:W-:Y:S01]  /*0d70*/  @!PT LDS RZ, [RZ] ;  /* 0x00000000fffff984 */ /* 0x000fe20000000800 */
[----:B------:R-:W-:Y:S01]  /*0d80*/  @!PT LDS RZ, [RZ] ;  /* 0x00000000fffff984 */ /* 0x000fe20000000800 */
[----:B------:R1:W-:Y:S04]  /*0d90*/  @!P4 LDGSTS.E.BYPASS.LTC128B.128 [R202], [R22.64] ;  /* 0x0000000016cacfae */ /* 0x0003e8000b901d4c */
[----:B------:R1:W-:Y:S04]  /*0da0*/  @P3 STS.128 [R202+0x4000], RZ ;  /* 0x004000ffca003388 */ /* 0x0003e80000000c00 */
[----:B------:R-:W-:Y:S01]  /*0db0*/  @!PT LDS RZ, [RZ] ;  /* 0x00000000fffff984 */ /* 0x000fe20000000800 */
[----:B------:R-:W-:Y:S01]  /*0dc0*/  @!PT LDS RZ, [RZ] ;  /* 0x00000000fffff984 */ /* 0x000fe20000000800 */
[----:B------:R-:W-:Y:S01]  /*0dd0*/  @!PT LDS RZ, [RZ] ;  /* 0x00000000fffff984 */ /* 0x000fe20000000800 */
[----:B------:R1:W-:Y:S04]  /*0de0*/  @!P3 LDGSTS.E.BYPASS.LTC128B.128 [R202+0x4000], [R10.64+0x80] ;  /* 0x040000800acabfae */ /* 0x0003e8000b901d4c */
[----:B------:R1:W-:Y:S01]  /*0df0*/  @P2 STS.128 [R202+0x8000], RZ ;  /* 0x008000ffca002388 */ /* 0x0003e20000000c00 */
[----:B------:R-:W-:Y:S05]  /*0e00*/  @P2 BRA `(.L_x_68) ;  /* 0x0000006000002947 */ /* 0x000fea0003800000 */
[----:B-1----:R-:W-:-:S04]  /*0e10*/  LEA R10, P0, R20, c[0x0][0x160], 0x1 ;  /* 0x00005800140a7a11 */ /* 0x002fc800078008ff */
[----:B------:R-:W-:-:S05]  /*0e20*/  LEA.HI.X R11, R20, c[0x0][0x164], R8, 0x1, P0 ;  /* 0x00005900140b7a11 */ /* 0x000fca00000f0c08 */
[----:B------:R-:W-:Y:S01]  /*0e30*/  @!PT LDS RZ, [RZ] ;  /* 0x00000000fffff984 */ /* 0x000fe20000000800 */
[----:B------:R-:W-:Y:S01]  /*0e40*/  @!PT LDS RZ, [RZ] ;  /* 0x00000000fffff984 */ /* 0x000fe20000000800 */
[----:B------:R-:W-:Y:S01]  /*0e50*/  @!PT LDS RZ, [RZ] ;  /* 0x00000000fffff984 */ /* 0x000fe20000000800 */
[----:B------:R1:W-:Y:S04]  /*0e60*/  LDGSTS.E.BYPASS.LTC128B.128 [R202+0x8000], [R10.64+0x100] ;  /* 0x080001000aca7fae */ /* 0x0003e8000b901d4c */
.L_x_68:
[----:B------:R-:W-:Y:S05]  /*0e70*/  BSYNC B0 ;  /* 0x0000000000007941 */ /* 0x000fea0003800000 */
.L_x_67:
[----:B------:R-:W-:Y:S01]  /*0e80*/  IADD3 R8, R12, 0x20, RZ ;  /* 0x000000200c087810 */ /* 0x000fe20007ffe0ff */
[----:B------:R-:W-:Y:S03]  /*0e90*/  BSSY B0, `(.L_x_69) ;  /* 0x0000024000007945 */ /* 0x000fe60003800000 */
[----:B------:R-:W-:-:S13]  /*0ea0*/  ISETP.GE.AND P0, PT, R8, R199, PT ;  /* 0x000000c70800720c */ /* 0x000fda0003f06270 */
[----:B------:R-:W-:Y:S05]  /*0eb0*/  @P0 BRA `(.L_x_70) ;  /* 0x0000021000000947 */ /* 0x000fea0003800000 */
[----:B-1----:R-:W-:Y:S01]  /*0ec0*/  IADD3 R11, P0, R18, 0x20, RZ ;  /* 0x00000020120b7810 */ /* 0x002fe20007f1e0ff */
[----:B------:R-:W-:Y:S01]  /*0ed0*/  IMAD.MOV.U32 R20, RZ, RZ, R14 ;  /* 0x000000ffff147224 */ /* 0x000fe200078e000e */
[----:B------:R-:W-:Y:S01]  /*0ee0*/  ISETP.GE.AND P3, PT, R210, c[0x0][0x220], PT ;  /* 0x00008800d2007a0c */ /* 0x000fe20003f66270 */
[----:B------:R-:W-:Y:S01]  /*0ef0*/  IMAD.MOV.U32 R21, RZ, RZ, R17 ;  /* 0x000000ffff157224 */ /* 0x000fe200078e0011 */
[----:B------:R-:W-:Y:S01]  /*0f00*/  ISETP.GE.AND P2, PT, R204, c[0x0][0x220], PT ;  /* 0x00008800cc007a0c */ /* 0x000fe20003f46270 */
[----:B------:R-:W-:Y:S01]  /*0f10*/  IMAD.X R10, RZ, RZ, R19, P0 ;  /* 0x000000ffff0a7224 */ /* 0x000fe200000e0613 */
[----:B------:R-:W-:Y:S01]  /*0f20*/  ISETP.GE.AND P0, PT, R203, c[0x0][0x220], PT ;  /* 0x00008800cb007a0c */ /* 0x000fe20003f06270 */
[----:B------:R-:W-:-:S04]  /*0f30*/  IMAD.WIDE.U32 R20, R11, c[0x0][0x190], R20 ;  /* 0x000064000b147a25 */ /* 0x000fc800078e0014 */
[----:B------:R-:W-:-:S04]  /*0f40*/  IMAD R10, R10, c[0x0][0x190], RZ ;  /* 0x000064000a0a7a24 */ /* 0x000fc800078e02ff */
[----:B------:R-:W-:Y:S01]  /*0f50*/  IMAD R10, R11, c[0x0][0x194], R10 ;  /* 0x000065000b0a7a24 */ /* 0x000fe200078e020a */
[C---:B------:R-:W-:Y:S01]  /*0f60*/  @!P3 LEA R22, P4, R20.reuse, c[0x0][0x160], 0x1 ;  /* 0x000058001416ba11 */ /* 0x040fe200078808ff */
[----:B------:R1:W-:Y:S01]  /*0f70*/  @P3 STS.128 [R202+0x1000], RZ ;  /* 0x001000ffca003388 */ /* 0x0003e20000000c00 */
[----:B------:R-:W-:Y:S01]  /*0f80*/  @!P2 LEA R24, P1, R20, c[0x0][0x160], 0x1 ;  /* 0x000058001418aa11 */ /* 0x000fe200078208ff */
[----:B------:R-:W-:-:S05]  /*0f90*/  IMAD.IADD R10, R21, 0x1, R10 ;  /* 0x00000001150a7824 */ /* 0x000fca00078e020a */
[C-C-:B------:R-:W-:Y:S02]  /*0fa0*/  @!P3 LEA.HI.X R23, R20.reuse, c[0x0][0x164], R10.reuse, 0x1, P4 ;  /* 0x000059001417ba11 */ /* 0x140fe400020f0c0a */
[----:B------:R-:W-:-:S03]  /*0fb0*/  @!P2 LEA.HI.X R25, R20, c[0x0][0x164], R10, 0x1, P1 ;  /* 0x000059001419aa11 */ /* 0x000fc600008f0c0a */
[----:B------:R-:W-:Y:S01]  /*0fc0*/  @!PT LDS RZ, [RZ] ;  /* 0x00000000fffff984 */ /* 0x000fe20000000800 */
[----:B------:R-:W-:Y:S01]  /*0fd0*/  @!PT LDS RZ, [RZ] ;  /* 0x00000000fffff984 */ /* 0x000fe20000000800 */
[----:B------:R-:W-:Y:S01]  /*0fe0*/  @!PT LDS RZ, [RZ] ;  /* 0x00000000fffff984 */ /* 0x000fe20000000800 */
[----:B------:R1:W-:Y:S04]  /*0ff0*/  @!P3 LDGSTS.E.BYPASS.LTC128B.128 [R202+0x1000], [R22.64] ;  /* 0x0100000016cabfae */ /* 0x0003e8000b901d4c */
        /* <DEDUP_REMOVED lines=13> */
.L_x_70:
[----:B------:R-:W-:Y:S05]  /*10d0*/  BSYNC B0 ;  /* 0x0000000000007941 */ /* 0x000fea0003800000 */
.L_x_69:
[----:B-1----:R-:W-:Y:S01]  /*10e0*/  IADD3 R10, R12, 0x40, RZ ;  /* 0x000000400c0a7810 */ /* 0x002fe20007ffe0ff */
[----:B------:R-:W-:Y:S03]  /*10f0*/  BSSY B0, `(.L_x_71) ;  /* 0x0000024000007945 */ /* 0x000fe60003800000 */
[----:B------:R-:W-:-:S13]  /*1100*/  ISETP.GE.AND P0, PT, R10, R199, PT ;  /* 0x000000c70a00720c */ /* 0x000fda0003f06270 */
[----:B------:R-:W-:Y:S05]  /*1110*/  @P0 BRA `(.L_x_72) ;  /* 0x0000021000000947 */ /* 0x000fea0003800000 */
[----:B------:R-:W-:Y:S01]  /*1120*/  IADD3 R11, P0, R18, 0x40, RZ ;  /* 0x00000040120b7810 */ /* 0x000fe20007f1e0ff */
        /* <DEDUP_REMOVED lines=32> */
.L_x_72:
[----:B------:R-:W-:Y:S05]  /*1330*/  BSYNC B0 ;  /* 0x0000000000007941 */ /* 0x000fea0003800000 */
.L_x_71:
[----:B------:R-:W-:Y:S01]  /*1340*/  IADD3 R10, R12, 0x60, RZ ;  /* 0x000000600c0a7810 */ /* 0x000fe20007ffe0ff */
[----:B------:R-:W-:Y:S01]  /*1350*/  UMOV UR8, 0x6 ;  /* 0x0000000600087882 */ /* 0x000fe20000000000 */
[----:B------:R-:W-:Y:S01]  /*1360*/  BSSY B0, `(.L_x_73) ;  /* 0x0000026000007945 */ /* 0x000fe20003800000 */
[----:B------:R-:W-:Y:S01]  /*1370*/  ULDC.64 UR6, c[0x0][0x198] ;  /* 0x0000660000067ab9 */ /* 0x000fe20000000a00 */
[----:B------:R-:W-:Y:S01]  /*1380*/  ISETP.GE.AND P0, PT, R10, R199, PT ;  /* 0x000000c70a00720c */ /* 0x000fe20003f06270 */
[----:B------:R-:W-:Y:S02]  /*1390*/  USHF.L.U64.HI UR9, UR6, UR8, UR7 ;  /* 0x0000000806097299 */ /* 0x000fe40008010207 */
[----:B------:R-:W-:-:S10]  /*13a0*/  USHF.L.U32 UR10, UR6, 0x6, URZ ;  /* 0x00000006060a7899 */ /* 0x000fd4000800063f */
[----:B------:R-:W-:Y:S05]  /*13b0*/  @P0 BRA `(.L_x_74) ;  /* 0x0000020000000947 */ /* 0x000fea0003800000 */
[----:B------:R-:W-:Y:S01]  /*13c0*/  IADD3 R10, P0, R18, 0x60, RZ ;  /* 0x00000060120a7810 */ /* 0x000fe20007f1e0ff */
[----:B------:R-:W-:Y:S01]  /*13d0*/  IMAD.MOV.U32 R15, RZ, RZ, R17 ;  /* 0x000000ffff0f7224 */ /* 0x000fe200078e0011 */
[----:B------:R-:W-:Y:S02]  /*13e0*/  ISETP.GE.AND P3, PT, R210, c[0x0][0x220], PT ;  /* 0x00008800d2007a0c */ /* 0x000fe40003f66270 */
        /* <DEDUP_REMOVED lines=23> */
[----:B--2---:R-:W-:-:S04]  /*1560*/  LEA R16, P0, R14, c[0x0][0x160], 0x1 ;  /* 0x000058000e107a11 */ /* 0x004fc800078008ff */
[----:B------:R-:W-:-:S05]  /*1570*/  LEA.HI.X R17, R14, c[0x0][0x164], R10, 0x1, P0 ;  /* 0x000059000e117a11 */ /* 0x000fca00000f0c0a */
[----:B------:R-:W-:Y:S01]  /*1580*/  @!PT LDS RZ, [RZ] ;  /* 0x00000000fffff984 */ /* 0x000fe20000000800 */
[----:B------:R-:W-:Y:S01]  /*1590*/  @!PT LDS RZ, [RZ] ;  /* 0x00000000fffff984 */ /* 0x000fe20000000800 */
[----:B------:R-:W-:Y:S01]  /*15a0*/  @!PT LDS RZ, [RZ] ;  /* 0x00000000fffff984 */ /* 0x000fe20000000800 */
[----:B------:R2:W-:Y:S04]  /*15b0*/  LDGSTS.E.BYPASS.LTC128B.128 [R202+0xb000], [R16.64+0x100] ;  /* 0x0b00010010ca7fae */ /* 0x0005e8000b901d4c */
.L_x_74:
[----:B------:R-:W-:Y:S05]  /*15c0*/  BSYNC B0 ;  /* 0x0000000000007941 */ /* 0x000fea0003800000 */
.L_x_73:
[----:B------:R-:W-:Y:S01]  /*15d0*/  IADD3 R133, R212, -0x1, RZ ;  /* 0xffffffffd4857810 */ /* 0x000fe20007ffe0ff */
[----:B------:R-:W-:Y:S01]  /*15e0*/  BSSY B0, `(.L_x_75) ;  /* 0x0000023000007945 */ /* 0x000fe20003800000 */
[----:B------:R-:W-:Y:S02]  /*15f0*/  MOV R208, R206 ;  /* 0x000000ce00d07202 */ /* 0x000fe40000000f00 */
[----:B------:R-:W-:Y:S01]  /*1600*/  SHF.R.S32.HI R14, RZ, 0x1f, R133 ;  /* 0x0000001fff0e7819 */ /* 0x000fe20000011485 */
[C---:B------:R-:W-:Y:S02]  /*1610*/  IMAD R11, R133.reuse, -0x40, R4 ;  /* 0xffffffc0850b7824 */ /* 0x040fe400078e0204 */
[C---:B------:R-:W-:Y:S02]  /*1620*/  IMAD R15, R133.reuse, UR9, RZ ;  /* 0x00000009850f7c24 */ /* 0x040fe4000f8e02ff */
[----:B--2---:R-:W-:Y:S01]  /*1630*/  IMAD.WIDE.U32 R16, R133, UR10, R208 ;  /* 0x0000000a85107c25 */ /* 0x004fe2000f8e00d0 */
[----:B------:R-:W-:-:S03]  /*1640*/  ISETP.GE.AND P0, PT, R12, R11, PT ;  /* 0x0000000b0c00720c */ /* 0x000fc60003f06270 */
[----:B------:R-:W-:-:S05]  /*1650*/  IMAD R10, R14, UR10, R15 ;  /* 0x0000000a0e0a7c24 */ /* 0x000fca000f8e020f */
[----:B------:R-:W-:-:S05]  /*1660*/  IADD3 R10, R17, R10, RZ ;  /* 0x0000000a110a7210 */ /* 0x000fca0007ffe0ff */
[----:B------:R-:W-:Y:S05]  /*1670*/  @P0 BRA `(.L_x_76) ;  /* 0x0000019000000947 */ /* 0x000fea0003800000 */
[----:B------:R-:W-:Y:S02]  /*1680*/  ISETP.GE.AND P3, PT, R210, c[0x0][0x220], PT ;  /* 0x00008800d2007a0c */ /* 0x000fe40003f66270 */
[----:B------:R-:W-:Y:S02]  /*1690*/  ISETP.GE.AND P2, PT, R204, c[0x0][0x220], PT ;  /* 0x00008800cc007a0c */ /* 0x000fe40003f46270 */
[----:B------:R-:W-:-:S09]  /*16a0*/  ISETP.GE.AND P0, PT, R203, c[0x0][0x220], PT ;  /* 0x00008800cb007a0c */ /* 0x000fd20003f06270 */
[C---:B------:R-:W-:Y:S01]  /*16b0*/  @!P3 LEA R20, P4, R16.reuse, c[0x0][0x168], 0x1 ;  /* 0x00005a001014ba11 */ /* 0x040fe200078808ff */
[----:B------:R2:W-:Y:S01]  /*16c0*/  @P3 STS.128 [R202+0xc000], RZ ;  /* 0x00c000ffca003388 */ /* 0x0005e20000000c00 */
[C---:B------:R-:W-:Y:S02]  /*16d0*/  @!P2 LEA R18, P1, R16.reuse, c[0x0][0x168], 0x1 ;  /* 0x00005a001012aa11 */ /* 0x040fe400078208ff */
        /* <DEDUP_REMOVED lines=19> */
.L_x_76:
[----:B------:R-:W-:Y:S05]  /*1810*/  BSYNC B0 ;  /* 0x0000000000007941 */ /* 0x000fea0003800000 */
.L_x_75:
[----:B------:R-:W-:Y:S01]  /*1820*/  ISETP.GE.AND P0, PT, R8, R11, PT ;  /* 0x0000000b0800720c */ /* 0x000fe20003f06270 */
[----:B------:R-:W-:Y:S01]  /*1830*/  UMOV UR7, 0x5 ;  /* 0x0000000500077882 */ /* 0x000fe20000000000 */
[----:B------:R-:W-:Y:S01]  /*1840*/  BSSY B0, `(.L_x_77) ;  /* 0x0000023000007945 */ /* 0x000fe20003800000 */
[----:B------:R-:W-:Y:S02]  /*1850*/  ULDC UR14, c[0x0][0x19c] ;  /* 0x00006700000e7ab9 */ /* 0x000fe40000000800 */
[----:B------:R-:W-:Y:S02]  /*1860*/  USHF.L.U32 UR11, UR6, 0x5, URZ ;  /* 0x00000005060b7899 */ /* 0x000fe4000800063f */
[----:B------:R-:W-:Y:S02]  /*1870*/  ULDC.64 UR4, c[0x0][0x1a0] ;  /* 0x0000680000047ab9 */ /* 0x000fe40000000a00 */
[----:B------:R-:W-:Y:S02]  /*1880*/  USHF.L.U64.HI UR6, UR6, UR7, UR14 ;  /* 0x0000000706067299 */ /* 0x000fe4000801020e */
[----:B------:R-:W-:-:S02]  /*1890*/  USHF.L.U64.HI UR8, UR4, UR8, UR5 ;  /* 0x0000000804087299 */ /* 0x000fc40008010205 */
[----:B------:R-:W-:Y:S01]  /*18a0*/  USHF.L.U32 UR14, UR4, 0x6, URZ ;  /* 0x00000006040e7899 */ /* 0x000fe2000800063f */
[----:B------:R-:W-:Y:S06]  /*18b0*/  @P0 BRA `(.L_x_78) ;  /* 0x000001b000000947 */ /* 0x000fec0003800000 */
[----:B------:R-:W-:Y:S02]  /*18c0*/  ISETP.GE.AND P3, PT, R210, c[0x0][0x220], PT ;  /* 0x00008800d2007a0c */ /* 0x000fe40003f66270 */
[----:B------:R-:W-:Y:S02]  /*18d0*/  ISETP.GE.AND P2, PT, R204, c[0x0][0x220], PT ;  /* 0x00008800cc007a0c */ /* 0x000fe40003f46270 */
[----:B------:R-:W-:Y:S02]  /*18e0*/  IADD3 R15, P1, R16, UR11, RZ ;  /* 0x0000000b100f7c10 */ /* 0x000fe4000ff3e0ff */
[----:B------:R-:W-:Y:S02]  /*18f0*/  ISETP.GE.AND P0, PT, R203, c[0x0][0x220], PT ;  /* 0x00008800cb007a0c */ /* 0x000fe40003f06270 */
[----:B------:R-:W-:-:S05]  /*1900*/  IADD3.X R10, R10, UR6, RZ, P1, !PT ;  /* 0x000000060a0a7c10 */ /* 0x000fca0008ffe4ff */
[C---:B--2---:R-:W-:Y:S01]  /*1910*/  @!P3 LEA R18, P4, R15.reuse, c[0x0][0x168], 0x1 ;  /* 0x00005a000f12ba11 */ /* 0x044fe200078808ff */
        /* <DEDUP_REMOVED lines=21> */
.L_x_78:
[----:B------:R-:W-:Y:S05]  /*1a70*/  BSYNC B0 ;  /* 0x0000000000007941 */ /* 0x000fea0003800000 */
.L_x_77:
[----:B------:R-:W0:Y:S01]  /*1a80*/  LDGDEPBAR ;  /* 0x00000000000079af */ /* 0x000e220000000000 */
[----:B------:R-:W-:Y:S01]  /*1a90*/  ISETP.GE.AND P0, PT, R12, R11, PT ;  /* 0x0000000b0c00720c */ /* 0x000fe20003f06270 */
[----:B------:R-:W-:Y:S01]  /*1aa0*/  IMAD R15, R133, UR8, RZ ;  /* 0x00000008850f7c24 */ /* 0x000fe2000f8e02ff */
[----:B------:R-:W-:Y:S01]  /*1ab0*/  MOV R218, R214 ;  /* 0x000000d600da7202 */ /* 0x000fe20000000f00 */
[----:B------:R-:W-:Y:S01]  /*1ac0*/  IMAD.SHL.U32 R216, R3, 0x2, RZ ;  /* 0x0000000203d87824 */ /* 0x000fe200078e00ff */
[----:B------:R-:W-:Y:S01]  /*1ad0*/  SHF.R.S32.HI R10, RZ, 0x1f, R9 ;  /* 0x0000001fff0a7819 */ /* 0x000fe20000011409 */
[----:B------:R-:W-:Y:S01]  /*1ae0*/  IMAD R14, R14, UR14, R15 ;  /* 0x0000000e0e0e7c24 */ /* 0x000fe2000f8e020f */
[----:B------:R-:W-:Y:S01]  /*1af0*/  BSSY B0, `(.L_x_79) ;  /* 0x0000025000007945 */ /* 0x000fe20003800000 */
[----:B--2---:R-:W-:Y:S01]  /*1b00*/  IMAD.WIDE.U32 R16, R133, UR14, R218 ;  /* 0x0000000e85107c25 */ /* 0x004fe2000f8e00da */
[----:B------:R-:W-:Y:S02]  /*1b10*/  LEA.HI R9, R10, R9, RZ, 0x2 ;  /* 0x000000090a097211 */ /* 0x000fe400078f10ff */
[----:B------:R-:W-:Y:S01]  /*1b20*/  LOP3.LUT R216, R216, 0x6, RZ, 0xc0, !PT ;  /* 0x00000006d8d87812 */ /* 0x000fe200078ec0ff */
[----:B------:R-:W-:Y:S01]  /*1b30*/  IMAD.IADD R14, R17, 0x1, R14 ;  /* 0x00000001110e7824 */ /* 0x000fe200078e020e */
[----:B------:R-:W-:Y:S01]  /*1b40*/  SHF.R.S32.HI R3, RZ, 0x2, R9 ;  /* 0x00000002ff037819 */ /* 0x000fe20000011409 */
[----:B------:R-:W-:-:S04]  /*1b50*/  DEPBAR.LE SB0, 0x0 ;  /* 0x000080000000791a */ /* 0x000fc80000000000 */
[----:B------:R-:W-:Y:S06]  /*1b60*/  BAR.SYNC.DEFER_BLOCKING 0x0 ;  /* 0x0000000000007b1d */ /* 0x000fec0000010000 */
[----:B------:R2:W-:Y:S04]  /*1b70*/  @P0 STS.128 [R202+0x12000], RZ ;  /* 0x012000ffca000388 */ /* 0x0005e80000000c00 */
[----:B------:R2:W-:Y:S04]  /*1b80*/  @P0 STS.128 [R202+0x14000], RZ ;  /* 0x014000ffca000388 */ /* 0x0005e80000000c00 */
[----:B------:R2:W-:Y:S01]  /*1b90*/  @P0 STS.128 [R202+0x16000], RZ ;  /* 0x016000ffca000388 */ /* 0x0005e20000000c00 */
[----:B------:R-:W-:Y:S05]  /*1ba0*/  @P0 BRA `(.L_x_80) ;  /* 0x0000019000000947 */ /* 0x000fea0003800000 */
[----:B------:R-:W-:Y:S02]  /*1bb0*/  ISETP.GE.AND P3, PT, R210, c[0x0][0x220], PT ;  /* 0x00008800d2007a0c */ /* 0x000fe40003f66270 */
[----:B------:R-:W-:-:S02]  /*1bc0*/  ISETP.GE.AND P2, PT, R204, c[0x0][0x220], PT ;  /* 0x00008800cc007a0c */ /* 0x000fc40003f46270 */
        /* <DEDUP_REMOVED lines=17> */
[----:B---3--:R-:W-:-:S04]  /*1ce0*/  LEA R18, P0, R16, c[0x0][0x170], 0x1 ;  /* 0x00005c0010127a11 */ /* 0x008fc800078008ff */
[----:B------:R-:W-:-:S05]  /*1cf0*/  LEA.HI.X R19, R16, c[0x0][0x174], R14, 0x1, P0 ;  /* 0x00005d0010137a11 */ /* 0x000fca00000f0c0e */
[----:B------:R-:W-:Y:S01]  /*1d00*/  @!PT LDS RZ, [RZ] ;  /* 0x00000000fffff984 */ /* 0x000fe20000000800 */
[----:B------:R-:W-:Y:S01]  /*1d10*/  @!PT LDS RZ, [RZ] ;  /* 0x00000000fffff984 */ /* 0x000fe20000000800 */
[----:B------:R-:W-:Y:S01]  /*1d20*/  @!PT LDS RZ, [RZ] ;  /* 0x00000000fffff984 */ /* 0x000fe20000000800 */
[----:B------:R3:W-:Y:S04]  /*1d30*/  LDGSTS.E.BYPASS.LTC128B.128 [R202+0x16000], [R18.64+0x100] ;  /* 0x1600010012ca7fae */ /* 0x0007e8000b901d4c */
.L_x_80:
[----:B------:R-:W-:Y:S05]  /*1d40*/  BSYNC B0 ;  /* 0x0000000000007941 */ /* 0x000fea0003800000 */
.L_x_79:
[----:B------:R-:W-:Y:S01]  /*1d50*/  ISETP.GE.AND P0, PT, R8, R11, PT ;  /* 0x0000000b0800720c */ /* 0x000fe20003f06270 */
[----:B------:R-:W-:Y:S01]  /*1d60*/  ULDC UR5, c[0x0][0x1a4] ;  /* 0x0000690000057ab9 */ /* 0x000fe20000000800 */
[----:B------:R-:W-:Y:S01]  /*1d70*/  BSSY B0, `(.L_x_81) ;  /* 0x0000022000007945 */ /* 0x000fe20003800000 */
[----:B------:R-:W-:Y:S02]  /*1d80*/  USHF.L.U32 UR15, UR4, 0x5, URZ ;  /* 0x00000005040f7899 */ /* 0x000fe4000800063f */
[----:B------:R-:W-:-:S08]  /*1d90*/  USHF.L.U64.HI UR5, UR4, UR7, UR5 ;  /* 0x0000000704057299 */ /* 0x000fd00008010205 */
[----:B------:R4:W-:Y:S04]  /*1da0*/  @P0 STS.128 [R202+0x13000], RZ ;  /* 0x013000ffca000388 */ /* 0x0009e80000000c00 */
[----:B------:R4:W-:Y:S04]  /*1db0*/  @P0 STS.128 [R202+0x15000], RZ ;  /* 0x015000ffca000388 */ /* 0x0009e80000000c00 */
[----:B------:R4:W-:Y:S01]  /*1dc0*/  @P0 STS.128 [R202+0x17000], RZ ;  /* 0x017000ffca000388 */ /* 0x0009e20000000c00 */
[----:B------:R-:W-:Y:S05]  /*1dd0*/  @P0 BRA `(.L_x_82) ;  /* 0x000001b000000947 */ /* 0x000fea0003800000 */
[----:B------:R-:W-:Y:S02]  /*1de0*/  ISETP.GE.AND P3, PT, R210, c[0x0][0x220], PT ;  /* 0x00008800d2007a0c */ /* 0x000fe40003f66270 */
[----:B------:R-:W-:-:S02]  /*1df0*/  ISETP.GE.AND P2, PT, R204, c[0x0][0x220], PT ;  /* 0x00008800cc007a0c */ /* 0x000fc40003f46270 */
[----:B------:R-:W-:Y:S02]  /*1e00*/  IADD3 R8, P1, R16, UR15, RZ ;  /* 0x0000000f10087c10 */ /* 0x000fe4000ff3e0ff */
[----:B------:R-:W-:Y:S02]  /*1e10*/  ISETP.GE.AND P0, PT, R203, c[0x0][0x220], PT ;  /* 0x00008800cb007a0c */ /* 0x000fe40003f06270 */
[----:B------:R-:W-:-:S05]  /*1e20*/  IADD3.X R9, R14, UR5, RZ, P1, !PT ;  /* 0x000000050e097c10 */ /* 0x000fca0008ffe4ff */
        /* <DEDUP_REMOVED lines=22> */
.L_x_82:
[----:B------:R-:W-:Y:S05]  /*1f90*/  BSYNC B0 ;  /* 0x0000000000007941 */ /* 0x000fea0003800000 */
.L_x_81:
[C---:B------:R-:W-:Y:S01]  /*1fa0*/  IMAD.SHL.U32 R8, R2.reuse, 0x40, RZ ;  /* 0x0000004002087824 */ /* 0x040fe200078e00ff */
[----:B------:R-:W-:Y:S01]  /*1fb0*/  R2P PR, R2, 0x6 ;  /* 0x0000000602007804 */ /* 0x000fe20000000000 */
[----:B------:R-:W-:Y:S01]  /*1fc0*/  IMAD.SHL.U32 R12, R12, 0x8, RZ ;  /* 0x000000080c0c7824 */ /* 0x000fe200078e00ff */
[----:B------:R-:W0:Y:S01]  /*1fd0*/  LDGDEPBAR ;  /* 0x00000000000079af */ /* 0x000e220000000000 */
[C---:B------:R-:W-:Y:S01]  /*1fe0*/  IMAD R198, R85.reuse, 0x400, R0 ;  /* 0x0000040055c67824 */ /* 0x040fe200078e0200 */
[----:B------:R-:W-:Y:S01]  /*1ff0*/  LOP3.LUT R9, R8, 0x1c0, RZ, 0xc0, !PT ;  /* 0x000001c008097812 */ /* 0x000fe200078ec0ff */
[----:B------:R-:W-:Y:S02]  /*2000*/  IMAD R6, R85, 0x10, R6 ;  /* 0x0000001055067824 */ /* 0x000fe400078e0206 */
[----:B------:R-:W-:Y:S01]  /*2010*/  IMAD.SHL.U32 R198, R198, 0x2, RZ ;  /* 0x00000002c6c67824 */ /* 0x000fe200078e00ff */
[----:B------:R-:W-:Y:S02]  /*2020*/  LOP3.LUT R8, R9, 0x8, R12, 0xf8, !PT ;  /* 0x0000000809087812 */ /* 0x000fe400078ef80c */
[----:B------:R-:W-:Y:S01]  /*2030*/  SHF.R.U32.HI R9, RZ, 0x3, R9 ;  /* 0x00000003ff097819 */ /* 0x000fe20000011609 */
[--C-:B------:R-:W-:Y:S01]  /*2040*/  IMAD R196, R7, 0x2, R198.reuse ;  /* 0x0000000207c47824 */ /* 0x100fe200078e02c6 */
[----:B-1----:R-:W-:Y:S01]  /*2050*/  LDSM.16.M88.4 R24, [R198] ;  /* 0x00000000c618783b */ /* 0x002fe20000000200 */
[C---:B------:R-:W-:Y:S01]  /*2060*/  IMAD R194, R5.reuse, 0x2, R198 ;  /* 0x0000000205c27824 */ /* 0x040fe200078e02c6 */
[----:B------:R-:W-:Y:S01]  /*2070*/  LOP3.LUT R8, R8, R9, RZ, 0x3c, !PT ;  /* 0x0000000908087212 */ /* 0x000fe200078e3cff */
[----:B------:R-:W-:Y:S01]  /*2080*/  IMAD R193, R5, 0x2, R196 ;  /* 0x0000000205c17824 */ /* 0x000fe200078e02c4 */
[----:B------:R-:W-:Y:S01]  /*2090*/  LDSM.16.M88.4 R40, [R196] ;  /* 0x00000000c428783b */ /* 0x000fe20000000200 */
[----:B------:R-:W-:-:S02]  /*20a0*/  IADD3 R3, R6, 0x1, R3 ;  /* 0x0000000106037810 */ /* 0x000fc40007ffe003 */
[----:B------:R-:W-:Y:S01]  /*20b0*/  IMAD R197, R197, 0x200, R8 ;  /* 0x00000200c5c57824 */ /* 0x000fe200078e0208 */
[----:B------:R-:W-:Y:S01]  /*20c0*/  LDSM.16.M88.4 R44, [R194] ;  /* 0x00000000c22c783b */ /* 0x000fe20000000200 */
[----:B------:R-:W-:Y:S02]  /*20d0*/  IADD3 R3, R4, R3, -R205 ;  /* 0x0000000304037210 */ /* 0x000fe40007ffe8cd */
[----:B------:R-:W-:Y:S01]  /*20e0*/  IMAD.SHL.U32 R197, R197, 0x2, RZ ;  /* 0x00000002c5c57824 */ /* 0x000fe200078e00ff */
[----:B------:R-:W-:Y:S04]  /*20f0*/  LDSM.16.M88.4 R68, [R193] ;  /* 0x00000000c144783b */ /* 0x000fe80000000200 */
[----:B------:R-:W1:Y:S01]  /*2100*/  LDSM.16.M88.4 R60, [R197+0xc800] ;  /* 0x00c80000c53c783b */ /* 0x000e620000000200 */
[----:B------:R-:W-:-:S02]  /*2110*/  IADD3 R2, R197, 0xc000, RZ ;  /* 0x0000c000c5027810 */ /* 0x000fc40007ffe0ff */
[----:B------:R-:W-:Y:S01]  /*2120*/  IADD3 R195, R197, 0xc020, RZ ;  /* 0x0000c020c5c37810 */ /* 0x000fe20007ffe0ff */
[----:B---3--:R-:W3:Y:S01]  /*2130*/  LDSM.16.M88.4 R16, [R197+0xc000] ;  /* 0x00c00000c510783b */ /* 0x008ee20000000200 */
[----:B------:R-:W-:Y:S01]  /*2140*/  @P1 IADD3 R195, R2, -0x20, RZ ;  /* 0xffffffe002c31810 */ /* 0x000fe20007ffe0ff */
[----:B------:R-:W-:Y:S02]  /*2150*/  IMAD.MOV.U32 R2, RZ, RZ, 0x40 ;  /* 0x00000040ff027424 */ /* 0x000fe400078e00ff */
[----:B------:R-:W5:Y:S01]  /*2160*/  LDSM.16.M88.4 R52, [R197+0xd000] ;  /* 0x00d00000c534783b */ /* 0x000f620000000200 */
[C---:B------:R-:W-:Y:S02]  /*2170*/  IADD3 R187, R195.reuse, 0x800, RZ ;  /* 0x00000800c3bb7810 */ /* 0x040fe40007ffe0ff */
[----:B------:R-:W-:Y:S01]  /*2180*/  SEL R2, R2, 0xffffffc0, !P2 ;  /* 0xffffffc002027807 */ /* 0x000fe20005000000 */
[----:B------:R-:W2:Y:S01]  /*2190*/  LDSM.16.M88.4 R8, [R195+0x800] ;  /* 0x00080000c308783b */ /* 0x000ea20000000200 */
[----:B------:R-:W-:-:S02]  /*21a0*/  IADD3 R186, R195, 0x1000, RZ ;  /* 0x00001000c3ba7810 */ /* 0x000fc40007ffe0ff */
[----:B------:R-:W-:Y:S01]  /*21b0*/  IADD3 R185, R195, 0x1800, RZ ;  /* 0x00001800c3b97810 */ /* 0x000fe20007ffe0ff */
[----:B------:R-:W4:Y:S01]  /*21c0*/  LDSM.16.M88.4 R32, [R197+0xd800] ;  /* 0x00d80000c520783b */ /* 0x000f220000000200 */
[----:B------:R-:W-:Y:S01]  /*21d0*/  IMAD.IADD R191, R197, 0x1, R2 ;  /* 0x00000001c5bf7824 */ /* 0x000fe200078e0202 */
[C---:B------:R-:W-:Y:S01]  /*21e0*/  IADD3 R183, R195.reuse, 0x2000, RZ ;  /* 0x00002000c3b77810 */ /* 0x040fe20007ffe0ff */
[----:B------:R-:W-:Y:S01]  /*21f0*/  IMAD.IADD R184, R2, 0x1, R195 ;  /* 0x0000000102b87824 */ /* 0x000fe200078e02c3 */
[----:B------:R-:W2:Y:S01]  /*2200*/  LDSM.16.M88.4 R28, [R195] ;  /* 0x00000000c31c783b */ /* 0x000ea20000000200 */
[C---:B------:R-:W-:Y:S02]  /*2210*/  IADD3 R182, R195.reuse, 0x2800, RZ ;  /* 0x00002800c3b67810 */ /* 0x040fe40007ffe0ff */
[C---:B------:R-:W-:Y:S01]  /*2220*/  IADD3 R181, R195.reuse, 0x3000, RZ ;  /* 0x00003000c3b57810 */ /* 0x040fe20007ffe0ff */
[----:B------:R-:W2:Y:S01]  /*2230*/  LDSM.16.M88.4 R12, [R195+0x1000] ;  /* 0x00100000c30c783b */ /* 0x000ea20000000200 */
[----:B------:R-:W-:-:S02]  /*2240*/  IADD3 R180, R195, 0x3800, RZ ;  /* 0x00003800c3b47810 */ /* 0x000fc40007ffe0ff */
[C---:B------:R-:W-:Y:S01]  /*2250*/  IADD3 R179, R195.reuse, 0x4000, RZ ;  /* 0x00004000c3b37810 */ /* 0x040fe20007ffe0ff */
[----:B------:R-:W2:Y:S01]  /*2260*/  LDSM.16.M88.4 R72, [R195+0x1800] ;  /* 0x00180000c348783b */ /* 0x000ea20000000200 */
[C---:B------:R-:W-:Y:S02]  /*2270*/  IADD3 R178, R195.reuse, 0x4800, RZ ;  /* 0x00004800c3b27810 */ /* 0x040fe40007ffe0ff */
[C---:B------:R-:W-:Y:S01]  /*2280*/  IADD3 R177, R195.reuse, 0x5000, RZ ;  /* 0x00005000c3b17810 */ /* 0x040fe20007ffe0ff */
[----:B------:R-:W2:Y:S01]  /*2290*/  LDSM.16.M88.4 R36, [R191+0xc000] ;  /* 0x00c00000bf24783b */ /* 0x000ea20000000200 */
[----:B------:R-:W-:-:S03]  /*22a0*/  IADD3 R176, R195, 0x5800, RZ ;  /* 0x00005800c3b07810 */ /* 0x000fc60007ffe0ff */
[----:B------:R-:W-:Y:S01]  /*22b0*/  LDSM.16.M88.4 R76, [R195+0x2800] ;  /* 0x00280000c34c783b */ /* 0x000fe20000000200 */
[C---:B-1----:R-:W-:Y:S03]  /*22c0*/  HMMA.16816.F32.BF16 R64, R24.reuse, R60, RZ ;  /* 0x0000003c1840723c */ /* 0x042fe600000418ff */
[----:B------:R-:W-:Y:S05]  /*22d0*/  LDSM.16.M88.4 R80, [R193+0x4000] ;  /* 0x00400000c150783b */ /* 0x000fea0000000200 */
[C---:B------:R-:W-:Y:S08]  /*22e0*/  HMMA.16816.F32.BF16 R60, R24.reuse, R62, RZ ;  /* 0x0000003e183c723c */ /* 0x040ff000000418ff */
[C---:B---3--:R-:W-:Y:S08]  /*22f0*/  HMMA.16816.F32.BF16 R20, R24.reuse, R16, RZ ;  /* 0x000000101814723c */ /* 0x048ff000000418ff */
[C---:B------:R-:W-:Y:S08]  /*2300*/  HMMA.16816.F32.BF16 R16, R24.reuse, R18, RZ ;  /* 0x000000121810723c */ /* 0x040ff000000418ff */
[C---:B-----5:R-:W-:Y:S08]  /*2310*/  HMMA.16816.F32.BF16 R56, R24.reuse, R52, RZ ;  /* 0x000000341838723c */ /* 0x060ff000000418ff */
[----:B------:R-:W-:Y:S08]  /*2320*/  HMMA.16816.F32.BF16 R52, R24, R54, RZ ;  /* 0x000000361834723c */ /* 0x000ff000000418ff */
[C---:B--2---:R-:W-:Y:S08]  /*2330*/  HMMA.16816.F32.BF16 R64, R40.reuse, R8, R64 ;  /* 0x000000082840723c */ /* 0x044ff00000041840 */
[----:B------:R-:W-:Y:S01]  /*2340*/  HMMA.16816.F32.BF16 R60, R40, R10, R60 ;  /* 0x0000000a283c723c */ /* 0x000fe2000004183c */
[----:B------:R-:W1:Y:S07]  /*2350*/  LDSM.16.M88.4 R8, [R191+0xd000] ;  /* 0x00d00000bf08783b */ /* 0x000e6e0000000200 */
[C---:B----4-:R-:W-:Y:S08]  /*2360*/  HMMA.16816.F32.BF16 R48, R24.reuse, R32, RZ ;  /* 0x000000201830723c */ /* 0x050ff000000418ff */
[----:B------:R-:W-:Y:S01]  /*2370*/  HMMA.16816.F32.BF16 R24, R24, R34, RZ ;  /* 0x000000221818723c */ /* 0x000fe200000418ff */
[----:B------:R-:W2:Y:S07]  /*2380*/  LDSM.16.M88.4 R32, [R191+0xc800] ;  /* 0x00c80000bf20783b */ /* 0x000eae0000000200 */
[C---:B------:R-:W-:Y:S08]  /*2390*/  HMMA.16816.F32.BF16 R20, R40.reuse, R28, R20 ;  /* 0x0000001c2814723c */ /* 0x040ff00000041814 */
[C---:B------:R-:W-:Y:S01]  /*23a0*/  HMMA.16816.F32.BF16 R16, R40.reuse, R30, R16 ;  /* 0x0000001e2810723c */ /* 0x040fe20000041810 */
[----:B------:R-:W3:Y:S07]  /*23b0*/  LDSM.16.M88.4 R28, [R191+0xd800] ;  /* 0x00d80000bf1c783b */ /* 0x000eee0000000200 */
[C---:B------:R-:W-:Y:S08]  /*23c0*/  HMMA.16816.F32.BF16 R56, R40.reuse, R12, R56 ;  /* 0x0000000c2838723c */ /* 0x040ff00000041838 */
[C---:B------:R-:W-:Y:S01]  /*23d0*/  HMMA.16816.F32.BF16 R52, R40.reuse, R14, R52 ;  /* 0x0000000e2834723c */ /* 0x040fe20000041834 */
[----:B------:R-:W4:Y:S07]  /*23e0*/  LDSM.16.M88.4 R12, [R184] ;  /* 0x00000000b80c783b */ /* 0x000f2e0000000200 */
[C---:B------:R-:W-:Y:S08]  /*23f0*/  HMMA.16816.F32.BF16 R48, R40.reuse, R72, R48 ;  /* 0x000000482830723c */ /* 0x040ff00000041830 */
[----:B------:R-:W-:Y:S01]  /*2400*/  HMMA.16816.F32.BF16 R24, R40, R74, R24 ;  /* 0x0000004a2818723c */ /* 0x000fe20000041818 */
[----:B------:R-:W5:Y:S04]  /*2410*/  LDSM.16.M88.4 R72, [R184+0x1800] ;  /* 0x00180000b848783b */ /* 0x000f680000000200 */
[----:B------:R-:W3:Y:S03]  /*2420*/  LDSM.16.M88.4 R40, [R184+0x800] ;  /* 0x00080000b828783b */ /* 0x000ee60000000200 */
[C---:B------:R-:W-:Y:S08]  /*2430*/  HMMA.16816.F32.BF16 R20, R44.reuse, R36, R20 ;  /* 0x000000242c14723c */ /* 0x040ff00000041814 */
[C---:B------:R-:W-:Y:S01]  /*2440*/  HMMA.16816.F32.BF16 R16, R44.reuse, R38, R16 ;  /* 0x000000262c10723c */ /* 0x040fe20000041810 */
[----:B------:R-:W-:Y:S07]  /*2450*/  LDSM.16.M88.4 R36, [R197+0xe000] ;  /* 0x00e00000c524783b */ /* 0x000fee0000000200 */
[C---:B-1----:R-:W-:Y:S08]  /*2460*/  HMMA.16816.F32.BF16 R56, R44.reuse, R8, R56 ;  /* 0x000000082c38723c */ /* 0x042ff00000041838 */
[C---:B------:R-:W-:Y:S01]  /*2470*/  HMMA.16816.F32.BF16 R52, R44.reuse, R10, R52 ;  /* 0x0000000a2c34723c */ /* 0x040fe20000041834 */
[----:B------:R-:W1:Y:S07]  /*2480*/  LDSM.16.M88.4 R8, [R184+0x1000] ;  /* 0x00100000b808783b */ /* 0x000e6e0000000200 */
[C---:B--2---:R-:W-:Y:S08]  /*2490*/  HMMA.16816.F32.BF16 R64, R44.reuse, R32, R64 ;  /* 0x000000202c40723c */ /* 0x044ff00000041840 */
[C---:B------:R-:W-:Y:S01]  /*24a0*/  HMMA.16816.F32.BF16 R60, R44.reuse, R34, R60 ;  /* 0x000000222c3c723c */ /* 0x040fe2000004183c */
[----:B------:R-:W-:Y:S07]  /*24b0*/  LDSM.16.M88.4 R32, [R197+0xe800] ;  /* 0x00e80000c520783b */ /* 0x000fee0000000200 */
[C---:B---3--:R-:W-:Y:S08]  /*24c0*/  HMMA.16816.F32.BF16 R48, R44.reuse, R28, R48 ;  /* 0x0000001c2c30723c */ /* 0x048ff00000041830 */
[----:B------:R-:W-:Y:S01]  /*24d0*/  HMMA.16816.F32.BF16 R44, R44, R30, R24 ;  /* 0x0000001e2c2c723c */ /* 0x000fe20000041818 */
[----:B------:R-:W2:Y:S04]  /*24e0*/  LDSM.16.M88.4 R24, [R198+0x4000] ;  /* 0x00400000c618783b */ /* 0x000ea80000000200 */
[----:B------:R-:W3:Y:S03]  /*24f0*/  LDSM.16.M88.4 R28, [R197+0xf800] ;  /* 0x00f80000c51c783b */ /* 0x000ee60000000200 */
[C---:B----4-:R-:W-:Y:S08]  /*2500*/  HMMA.16816.F32.BF16 R20, R68.reuse, R12, R20 ;  /* 0x0000000c4414723c */ /* 0x050ff00000041814 */
[C---:B------:R-:W-:Y:S01]  /*2510*/  HMMA.16816.F32.BF16 R16, R68.reuse, R14, R16 ;  /* 0x0000000e4410723c */ /* 0x040fe20000041810 */
[----:B------:R-:W4:Y:S07]  /*2520*/  LDSM.16.M88.4 R12, [R197+0xf000] ;  /* 0x00f00000c50c783b */ /* 0x000f2e0000000200 */
[C---:B-----5:R-:W-:Y:S08]  /*2530*/  HMMA.16816.F32.BF16 R48, R68.reuse, R72, R48 ;  /* 0x000000484430723c */ /* 0x060ff00000041830 */
[C---:B------:R-:W-:Y:S08]  /*2540*/  HMMA.16816.F32.BF16 R64, R68.reuse, R40, R64 ;  /* 0x000000284440723c */ /* 0x040ff00000041840 */
[C---:B------:R-:W-:Y:S01]  /*2550*/  HMMA.16816.F32.BF16 R60, R68.reuse, R42, R60 ;  /* 0x0000002a443c723c */ /* 0x040fe2000004183c */
[----:B------:R-:W-:Y:S07]  /*2560*/  LDSM.16.M88.4 R40, [R196+0x4000] ;  /* 0x00400000c428783b */ /* 0x000fee0000000200 */
[C---:B-1----:R-:W-:Y:S08]  /*2570*/  HMMA.16816.F32.BF16 R56, R68.reuse, R8, R56 ;  /* 0x000000084438723c */ /* 0x042ff00000041838 */
[C---:B------:R-:W-:Y:S01]  /*2580*/  HMMA.16816.F32.BF16 R52, R68.reuse, R10, R52 ;  /* 0x0000000a4434723c */ /* 0x040fe20000041834 */
[----:B------:R-:W1:Y:S07]  /*2590*/  LDSM.16.M88.4 R8, [R195+0x2000] ;  /* 0x00200000c308783b */ /* 0x000e6e0000000200 */
[----:B------:R-:W-:Y:S01]  /*25a0*/  HMMA.16816.F32.BF16 R44, R68, R74, R44 ;  /* 0x0000004a442c723c */ /* 0x000fe2000004182c */
[----:B------:R-:W5:Y:S04]  /*25b0*/  LDSM.16.M88.4 R68, [R195+0x3800] ;  /* 0x00380000c344783b */ /* 0x000f680000000200 */
[----:B------:R-:W1:Y:S03]  /*25c0*/  LDSM.16.M88.4 R72, [R195+0x3000] ;  /* 0x00300000c348783b */ /* 0x000e660000000200 */
[C---:B--2---:R-:W-:Y:S08]  /*25d0*/  HMMA.16816.F32.BF16 R20, R24.reuse, R36, R20 ;  /* 0x000000241814723c */ /* 0x044ff00000041814 */
[C---:B------:R-:W-:Y:S01]  /*25e0*/  HMMA.16816.F32.BF16 R16, R24.reuse, R38, R16 ;  /* 0x000000261810723c */ /* 0x040fe20000041810 */
[----:B------:R-:W-:Y:S07]  /*25f0*/  LDSM.16.M88.4 R36, [R191+0xe000] ;  /* 0x00e00000bf24783b */ /* 0x000fee0000000200 */
[C---:B---3--:R-:W-:Y:S08]  /*2600*/  HMMA.16816.F32.BF16 R48, R24.reuse, R28, R48 ;  /* 0x0000001c1830723c */ /* 0x048ff00000041830 */
[C---:B------:R-:W-:Y:S08]  /*2610*/  HMMA.16816.F32.BF16 R64, R24.reuse, R32, R64 ;  /* 0x000000201840723c */ /* 0x040ff00000041840 */
[C---:B------:R-:W-:Y:S01]  /*2620*/  HMMA.16816.F32.BF16 R60, R24.reuse, R34, R60 ;  /* 0x00000022183c723c */ /* 0x040fe2000004183c */
[----:B------:R-:W-:Y:S07]  /*2630*/  LDSM.16.M88.4 R32, [R191+0xe800] ;  /* 0x00e80000bf20783b */ /* 0x000fee0000000200 */
[C---:B----4-:R-:W-:Y:S08]  /*2640*/  HMMA.16816.F32.BF16 R56, R24.reuse, R12, R56 ;  /* 0x0000000c1838723c */ /* 0x050ff00000041838 */
[C---:B------:R-:W-:Y:S01]  /*2650*/  HMMA.16816.F32.BF16 R52, R24.reuse, R14, R52 ;  /* 0x0000000e1834723c */ /* 0x040fe20000041834 */
[----:B------:R-:W2:Y:S07]  /*2660*/  LDSM.16.M88.4 R12, [R194+0x4000] ;  /* 0x00400000c20c783b */ /* 0x000eae0000000200 */
[----:B------:R-:W-:Y:S01]  /*2670*/  HMMA.16816.F32.BF16 R44, R24, R30, R44 ;  /* 0x0000001e182c723c */ /* 0x000fe2000004182c */
[----:B------:R-:W3:Y:S04]  /*2680*/  LDSM.16.M88.4 R24, [R191+0xf800] ;  /* 0x00f80000bf18783b */ /* 0x000ee80000000200 */
[----:B------:R-:W4:Y:S03]  /*2690*/  LDSM.16.M88.4 R28, [R191+0xf000] ;  /* 0x00f00000bf1c783b */ /* 0x000f260000000200 */
[C---:B-1----:R-:W-:Y:S08]  /*26a0*/  HMMA.16816.F32.BF16 R20, R40.reuse, R8, R20 ;  /* 0x000000082814723c */ /* 0x042ff00000041814 */
[C---:B------:R-:W-:Y:S01]  /*26b0*/  HMMA.16816.F32.BF16 R16, R40.reuse, R10, R16 ;  /* 0x0000000a2810723c */ /* 0x040fe20000041810 */
[----:B------:R-:W1:Y:S07]  /*26c0*/  LDSM.16.M88.4 R8, [R184+0x2000] ;  /* 0x00200000b808783b */ /* 0x000e6e0000000200 */
[C---:B-----5:R-:W-:Y:S08]  /*26d0*/  HMMA.16816.F32.BF16 R48, R40.reuse, R68, R48 ;  /* 0x000000442830723c */ /* 0x060ff00000041830 */
[C---:B------:R-:W-:Y:S08]  /*26e0*/  HMMA.16816.F32.BF16 R64, R40.reuse, R76, R64 ;  /* 0x0000004c2840723c */ /* 0x040ff00000041840 */
[C---:B------:R-:W-:Y:S01]  /*26f0*/  HMMA.16816.F32.BF16 R60, R40.reuse, R78, R60 ;  /* 0x0000004e283c723c */ /* 0x040fe2000004183c */
[----:B------:R-:W-:Y:S07]  /*2700*/  LDSM.16.M88.4 R76, [R184+0x2800] ;  /* 0x00280000b84c783b */ /* 0x000fee0000000200 */
[C---:B------:R-:W-:Y:S01]  /*2710*/  HMMA.16816.F32.BF16 R44, R40.reuse, R70, R44 ;  /* 0x00000046282c723c */ /* 0x040fe2000004182c */
[----:B------:R-:W5:Y:S07]  /*2720*/  LDSM.16.M88.4 R68, [R184+0x3800] ;  /* 0x00380000b844783b */ /* 0x000f6e0000000200 */
[C---:B------:R-:W-:Y:S08]  /*2730*/  HMMA.16816.F32.BF16 R56, R40.reuse, R72, R56 ;  /* 0x000000482838723c */ /* 0x040ff00000041838 */
[----:B------:R-:W-:Y:S01]  /*2740*/  HMMA.16816.F32.BF16 R52, R40, R74, R52 ;  /* 0x0000004a2834723c */ /* 0x000fe20000041834 */
[----:B------:R-:W1:Y:S04]  /*2750*/  LDSM.16.M88.4 R72, [R184+0x3000] ;  /* 0x00300000b848783b */ /* 0x000e680000000200 */
[----:B------:R-:W-:Y:S03]  /*2760*/  LDSM.16.M88.4 R40, [R198+0x8000] ;  /* 0x00800000c628783b */ /* 0x000fe60000000200 */
[C---:B--2---:R-:W-:Y:S08]  /*2770*/  HMMA.16816.F32.BF16 R20, R12.reuse, R36, R20 ;  /* 0x000000240c14723c */ /* 0x044ff00000041814 */
[C---:B------:R-:W-:Y:S01]  /*2780*/  HMMA.16816.F32.BF16 R16, R12.reuse, R38, R16 ;  /* 0x000000260c10723c */ /* 0x040fe20000041810 */
[----:B------:R-:W2:Y:S07]  /*2790*/  LDSM.16.M88.4 R36, [R197+0x10000] ;  /* 0x01000000c524783b */ /* 0x000eae0000000200 */
[C---:B---3--:R-:W-:Y:S08]  /*27a0*/  HMMA.16816.F32.BF16 R48, R12.reuse, R24, R48 ;  /* 0x000000180c30723c */ /* 0x048ff00000041830 */
[C---:B------:R-:W-:Y:S08]  /*27b0*/  HMMA.16816.F32.BF16 R64, R12.reuse, R32, R64 ;  /* 0x000000200c40723c */ /* 0x040ff00000041840 */
[C---:B------:R-:W-:Y:S01]  /*27c0*/  HMMA.16816.F32.BF16 R60, R12.reuse, R34, R60 ;  /* 0x000000220c3c723c */ /* 0x040fe2000004183c */
[----:B------:R-:W3:Y:S07]  /*27d0*/  LDSM.16.M88.4 R32, [R197+0x10800] ;  /* 0x01080000c520783b */ /* 0x000eee0000000200 */
[C---:B------:R-:W-:Y:S01]  /*27e0*/  HMMA.16816.F32.BF16 R44, R12.reuse, R26, R44 ;  /* 0x0000001a0c2c723c */ /* 0x040fe2000004182c */
[----:B------:R-:W2:Y:S07]  /*27f0*/  LDSM.16.M88.4 R24, [R197+0x11800] ;  /* 0x01180000c518783b */ /* 0x000eae0000000200 */
[C---:B----4-:R-:W-:Y:S08]  /*2800*/  HMMA.16816.F32.BF16 R56, R12.reuse, R28, R56 ;  /* 0x0000001c0c38723c */ /* 0x050ff00000041838 */
[----:B------:R-:W-:Y:S01]  /*2810*/  HMMA.16816.F32.BF16 R52, R12, R30, R52 ;  /* 0x0000001e0c34723c */ /* 0x000fe20000041834 */
[----:B------:R-:W4:Y:S04]  /*2820*/  LDSM.16.M88.4 R28, [R197+0x11000] ;  /* 0x01100000c51c783b */ /* 0x000f280000000200 */
[----:B------:R-:W-:Y:S03]  /*2830*/  LDSM.16.M88.4 R12, [R196+0x8000] ;  /* 0x00800000c40c783b */ /* 0x000fe60000000200 */
[C---:B-1----:R-:W-:Y:S08]  /*2840*/  HMMA.16816.F32.BF16 R20, R80.reuse, R8, R20 ;  /* 0x000000085014723c */ /* 0x042ff00000041814 */
[C---:B------:R-:W-:Y:S01]  /*2850*/  HMMA.16816.F32.BF16 R16, R80.reuse, R10, R16 ;  /* 0x0000000a5010723c */ /* 0x040fe20000041810 */
[----:B------:R-:W1:Y:S07]  /*2860*/  LDSM.16.M88.4 R8, [R195+0x4000] ;  /* 0x00400000c308783b */ /* 0x000e6e0000000200 */
[C---:B-----5:R-:W-:Y:S08]  /*2870*/  HMMA.16816.F32.BF16 R48, R80.reuse, R68, R48 ;  /* 0x000000445030723c */ /* 0x060ff00000041830 */
[C---:B------:R-:W-:Y:S08]  /*2880*/  HMMA.16816.F32.BF16 R64, R80.reuse, R76, R64 ;  /* 0x0000004c5040723c */ /* 0x040ff00000041840 */
[C---:B------:R-:W-:Y:S08]  /*2890*/  HMMA.16816.F32.BF16 R60, R80.reuse, R78, R60 ;  /* 0x0000004e503c723c */ /* 0x040ff0000004183c */
[C---:B------:R-:W-:Y:S01]  /*28a0*/  HMMA.16816.F32.BF16 R68, R80.reuse, R70, R44 ;  /* 0x000000465044723c */ /* 0x040fe2000004182c */
[----:B------:R-:W5:Y:S07]  /*28b0*/  LDSM.16.M88.4 R44, [R195+0x4800] ;  /* 0x00480000c32c783b */ /* 0x000f6e0000000200 */
[C---:B------:R-:W-:Y:S08]  /*28c0*/  HMMA.16816.F32.BF16 R56, R80.reuse, R72, R56 ;  /* 0x000000485038723c */ /* 0x040ff00000041838 */
[----:B------:R-:W-:Y:S08]  /*28d0*/  HMMA.16816.F32.BF16 R52, R80, R74, R52 ;  /* 0x0000004a5034723c */ /* 0x000ff00000041834 */
[C---:B--2---:R-:W-:Y:S08]  /*28e0*/  HMMA.16816.F32.BF16 R20, R40.reuse, R36, R20 ;  /* 0x000000242814723c */ /* 0x044ff00000041814 */
[C---:B------:R-:W-:Y:S01]  /*28f0*/  HMMA.16816.F32.BF16 R16, R40.reuse, R38, R16 ;  /* 0x000000262810723c */ /* 0x040fe20000041810 */
[----:B------:R-:W2:Y:S07]  /*2900*/  LDSM.16.M88.4 R36, [R195+0x5000] ;  /* 0x00500000c324783b */ /* 0x000eae0000000200 */
[C---:B---3--:R-:W-:Y:S08]  /*2910*/  HMMA.16816.F32.BF16 R64, R40.reuse, R32, R64 ;  /* 0x000000202840723c */ /* 0x048ff00000041840 */
[C---:B------:R-:W-:Y:S01]  /*2920*/  HMMA.16816.F32.BF16 R60, R40.reuse, R34, R60 ;  /* 0x00000022283c723c */ /* 0x040fe2000004183c */
[----:B------:R-:W-:Y:S07]  /*2930*/  LDSM.16.M88.4 R32, [R191+0x10000] ;  /* 0x01000000bf20783b */ /* 0x000fee0000000200 */
[C---:B------:R-:W-:Y:S08]  /*2940*/  HMMA.16816.F32.BF16 R48, R40.reuse, R24, R48 ;  /* 0x000000182830723c */ /* 0x040ff00000041830 */
[C---:B------:R-:W-:Y:S01]  /*2950*/  HMMA.16816.F32.BF16 R68, R40.reuse, R26, R68 ;  /* 0x0000001a2844723c */ /* 0x040fe20000041844 */
[----:B------:R-:W3:Y:S07]  /*2960*/  LDSM.16.M88.4 R24, [R195+0x5800] ;  /* 0x00580000c318783b */ /* 0x000eee0000000200 */
[C---:B----4-:R-:W-:Y:S08]  /*2970*/  HMMA.16816.F32.BF16 R56, R40.reuse, R28, R56 ;  /* 0x0000001c2838723c */ /* 0x050ff00000041838 */
[----:B------:R-:W-:Y:S01]  /*2980*/  HMMA.16816.F32.BF16 R52, R40, R30, R52 ;  /* 0x0000001e2834723c */ /* 0x000fe20000041834 */
[----:B------:R-:W-:Y:S04]  /*2990*/  LDSM.16.M88.4 R28, [R191+0x10800] ;  /* 0x01080000bf1c783b */ /* 0x000fe80000000200 */
[----:B------:R-:W-:Y:S03]  /*29a0*/  LDSM.16.M88.4 R40, [R191+0x11000] ;  /* 0x01100000bf28783b */ /* 0x000fe60000000200 */
[C---:B-1----:R-:W-:Y:S08]  /*29b0*/  HMMA.16816.F32.BF16 R20, R12.reuse, R8, R20 ;  /* 0x000000080c14723c */ /* 0x042ff00000041814 */
[C---:B------:R-:W-:Y:S01]  /*29c0*/  HMMA.16816.F32.BF16 R16, R12.reuse, R10, R16 ;  /* 0x0000000a0c10723c */ /* 0x040fe20000041810 */
[----:B------:R-:W1:Y:S07]  /*29d0*/  LDSM.16.M88.4 R8, [R194+0x8000] ;  /* 0x00800000c208783b */ /* 0x000e6e0000000200 */
[C---:B-----5:R-:W-:Y:S08]  /*29e0*/  HMMA.16816.F32.BF16 R64, R12.reuse, R44, R64 ;  /* 0x0000002c0c40723c */ /* 0x060ff00000041840 */
[C---:B------:R-:W-:Y:S01]  /*29f0*/  HMMA.16816.F32.BF16 R60, R12.reuse, R46, R60 ;  /* 0x0000002e0c3c723c */ /* 0x040fe2000004183c */
[----:B------:R-:W4:Y:S07]  /*2a00*/  LDSM.16.M88.4 R44, [R191+0x11800] ;  /* 0x01180000bf2c783b */ /* 0x000f2e0000000200 */
[C---:B--2---:R-:W-:Y:S08]  /*2a10*/  HMMA.16816.F32.BF16 R56, R12.reuse, R36, R56 ;  /* 0x000000240c38723c */ /* 0x044ff00000041838 */
[C---:B------:R-:W-:Y:S01]  /*2a20*/  HMMA.16816.F32.BF16 R72, R12.reuse, R38, R52 ;  /* 0x000000260c48723c */ /* 0x040fe20000041834 */
[----:B------:R-:W-:Y:S04]  /*2a30*/  LDSM.16.M88.4 R36, [R193+0x8000] ;  /* 0x00800000c124783b */ /* 0x000fe80000000200 */
[----:B------:R-:W2:Y:S03]  /*2a40*/  LDSM.16.M88.4 R52, [R184+0x4000] ;  /* 0x00400000b834783b */ /* 0x000ea60000000200 */
[C---:B---3--:R-:W-:Y:S08]  /*2a50*/  HMMA.16816.F32.BF16 R48, R12.reuse, R24, R48 ;  /* 0x000000180c30723c */ /* 0x048ff00000041830 */
[----:B------:R-:W-:Y:S01]  /*2a60*/  HMMA.16816.F32.BF16 R68, R12, R26, R68 ;  /* 0x0000001a0c44723c */ /* 0x000fe20000041844 */
[----:B------:R-:W3:Y:S04]  /*2a70*/  LDSM.16.M88.4 R12, [R184+0x4800] ;  /* 0x00480000b80c783b */ /* 0x000ee80000000200 */
[----:B------:R-:W5:Y:S03]  /*2a80*/  LDSM.16.M88.4 R24, [R184+0x5000] ;  /* 0x00500000b818783b */ /* 0x000f660000000200 */
[C---:B-1----:R-:W-:Y:S07]  /*2a90*/  HMMA.16816.F32.BF16 R64, R8.reuse, R28, R64 ;  /* 0x0000001c0840723c */ /* 0x042fee0000041840 */
[----:B------:R-:W-:Y:S01]  /*2aa0*/  IADD3 R29, R3, c[0x0][0x2e8], RZ ;  /* 0x0000ba00031d7a10 */ /* 0x000fe20007ffe0ff */
[----:B------:R-:W-:Y:S01]  /*2ab0*/  HMMA.16816.F32.BF16 R20, R8, R32, R20 ;  /* 0x000000200814723c */ /* 0x000fe20000041814 */
[----:B------:R-:W-:-:S02]  /*2ac0*/  IMAD R3, R133, 0x40, R216 ;  /* 0x0000004085037824 */ /* 0x000fc400078e02d8 */
[----:B------:R-:W-:-:S05]  /*2ad0*/  IMNMX R228, R29, R4, PT ;  /* 0x000000041de47217 */ /* 0x000fca0003800200 */
[C---:B------:R-:W-:Y:S07]  /*2ae0*/  HMMA.16816.F32.BF16 R60, R8.reuse, R30, R60 ;  /* 0x0000001e083c723c */ /* 0x040fee000004183c */
[----:B------:R-:W-:Y:S01]  /*2af0*/  IADD3 R31, R29, 0x8, RZ ;  /* 0x000000081d1f7810 */ /* 0x000fe20007ffe0ff */
[----:B------:R-:W-:Y:S01]  /*2b00*/  HMMA.16816.F32.BF16 R16, R8, R34, R16 ;  /* 0x000000220810723c */ /* 0x000fe20000041810 */
[----:B------:R-:W-:Y:S02]  /*2b10*/  IADD3 R29, R3, 0x1, RZ ;  /* 0x00000001031d7810 */ /* 0x000fe40007ffe0ff */
[----:B------:R-:W-:-:S02]  /*2b20*/  IMNMX R2, R31, R4, PT ;  /* 0x000000041f027217 */ /* 0x000fc40003800200 */
[C---:B------:R-:W-:Y:S02]  /*2b30*/  ISETP.GE.AND P0, PT, R29.reuse, R228, PT ;  /* 0x000000e41d00720c */ /* 0x040fe40003f06270 */
[----:B------:R-:W-:Y:S01]  /*2b40*/  ISETP.GE.AND P3, PT, R29, R2, PT ;  /* 0x000000021d00720c */ /* 0x000fe20003f66270 */
[----:B------:R-:W-:Y:S01]  /*2b50*/  HMMA.16816.F32.BF16 R56, R8, R40, R56 ;  /* 0x000000280838723c */ /* 0x000fe20000041838 */
[----:B------:R-:W-:-:S04]  /*2b60*/  IADD3 R29, R3, 0x9, RZ ;  /* 0x00000009031d7810 */ /* 0x000fc80007ffe0ff */
[C---:B------:R-:W-:Y:S02]  /*2b70*/  ISETP.GE.AND P2, PT, R29.reuse, R228, PT ;  /* 0x000000e41d00720c */ /* 0x040fe40003f46270 */
[----:B------:R-:W-:Y:S01]  /*2b80*/  ISETP.GE.AND P5, PT, R29, R2, PT ;  /* 0x000000021d00720c */ /* 0x000fe20003fa6270 */
[C---:B------:R-:W-:Y:S08]  /*2b90*/  HMMA.16816.F32.BF16 R72, R8.reuse, R42, R72 ;  /* 0x0000002a0848723c */ /* 0x040ff00000041848 */
[C---:B----4-:R-:W-:Y:S08]  /*2ba0*/  HMMA.16816.F32.BF16 R48, R8.reuse, R44, R48 ;  /* 0x0000002c0830723c */ /* 0x050ff00000041830 */
[----:B------:R-:W-:Y:S07]  /*2bb0*/  HMMA.16816.F32.BF16 R68, R8, R46, R68 ;  /* 0x0000002e0844723c */ /* 0x000fee0000041844 */
[----:B------:R-:W-:Y:S01]  /*2bc0*/  IADD3 R9, R3, 0x8, RZ ;  /* 0x0000000803097810 */ /* 0x000fe20007ffe0ff */
[----:B--2---:R-:W-:Y:S03]  /*2bd0*/  HMMA.16816.F32.BF16 R20, R36, R52, R20 ;  /* 0x000000342414723c */ /* 0x004fe60000041814 */
[----:B------:R-:W-:-:S02]  /*2be0*/  ISETP.GE.AND P4, PT, R9, R228, PT ;  /* 0x000000e40900720c */ /* 0x000fc40003f86270 */
[----:B------:R-:W-:Y:S02]  /*2bf0*/  ISETP.GE.AND P6, PT, R9, R2, PT ;  /* 0x000000020900720c */ /* 0x000fe40003fc6270 */
[----:B------:R-:W1:Y:S01]  /*2c00*/  LDSM.16.M88.4 R8, [R184+0x5800] ;  /* 0x00580000b808783b */ /* 0x000e620000000200 */
[----:B------:R-:W-:Y:S01]  /*2c10*/  HMMA.16816.F32.BF16 R16, R36, R54, R16 ;  /* 0x000000362410723c */ /* 0x000fe20000041810 */
[----:B------:R-:W-:-:S07]  /*2c20*/  DEPBAR.LE SB0, 0x0 ;  /* 0x000080000000791a */ /* 0x000fce0000000000 */
[C---:B---3--:R-:W-:Y:S07]  /*2c30*/  HMMA.16816.F32.BF16 R64, R36.reuse, R12, R64 ;  /* 0x0000000c2440723c */ /* 0x048fee0000041840 */
[----:B------:R-:W-:Y:S01]  /*2c40*/  IADD3 R13, R3, 0x10, RZ ;  /* 0x00000010030d7810 */ /* 0x000fe20007ffe0ff */
[----:B------:R-:W-:Y:S01]  /*2c50*/  HMMA.16816.F32.BF16 R60, R36, R14, R60 ;  /* 0x0000000e243c723c */ /* 0x000fe2000004183c */
[----:B------:R-:W-:Y:S02]  /*2c60*/  FSEL R21, R21, -INF , !P0 ;  /* 0xff80000015157808 */ /* 0x000fe40004000000 */
[----:B------:R-:W-:-:S02]  /*2c70*/  ISETP.GE.AND P1, PT, R13, R228, PT ;  /* 0x000000e40d00720c */ /* 0x000fc40003f26270 */
[----:B------:R-:W-:Y:S02]  /*2c80*/  ISETP.GE.AND P0, PT, R13, R2, PT ;  /* 0x000000020d00720c */ /* 0x000fe40003f06270 */
[C---:B------:R-:W-:Y:S01]  /*2c90*/  IADD3 R13, R3.reuse, 0x11, RZ ;  /* 0x00000011030d7810 */ /* 0x040fe20007ffe0ff */
[C---:B-----5:R-:W-:Y:S01]  /*2ca0*/  HMMA.16816.F32.BF16 R72, R36.reuse, R26, R72 ;  /* 0x0000001a2448723c */ /* 0x060fe20000041848 */
[----:B------:R-:W-:Y:S02]  /*2cb0*/  IADD3 R15, R3, 0x18, RZ ;  /* 0x00000018030f7810 */ /* 0x000fe40007ffe0ff */
[----:B------:R-:W-:Y:S02]  /*2cc0*/  FSEL R6, R23, -INF , !P3 ;  /* 0xff80000017067808 */ /* 0x000fe40005800000 */
[----:B------:R-:W-:Y:S02]  /*2cd0*/  FSEL R29, R16, -INF , !P4 ;  /* 0xff800000101d7808 */ /* 0x000fe40006000000 */
[C---:B------:R-:W-:Y:S01]  /*2ce0*/  ISETP.GE.AND P3, PT, R13.reuse, R228, PT ;  /* 0x000000e40d00720c */ /* 0x040fe20003f66270 */
[----:B------:R-:W-:Y:S01]  /*2cf0*/  HMMA.16816.F32.BF16 R56, R36, R24, R56 ;  /* 0x000000182438723c */ /* 0x000fe20000041838 */
[----:B------:R-:W-:-:S02]  /*2d00*/  ISETP.GE.AND P4, PT, R13, R2, PT ;  /* 0x000000020d00720c */ /* 0x000fc40003f86270 */
[----:B------:R-:W-:Y:S02]  /*2d10*/  IADD3 R13, R3, 0x19, RZ ;  /* 0x00000019030d7810 */ /* 0x000fe40007ffe0ff */
[----:B------:R-:W-:Y:S02]  /*2d20*/  FSEL R18, R18, -INF , !P6 ;  /* 0xff80000012127808 */ /* 0x000fe40007000000 */
[----:B------:R-:W-:Y:S01]  /*2d30*/  FSEL R23, R17, -INF , !P2 ;  /* 0xff80000011177808 */ /* 0x000fe20005000000 */
[----:B-1----:R-:W-:Y:S01]  /*2d40*/  HMMA.16816.F32.BF16 R68, R36, R10, R68 ;  /* 0x0000000a2444723c */ /* 0x002fe20000041844 */
[C---:B------:R-:W-:Y:S02]  /*2d50*/  ISETP.GE.AND P6, PT, R15.reuse, R228, PT ;  /* 0x000000e40f00720c */ /* 0x040fe40003fc6270 */
[----:B------:R-:W-:Y:S02]  /*2d60*/  ISETP.GE.AND P2, PT, R15, R2, PT ;  /* 0x000000020f00720c */ /* 0x000fe40003f46270 */
[----:B------:R-:W-:-:S02]  /*2d70*/  FSEL R4, R19, -INF , !P5 ;  /* 0xff80000013047808 */ /* 0x000fc40006800000 */
[----:B------:R-:W-:Y:S01]  /*2d80*/  IADD3 R15, R3, 0x20, RZ ;  /* 0x00000020030f7810 */ /* 0x000fe20007ffe0ff */
[----:B------:R-:W-:Y:S01]  /*2d90*/  HMMA.16816.F32.BF16 R48, R36, R8, R48 ;  /* 0x000000082430723c */ /* 0x000fe20000041830 */
[----:B------:R-:W-:Y:S02]  /*2da0*/  FSEL R19, R64, -INF , !P1 ;  /* 0xff80000040137808 */ /* 0x000fe40004800000 */
[C---:B------:R-:W-:Y:S02]  /*2db0*/  ISETP.GE.AND P5, PT, R13.reuse, R228, PT ;  /* 0x000000e40d00720c */ /* 0x040fe40003fa6270 */
[----:B------:R-:W-:Y:S02]  /*2dc0*/  ISETP.GE.AND P1, PT, R13, R2, PT ;  /* 0x000000020d00720c */ /* 0x000fe40003f26270 */
[----:B------:R-:W-:Y:S02]  /*2dd0*/  IADD3 R13, R3, 0x21, RZ ;  /* 0x00000021030d7810 */ /* 0x000fe40007ffe0ff */
[----:B------:R-:W-:-:S02]  /*2de0*/  FSEL R14, R66, -INF , !P0 ;  /* 0xff800000420e7808 */ /* 0x000fc40004000000 */
[----:B------:R-:W-:Y:S02]  /*2df0*/  FSEL R17, R65, -INF , !P3 ;  /* 0xff80000041117808 */ /* 0x000fe40005800000 */
[C---:B------:R-:W-:Y:S02]  /*2e00*/  ISETP.GE.AND P0, PT, R15.reuse, R228, PT ;  /* 0x000000e40f00720c */ /* 0x040fe40003f06270 */
[----:B------:R-:W-:Y:S02]  /*2e10*/  ISETP.GE.AND P3, PT, R15, R2, PT ;  /* 0x000000020f00720c */ /* 0x000fe40003f66270 */
[----:B------:R-:W-:Y:S02]  /*2e20*/  IADD3 R25, R3, 0x28, RZ ;  /* 0x0000002803197810 */ /* 0x000fe40007ffe0ff */
[----:B------:R-:W-:Y:S02]  /*2e30*/  FSEL R16, R67, -INF , !P4 ;  /* 0xff80000043107808 */ /* 0x000fe40006000000 */
[----:B------:R-:W-:-:S02]  /*2e40*/  FSEL R15, R60, -INF , !P6 ;  /* 0xff8000003c0f7808 */ /* 0x000fc40007000000 */
[C---:B------:R-:W-:Y:S02]  /*2e50*/  ISETP.GE.AND P4, PT, R13.reuse, R228, PT ;  /* 0x000000e40d00720c */ /* 0x040fe40003f86270 */
[-C--:B------:R-:W-:Y:S02]  /*2e60*/  ISETP.GE.AND P6, PT, R13, R2.reuse, PT ;  /* 0x000000020d00720c */ /* 0x080fe40003fc6270 */
[----:B------:R-:W-:Y:S02]  /*2e70*/  FSEL R13, R61, -INF , !P5 ;  /* 0xff8000003d0d7808 */ /* 0x000fe40006800000 */
[----:B------:R-:W-:Y:S02]  /*2e80*/  ISETP.GE.AND P5, PT, R25, R2, PT ;  /* 0x000000021900720c */ /* 0x000fe40003fa6270 */
[----:B------:R-:W-:Y:S02]  /*2e90*/  IADD3 R11, R3, 0x38, RZ ;  /* 0x00000038030b7810 */ /* 0x000fe40007ffe0ff */
[----:B------:R-:W-:-:S02]  /*2ea0*/  FSEL R166, R74, -INF , !P5 ;  /* 0xff8000004aa67808 */ /* 0x000fc40006800000 */
[----:B------:R-:W-:Y:S02]  /*2eb0*/  FSEL R12, R62, -INF , !P2 ;  /* 0xff8000003e0c7808 */ /* 0x000fe40005000000 */
[-C--:B------:R-:W-:Y:S02]  /*2ec0*/  ISETP.GE.AND P5, PT, R11, R228.reuse, PT ;  /* 0x000000e40b00720c */ /* 0x080fe40003fa6270 */
[----:B------:R-:W-:Y:S02]  /*2ed0*/  ISETP.GE.AND P2, PT, R25, R228, PT ;  /* 0x000000e41900720c */ /* 0x000fe40003f46270 */
[C---:B------:R-:W-:Y:S02]  /*2ee0*/  IADD3 R25, R3.reuse, 0x29, RZ ;  /* 0x0000002903197810 */ /* 0x040fe40007ffe0ff */
[----:B------:R-:W-:Y:S02]  /*2ef0*/  IADD3 R9, R3, 0x30, RZ ;  /* 0x0000003003097810 */ /* 0x000fe40007ffe0ff */
[----:B------:R-:W-:-:S02]  /*2f00*/  FSEL R143, R68, -INF , !P5 ;  /* 0xff800000448f7808 */ /* 0x000fc40006800000 */
[----:B------:R-:W-:Y:S02]  /*2f10*/  FSEL R167, R56, -INF , !P0 ;  /* 0xff80000038a77808 */ /* 0x000fe40004000000 */
[----:B------:R-:W-:Y:S02]  /*2f20*/  FSEL R162, R58, -INF , !P3 ;  /* 0xff8000003aa27808 */ /* 0x000fe40005800000 */
[----:B------:R-:W-:Y:S01]  /*2f30*/  FSEL R159, R57, -INF , !P4 ;  /* 0xff800000399f7808 */ /* 0x000fe20006000000 */
[----:B------:R-:W-:Y:S01]  /*2f40*/  BAR.SYNC.DEFER_BLOCKING 0x0 ;  /* 0x0000000000007b1d */ /* 0x000fe20000010000 */
[----:B------:R-:W-:Y:S02]  /*2f50*/  ISETP.GE.AND P5, PT, R212, 0x2, PT ;  /* 0x00000002d400780c */ /* 0x000fe40003fa6270 */
[----:B------:R-:W-:Y:S02]  /*2f60*/  ISETP.GE.AND P0, PT, R25, R2, PT ;  /* 0x000000021900720c */ /* 0x000fe40003f06270 */
[----:B------:R-:W-:-:S02]  /*2f70*/  ISETP.GE.AND P3, PT, R9, R228, PT ;  /* 0x000000e40900720c */ /* 0x000fc40003f66270 */
[----:B------:R-:W-:Y:S02]  /*2f80*/  ISETP.GE.AND P4, PT, R9, R2, PT ;  /* 0x000000020900720c */ /* 0x000fe40003f86270 */
[----:B------:R-:W-:Y:S02]  /*2f90*/  IADD3 R9, R3, 0x31, RZ ;  /* 0x0000003103097810 */ /* 0x000fe40007ffe0ff */
[----:B------:R-:W-:Y:S02]  /*2fa0*/  FSEL R8, R63, -INF , !P1 ;  /* 0xff8000003f087808 */ /* 0x000fe40004800000 */
[----:B------:R-:W-:Y:S02]  /*2fb0*/  FSEL R172, R59, -INF , !P6 ;  /* 0xff8000003bac7808 */ /* 0x000fe40007000000 */
[----:B------:R-:W-:Y:S02]  /*2fc0*/  FSEL R165, R72, -INF , !P2 ;  /* 0xff80000048a57808 */ /* 0x000fe40005000000 */
[----:B------:R-:W-:-:S02]  /*2fd0*/  FSEL R170, R75, -INF , !P0 ;  /* 0xff8000004baa7808 */ /* 0x000fc40004000000 */
[-C--:B------:R-:W-:Y:S02]  /*2fe0*/  ISETP.GE.AND P1, PT, R25, R228.reuse, PT ;  /* 0x000000e41900720c */ /* 0x080fe40003f26270 */
[C---:B------:R-:W-:Y:S02]  /*2ff0*/  ISETP.GE.AND P6, PT, R9.reuse, R228, PT ;  /* 0x000000e40900720c */ /* 0x040fe40003fc6270 */
[----:B------:R-:W-:Y:S02]  /*3000*/  ISETP.GE.AND P2, PT, R9, R2, PT ;  /* 0x000000020900720c */ /* 0x000fe40003f46270 */
[C---:B------:R-:W-:Y:S02]  /*3010*/  ISETP.GE.AND P0, PT, R3.reuse, R228, PT ;  /* 0x000000e40300720c */ /* 0x040fe40003f06270 */
[----:B------:R-:W-:Y:S02]  /*3020*/  IADD3 R9, R3, 0x39, RZ ;  /* 0x0000003903097810 */ /* 0x000fe40007ffe0ff */
[----:B------:R-:W-:-:S02]  /*3030*/  FSEL R161, R73, -INF , !P1 ;  /* 0xff80000049a17808 */ /* 0x000fc40004800000 */
[----:B------:R-:W-:Y:S02]  /*3040*/  FSEL R171, R48, -INF , !P3 ;  /* 0xff80000030ab7808 */ /* 0x000fe40005800000 */
[----:B------:R-:W-:Y:S02]  /*3050*/  FSEL R164, R50, -INF , !P4 ;  /* 0xff80000032a47808 */ /* 0x000fe40006000000 */
[----:B------:R-:W-:Y:S02]  /*3060*/  FSEL R20, R20, -INF , !P0 ;  /* 0xff80000014147808 */ /* 0x000fe40004000000 */
[-C--:B------:R-:W-:Y:S02]  /*3070*/  ISETP.GE.AND P1, PT, R11, R2.reuse, PT ;  /* 0x000000020b00720c */ /* 0x080fe40003f26270 */
        /* <DEDUP_REMOVED lines=10> */
[----:B------:R-:W-:Y:S01]  /*3120*/  IADD3 R25, R212, -0x2, RZ ;  /* 0xfffffffed4197810 */ /* 0x000fe20007ffe0ff */
[----:B------:R-:W-:Y:S01]  /*3130*/  BSSY B0, `(.L_x_84) ;  /* 0x0000036000007945 */ /* 0x000fe20003800000 */
[----:B------:R-:W-:Y:S02]  /*3140*/  ISETP.GE.AND P4, PT, R210, c[0x0][0x220], PT ;  /* 0x00008800d2007a0c */ /* 0x000fe40003f86270 */
[----:B------:R-:W-:Y:S01]  /*3150*/  SHF.R.S32.HI R10, RZ, 0x1f, R25 ;  /* 0x0000001fff0a7819 */ /* 0x000fe20000011419 */
[C---:B------:R-:W-:Y:S01]  /*3160*/  IMAD R3, R25.reuse, UR9, RZ ;  /* 0x0000000919037c24 */ /* 0x040fe2000f8e02ff */
[----:B------:R-:W-:Y:S01]  /*3170*/  ISETP.GE.AND P3, PT, R204, c[0x0][0x220], PT ;  /* 0x00008800cc007a0c */ /* 0x000fe20003f66270 */
[----:B------:R-:W-:Y:S01]  /*3180*/  IMAD.WIDE.U32 R24, R25, UR10, R208 ;  /* 0x0000000a19187c25 */ /* 0x000fe2000f8e00d0 */
[----:B------:R-:W-:-:S03]  /*3190*/  ISETP.GE.AND P1, PT, R203, c[0x0][0x220], PT ;  /* 0x00008800cb007a0c */ /* 0x000fc60003f26270 */
[----:B------:R-:W-:-:S04]  /*31a0*/  IMAD R3, R10, UR10, R3 ;  /* 0x0000000a0a037c24 */ /* 0x000fc8000f8e0203 */
[----:B------:R-:W-:Y:S01]  /*31b0*/  IMAD.IADD R3, R25, 0x1, R3 ;  /* 0x0000000119037824 */ /* 0x000fe200078e0203 */
[C---:B------:R-:W-:Y:S01]  /*31c0*/  @!P4 LEA R26, P6, R24.reuse, c[0x0][0x168], 0x1 ;  /* 0x00005a00181aca11 */ /* 0x040fe200078c08ff */
[----:B------:R1:W-:Y:S02]  /*31d0*/  @P4 STS.128 [R202+0xc000], RZ ;  /* 0x00c000ffca004388 */ /* 0x0003e40000000c00 */
[C---:B------:R-:W-:Y:S02]  /*31e0*/  @!P3 LEA R32, P2, R24.reuse, c[0x0][0x168], 0x1 ;  /* 0x00005a001820ba11 */ /* 0x040fe400078408ff */
[C---:B------:R-:W-:Y:S02]  /*31f0*/  @!P1 LEA R30, P0, R24.reuse, c[0x0][0x168], 0x1 ;  /* 0x00005a00181e9a11 */ /* 0x040fe400078008ff */
[C---:B------:R-:W-:Y:S02]  /*3200*/  @!P4 LEA.HI.X R27, R24.reuse, c[0x0][0x16c], R3, 0x1, P6 ;  /* 0x00005b00181bca11 */ /* 0x040fe400030f0c03 */
[----:B------:R-:W-:-:S02]  /*3210*/  IADD3 R10, P6, R24, UR11, RZ ;  /* 0x0000000b180a7c10 */ /* 0x000fc4000ffde0ff */
[C-C-:B------:R-:W-:Y:S01]  /*3220*/  @!P3 LEA.HI.X R33, R24.reuse, c[0x0][0x16c], R3.reuse, 0x1, P2 ;  /* 0x00005b001821ba11 */ /* 0x140fe200010f0c03 */
[----:B------:R-:W-:Y:S01]  /*3230*/  @!PT LDS RZ, [RZ] ;  /* 0x00000000fffff984 */ /* 0x000fe20000000800 */
[----:B------:R-:W-:Y:S01]  /*3240*/  @!PT LDS RZ, [RZ] ;  /* 0x00000000fffff984 */ /* 0x000fe20000000800 */
[----:B------:R-:W-:Y:S01]  /*3250*/  @!PT LDS RZ, [RZ] ;  /* 0x00000000fffff984 */ /* 0x000fe20000000800 */
[----:B------:R1:W-:Y:S01]  /*3260*/  @!P4 LDGSTS.E.BYPASS.LTC128B.128 [R202+0xc000], [R26.64] ;  /* 0x0c0000001acacfae */ /* 0x0003e2000b901d4c */
[----:B------:R-:W-:Y:S02]  /*3270*/  @!P1 LEA.HI.X R31, R24, c[0x0][0x16c], R3, 0x1, P0 ;  /* 0x00005b00181f9a11 */ /* 0x000fe400000f0c03 */
[C---:B------:R-:W-:Y:S01]  /*3280*/  @!P4 LEA R34, P2, R10.reuse, c[0x0][0x168], 0x1 ;  /* 0x00005a000a22ca11 */ /* 0x040fe200078408ff */
[----:B------:R1:W-:Y:S01]  /*3290*/  @P3 STS.128 [R202+0xe000], RZ ;  /* 0x00e000ffca003388 */ /* 0x0003e20000000c00 */
[----:B------:R-:W-:Y:S02]  /*32a0*/  IADD3.X R3, R3, UR6, RZ, P6, !PT ;  /* 0x0000000603037c10 */ /* 0x000fe4000b7fe4ff */
[C---:B------:R-:W-:Y:S01]  /*32b0*/  @!P3 LEA R24, P0, R10.reuse, c[0x0][0x168], 0x1 ;  /* 0x00005a000a18ba11 */ /* 0x040fe200078008ff */
[----:B------:R-:W-:Y:S01]  /*32c0*/  @!PT LDS RZ, [RZ] ;  /* 0x00000000fffff984 */ /* 0x000fe20000000800 */
[----:B------:R-:W-:Y:S01]  /*32d0*/  @!PT LDS RZ, [RZ] ;  /* 0x00000000fffff984 */ /* 0x000fe20000000800 */
[----:B------:R-:W-:Y:S01]  /*32e0*/  @!PT LDS RZ, [RZ] ;  /* 0x00000000fffff984 */ /* 0x000fe20000000800 */
[----:B------:R1:W-:Y:S01]  /*32f0*/  @!P3 LDGSTS.E.BYPASS.LTC128B.128 [R202+0xe000], [R32.64+0x80] ;  /* 0x0e00008020cabfae */ /* 0x0003e2000b901d4c */
[----:B------:R-:W-:-:S02]  /*3300*/  @!P4 LEA.HI.X R35, R10, c[0x0][0x16c], R3, 0x1, P2 ;  /* 0x00005b000a23ca11 */ /* 0x000fc400010f0c03 */
[----:B------:R-:W-:Y:S01]  /*3310*/  @!P3 LEA.HI.X R25, R10, c[0x0][0x16c], R3, 0x1, P0 ;  /* 0x00005b000a19ba11 */ /* 0x000fe200000f0c03 */
[----:B------:R1:W-:Y:S04]  /*3320*/  @P1 STS.128 [R202+0x10000], RZ ;  /* 0x010000ffca001388 */ /* 0x0003e80000000c00 */
[----:B------:R-:W-:Y:S01]  /*3330*/  @!PT LDS RZ, [RZ] ;  /* 0x00000000fffff984 */ /* 0x000fe20000000800 */
[----:B------:R-:W-:Y:S01]  /*3340*/  @!PT LDS RZ, [RZ] ;  /* 0x00000000fffff984 */ /* 0x000fe20000000800 */
[----:B------:R-:W-:Y:S01]  /*3350*/  @!PT LDS RZ, [RZ] ;  /* 0x00000000fffff984 */ /* 0x000fe20000000800 */
[----:B------:R1:W-:Y:S04]  /*3360*/  @!P1 LDGSTS.E.BYPASS.LTC128B.128 [R202+0x10000], [R30.64+0x100] ;  /* 0x100001001eca9fae */ /* 0x0003e8000b901d4c */
[----:B------:R1:W-:Y:S04]  /*3370*/  @P4 STS.128 [R202+0xd000], RZ ;  /* 0x00d000ffca004388 */ /* 0x0003e80000000c00 */
        /* <DEDUP_REMOVED lines=17> */
.L_x_85:
[----:B------:R-:W-:Y:S05]  /*3490*/  BSYNC B0 ;  /* 0x0000000000007941 */ /* 0x000fea0003800000 */
.L_x_84:
[----:B------:R-:W0:Y:S02]  /*34a0*/  LDGDEPBAR ;  /* 0x00000000000079af */ /* 0x000e240000000000 */
.L_x_83:
[----:B-1----:R-:W-:Y:S02]  /*34b0*/  FMNMX.FTZ R24, R20, R21, !PT ;  /* 0x0000001514187209 */ /* 0x002fe40007810000 */
        /* <DEDUP_REMOVED lines=83> */
[----:B------:R-:W2:Y:S01]  /*39f0*/  LDSM.16.MT88.4 R16, [R189+0x14800] ;  /* 0x01480000bd10783b */ /* 0x000ea20000004200 */
        /* <DEDUP_REMOVED lines=219> */
[----:B------:R-:W-:-:S04]  /*47b0*/  DEPBAR.LE SB0, 0x0 ;  /* 0x000080000000791a */ /* 0x000fc80000000000 */
[----:B------:R-:W-:Y:S01]  /*47c0*/  IADD3 R133, R212, -0x2, RZ ;  /* 0xfffffffed4857810 */ /* 0x000fe20007ffe0ff */
[----:B------:R-:W-:Y:S01]  /*47d0*/  BAR.SYNC.DEFER_BLOCKING 0x0 ;  /* 0x0000000000007b1d */ /* 0x000fe20000010000 */
[----:B------:R-:W-:Y:S02]  /*47e0*/  ISETP.GE.AND P3, PT, R210, c[0x0][0x220], PT ;  /* 0x00008800d2007a0c */ /* 0x000fe40003f66270 */
[----:B------:R-:W-:Y:S01]  /*47f0*/  ISETP.GE.AND P2, PT, R204, c[0x0][0x220], PT ;  /* 0x00008800cc007a0c */ /* 0x000fe20003f46270 */
[----:B------:R-:W-:Y:S01]  /*4800*/  IMAD R0, R133, UR8, RZ ;  /* 0x0000000885007c24 */ /* 0x000fe2000f8e02ff */
[----:B------:R-:W-:Y:S01]  /*4810*/  ISETP.GE.AND P1, PT, R203, c[0x0][0x220], PT ;  /* 0x00008800cb007a0c */ /* 0x000fe20003f26270 */
[----:B------:R-:W-:Y:S01]  /*4820*/  IMAD.WIDE.U32 R6, R133, UR14, R218 ;  /* 0x0000000e85067c25 */ /* 0x000fe2000f8e00da */
[----:B------:R-:W-:-:S05]  /*4830*/  SHF.R.S32.HI R5, RZ, 0x1f, R133 ;  /* 0x0000001fff057819 */ /* 0x000fca0000011485 */
[----:B------:R-:W-:Y:S01]  /*4840*/  IMAD R0, R5, UR14, R0 ;  /* 0x0000000e05007c24 */ /* 0x000fe2000f8e0200 */
[C---:B------:R-:W-:Y:S02]  /*4850*/  IADD3 R5, P5, R6.reuse, UR15, RZ ;  /* 0x0000000f06057c10 */ /* 0x040fe4000ffbe0ff */
[C---:B------:R-:W-:Y:S01]  /*4860*/  @!P3 LEA R8, P6, R6.reuse, c[0x0][0x170], 0x1 ;  /* 0x00005c000608ba11 */ /* 0x040fe200078c08ff */
[----:B------:R-:W-:Y:S01]  /*4870*/  IMAD.IADD R0, R7, 0x1, R0 ;  /* 0x0000000107007824 */ /* 0x000fe200078e0200 */
[C---:B------:R-:W-:Y:S02]  /*4880*/  @!P2 LEA R12, P4, R6.reuse, c[0x0][0x170], 0x1 ;  /* 0x00005c00060caa11 */ /* 0x040fe400078808ff */
[C---:B------:R-:W-:Y:S02]  /*4890*/  @!P1 LEA R10, P0, R6.reuse, c[0x0][0x170], 0x1 ;  /* 0x00005c00060a9a11 */ /* 0x040fe400078008ff */
[C-C-:B------:R-:W-:Y:S02]  /*48a0*/  @!P3 LEA.HI.X R9, R6.reuse, c[0x0][0x174], R0.reuse, 0x1, P6 ;  /* 0x00005d000609ba11 */ /* 0x140fe400030f0c00 */
[C-C-:B------:R-:W-:Y:S01]  /*48b0*/  @!P2 LEA.HI.X R13, R6.reuse, c[0x0][0x174], R0.reuse, 0x1, P4 ;  /* 0x00005d00060daa11 */ /* 0x140fe200020f0c00 */
[----:B------:R-:W-:Y:S01]  /*48c0*/  @P3 STS.128 [R202+0x12000], RZ ;  /* 0x012000ffca003388 */ /* 0x000fe20000000c00 */
[----:B------:R-:W-:-:S02]  /*48d0*/  @!P1 LEA.HI.X R11, R6, c[0x0][0x174], R0, 0x1, P0 ;  /* 0x00005d00060b9a11 */ /* 0x000fc400000f0c00 */
[C---:B------:R-:W-:Y:S01]  /*48e0*/  @!P3 LEA R6, P0, R5.reuse, c[0x0][0x170], 0x1 ;  /* 0x00005c000506ba11 */ /* 0x040fe200078008ff */
[----:B------:R-:W-:Y:S01]  /*48f0*/  @!PT LDS RZ, [RZ] ;  /* 0x00000000fffff984 */ /* 0x000fe20000000800 */
[----:B------:R-:W-:Y:S01]  /*4900*/  @!PT LDS RZ, [RZ] ;  /* 0x00000000fffff984 */ /* 0x000fe20000000800 */
[----:B------:R-:W-:Y:S01]  /*4910*/  @!PT LDS RZ, [RZ] ;  /* 0x00000000fffff984 */ /* 0x000fe20000000800 */
[----:B------:R1:W-:Y:S01]  /*4920*/  @!P3 LDGSTS.E.BYPASS.LTC128B.128 [R202+0x12000], [R8.64] ;  /* 0x1200000008cabfae */ /* 0x0003e2000b901d4c */
[----:B------:R-:W-:Y:S02]  /*4930*/  IADD3.X R0, R0, UR5, RZ, P5, !PT ;  /* 0x0000000500007c10 */ /* 0x000fe4000affe4ff */
[C---:B------:R-:W-:Y:S01]  /*4940*/  @!P2 LEA R16, P5, R5.reuse, c[0x0][0x170], 0x1 ;  /* 0x00005c000510aa11 */ /* 0x040fe200078a08ff */
[----:B------:R-:W-:Y:S01]  /*4950*/  @P2 STS.128 [R202+0x14000], RZ ;  /* 0x014000ffca002388 */ /* 0x000fe20000000c00 */
[C---:B------:R-:W-:Y:S02]  /*4960*/  @!P1 LEA R14, P4, R5.reuse, c[0x0][0x170], 0x1 ;  /* 0x00005c00050e9a11 */ /* 0x040fe400078808ff */
[C-C-:B------:R-:W-:Y:S01]  /*4970*/  @!P3 LEA.HI.X R7, R5.reuse, c[0x0][0x174], R0.reuse, 0x1, P0 ;  /* 0x00005d000507ba11 */ /* 0x140fe200000f0c00 */
[----:B------:R-:W-:Y:S01]  /*4980*/  @!PT LDS RZ, [RZ] ;  /* 0x00000000fffff984 */ /* 0x000fe20000000800 */
[----:B------:R-:W-:Y:S01]  /*4990*/  @!PT LDS RZ, [RZ] ;  /* 0x00000000fffff984 */ /* 0x000fe20000000800 */
[----:B------:R-:W-:Y:S01]  /*49a0*/  @!PT LDS RZ, [RZ] ;  /* 0x00000000fffff984 */ /* 0x000fe20000000800 */
[----:B------:R2:W-:Y:S01]  /*49b0*/  @!P2 LDGSTS.E.BYPASS.LTC128B.128 [R202+0x14000], [R12.64+0x80] ;  /* 0x140000800ccaafae */ /* 0x0005e2000b901d4c */
[----:B------:R-:W-:-:S02]  /*49c0*/  @!P2 LEA.HI.X R17, R5, c[0x0][0x174], R0, 0x1, P5 ;  /* 0x00005d000511aa11 */ /* 0x000fc400028f0c00 */
[----:B------:R-:W-:Y:S01]  /*49d0*/  @!P1 LEA.HI.X R15, R5, c[0x0][0x174], R0, 0x1, P4 ;  /* 0x00005d00050f9a11 */ /* 0x000fe200020f0c00 */
[----:B------:R-:W-:Y:S04]  /*49e0*/  @P1 STS.128 [R202+0x16000], RZ ;  /* 0x016000ffca001388 */ /* 0x000fe80000000c00 */
[----:B------:R-:W-:Y:S01]  /*49f0*/  @!PT LDS RZ, [RZ] ;  /* 0x00000000fffff984 */ /* 0x000fe20000000800 */
[----:B------:R-:W-:Y:S01]  /*4a00*/  @!PT LDS RZ, [RZ] ;  /* 0x00000000fffff984 */ /* 0x000fe20000000800 */
[----:B------:R-:W-:Y:S01]  /*4a10*/  @!PT LDS RZ, [RZ] ;  /* 0x00000000fffff984 */ /* 0x000fe20000000800 */
[----:B------:R1:W-:Y:S04]  /*4a20*/  @!P1 LDGSTS.E.BYPASS.LTC128B.128 [R202+0x16000], [R10.64+0x100] ;  /* 0x160001000aca9fae */ /* 0x0003e8000b901d4c */
[----:B------:R-:W-:Y:S04]  /*4a30*/  @P3 STS.128 [R202+0x13000], RZ ;  /* 0x013000ffca003388 */ /* 0x000fe80000000c00 */
[----:B------:R-:W-:Y:S01]  /*4a40*/  @!PT LDS RZ, [RZ] ;  /* 0x00000000fffff984 */ /* 0x000fe20000000800 */
[----:B------:R-:W-:Y:S01]  /*4a50*/  @!PT LDS RZ, [RZ] ;  /* 0x00000000fffff984 */ /* 0x000fe20000000800 */
[----:B------:R-:W-:Y:S01]  /*4a60*/  @!PT LDS RZ, [RZ] ;  /* 0x00000000fffff984 */ /* 0x000fe20000000800 */
[----:B------:R3:W-:Y:S04]  /*4a70*/  @!P3 LDGSTS.E.BYPASS.LTC128B.128 [R202+0x13000], [R6.64] ;  /* 0x1300000006cabfae */ /* 0x0007e8000b901d4c */
        /* <DEDUP_REMOVED lines=9> */
[----:B------:R2:W-:Y:S04]  /*4b10*/  @!P1 LDGSTS.E.BYPASS.LTC128B.128 [R202+0x17000], [R14.64+0x100] ;  /* 0x170001000eca9fae */ /* 0x0005e8000b901d4c */
[----:B------:R-:W-:Y:S04]  /*4b20*/  LDSM.16.M88.4 R164, [R198] ;  /* 0x00000000c6a4783b */ /* 0x000fe80000000200 */
[----:B------:R-:W5:Y:S04]  /*4b30*/  LDSM.16.M88.4 R28, [R197+0xc800] ;  /* 0x00c80000c51c783b */ /* 0x000f680000000200 */
[----:B------:R-:W4:Y:S04]  /*4b40*/  LDSM.16.M88.4 R136, [R197+0xc000] ;  /* 0x00c00000c588783b */ /* 0x000f280000000200 */
[----:B------:R-:W4:Y:S04]  /*4b50*/  LDSM.16.M88.4 R20, [R197+0xd000] ;  /* 0x00d00000c514783b */ /* 0x000f280000000200 */
[----:B------:R-:W-:Y:S04]  /*4b60*/  LDSM.16.M88.4 R144, [R196] ;  /* 0x00000000c490783b */ /* 0x000fe80000000200 */
[----:B---3--:R-:W3:Y:S04]  /*4b70*/  LDSM.16.M88.4 R4, [R187] ;  /* 0x00000000bb04783b */ /* 0x008ee80000000200 */
[----:B------:R-:W3:Y:S04]  /*4b80*/  LDSM.16.M88.4 R148, [R197+0xd800] ;  /* 0x00d80000c594783b */ /* 0x000ee80000000200 */
[----:B-1----:R-:W1:Y:S04]  /*4b90*/  LDSM.16.M88.4 R8, [R195] ;  /* 0x00000000c308783b */ /* 0x002e680000000200 */
[----:B------:R-:W1:Y:S04]  /*4ba0*/  LDSM.16.M88.4 R224, [R186] ;  /* 0x00000000bae0783b */ /* 0x000e680000000200 */
[----:B------:R-:W-:Y:S04]  /*4bb0*/  LDSM.16.M88.4 R156, [R194] ;  /* 0x00000000c29c783b */ /* 0x000fe80000000200 */
[----:B--2---:R-:W2:Y:S01]  /*4bc0*/  LDSM.16.M88.4 R12, [R191+0xc800] ;  /* 0x00c80000bf0c783b */ /* 0x004ea20000000200 */
[C---:B-----5:R-:W-:Y:S03]  /*4bd0*/  HMMA.16816.F32.BF16 R32, R164.reuse, R28, RZ ;  /* 0x0000001ca420723c */ /* 0x060fe600000418ff */
[----:B------:R-:W5:Y:S04]  /*4be0*/  LDSM.16.M88.4 R152, [R185] ;  /* 0x00000000b998783b */ /* 0x000f680000000200 */
[----:B----4-:R-:W4:Y:S01]  /*4bf0*/  LDSM.16.M88.4 R16, [R191+0xc000] ;  /* 0x00c00000bf10783b */ /* 0x010f220000000200 */
[C---:B------:R-:W-:Y:S03]  /*4c00*/  HMMA.16816.F32.BF16 R28, R164.reuse, R30, RZ ;  /* 0x0000001ea41c723c */ /* 0x040fe600000418ff */
[----:B------:R-:W1:Y:S04]  /*4c10*/  LDSM.16.M88.4 R220, [R191+0xd000] ;  /* 0x00d00000bfdc783b */ /* 0x000e680000000200 */
[----:B------:R-:W-:Y:S01]  /*4c20*/  LDSM.16.M88.4 R172, [R191+0xd800] ;  /* 0x00d80000bfac783b */ /* 0x000fe20000000200 */
[C---:B------:R-:W-:Y:S03]  /*4c30*/  HMMA.16816.F32.BF16 R140, R164.reuse, R136, RZ ;  /* 0x00000088a48c723c */ /* 0x040fe600000418ff */
[----:B------:R-:W-:Y:S04]  /*4c40*/  LDSM.16.M88.4 R160, [R184+0x1000] ;  /* 0x00100000b8a0783b */ /* 0x000fe80000000200 */
[----:B------:R-:W0:Y:S01]  /*4c50*/  LDGDEPBAR ;  /* 0x00000000000079af */ /* 0x000e220000000000 */
[C---:B------:R-:W-:Y:S08]  /*4c60*/  HMMA.16816.F32.BF16 R136, R164.reuse, R138, RZ ;  /* 0x0000008aa488723c */ /* 0x040ff000000418ff */
[C---:B------:R-:W-:Y:S08]  /*4c70*/  HMMA.16816.F32.BF16 R24, R164.reuse, R20, RZ ;  /* 0x00000014a418723c */ /* 0x040ff000000418ff */
[----:B------:R-:W-:Y:S08]  /*4c80*/  HMMA.16816.F32.BF16 R20, R164, R22, RZ ;  /* 0x00000016a414723c */ /* 0x000ff000000418ff */
[C---:B---3--:R-:W-:Y:S08]  /*4c90*/  HMMA.16816.F32.BF16 R32, R144.reuse, R4, R32 ;  /* 0x000000049020723c */ /* 0x048ff00000041820 */
[----:B------:R-:W-:Y:S01]  /*4ca0*/  HMMA.16816.F32.BF16 R28, R144, R6, R28 ;  /* 0x00000006901c723c */ /* 0x000fe2000004181c */
[----:B------:R-:W-:Y:S07]  /*4cb0*/  LDSM.16.M88.4 R4, [R184+0x800] ;  /* 0x00080000b804783b */ /* 0x000fee0000000200 */
[C---:B------:R-:W-:Y:S08]  /*4cc0*/  HMMA.16816.F32.BF16 R168, R164.reuse, R148, RZ ;  /* 0x00000094a4a8723c */ /* 0x040ff000000418ff */
[----:B------:R-:W-:Y:S01]  /*4cd0*/  HMMA.16816.F32.BF16 R164, R164, R150, RZ ;  /* 0x00000096a4a4723c */ /* 0x000fe200000418ff */
[----:B------:R-:W3:Y:S07]  /*4ce0*/  LDSM.16.M88.4 R148, [R193] ;  /* 0x00000000c194783b */ /* 0x000eee0000000200 */
[C---:B-1----:R-:W-:Y:S08]  /*4cf0*/  HMMA.16816.F32.BF16 R140, R144.reuse, R8, R140 ;  /* 0x00000008908c723c */ /* 0x042ff0000004188c */
[C---:B------:R-:W-:Y:S01]  /*4d00*/  HMMA.16816.F32.BF16 R136, R144.reuse, R10, R136 ;  /* 0x0000000a9088723c */ /* 0x040fe20000041888 */
[----:B------:R-:W1:Y:S07]  /*4d10*/  LDSM.16.M88.4 R8, [R184] ;  /* 0x00000000b808783b */ /* 0x000e6e0000000200 */
[C---:B------:R-:W-:Y:S08]  /*4d20*/  HMMA.16816.F32.BF16 R24, R144.reuse, R224, R24 ;  /* 0x000000e09018723c */ /* 0x040ff00000041818 */
[----:B------:R-:W-:Y:S01]  /*4d30*/  HMMA.16816.F32.BF16 R20, R144, R226, R20 ;  /* 0x000000e29014723c */ /* 0x000fe20000041814 */
[----:B------:R-:W-:Y:S07]  /*4d40*/  LDSM.16.M88.4 R224, [R197+0xf000] ;  /* 0x00f00000c5e0783b */ /* 0x000fee0000000200 */
[C---:B--2---:R-:W-:Y:S08]  /*4d50*/  HMMA.16816.F32.BF16 R32, R156.reuse, R12, R32 ;  /* 0x0000000c9c20723c */ /* 0x044ff00000041820 */
[----:B------:R-:W-:Y:S01]  /*4d60*/  HMMA.16816.F32.BF16 R28, R156, R14, R28 ;  /* 0x0000000e9c1c723c */ /* 0x000fe2000004181c */
[----:B------:R-:W-:Y:S07]  /*4d70*/  LDSM.16.M88.4 R12, [R197+0xe800] ;  /* 0x00e80000c50c783b */ /* 0x000fee0000000200 */
[C---:B-----5:R-:W-:Y:S08]  /*4d80*/  HMMA.16816.F32.BF16 R168, R144.reuse, R152, R168 ;  /* 0x0000009890a8723c */ /* 0x060ff000000418a8 */
[----:B------:R-:W-:Y:S01]  /*4d90*/  HMMA.16816.F32.BF16 R164, R144, R154, R164 ;  /* 0x0000009a90a4723c */ /* 0x000fe200000418a4 */
[----:B------:R-:W-:Y:S04]  /*4da0*/  LDSM.16.M88.4 R152, [R184+0x1800] ;  /* 0x00180000b898783b */ /* 0x000fe80000000200 */
[----:B------:R-:W-:Y:S03]  /*4db0*/  LDSM.16.M88.4 R144, [R197+0xe000] ;  /* 0x00e00000c590783b */ /* 0x000fe60000000200 */
[C---:B----4-:R-:W-:Y:S08]  /*4dc0*/  HMMA.16816.F32.BF16 R140, R156.reuse, R16, R140 ;  /* 0x000000109c8c723c */ /* 0x050ff0000004188c */
[C---:B------:R-:W-:Y:S01]  /*4dd0*/  HMMA.16816.F32.BF16 R136, R156.reuse, R18, R136 ;  /* 0x000000129c88723c */ /* 0x040fe20000041888 */
[----:B------:R-:W2:Y:S07]  /*4de0*/  LDSM.16.M88.4 R16, [R198+0x4000] ;  /* 0x00400000c610783b */ /* 0x000eae0000000200 */
[C---:B------:R-:W-:Y:S08]  /*4df0*/  HMMA.16816.F32.BF16 R24, R156.reuse, R220, R24 ;  /* 0x000000dc9c18723c */ /* 0x040ff00000041818 */
[----:B------:R-:W-:Y:S01]  /*4e00*/  HMMA.16816.F32.BF16 R20, R156, R222, R20 ;  /* 0x000000de9c14723c */ /* 0x000fe20000041814 */
[----:B------:R-:W-:Y:S07]  /*4e10*/  LDSM.16.M88.4 R220, [R197+0xf800] ;  /* 0x00f80000c5dc783b */ /* 0x000fee0000000200 */
[C---:B---3--:R-:W-:Y:S08]  /*4e20*/  HMMA.16816.F32.BF16 R32, R148.reuse, R4, R32 ;  /* 0x000000049420723c */ /* 0x048ff00000041820 */
[----:B------:R-:W-:Y:S01]  /*4e30*/  HMMA.16816.F32.BF16 R28, R148, R6, R28 ;  /* 0x00000006941c723c */ /* 0x000fe2000004181c */
[----:B------:R-:W-:Y:S07]  /*4e40*/  LDSM.16.M88.4 R4, [R182] ;  /* 0x00000000b604783b */ /* 0x000fee0000000200 */
[C---:B------:R-:W-:Y:S08]  /*4e50*/  HMMA.16816.F32.BF16 R168, R156.reuse, R172, R168 ;  /* 0x000000ac9ca8723c */ /* 0x040ff000000418a8 */
[----:B------:R-:W-:Y:S01]  /*4e60*/  HMMA.16816.F32.BF16 R164, R156, R174, R164 ;  /* 0x000000ae9ca4723c */ /* 0x000fe200000418a4 */
[----:B------:R-:W3:Y:S04]  /*4e70*/  LDSM.16.M88.4 R156, [R196+0x4000] ;  /* 0x00400000c49c783b */ /* 0x000ee80000000200 */
[----:B------:R-:W-:Y:S03]  /*4e80*/  LDSM.16.M88.4 R172, [R181] ;  /* 0x00000000b5ac783b */ /* 0x000fe60000000200 */
[C---:B-1----:R-:W-:Y:S08]  /*4e90*/  HMMA.16816.F32.BF16 R140, R148.reuse, R8, R140 ;  /* 0x00000008948c723c */ /* 0x042ff0000004188c */
[C---:B------:R-:W-:Y:S01]  /*4ea0*/  HMMA.16816.F32.BF16 R136, R148.reuse, R10, R136 ;  /* 0x0000000a9488723c */ /* 0x040fe20000041888 */
[----:B------:R-:W1:Y:S07]  /*4eb0*/  LDSM.16.M88.4 R8, [R183] ;  /* 0x00000000b708783b */ /* 0x000e6e0000000200 */
[C---:B------:R-:W-:Y:S08]  /*4ec0*/  HMMA.16816.F32.BF16 R24, R148.reuse, R160, R24 ;  /* 0x000000a09418723c */ /* 0x040ff00000041818 */
[----:B------:R-:W-:Y:S01]  /*4ed0*/  HMMA.16816.F32.BF16 R20, R148, R162, R20 ;  /* 0x000000a29414723c */ /* 0x000fe20000041814 */
[----:B------:R-:W-:Y:S07]  /*4ee0*/  LDSM.16.M88.4 R160, [R180] ;  /* 0x00000000b4a0783b */ /* 0x000fee0000000200 */
[C---:B--2---:R-:W-:Y:S08]  /*4ef0*/  HMMA.16816.F32.BF16 R32, R16.reuse, R12, R32 ;  /* 0x0000000c1020723c */ /* 0x044ff00000041820 */
[----:B------:R-:W-:Y:S01]  /*4f00*/  HMMA.16816.F32.BF16 R28, R16, R14, R28 ;  /* 0x0000000e101c723c */ /* 0x000fe2000004181c */
[----:B------:R-:W-:Y:S07]  /*4f10*/  LDSM.16.M88.4 R12, [R194+0x4000] ;  /* 0x00400000c20c783b */ /* 0x000fee0000000200 */
[C---:B------:R-:W-:Y:S08]  /*4f20*/  HMMA.16816.F32.BF16 R168, R148.reuse, R152, R168 ;  /* 0x0000009894a8723c */ /* 0x040ff000000418a8 */
[----:B------:R-:W-:Y:S01]  /*4f30*/  HMMA.16816.F32.BF16 R164, R148, R154, R164 ;  /* 0x0000009a94a4723c */ /* 0x000fe200000418a4 */
[----:B------:R-:W2:Y:S04]  /*4f40*/  LDSM.16.M88.4 R148, [R191+0xe800] ;  /* 0x00e80000bf94783b */ /* 0x000ea80000000200 */
[----:B------:R-:W4:Y:S03]  /*4f50*/  LDSM.16.M88.4 R152, [R191+0xe000] ;  /* 0x00e00000bf98783b */ /* 0x000f260000000200 */
[C---:B------:R-:W-:Y:S08]  /*4f60*/  HMMA.16816.F32.BF16 R140, R16.reuse, R144, R140 ;  /* 0x00000090108c723c */ /* 0x040ff0000004188c */
[C---:B------:R-:W-:Y:S01]  /*4f70*/  HMMA.16816.F32.BF16 R136, R16.reuse, R146, R136 ;  /* 0x000000921088723c */ /* 0x040fe20000041888 */
[----:B------:R-:W5:Y:S07]  /*4f80*/  LDSM.16.M88.4 R144, [R191+0xf000] ;  /* 0x00f00000bf90783b */ /* 0x000f6e0000000200 */
[C---:B------:R-:W-:Y:S08]  /*4f90*/  HMMA.16816.F32.BF16 R24, R16.reuse, R224, R24 ;  /* 0x000000e01018723c */ /* 0x040ff00000041818 */
[----:B------:R-:W-:Y:S01]  /*4fa0*/  HMMA.16816.F32.BF16 R20, R16, R226, R20 ;  /* 0x000000e21014723c */ /* 0x000fe20000041814 */
[----:B------:R-:W-:Y:S07]  /*4fb0*/  LDSM.16.M88.4 R224, [R184+0x3000] ;  /* 0x00300000b8e0783b */ /* 0x000fee0000000200 */
[C---:B---3--:R-:W-:Y:S08]  /*4fc0*/  HMMA.16816.F32.BF16 R32, R156.reuse, R4, R32 ;  /* 0x000000049c20723c */ /* 0x048ff00000041820 */
[----:B------:R-:W-:Y:S01]  /*4fd0*/  HMMA.16816.F32.BF16 R28, R156, R6, R28 ;  /* 0x000000069c1c723c */ /* 0x000fe2000004181c */
[----:B------:R-:W-:Y:S07]  /*4fe0*/  LDSM.16.M88.4 R4, [R184+0x2800] ;  /* 0x00280000b804783b */ /* 0x000fee0000000200 */
[C---:B------:R-:W-:Y:S08]  /*4ff0*/  HMMA.16816.F32.BF16 R168, R16.reuse, R220, R168 ;  /* 0x000000dc10a8723c */ /* 0x040ff000000418a8 */
[----:B------:R-:W-:Y:S01]  /*5000*/  HMMA.16816.F32.BF16 R164, R16, R222, R164 ;  /* 0x000000de10a4723c */ /* 0x000fe200000418a4 */
[----:B------:R-:W3:Y:S04]  /*5010*/  LDSM.16.M88.4 R220, [R193+0x4000] ;  /* 0x00400000c1dc783b */ /* 0x000ee80000000200 */
[----:B------:R-:W3:Y:S03]  /*5020*/  LDSM.16.M88.4 R16, [R191+0xf800] ;  /* 0x00f80000bf10783b */ /* 0x000ee60000000200 */
[C---:B-1----:R-:W-:Y:S08]  /*5030*/  HMMA.16816.F32.BF16 R140, R156.reuse, R8, R140 ;  /* 0x000000089c8c723c */ /* 0x042ff0000004188c */
[C---:B------:R-:W-:Y:S01]  /*5040*/  HMMA.16816.F32.BF16 R136, R156.reuse, R10, R136 ;  /* 0x0000000a9c88723c */ /* 0x040fe20000041888 */
[----:B------:R-:W1:Y:S07]  /*5050*/  LDSM.16.M88.4 R8, [R184+0x2000] ;  /* 0x00200000b808783b */ /* 0x000e6e0000000200 */
[C---:B------:R-:W-:Y:S08]  /*5060*/  HMMA.16816.F32.BF16 R24, R156.reuse, R172, R24 ;  /* 0x000000ac9c18723c */ /* 0x040ff00000041818 */
[----:B------:R-:W-:Y:S01]  /*5070*/  HMMA.16816.F32.BF16 R20, R156, R174, R20 ;  /* 0x000000ae9c14723c */ /* 0x000fe20000041814 */
[----:B------:R-:W-:Y:S07]  /*5080*/  LDSM.16.M88.4 R172, [R184+0x3800] ;  /* 0x00380000b8ac783b */ /* 0x000fee0000000200 */
[C---:B--2---:R-:W-:Y:S08]  /*5090*/  HMMA.16816.F32.BF16 R32, R12.reuse, R148, R32 ;  /* 0x000000940c20723c */ /* 0x044ff00000041820 */
[----:B------:R-:W-:Y:S01]  /*50a0*/  HMMA.16816.F32.BF16 R28, R12, R150, R28 ;  /* 0x000000960c1c723c */ /* 0x000fe2000004181c */
[----:B------:R-:W-:Y:S07]  /*50b0*/  LDSM.16.M88.4 R148, [R197+0x11000] ;  /* 0x01100000c594783b */ /* 0x000fee0000000200 */
[C---:B------:R-:W-:Y:S08]  /*50c0*/  HMMA.16816.F32.BF16 R168, R156.reuse, R160, R168 ;  /* 0x000000a09ca8723c */ /* 0x040ff000000418a8 */
[----:B------:R-:W-:Y:S01]  /*50d0*/  HMMA.16816.F32.BF16 R164, R156, R162, R164 ;  /* 0x000000a29ca4723c */ /* 0x000fe200000418a4 */
[----:B------:R-:W-:Y:S04]  /*50e0*/  LDSM.16.M88.4 R160, [R198+0x8000] ;  /* 0x00800000c6a0783b */ /* 0x000fe80000000200 */
[----:B------:R-:W-:Y:S03]  /*50f0*/  LDSM.16.M88.4 R156, [R197+0x10000] ;  /* 0x01000000c59c783b */ /* 0x000fe60000000200 */
[C---:B----4-:R-:W-:Y:S08]  /*5100*/  HMMA.16816.F32.BF16 R140, R12.reuse, R152, R140 ;  /* 0x000000980c8c723c */ /* 0x050ff0000004188c */
[C---:B------:R-:W-:Y:S01]  /*5110*/  HMMA.16816.F32.BF16 R136, R12.reuse, R154, R136 ;  /* 0x0000009a0c88723c */ /* 0x040fe20000041888 */
[----:B------:R-:W2:Y:S07]  /*5120*/  LDSM.16.M88.4 R152, [R197+0x10800] ;  /* 0x01080000c598783b */ /* 0x000eae0000000200 */
[C---:B-----5:R-:W-:Y:S08]  /*5130*/  HMMA.16816.F32.BF16 R24, R12.reuse, R144, R24 ;  /* 0x000000900c18723c */ /* 0x060ff00000041818 */
[----:B------:R-:W-:Y:S01]  /*5140*/  HMMA.16816.F32.BF16 R20, R12, R146, R20 ;  /* 0x000000920c14723c */ /* 0x000fe20000041814 */
[----:B------:R-:W-:Y:S07]  /*5150*/  LDSM.16.M88.4 R144, [R197+0x11800] ;  /* 0x01180000c590783b */ /* 0x000fee0000000200 */
[C---:B---3--:R-:W-:Y:S08]  /*5160*/  HMMA.16816.F32.BF16 R32, R220.reuse, R4, R32 ;  /* 0x00000004dc20723c */ /* 0x048ff00000041820 */
[----:B------:R-:W-:Y:S01]  /*5170*/  HMMA.16816.F32.BF16 R28, R220, R6, R28 ;  /* 0x00000006dc1c723c */ /* 0x000fe2000004181c */
[----:B------:R-:W-:Y:S07]  /*5180*/  LDSM.16.M88.4 R4, [R177] ;  /* 0x00000000b104783b */ /* 0x000fee0000000200 */
[C---:B------:R-:W-:Y:S08]  /*5190*/  HMMA.16816.F32.BF16 R168, R12.reuse, R16, R168 ;  /* 0x000000100ca8723c */ /* 0x040ff000000418a8 */
[----:B------:R-:W-:Y:S01]  /*51a0*/  HMMA.16816.F32.BF16 R164, R12, R18, R164 ;  /* 0x000000120ca4723c */ /* 0x000fe200000418a4 */
[----:B------:R-:W-:Y:S04]  /*51b0*/  LDSM.16.M88.4 R16, [R196+0x8000] ;  /* 0x00800000c410783b */ /* 0x000fe80000000200 */
[----:B------:R-:W-:Y:S03]  /*51c0*/  LDSM.16.M88.4 R12, [R179] ;  /* 0x00000000b30c783b */ /* 0x000fe60000000200 */
[C---:B-1----:R-:W-:Y:S08]  /*51d0*/  HMMA.16816.F32.BF16 R140, R220.reuse, R8, R140 ;  /* 0x00000008dc8c723c */ /* 0x042ff0000004188c */
[C---:B------:R-:W-:Y:S01]  /*51e0*/  HMMA.16816.F32.BF16 R136, R220.reuse, R10, R136 ;  /* 0x0000000adc88723c */ /* 0x040fe20000041888 */
[----:B------:R-:W1:Y:S07]  /*51f0*/  LDSM.16.M88.4 R8, [R178] ;  /* 0x00000000b208783b */ /* 0x000e6e0000000200 */
[C---:B------:R-:W-:Y:S08]  /*5200*/  HMMA.16816.F32.BF16 R24, R220.reuse, R224, R24 ;  /* 0x000000e0dc18723c */ /* 0x040ff00000041818 */
[----:B------:R-:W-:Y:S08]  /*5210*/  HMMA.16816.F32.BF16 R20, R220, R226, R20 ;  /* 0x000000e2dc14723c */ /* 0x000ff00000041814 */
[C---:B--2---:R-:W-:Y:S08]  /*5220*/  HMMA.16816.F32.BF16 R32, R160.reuse, R152, R32 ;  /* 0x00000098a020723c */ /* 0x044ff00000041820 */
[C---:B------:R-:W-:Y:S01]  /*5230*/  HMMA.16816.F32.BF16 R28, R160.reuse, R154, R28 ;  /* 0x0000009aa01c723c */ /* 0x040fe2000004181c */
[----:B------:R-:W-:Y:S07]  /*5240*/  LDSM.16.M88.4 R152, [R194+0x8000] ;  /* 0x00800000c298783b */ /* 0x000fee0000000200 */
[C---:B------:R-:W-:Y:S08]  /*5250*/  HMMA.16816.F32.BF16 R140, R160.reuse, R156, R140 ;  /* 0x0000009ca08c723c */ /* 0x040ff0000004188c */
[C---:B------:R-:W-:Y:S08]  /*5260*/  HMMA.16816.F32.BF16 R136, R160.reuse, R158, R136 ;  /* 0x0000009ea088723c */ /* 0x040ff00000041888 */
[C---:B------:R-:W-:Y:S01]  /*5270*/  HMMA.16816.F32.BF16 R156, R160.reuse, R148, R24 ;  /* 0x00000094a09c723c */ /* 0x040fe20000041818 */
[----:B------:R-:W2:Y:S07]  /*5280*/  LDSM.16.M88.4 R24, [R191+0x10000] ;  /* 0x01000000bf18783b */ /* 0x000eae0000000200 */
[----:B------:R-:W-:Y:S08]  /*5290*/  HMMA.16816.F32.BF16 R20, R160, R150, R20 ;  /* 0x00000096a014723c */ /* 0x000ff00000041814 */
[C---:B------:R-:W-:Y:S08]  /*52a0*/  HMMA.16816.F32.BF16 R168, R220.reuse, R172, R168 ;  /* 0x000000acdca8723c */ /* 0x040ff000000418a8 */
[----:B------:R-:W-:Y:S01]  /*52b0*/  HMMA.16816.F32.BF16 R164, R220, R174, R164 ;  /* 0x000000aedca4723c */ /* 0x000fe200000418a4 */
[----:B------:R-:W-:Y:S07]  /*52c0*/  LDSM.16.M88.4 R172, [R176] ;  /* 0x00000000b0ac783b */ /* 0x000fee0000000200 */
[C---:B-1----:R-:W-:Y:S08]  /*52d0*/  HMMA.16816.F32.BF16 R32, R16.reuse, R8, R32 ;  /* 0x000000081020723c */ /* 0x042ff00000041820 */
[C---:B------:R-:W-:Y:S01]  /*52e0*/  HMMA.16816.F32.BF16 R28, R16.reuse, R10, R28 ;  /* 0x0000000a101c723c */ /* 0x040fe2000004181c */
[----:B------:R-:W1:Y:S07]  /*52f0*/  LDSM.16.M88.4 R8, [R191+0x10800] ;  /* 0x01080000bf08783b */ /* 0x000e6e0000000200 */
[C---:B------:R-:W-:Y:S08]  /*5300*/  HMMA.16816.F32.BF16 R140, R16.reuse, R12, R140 ;  /* 0x0000000c108c723c */ /* 0x040ff0000004188c */
[C---:B------:R-:W-:Y:S01]  /*5310*/  HMMA.16816.F32.BF16 R136, R16.reuse, R14, R136 ;  /* 0x0000000e1088723c */ /* 0x040fe20000041888 */
[----:B------:R-:W-:Y:S07]  /*5320*/  LDSM.16.M88.4 R12, [R191+0x11800] ;  /* 0x01180000bf0c783b */ /* 0x000fee0000000200 */
[C---:B------:R-:W-:Y:S08]  /*5330*/  HMMA.16816.F32.BF16 R156, R16.reuse, R4, R156 ;  /* 0x00000004109c723c */ /* 0x040ff0000004189c */
[----:B------:R-:W-:Y:S01]  /*5340*/  HMMA.16816.F32.BF16 R148, R16, R6, R20 ;  /* 0x000000061094723c */ /* 0x000fe20000041814 */
[----:B------:R-:W-:Y:S04]  /*5350*/  LDSM.16.M88.4 R20, [R193+0x8000] ;  /* 0x00800000c114783b */ /* 0x000fe80000000200 */
[----:B------:R-:W3:Y:S03]  /*5360*/  LDSM.16.M88.4 R4, [R184+0x4000] ;  /* 0x00400000b804783b */ /* 0x000ee60000000200 */
[C---:B------:R-:W-:Y:S08]  /*5370*/  HMMA.16816.F32.BF16 R168, R160.reuse, R144, R168 ;  /* 0x00000090a0a8723c */ /* 0x040ff000000418a8 */
[----:B------:R-:W-:Y:S01]  /*5380*/  HMMA.16816.F32.BF16 R164, R160, R146, R164 ;  /* 0x00000092a0a4723c */ /* 0x000fe200000418a4 */
[----:B------:R-:W4:Y:S04]  /*5390*/  LDSM.16.M88.4 R144, [R191+0x11000] ;  /* 0x01100000bf90783b */ /* 0x000f280000000200 */
[----:B------:R-:W5:Y:S03]  /*53a0*/  LDSM.16.M88.4 R160, [R184+0x4800] ;  /* 0x00480000b8a0783b */ /* 0x000f660000000200 */
[C---:B--2---:R-:W-:Y:S08]  /*53b0*/  HMMA.16816.F32.BF16 R140, R152.reuse, R24, R140 ;  /* 0x00000018988c723c */ /* 0x044ff0000004188c */
[C---:B------:R-:W-:Y:S08]  /*53c0*/  HMMA.16816.F32.BF16 R136, R152.reuse, R26, R136 ;  /* 0x0000001a9888723c */ /* 0x040ff00000041888 */
[C---:B-1----:R-:W-:Y:S08]  /*53d0*/  HMMA.16816.F32.BF16 R32, R152.reuse, R8, R32 ;  /* 0x000000089820723c */ /* 0x042ff00000041820 */
[----:B------:R-:W-:Y:S01]  /*53e0*/  HMMA.16816.F32.BF16 R28, R152, R10, R28 ;  /* 0x0000000a981c723c */ /* 0x000fe2000004181c */
[----:B------:R-:W1:Y:S07]  /*53f0*/  LDSM.16.M88.4 R8, [R184+0x5000] ;  /* 0x00500000b808783b */ /* 0x000e6e0000000200 */
[C---:B------:R-:W-:Y:S08]  /*5400*/  HMMA.16816.F32.BF16 R168, R16.reuse, R172, R168 ;  /* 0x000000ac10a8723c */ /* 0x040ff000000418a8 */
[----:B------:R-:W-:Y:S08]  /*5410*/  HMMA.16816.F32.BF16 R164, R16, R174, R164 ;  /* 0x000000ae10a4723c */ /* 0x000ff000000418a4 */
[C---:B---3--:R-:W-:Y:S08]  /*5420*/  HMMA.16816.F32.BF16 R140, R20.reuse, R4, R140 ;  /* 0x00000004148c723c */ /* 0x048ff0000004188c */
[----:B------:R-:W-:Y:S01]  /*5430*/  HMMA.16816.F32.BF16 R136, R20, R6, R136 ;  /* 0x000000061488723c */ /* 0x000fe20000041888 */
[----:B------:R-:W2:Y:S01]  /*5440*/  LDSM.16.M88.4 R4, [R184+0x5800] ;  /* 0x00580000b804783b */ /* 0x000ea20000000200 */
[----:B------:R-:W-:-:S06]  /*5450*/  DEPBAR.LE SB0, 0x0 ;  /* 0x000080000000791a */ /* 0x000fcc0000000000 */
[C---:B----4-:R-:W-:Y:S08]  /*5460*/  HMMA.16816.F32.BF16 R156, R152.reuse, R144, R156 ;  /* 0x00000090989c723c */ /* 0x050ff0000004189c */
[C---:B------:R-:W-:Y:S08]  /*5470*/  HMMA.16816.F32.BF16 R148, R152.reuse, R146, R148 ;  /* 0x000000929894723c */ /* 0x040ff00000041894 */
[----:B------:R-:W-:Y:S07]  /*5480*/  HMMA.16816.F32.BF16 R168, R152, R12, R168 ;  /* 0x0000000c98a8723c */ /* 0x000fee00000418a8 */
[----:B------:R-:W-:Y:S01]  /*5490*/  IMAD R13, R133, 0x40, R216 ;  /* 0x00000040850d7824 */ /* 0x000fe200078e02d8 */
[----:B-----5:R-:W-:Y:S04]  /*54a0*/  HMMA.16816.F32.BF16 R32, R20, R160, R32 ;  /* 0x000000a01420723c */ /* 0x020fe80000041820 */
[----:B------:R-:W-:-:S04]  /*54b0*/  IADD3 R17, R13, 0x1, RZ ;  /* 0x000000010d117810 */ /* 0x000fc80007ffe0ff */
[----:B------:R-:W-:Y:S01]  /*54c0*/  HMMA.16816.F32.BF16 R164, R152, R14, R164 ;  /* 0x0000000e98a4723c */ /* 0x000fe200000418a4 */
[C---:B------:R-:W-:Y:S02]  /*54d0*/  ISETP.GE.AND P4, PT, R17.reuse, R228, PT ;  /* 0x000000e41100720c */ /* 0x040fe40003f86270 */
[----:B------:R-:W-:Y:S02]  /*54e0*/  ISETP.GE.AND P5, PT, R17, R2, PT ;  /* 0x000000021100720c */ /* 0x000fe40003fa6270 */
[----:B------:R-:W-:Y:S02]  /*54f0*/  FSEL R18, R141, -INF , !P4 ;  /* 0xff8000008d127808 */ /* 0x000fe40006000000 */
[C---:B------:R-:W-:Y:S01]  /*5500*/  IADD3 R15, R13.reuse, 0x8, RZ ;  /* 0x000000080d0f7810 */ /* 0x040fe20007ffe0ff */
[----:B------:R-:W-:Y:S01]  /*5510*/  HMMA.16816.F32.BF16 R28, R20, R162, R28 ;  /* 0x000000a2141c723c */ /* 0x000fe2000004181c */
[----:B------:R-:W-:Y:S01]  /*5520*/  IADD3 R17, R13, 0x10, RZ ;  /* 0x000000100d117810 */ /* 0x000fe20007ffe0ff */
[----:B------:R-:W-:Y:S01]  /*5530*/  BAR.SYNC.DEFER_BLOCKING 0x0 ;  /* 0x0000000000007b1d */ /* 0x000fe20000010000 */
[----:B------:R-:W-:-:S02]  /*5540*/  ISETP.GE.AND P6, PT, R15, R228, PT ;  /* 0x000000e40f00720c */ /* 0x000fc40003fc6270 */
[----:B------:R-:W-:Y:S02]  /*5550*/  ISETP.GE.AND P0, PT, R15, R2, PT ;  /* 0x000000020f00720c */ /* 0x000fe40003f06270 */
[----:B------:R-:W-:Y:S01]  /*5560*/  IADD3 R15, R13, 0x9, RZ ;  /* 0x000000090d0f7810 */ /* 0x000fe20007ffe0ff */
[C---:B-1----:R-:W-:Y:S01]  /*5570*/  HMMA.16816.F32.BF16 R156, R20.reuse, R8, R156 ;  /* 0x00000008149c723c */ /* 0x042fe2000004189c */
[----:B------:R-:W-:Y:S02]  /*5580*/  FSEL R16, R136, -INF , !P6 ;  /* 0xff80000088107808 */ /* 0x000fe40007000000 */
[C---:B------:R-:W-:Y:S02]  /*5590*/  ISETP.GE.AND P4, PT, R15.reuse, R228, PT ;  /* 0x000000e40f00720c */ /* 0x040fe40003f86270 */
[----:B------:R-:W-:Y:S02]  /*55a0*/  ISETP.GE.AND P6, PT, R15, R2, PT ;  /* 0x000000020f00720c */ /* 0x000fe40003fc6270 */
[----:B------:R-:W-:Y:S01]  /*55b0*/  IADD3 R15, R13, 0x11, RZ ;  /* 0x000000110d0f7810 */ /* 0x000fe20007ffe0ff */
[----:B------:R-:W-:Y:S01]  /*55c0*/  HMMA.16816.F32.BF16 R148, R20, R10, R148 ;  /* 0x0000000a1494723c */ /* 0x000fe20000041894 */
[----:B------:R-:W-:-:S02]  /*55d0*/  FSEL R12, R138, -INF , !P0 ;  /* 0xff8000008a0c7808 */ /* 0x000fc40004000000 */
[----:B------:R-:W-:Y:S02]  /*55e0*/  FSEL R14, R137, -INF , !P4 ;  /* 0xff800000890e7808 */ /* 0x000fe40006000000 */
[----:B------:R-:W-:Y:S02]  /*55f0*/  FSEL R8, R139, -INF , !P6 ;  /* 0xff8000008b087808 */ /* 0x000fe40007000000 */
[C---:B------:R-:W-:Y:S01]  /*5600*/  ISETP.GE.AND P0, PT, R17.reuse, R228, PT ;  /* 0x000000e41100720c */ /* 0x040fe20003f06270 */
[----:B--2---:R-:W-:Y:S01]  /*5610*/  HMMA.16816.F32.BF16 R168, R20, R4, R168 ;  /* 0x0000000414a8723c */ /* 0x004fe200000418a8 */
[----:B------:R-:W-:Y:S02]  /*5620*/  ISETP.GE.AND P4, PT, R17, R2, PT ;  /* 0x000000021100720c */ /* 0x000fe40003f86270 */
[----:B------:R-:W-:Y:S02]  /*5630*/  ISETP.GE.AND P6, PT, R15, R228, PT ;  /* 0x000000e40f00720c */ /* 0x000fe40003fc6270 */
[----:B------:R-:W-:-:S02]  /*5640*/  IADD3 R9, R13, 0x18, RZ ;  /* 0x000000180d097810 */ /* 0x000fc40007ffe0ff */
[----:B------:R-:W-:Y:S01]  /*5650*/  FSEL R138, R32, -INF , !P0 ;  /* 0xff800000208a7808 */ /* 0x000fe20004000000 */
[----:B------:R-:W-:Y:S01]  /*5660*/  HMMA.16816.F32.BF16 R164, R20, R6, R164 ;  /* 0x0000000614a4723c */ /* 0x000fe200000418a4 */
[----:B------:R-:W-:Y:S02]  /*5670*/  FSEL R34, R34, -INF , !P4 ;  /* 0xff80000022227808 */ /* 0x000fe40006000000 */
[----:B------:R-:W-:Y:S02]  /*5680*/  FSEL R136, R33, -INF , !P6 ;  /* 0xff80000021887808 */ /* 0x000fe40007000000 */
[----:B------:R-:W-:Y:S02]  /*5690*/  ISETP.GE.AND P0, PT, R15, R2, PT ;  /* 0x000000020f00720c */ /* 0x000fe40003f06270 */
[C---:B------:R-:W-:Y:S02]  /*56a0*/  ISETP.GE.AND P4, PT, R9.reuse, R228, PT ;  /* 0x000000e40900720c */ /* 0x040fe40003f86270 */
[----:B------:R-:W-:-:S02]  /*56b0*/  ISETP.GE.AND P6, PT, R9, R2, PT ;  /* 0x000000020900720c */ /* 0x000fc40003fc6270 */
[----:B------:R-:W-:Y:S02]  /*56c0*/  IADD3 R9, R13, 0x19, RZ ;  /* 0x000000190d097810 */ /* 0x000fe40007ffe0ff */
[----:B------:R-:W-:Y:S02]  /*56d0*/  FSEL R26, R35, -INF , !P0 ;  /* 0xff800000231a7808 */ /* 0x000fe40004000000 */
[----:B------:R-:W-:Y:S02]  /*56e0*/  ISETP.GE.AND P0, PT, R9, R228, PT ;  /* 0x000000e40900720c */ /* 0x000fe40003f06270 */
[----:B------:R-:W-:Y:S02]  /*56f0*/  IADD3 R11, R13, 0x20, RZ ;  /* 0x000000200d0b7810 */ /* 0x000fe40007ffe0ff */
[----:B------:R-:W-:Y:S02]  /*5700*/  FSEL R32, R28, -INF , !P4 ;  /* 0xff8000001c207808 */ /* 0x000fe40006000000 */
[----:B------:R-:W-:-:S02]  /*5710*/  FSEL R30, R30, -INF , !P6 ;  /* 0xff8000001e1e7808 */ /* 0x000fc40007000000 */
[----:B------:R-:W-:Y:S02]  /*5720*/  FSEL R28, R29, -INF , !P0 ;  /* 0xff8000001d1c7808 */ /* 0x000fe40004000000 */
[----:B------:R-:W-:Y:S02]  /*5730*/  ISETP.GE.AND P4, PT, R9, R2, PT ;  /* 0x000000020900720c */ /* 0x000fe40003f86270 */
[C---:B------:R-:W-:Y:S02]  /*5740*/  ISETP.GE.AND P6, PT, R11.reuse, R228, PT ;  /* 0x000000e40b00720c */ /* 0x040fe40003fc6270 */
[----:B------:R-:W-:Y:S02]  /*5750*/  ISETP.GE.AND P0, PT, R11, R2, PT ;  /* 0x000000020b00720c */ /* 0x000fe40003f06270 */
[C---:B------:R-:W-:Y:S02]  /*5760*/  IADD3 R9, R13.reuse, 0x21, RZ ;  /* 0x000000210d097810 */ /* 0x040fe40007ffe0ff */
[----:B------:R-:W-:-:S02]  /*5770*/  IADD3 R11, R13, 0x28, RZ ;  /* 0x000000280d0b7810 */ /* 0x000fc40007ffe0ff */
[----:B------:R-:W-:Y:S02]  /*5780*/  FSEL R24, R31, -INF , !P4 ;  /* 0xff8000001f187808 */ /* 0x000fe40006000000 */
[----:B------:R-:W-:Y:S02]  /*5790*/  FSEL R226, R156, -INF , !P6 ;  /* 0xff8000009ce27808 */ /* 0x000fe40007000000 */
[----:B------:R-:W-:Y:S02]  /*57a0*/  FSEL R220, R158, -INF , !P0 ;  /* 0xff8000009edc7808 */ /* 0x000fe40004000000 */
[C---:B------:R-:W-:Y:S02]  /*57b0*/  ISETP.GE.AND P4, PT, R9.reuse, R228, PT ;  /* 0x000000e40900720c */ /* 0x040fe40003f86270 */
[----:B------:R-:W-:Y:S02]  /*57c0*/  ISETP.GE.AND P6, PT, R9, R2, PT ;  /* 0x000000020900720c */ /* 0x000fe40003fc6270 */
[----:B------:R-:W-:-:S02]  /*57d0*/  ISETP.GE.AND P0, PT, R11, R228, PT ;  /* 0x000000e40b00720c */ /* 0x000fc40003f06270 */
        /* <DEDUP_REMOVED lines=9> */
[----:B------:R-:W-:Y:S02]  /*5870*/  ISETP.GE.AND P4, PT, R5, R228, PT ;  /* 0x000000e40500720c */ /* 0x000fe40003f86270 */
[----:B------:R-:W-:Y:S02]  /*5880*/  IADD3 R7, R13, 0x31, RZ ;  /* 0x000000310d077810 */ /* 0x000fe40007ffe0ff */
[----:B------:R-:W-:-:S02]  /*5890*/  FSEL R162, R168, -INF , !P4 ;  /* 0xff800000a8a27808 */ /* 0x000fc40006000000 */
[----:B------:R-:W-:Y:S02]  /*58a0*/  ISETP.GE.AND P4, PT, R7, R2, PT ;  /* 0x000000020700720c */ /* 0x000fe40003f86270 */
[----:B------:R-:W-:Y:S02]  /*58b0*/  FSEL R234, R149, -INF , !P6 ;  /* 0xff80000095ea7808 */ /* 0x000fe40007000000 */
[----:B------:R-:W-:Y:S02]  /*58c0*/  FSEL R152, R171, -INF , !P4 ;  /* 0xff800000ab987808 */ /* 0x000fe40006000000 */
[----:B------:R-:W-:Y:S02]  /*58d0*/  ISETP.GE.AND P4, PT, R13, R228, PT ;  /* 0x000000e40d00720c */ /* 0x000fe40003f86270 */
[----:B------:R-:W-:Y:S02]  /*58e0*/  FSEL R172, R151, -INF , !P0 ;  /* 0xff80000097ac7808 */ /* 0x000fe40004000000 */
[----:B------:R-:W-:-:S02]  /*58f0*/  FSEL R0, R140, -INF , !P4 ;  /* 0xff8000008c007808 */ /* 0x000fc40006000000 */
[----:B------:R-:W-:Y:S02]  /*5900*/  ISETP.GE.AND P4, PT, R212, 0x3, PT ;  /* 0x00000003d400780c */ /* 0x000fe40003f86270 */
[----:B------:R-:W-:Y:S02]  /*5910*/  ISETP.GE.AND P6, PT, R5, R2, PT ;  /* 0x000000020500720c */ /* 0x000fe40003fc6270 */
[----:B------:R-:W-:Y:S02]  /*5920*/  ISETP.GE.AND P0, PT, R7, R228, PT ;  /* 0x000000e40700720c */ /* 0x000fe40003f06270 */
[----:B------:R-:W-:Y:S02]  /*5930*/  IADD3 R5, R13, 0x38, RZ ;  /* 0x000000380d057810 */ /* 0x000fe40007ffe0ff */
[----:B------:R-:W-:Y:S02]  /*5940*/  FSEL R156, R170, -INF , !P6 ;  /* 0xff800000aa9c7808 */ /* 0x000fe40007000000 */
[----:B------:R-:W-:-:S02]  /*5950*/  FSEL R160, R169, -INF , !P0 ;  /* 0xff800000a9a07808 */ /* 0x000fc40004000000 */
[C---:B------:R-:W-:Y:S02]  /*5960*/  ISETP.GE.AND P6, PT, R5.reuse, R228, PT ;  /* 0x000000e40500720c */ /* 0x040fe40003fc6270 */
[----:B------:R-:W-:Y:S02]  /*5970*/  ISETP.GE.AND P0, PT, R5, R2, PT ;  /* 0x000000020500720c */ /* 0x000fe40003f06270 */
[----:B------:R-:W-:Y:S02]  /*5980*/  IADD3 R5, R13, 0x39, RZ ;  /* 0x000000390d057810 */ /* 0x000fe40007ffe0ff */
[----:B------:R-:W-:Y:S02]  /*5990*/  FSEL R4, R143, -INF , !P5 ;  /* 0xff8000008f047808 */ /* 0x000fe40006800000 */
[----:B------:R-:W-:Y:S02]  /*59a0*/  FSEL R158, R164, -INF , !P6 ;  /* 0xff800000a49e7808 */ /* 0x000fe40007000000 */
[----:B------:R-:W-:-:S02]  /*59b0*/  FSEL R154, R166, -INF , !P0 ;  /* 0xff800000a69a7808 */ /* 0x000fc40004000000 */
[----:B------:R-:W-:Y:S02]  /*59c0*/  ISETP.GE.AND P5, PT, R13, R2, PT ;  /* 0x000000020d00720c */ /* 0x000fe40003fa6270 */
[C---:B------:R-:W-:Y:S02]  /*59d0*/  ISETP.GE.AND P6, PT, R5.reuse, R228, PT ;  /* 0x000000e40500720c */ /* 0x040fe40003fc6270 */
[----:B------:R-:W-:Y:S02]  /*59e0*/  ISETP.GE.AND P0, PT, R5, R2, PT ;  /* 0x000000020500720c */ /* 0x000fe40003f06270 */
[----:B------:R-:W-:Y:S02]  /*59f0*/  FSEL R142, R142, -INF , !P5 ;  /* 0xff8000008e8e7808 */ /* 0x000fe40006800000 */
[----:B------:R-:W-:Y:S02]  /*5a00*/  FSEL R140, R165, -INF , !P6 ;  /* 0xff800000a58c7808 */ /* 0x000fe40007000000 */
[----:B------:R-:W-:Y:S01]  /*5a10*/  FSEL R150, R167, -INF , !P0 ;  /* 0xff800000a7967808 */ /* 0x000fe20004000000 */
[----:B------:R-:W-:Y:S05]  /*5a20*/  @!P4 BRA `(.L_x_87) ;  /* 0x000003800000c947 */ /* 0x000fea0003800000 */
[----:B------:R-:W-:Y:S01]  /*5a30*/  IADD3 R6, R212, -0x3, RZ ;  /* 0xfffffffdd4067810 */ /* 0x000fe20007ffe0ff */
[----:B------:R1:W-:Y:S01]  /*5a40*/  @P3 STS.128 [R202+0xc000], RZ ;  /* 0x00c000ffca003388 */ /* 0x0003e20000000c00 */
[----:B------:R-:W-:Y:S02]  /*5a50*/  BSSY B0, `(.L_x_88) ;  /* 0x0000034000007945 */ /* 0x000fe40003800000 */
[----:B------:R-:W-:Y:S01]  /*5a60*/  SHF.R.S32.HI R5, RZ, 0x1f, R6 ;  /* 0x0000001fff057819 */ /* 0x000fe20000011406 */
[----:B------:R-:W-:-:S04]  /*5a70*/  IMAD.WIDE.U32 R20, R6, c[0x0][0x198], RZ ;  /* 0x0000660006147a25 */ /* 0x000fc800078e00ff */
[----:B------:R-:W-:Y:S01]  /*5a80*/  IMAD R5, R5, c[0x0][0x198], RZ ;  /* 0x0000660005057a24 */ /* 0x000fe200078e02ff */
[----:B------:R-:W-:-:S03]  /*5a90*/  LEA R7, P5, R20, R206, 0x6 ;  /* 0x000000ce14077211 */ /* 0x000fc600078a30ff */
[----:B------:R-:W-:Y:S01]  /*5aa0*/  IMAD R5, R6, c[0x0][0x19c], R5 ;  /* 0x0000670006057a24 */ /* 0x000fe200078e0205 */
[----:B------:R-:W-:-:S03]  /*5ab0*/  @!P3 LEA R10, P0, R7, c[0x0][0x168], 0x1 ;  /* 0x00005a00070aba11 */ /* 0x000fc600078008ff */
[----:B------:R-:W-:-:S05]  /*5ac0*/  IMAD.IADD R5, R21, 0x1, R5 ;  /* 0x0000000115057824 */ /* 0x000fca00078e0205 */
[----:B------:R-:W-:Y:S02]  /*5ad0*/  LEA.HI.X R6, R20, R209, R5, 0x6, P5 ;  /* 0x000000d114067211 */ /* 0x000fe400028f3405 */
[C---:B------:R-:W-:Y:S02]  /*5ae0*/  @!P2 LEA R22, P5, R7.reuse, c[0x0][0x168], 0x1 ;  /* 0x00005a000716aa11 */ /* 0x040fe400078a08ff */
[C-C-:B------:R-:W-:Y:S02]  /*5af0*/  @!P3 LEA.HI.X R11, R7.reuse, c[0x0][0x16c], R6.reuse, 0x1, P0 ;  /* 0x00005b00070bba11 */ /* 0x140fe400000f0c06 */
[C---:B------:R-:W-:Y:S02]  /*5b00*/  @!P1 LEA R20, P0, R7.reuse, c[0x0][0x168], 0x1 ;  /* 0x00005a0007149a11 */ /* 0x040fe400078008ff */
[C---:B------:R-:W-:Y:S01]  /*5b10*/  IADD3 R5, P6, R7.reuse, UR11, RZ ;  /* 0x0000000b07057c10 */ /* 0x040fe2000ffde0ff */
[----:B------:R-:W-:Y:S01]  /*5b20*/  @!PT LDS RZ, [RZ] ;  /* 0x00000000fffff984 */ /* 0x000fe20000000800 */
[----:B------:R-:W-:Y:S01]  /*5b30*/  @!PT LDS RZ, [RZ] ;  /* 0x00000000fffff984 */ /* 0x000fe20000000800 */
[----:B------:R-:W-:Y:S01]  /*5b40*/  @!PT LDS RZ, [RZ] ;  /* 0x00000000fffff984 */ /* 0x000fe20000000800 */
[----:B------:R1:W-:Y:S01]  /*5b50*/  @!P3 LDGSTS.E.BYPASS.LTC128B.128 [R202+0xc000], [R10.64] ;  /* 0x0c0000000acabfae */ /* 0x0003e2000b901d4c */
[----:B------:R-:W-:-:S02]  /*5b60*/  @!P2 LEA.HI.X R23, R7, c[0x0][0x16c], R6, 0x1, P5 ;  /* 0x00005b000717aa11 */ /* 0x000fc400028f0c06 */
[----:B------:R-:W-:Y:S01]  /*5b70*/  @!P1 LEA.HI.X R21, R7, c[0x0][0x16c], R6, 0x1, P0 ;  /* 0x00005b0007159a11 */ /* 0x000fe200000f0c06 */
[----:B------:R1:W-:Y:S01]  /*5b80*/  @P2 STS.128 [R202+0xe000], RZ ;  /* 0x00e000ffca002388 */ /* 0x0003e20000000c00 */
[C---:B------:R-:W-:Y:S02]  /*5b90*/  @!P3 LEA R134, P5, R5.reuse, c[0x0][0x168], 0x1 ;  /* 0x00005a000586ba11 */ /* 0x040fe400078a08ff */
[----:B------:R-:W-:Y:S01]  /*5ba0*/  IADD3.X R6, R6, UR6, RZ, P6, !PT ;  /* 0x0000000606067c10 */ /* 0x000fe2000b7fe4ff */
[----:B------:R-:W-:Y:S01]  /*5bb0*/  @!PT LDS RZ, [RZ] ;  /* 0x00000000fffff984 */ /* 0x000fe20000000800 */
[----:B------:R-:W-:Y:S01]  /*5bc0*/  @!PT LDS RZ, [RZ] ;  /* 0x00000000fffff984 */ /* 0x000fe20000000800 */
[----:B------:R-:W-:Y:S01]  /*5bd0*/  @!PT LDS RZ, [RZ] ;  /* 0x00000000fffff984 */ /* 0x000fe20000000800 */
[----:B------:R1:W-:Y:S01]  /*5be0*/  @!P2 LDGSTS.E.BYPASS.LTC128B.128 [R202+0xe000], [R22.64+0x80] ;  /* 0x0e00008016caafae */ /* 0x0003e2000b901d4c */
[C---:B------:R-:W-:Y:S02]  /*5bf0*/  @!P2 LEA R144, P0, R5.reuse, c[0x0][0x168], 0x1 ;  /* 0x00005a000590aa11 */ /* 0x040fe400078008ff */
[C-C-:B------:R-:W-:Y:S01]  /*5c00*/  @!P3 LEA.HI.X R135, R5.reuse, c[0x0][0x16c], R6.reuse, 0x1, P5 ;  /* 0x00005b000587ba11 */ /* 0x140fe200028f0c06 */
[----:B------:R1:W-:Y:S01]  /*5c10*/  @P1 STS.128 [R202+0x10000], RZ ;  /* 0x010000ffca001388 */ /* 0x0003e20000000c00 */
[----:B------:R-:W-:-:S03]  /*5c20*/  @!P2 LEA.HI.X R145, R5, c[0x0][0x16c], R6, 0x1, P0 ;  /* 0x00005b000591aa11 */ /* 0x000fc600000f0c06 */
        /* <DEDUP_REMOVED lines=22> */
.L_x_89:
[----:B------:R-:W-:Y:S05]  /*5d90*/  BSYNC B0 ;  /* 0x0000000000007941 */ /* 0x000fea0003800000 */
.L_x_88:
[----:B------:R-:W0:Y:S02]  /*5da0*/  LDGDEPBAR ;  /* 0x00000000000079af */ /* 0x000e240000000000 */
.L_x_87:
[----:B------:R-:W-:Y:S01]  /*5db0*/  FMNMX.FTZ R5, R132, R0, !PT ;  /* 0x0000000084057209 */ /* 0x000fe20007810000 */
[----:B-1----:R-:W-:Y:S01]  /*5dc0*/  LDSM.16.MT88.4 R20, [R190+0x14800] ;  /* 0x01480000be14783b */ /* 0x002fe20000004200 */
        /* <DEDUP_REMOVED lines=49> */
[--C-:B------:R-:W-:Y:S01]  /*60e0*/  FFMA.FTZ R146, R16, c[0x0][0x23c], -R141.reuse ;  /* 0x00008f0010927a23 */ /* 0x100fe2000001088d */
[----:B------:R-:W-:Y:S01]  /*60f0*/  FSEL R6, R0, RZ, P0 ;  /* 0x000000ff00067208 */ /* 0x000fe20000000000 */
[----:B------:R-:W-:Y:S01]  /*6100*/  LDSM.16.MT88.4 R16, [R192+0x12000] ;  /* 0x01200000c010783b */ /* 0x000fe20000004200 */
[----:B------:R-:W-:Y:S01]  /*6110*/  FSEL R151, R151, RZ, P0 ;  /* 0x000000ff97977208 */ /* 0x000fe20000000000 */
[----:B------:R-:W-:-:S02]  /*6120*/  FFMA.FTZ R153, R138, c[0x0][0x23c], -R141 ;  /* 0x00008f008a997a23 */ /* 0x000fc4000001088d */
[----:B------:R-:W-:Y:S01]  /*6130*/  FADD.FTZ R6, R3, -R6 ;  /* 0x8000000603067221 */ /* 0x000fe20000010000 */
[----:B------:R-:W1:Y:S01]  /*6140*/  MUFU.EX2 R147, R147 ;  /* 0x0000009300937308 */ /* 0x000e620000000800 */
[--C-:B------:R-:W-:Y:S02]  /*6150*/  FFMA.FTZ R134, R12, c[0x0][0x23c], -R151.reuse ;  /* 0x00008f000c867a23 */ /* 0x100fe40000010897 */
[----:B------:R-:W2:Y:S01]  /*6160*/  LDSM.16.MT88.4 R12, [R190+0x12000] ;  /* 0x01200000be0c783b */ /* 0x000ea20000004200 */
[----:B------:R-:W-:Y:S02]  /*6170*/  FFMA.FTZ R135, R4, c[0x0][0x23c], -R151 ;  /* 0x00008f0004877a23 */ /* 0x000fe40000010897 */
[----:B------:R-:W-:Y:S02]  /*6180*/  FADD.FTZ R4, R132, -R5 ;  /* 0x8000000584047221 */ /* 0x000fe40000010000 */
[--C-:B------:R-:W-:Y:S01]  /*6190*/  FFMA.FTZ R144, R142, c[0x0][0x23c], -R151.reuse ;  /* 0x00008f008e907a23 */ /* 0x100fe20000010897 */
[----:B------:R-:W-:Y:S01]  /*61a0*/  MUFU.EX2 R146, R146 ;  /* 0x0000009200927308 */ /* 0x000fe20000000800 */
[----:B------:R-:W-:-:S02]  /*61b0*/  FFMA.FTZ R149, R8, c[0x0][0x23c], -R151 ;  /* 0x00008f0008957a23 */ /* 0x000fc40000010897 */
[----:B------:R-:W-:Y:S01]  /*61c0*/  FMUL.FTZ R132, R4, c[0x0][0x23c] ;  /* 0x00008f0004847a20 */ /* 0x000fe20000410000 */
[----:B------:R-:W3:Y:S01]  /*61d0*/  LDSM.16.MT88.4 R8, [R189+0x12000] ;  /* 0x01200000bd08783b */ /* 0x000ee20000004200 */
[----:B------:R-:W-:Y:S01]  /*61e0*/  FMUL.FTZ R3, R6, c[0x0][0x23c] ;  /* 0x00008f0006037a20 */ /* 0x000fe20000410000 */
[----:B-1----:R-:W-:Y:S02]  /*61f0*/  F2FP.BF16.PACK_AB R4, R147, R148 ;  /* 0x000000949304723e */ /* 0x002fe400000010ff */
[----:B------:R-:W1:Y:S01]  /*6200*/  MUFU.EX2 R145, R145 ;  /* 0x0000009100917308 */ /* 0x000e620000000800 */
[--C-:B------:R-:W-:Y:S02]  /*6210*/  FFMA.FTZ R164, R136, c[0x0][0x23c], -R141.reuse ;  /* 0x00008f0088a47a23 */ /* 0x100fe4000001088d */
[--C-:B------:R-:W-:Y:S01]  /*6220*/  FFMA.FTZ R155, R32, c[0x0][0x23c], -R141.reuse ;  /* 0x00008f00209b7a23 */ /* 0x100fe2000001088d */
[----:B------:R-:W-:Y:S01]  /*6230*/  LDSM.16.MT88.4 R136, [R190+0x12800] ;  /* 0x01280000be88783b */ /* 0x000fe20000004200 */
[----:B------:R-:W-:-:S02]  /*6240*/  FFMA.FTZ R166, R28, c[0x0][0x23c], -R141 ;  /* 0x00008f001ca67a23 */ /* 0x000fc4000001088d */
[--C-:B------:R-:W-:Y:S01]  /*6250*/  FFMA.FTZ R157, R34, c[0x0][0x23c], -R151.reuse ;  /* 0x00008f00229d7a23 */ /* 0x100fe20000010897 */
[----:B------:R-:W-:Y:S01]  /*6260*/  MUFU.EX2 R144, R144 ;  /* 0x0000009000907308 */ /* 0x000fe20000000800 */
[--C-:B------:R-:W-:Y:S01]  /*6270*/  FFMA.FTZ R168, R26, c[0x0][0x23c], -R151.reuse ;  /* 0x00008f001aa87a23 */ /* 0x100fe20000010897 */
[----:B------:R-:W-:Y:S01]  /*6280*/  LDSM.16.MT88.4 R32, [R189+0x12800] ;  /* 0x01280000bd20783b */ /* 0x000fe20000004200 */
[--C-:B------:R-:W-:Y:S02]  /*6290*/  FFMA.FTZ R159, R30, c[0x0][0x23c], -R151.reuse ;  /* 0x00008f001e9f7a23 */ /* 0x100fe40000010897 */
[----:B------:R-:W-:Y:S01]  /*62a0*/  FFMA.FTZ R170, R24, c[0x0][0x23c], -R151 ;  /* 0x00008f0018aa7a23 */ /* 0x000fe20000010897 */
[----:B------:R-:W-:Y:S01]  /*62b0*/  LDSM.16.MT88.4 R28, [R188+0x12800] ;  /* 0x01280000bc1c783b */ /* 0x000fe20000004200 */
[--C-:B------:R-:W-:Y:S01]  /*62c0*/  FFMA.FTZ R161, R226, c[0x0][0x23c], -R141.reuse ;  /* 0x00008f00e2a17a23 */ /* 0x100fe2000001088d */
[----:B------:R-:W4:Y:S01]  /*62d0*/  MUFU.EX2 R135, R135 ;  /* 0x0000008700877308 */ /* 0x000f220000000800 */
[----:B-1----:R-:W-:Y:S01]  /*62e0*/  F2FP.BF16.PACK_AB R6, R145, R146 ;  /* 0x000000929106723e */ /* 0x002fe200000010ff */
[----:B------:R-:W-:Y:S01]  /*62f0*/  LDSM.16.MT88.4 R24, [R192+0x14800] ;  /* 0x01480000c018783b */ /* 0x000fe20000004200 */
[----:B------:R-:W-:-:S02]  /*6300*/  FFMA.FTZ R163, R224, c[0x0][0x23c], -R141 ;  /* 0x00008f00e0a37a23 */ /* 0x000fc4000001088d */
[--C-:B------:R-:W-:Y:S02]  /*6310*/  FFMA.FTZ R226, R232, c[0x0][0x23c], -R141.reuse ;  /* 0x00008f00e8e27a23 */ /* 0x100fe4000001088d */
[----:B------:R-:W-:Y:S01]  /*6320*/  FFMA.FTZ R224, R234, c[0x0][0x23c], -R141 ;  /* 0x00008f00eae07a23 */ /* 0x000fe2000001088d */
[----:B------:R-:W-:Y:S01]  /*6330*/  MUFU.EX2 R134, R134 ;  /* 0x0000008600867308 */ /* 0x000fe20000000800 */
[--C-:B------:R-:W-:Y:S02]  /*6340*/  FFMA.FTZ R165, R220, c[0x0][0x23c], -R151.reuse ;  /* 0x00008f00dca57a23 */ /* 0x100fe40000010897 */
[--C-:B------:R-:W-:Y:S02]  /*6350*/  FFMA.FTZ R174, R174, c[0x0][0x23c], -R151.reuse ;  /* 0x00008f00aeae7a23 */ /* 0x100fe40000010897 */
[--C-:B------:R-:W-:Y:S02]  /*6360*/  FFMA.FTZ R167, R222, c[0x0][0x23c], -R151.reuse ;  /* 0x00008f00dea77a23 */ /* 0x100fe40000010897 */
[--C-:B------:R-:W-:Y:S01]  /*6370*/  FFMA.FTZ R172, R172, c[0x0][0x23c], -R151.reuse ;  /* 0x00008f00acac7a23 */ /* 0x100fe20000010897 */
[----:B------:R-:W1:Y:S01]  /*6380*/  MUFU.EX2 R149, R149 ;  /* 0x0000009500957308 */ /* 0x000e620000000800 */
[----:B----4-:R-:W-:Y:S01]  /*6390*/  F2FP.BF16.PACK_AB R5, R135, R144 ;  /* 0x000000908705723e */ /* 0x010fe200000010ff */
[----:B------:R-:W-:-:S02]  /*63a0*/  FFMA.FTZ R173, R152, c[0x0][0x23c], -R151 ;  /* 0x00008f0098ad7a23 */ /* 0x000fc40000010897 */
[--C-:B------:R-:W-:Y:S02]  /*63b0*/  FFMA.FTZ R156, R156, c[0x0][0x23c], -R151.reuse ;  /* 0x00008f009c9c7a23 */ /* 0x100fe40000010897 */
[----:B------:R-:W-:Y:S02]  /*63c0*/  FFMA.FTZ R152, R154, c[0x0][0x23c], -R151 ;  /* 0x00008f009a987a23 */ /* 0x000fe40000010897 */
[----:B------:R-:W4:Y:S01]  /*63d0*/  MUFU.EX2 R132, R132 ;  /* 0x0000008400847308 */ /* 0x000f220000000800 */
[--C-:B------:R-:W-:Y:S02]  /*63e0*/  FFMA.FTZ R162, R162, c[0x0][0x23c], -R141.reuse ;  /* 0x00008f00a2a27a23 */ /* 0x100fe4000001088d */
[--C-:B------:R-:W-:Y:S02]  /*63f0*/  FFMA.FTZ R169, R160, c[0x0][0x23c], -R141.reuse ;  /* 0x00008f00a0a97a23 */ /* 0x100fe4000001088d */
[--C-:B------:R-:W-:Y:S02]  /*6400*/  FFMA.FTZ R158, R158, c[0x0][0x23c], -R141.reuse ;  /* 0x00008f009e9e7a23 */ /* 0x100fe4000001088d */
[----:B------:R-:W-:Y:S01]  /*6410*/  FFMA.FTZ R171, R140, c[0x0][0x23c], -R141 ;  /* 0x00008f008cab7a23 */ /* 0x000fe2000001088d */
[----:B------:R-:W5:Y:S01]  /*6420*/  MUFU.EX2 R3, R3 ;  /* 0x0000000300037308 */ /* 0x000f620000000800 */
[----:B-1----:R-:W-:Y:S01]  /*6430*/  F2FP.BF16.PACK_AB R7, R149, R134 ;  /* 0x000000869507723e */ /* 0x002fe200000010ff */
[----:B------:R-:W-:Y:S01]  /*6440*/  FFMA.FTZ R151, R150, c[0x0][0x23c], -R151 ;  /* 0x00008f0096977a23 */ /* 0x000fe20000010897 */
[----:B------:R-:W-:Y:S01]  /*6450*/  LDSM.16.MT88.4 R140, [R190+0x13800] ;  /* 0x01380000be8c783b */ /* 0x000fe20000004200 */
[----:B----4-:R-:W-:-:S04]  /*6460*/  FMUL.FTZ R40, R40, R132 ;  /* 0x0000008428287220 */ /* 0x010fc80000410000 */
        /* <DEDUP_REMOVED lines=8> */
[-C--:B------:R-:W-:Y:S02]  /*64f0*/  FMUL.FTZ R47, R47, R3.reuse ;  /* 0x000000032f2f7220 */ /* 0x080fe40000410000 */
[-C--:B------:R-:W-:Y:S01]  /*6500*/  FMUL.FTZ R128, R128, R132.reuse ;  /* 0x0000008480807220 */ /* 0x080fe20000410000 */
[C---:B--2---:R-:W-:Y:S01]  /*6510*/  HMMA.16816.F32.BF16 R40, R4.reuse, R12, R40 ;  /* 0x0000000c0428723c */ /* 0x044fe20000041828 */
[-C--:B------:R-:W-:Y:S01]  /*6520*/  FMUL.FTZ R129, R129, R132.reuse ;  /* 0x0000008481817220 */ /* 0x080fe20000410000 */
[----:B------:R-:W-:Y:S01]  /*6530*/  MUFU.EX2 R155, R155 ;  /* 0x0000009b009b7308 */ /* 0x000fe20000000800 */
[-C--:B------:R-:W-:Y:S02]  /*6540*/  FMUL.FTZ R130, R130, R3.reuse ;  /* 0x0000000382827220 */ /* 0x080fe40000410000 */
[-C--:B------:R-:W-:Y:S02]  /*6550*/  FMUL.FTZ R131, R131, R3.reuse ;  /* 0x0000000383837220 */ /* 0x080fe40000410000 */
[-C--:B------:R-:W-:Y:S01]  /*6560*/  FMUL.FTZ R36, R36, R132.reuse ;  /* 0x0000008424247220 */ /* 0x080fe20000410000 */
[----:B------:R-:W-:Y:S01]  /*6570*/  HMMA.16816.F32.BF16 R44, R4, R14, R44 ;  /* 0x0000000e042c723c */ /* 0x000fe2000004182c */
[----:B------:R-:W2:Y:S01]  /*6580*/  LDSM.16.MT88.4 R12, [R192+0x14000] ;  /* 0x01400000c00c783b */ /* 0x000ea20000004200 */
        /* <DEDUP_REMOVED lines=19> */
[-C--:B------:R-:W-:Y:S02]  /*66c0*/  FMUL.FTZ R65, R65, R132.reuse ;  /* 0x0000008441417220 */ /* 0x080fe40000410000 */
        /* <DEDUP_REMOVED lines=9> */
[-C--:B------:R-:W-:Y:S02]  /*6760*/  FMUL.FTZ R71, R71, R3.reuse ;  /* 0x0000000347477220 */ /* 0x080fe40000410000 */
[C---:B--2---:R-:W-:Y:S01]  /*6770*/  HMMA.16816.F32.BF16 R64, R4.reuse, R12, R64 ;  /* 0x0000000c0440723c */ /* 0x044fe20000041840 */
[-C--:B------:R-:W-:Y:S02]  /*6780*/  FMUL.FTZ R56, R56, R132.reuse ;  /* 0x0000008438387220 */ /* 0x080fe40000410000 */
[-C--:B------:R-:W-:Y:S02]  /*6790*/  FMUL.FTZ R57, R57, R132.reuse ;  /* 0x0000008439397220 */ /* 0x080fe40000410000 */
[-C--:B------:R-:W-:Y:S01]  /*67a0*/  FMUL.FTZ R58, R58, R3.reuse ;  /* 0x000000033a3a7220 */ /* 0x080fe20000410000 */
[----:B------:R-:W-:Y:S01]  /*67b0*/  MUFU.EX2 R161, R161 ;  /* 0x000000a100a17308 */ /* 0x000fe20000000800 */
[----:B------:R-:W-:Y:S01]  /*67c0*/  FMUL.FTZ R59, R59, R3 ;  /* 0x000000033b3b7220 */ /* 0x000fe20000410000 */
[----:B------:R-:W-:Y:S01]  /*67d0*/  HMMA.16816.F32.BF16 R68, R4, R14, R68 ;  /* 0x0000000e0444723c */ /* 0x000fe20000041844 */
[----:B------:R-:W2:Y:S01]  /*67e0*/  LDSM.16.MT88.4 R12, [R188+0x14000] ;  /* 0x01400000bc0c783b */ /* 0x000ea20000004200 */
        /* <DEDUP_REMOVED lines=23> */
[-C--:B------:R-:W-:Y:S02]  /*6960*/  FMUL.FTZ R91, R91, R3.reuse ;  /* 0x000000035b5b7220 */ /* 0x080fe40000410000 */
        /* <DEDUP_REMOVED lines=71> */
[-C--:B------:R-:W-:Y:S02]  /*6de0*/  FMUL.FTZ R119, R119, R3.reuse ;  /* 0x0000000377777220 */ /* 0x080fe40000410000 */
[----:B------:R-:W-:Y:S01]  /*6df0*/  FFMA.FTZ R132, R217, R132, R148 ;  /* 0x00000084d9847223 */ /* 0x000fe20000010094 */
[----:B---3--:R-:W-:Y:S01]  /*6e00*/  HMMA.16816.F32.BF16 R120, R4, R8, R120 ;  /* 0x000000080478723c */ /* 0x008fe20000041878 */
[----:B------:R-:W-:-:S02]  /*6e10*/  FFMA.FTZ R144, R213, R3, R144 ;  /* 0x00000003d5907223 */ /* 0x000fc40000010090 */
[----:B------:R-:W-:Y:S01]  /*6e20*/  FADD.FTZ R147, R147, R132 ;  /* 0x0000008493937221 */ /* 0x000fe20000010000 */
[----:B------:R-:W-:Y:S01]  /*6e30*/  MOV R132, R230 ;  /* 0x000000e600847202 */ /* 0x000fe20000000f00 */
[----:B------:R-:W-:-:S03]  /*6e40*/  FADD.FTZ R135, R135, R144 ;  /* 0x0000009087877221 */ /* 0x000fc60000010000 */
[----:B------:R-:W-:Y:S01]  /*6e50*/  HMMA.16816.F32.BF16 R116, R4, R10, R116 ;  /* 0x0000000a0474723c */ /* 0x000fe20000041874 */
[----:B------:R-:W-:Y:S06]  /*6e60*/  LDSM.16.MT88.4 R8, [R188+0x14800] ;  /* 0x01480000bc08783b */ /* 0x000fec0000004200 */
[----:B-1----:R-:W-:Y:S02]  /*6e70*/  F2FP.BF16.PACK_AB R4, R164, R153 ;  /* 0x00000099a404723e */ /* 0x002fe400000010ff */
[----:B-----5:R-:W-:Y:S02]  /*6e80*/  F2FP.BF16.PACK_AB R5, R168, R157 ;  /* 0x0000009da805723e */ /* 0x020fe400000010ff */
[----:B------:R-:W-:-:S02]  /*6e90*/  F2FP.BF16.PACK_AB R6, R166, R155 ;  /* 0x0000009ba606723e */ /* 0x000fc400000010ff */
[----:B------:R-:W-:-:S07]  /*6ea0*/  F2FP.BF16.PACK_AB R7, R170, R159 ;  /* 0x0000009faa07723e */ /* 0x000fce00000010ff */
        /* <DEDUP_REMOVED lines=69> */
[----:B------:R-:W-:Y:S07]  /*7300*/  LDSM.16.MT88.4 R24, [R192+0x15800] ;  /* 0x01580000c018783b */ /* 0x000fee0000004200 */
[C---:B---3--:R-:W-:Y:S08]  /*7310*/  HMMA.16816.F32.BF16 R108, R4.reuse, R16, R108 ;  /* 0x00000010046c723c */ /* 0x048ff0000004186c */
[C---:B------:R-:W-:Y:S01]  /*7320*/  HMMA.16816.F32.BF16 R112, R4.reuse, R18, R112 ;  /* 0x000000120470723c */ /* 0x040fe20000041870 */
[----:B------:R-:W2:Y:S07]  /*7330*/  LDSM.16.MT88.4 R16, [R188+0x15800] ;  /* 0x01580000bc10783b */ /* 0x000eae0000004200 */
        /* <DEDUP_REMOVED lines=10> */
[C---:B--2---:R-:W-:Y:S07]  /*73e0*/  HMMA.16816.F32.BF16 R88, R4.reuse, R16, R88 ;  /* 0x000000100458723c */ /* 0x044fee0000041858 */
[----:B------:R-:W-:Y:S01]  /*73f0*/  FADD.FTZ R16, R134, R135 ;  /* 0x0000008786107221 */ /* 0x000fe20000010000 */
[----:B------:R-:W-:Y:S03]  /*7400*/  HMMA.16816.F32.BF16 R64, R4, R24, R64 ;  /* 0x000000180440723c */ /* 0x000fe60000041840 */
[----:B------:R-:W-:-:S04]  /*7410*/  FADD.FTZ R16, R149, R16 ;  /* 0x0000001095107221 */ /* 0x000fc80000010000 */
[----:B------:R-:W-:Y:S01]  /*7420*/  FADD.FTZ R157, R157, R16 ;  /* 0x000000109d9d7221 */ /* 0x000fe20000010000 */
[----:B------:R-:W-:Y:S01]  /*7430*/  HMMA.16816.F32.BF16 R68, R4, R26, R68 ;  /* 0x0000001a0444723c */ /* 0x000fe20000041844 */
[----:B------:R-:W2:Y:S02]  /*7440*/  LDSM.16.MT88.4 R24, [R189+0x17800] ;  /* 0x01780000bd18783b */ /* 0x000ea40000004200 */
[----:B------:R-:W-:-:S04]  /*7450*/  FADD.FTZ R168, R168, R157 ;  /* 0x0000009da8a87221 */ /* 0x000fc80000010000 */
[----:B------:R-:W-:Y:S01]  /*7460*/  FADD.FTZ R159, R159, R168 ;  /* 0x000000a89f9f7221 */ /* 0x000fe20000010000 */
[----:B-1----:R-:W-:Y:S03]  /*7470*/  HMMA.16816.F32.BF16 R96, R4, R12, R96 ;  /* 0x0000000c0460723c */ /* 0x002fe60000041860 */
[----:B------:R-:W-:-:S04]  /*7480*/  FADD.FTZ R170, R170, R159 ;  /* 0x0000009faaaa7221 */ /* 0x000fc80000010000 */
[----:B------:R-:W-:Y:S01]  /*7490*/  FADD.FTZ R165, R165, R170 ;  /* 0x000000aaa5a57221 */ /* 0x000fe20000010000 */
[----:B------:R-:W-:Y:S01]  /*74a0*/  HMMA.16816.F32.BF16 R100, R4, R14, R100 ;  /* 0x0000000e0464723c */ /* 0x000fe20000041864 */
[----:B------:R-:W1:Y:S02]  /*74b0*/  LDSM.16.MT88.4 R12, [R188+0x17800] ;  /* 0x01780000bc0c783b */ /* 0x000e640000004200 */
[----:B------:R-:W-:-:S05]  /*74c0*/  FADD.FTZ R174, R174, R165 ;  /* 0x000000a5aeae7221 */ /* 0x000fca0000010000 */
[C---:B---3--:R-:W-:Y:S07]  /*74d0*/  HMMA.16816.F32.BF16 R104, R4.reuse, R8, R104 ;  /* 0x000000080468723c */ /* 0x048fee0000041868 */
[----:B------:R-:W-:Y:S01]  /*74e0*/  FADD.FTZ R8, R146, R147 ;  /* 0x0000009392087221 */ /* 0x000fe20000010000 */
[----:B------:R-:W-:Y:S01]  /*74f0*/  HMMA.16816.F32.BF16 R40, R4, R140, R40 ;  /* 0x0000008c0428723c */ /* 0x000fe20000041828 */
[----:B------:R-:W-:Y:S02]  /*7500*/  FADD.FTZ R9, R167, R174 ;  /* 0x000000aea7097221 */ /* 0x000fe40000010000 */
[----:B------:R-:W-:-:S02]  /*7510*/  FADD.FTZ R8, R145, R8 ;  /* 0x0000000891087221 */ /* 0x000fc40000010000 */
[----:B------:R-:W-:Y:S02]  /*7520*/  FADD.FTZ R9, R172, R9 ;  /* 0x00000009ac097221 */ /* 0x000fe40000010000 */
        /* <DEDUP_REMOVED lines=11> */
[----:B------:R-:W-:Y:S03]  /*75e0*/  HMMA.16816.F32.BF16 R52, R4, R138, R52 ;  /* 0x0000008a0434723c */ /* 0x000fe60000041834 */
[----:B------:R-:W-:-:S04]  /*75f0*/  FADD.FTZ R226, R226, R161 ;  /* 0x000000a1e2e27221 */ /* 0x000fc80000010000 */
[----:B------:R-:W-:Y:S01]  /*7600*/  FADD.FTZ R3, R163, R226 ;  /* 0x000000e2a3037221 */ /* 0x000fe20000010000 */
[----:B------:R-:W-:Y:S03]  /*7610*/  HMMA.16816.F32.BF16 R56, R4, R32, R56 ;  /* 0x000000200438723c */ /* 0x000fe60000041838 */
[----:B------:R-:W-:-:S04]  /*7620*/  FADD.FTZ R3, R224, R3 ;  /* 0x00000003e0037221 */ /* 0x000fc80000010000 */
[----:B------:R-:W-:Y:S01]  /*7630*/  FADD.FTZ R162, R162, R3 ;  /* 0x00000003a2a27221 */ /* 0x000fe20000010000 */
[----:B------:R-:W-:Y:S01]  /*7640*/  HMMA.16816.F32.BF16 R60, R4, R34, R60 ;  /* 0x00000022043c723c */ /* 0x000fe2000004183c */
[----:B------:R-:W-:Y:S02]  /*7650*/  MOV R3, R0 ;  /* 0x0000000000037202 */ /* 0x000fe40000000f00 */
[----:B------:R-:W-:-:S04]  /*7660*/  FADD.FTZ R169, R169, R162 ;  /* 0x000000a2a9a97221 */ /* 0x000fc80000010000 */
        /* <DEDUP_REMOVED lines=17> */
[----:B------:R-:W-:Y:S01]  /*7780*/  BAR.SYNC.DEFER_BLOCKING 0x0 ;  /* 0x0000000000007b1d */ /* 0x000fe20000010000 */
[----:B------:R-:W-:-:S04]  /*7790*/  IMAD.WIDE.U32 R8, R229, c[0x0][0x1a0], RZ ;  /* 0x00006800e5087a25 */ /* 0x000fc800078e00ff */
[----:B------:R-:W-:Y:S01]  /*77a0*/  IMAD R4, R4, c[0x0][0x1a0], RZ ;  /* 0x0000680004047a24 */ /* 0x000fe200078e02ff */
[----:B------:R-:W-:-:S03]  /*77b0*/  LEA R5, P0, R8, R214, 0x6 ;  /* 0x000000d608057211 */ /* 0x000fc600078030ff */
[----:B------:R-:W-:Y:S01]  /*77c0*/  IMAD R3, R229, c[0x0][0x1a4], R4 ;  /* 0x00006900e5037a24 */ /* 0x000fe200078e0204 */
[C---:B------:R-:W-:Y:S02]  /*77d0*/  @!P3 LEA R6, P5, R5.reuse, c[0x0][0x170], 0x1 ;  /* 0x00005c000506ba11 */ /* 0x040fe400078a08ff */
[----:B------:R-:W-:Y:S01]  /*77e0*/  @!P2 LEA R10, P4, R5, c[0x0][0x170], 0x1 ;  /* 0x00005c00050aaa11 */ /* 0x000fe200078808ff */
[----:B------:R-:W-:-:S05]  /*77f0*/  IMAD.IADD R3, R9, 0x1, R3 ;  /* 0x0000000109037824 */ /* 0x000fca00078e0203 */
[----:B------:R-:W-:Y:S02]  /*7800*/  LEA.HI.X R4, R8, R219, R3, 0x6, P0 ;  /* 0x000000db08047211 */ /* 0x000fe400000f3403 */
[C---:B------:R-:W-:Y:S02]  /*7810*/  @!P1 LEA R8, P0, R5.reuse, c[0x0][0x170], 0x1 ;  /* 0x00005c0005089a11 */ /* 0x040fe400078008ff */
[C---:B------:R-:W-:Y:S02]  /*7820*/  IADD3 R3, P6, R5.reuse, UR15, RZ ;  /* 0x0000000f05037c10 */ /* 0x040fe4000ffde0ff */
[C-C-:B------:R-:W-:Y:S01]  /*7830*/  @!P3 LEA.HI.X R7, R5.reuse, c[0x0][0x174], R4.reuse, 0x1, P5 ;  /* 0x00005d000507ba11 */ /* 0x140fe200028f0c04 */
[----:B------:R-:W-:Y:S01]  /*7840*/  @P3 STS.128 [R202+0x12000], RZ ;  /* 0x012000ffca003388 */ /* 0x000fe20000000c00 */
[C-C-:B------:R-:W-:Y:S02]  /*7850*/  @!P2 LEA.HI.X R11, R5.reuse, c[0x0][0x174], R4.reuse, 0x1, P4 ;  /* 0x00005d00050baa11 */ /* 0x140fe400020f0c04 */
[----:B------:R-:W-:Y:S01]  /*7860*/  @!P1 LEA.HI.X R9, R5, c[0x0][0x174], R4, 0x1, P0 ;  /* 0x00005d0005099a11 */ /* 0x000fe200000f0c04 */
[----:B------:R-:W-:Y:S01]  /*7870*/  @!PT LDS RZ, [RZ] ;  /* 0x00000000fffff984 */ /* 0x000fe20000000800 */
[----:B------:R-:W-:Y:S01]  /*7880*/  @!PT LDS RZ, [RZ] ;  /* 0x00000000fffff984 */ /* 0x000fe20000000800 */
[----:B------:R-:W-:Y:S01]  /*7890*/  @!PT LDS RZ, [RZ] ;  /* 0x00000000fffff984 */ /* 0x000fe20000000800 */
[----:B------:R1:W-:Y:S01]  /*78a0*/  @!P3 LDGSTS.E.BYPASS.LTC128B.128 [R202+0x12000], [R6.64] ;  /* 0x1200000006cabfae */ /* 0x0003e2000b901d4c */
[----:B------:R-:W-:-:S02]  /*78b0*/  @!P3 LEA R16, P5, R3, c[0x0][0x170], 0x1 ;  /* 0x00005c000310ba11 */ /* 0x000fc400078a08ff */
[----:B------:R-:W-:Y:S01]  /*78c0*/  IADD3.X R4, R4, UR5, RZ, P6, !PT ;  /* 0x0000000504047c10 */ /* 0x000fe2000b7fe4ff */
[----:B------:R-:W-:Y:S01]  /*78d0*/  @P2 STS.128 [R202+0x14000], RZ ;  /* 0x014000ffca002388 */ /* 0x000fe20000000c00 */
[C---:B------:R-:W-:Y:S02]  /*78e0*/  @!P2 LEA R22, P4, R3.reuse, c[0x0][0x170], 0x1 ;  /* 0x00005c000316aa11 */ /* 0x040fe400078808ff */
[C---:B------:R-:W-:Y:S01]  /*78f0*/  @!P1 LEA R20, P0, R3.reuse, c[0x0][0x170], 0x1 ;  /* 0x00005c0003149a11 */ /* 0x040fe200078008ff */
[----:B------:R-:W-:Y:S01]  /*7900*/  @!PT LDS RZ, [RZ] ;  /* 0x00000000fffff984 */ /* 0x000fe20000000800 */
[----:B------:R-:W-:Y:S01]  /*7910*/  @!PT LDS RZ, [RZ] ;  /* 0x00000000fffff984 */ /* 0x000fe20000000800 */
[----:B------:R-:W-:Y:S01]  /*7920*/  @!PT LDS RZ, [RZ] ;  /* 0x00000000fffff984 */ /* 0x000fe20000000800 */
[----:B------:R2:W-:Y:S01]  /*7930*/  @!P2 LDGSTS.E.BYPASS.LTC128B.128 [R202+0x14000], [R10.64+0x80] ;  /* 0x140000800acaafae */ /* 0x0005e2000b901d4c */
[C-C-:B------:R-:W-:Y:S02]  /*7940*/  @!P3 LEA.HI.X R17, R3.reuse, c[0x0][0x174], R4.reuse, 0x1, P5 ;  /* 0x00005d000311ba11 */ /* 0x140fe400028f0c04 */
[C-C-:B------:R-:W-:Y:S01]  /*7950*/  @!P2 LEA.HI.X R23, R3.reuse, c[0x0][0x174], R4.reuse, 0x1, P4 ;  /* 0x00005d000317aa11 */ /* 0x140fe200020f0c04 */
[----:B------:R-:W-:Y:S01]  /*7960*/  @P1 STS.128 [R202+0x16000], RZ ;  /* 0x016000ffca001388 */ /* 0x000fe20000000c00 */
[----:B------:R-:W-:Y:S01]  /*7970*/  @!P1 LEA.HI.X R21, R3, c[0x0][0x174], R4, 0x1, P0 ;  /* 0x00005d0003159a11 */ /* 0x000fe200000f0c04 */
[----:B------:R-:W-:-:S02]  /*7980*/  IMAD R3, R229, 0x40, R216 ;  /* 0x00000040e5037824 */ /* 0x000fc400078e02d8 */
[----:B------:R-:W-:Y:S01]  /*7990*/  @!PT LDS RZ, [RZ] ;  /* 0x00000000fffff984 */ /* 0x000fe20000000800 */
[----:B------:R-:W-:Y:S01]  /*79a0*/  @!PT LDS RZ, [RZ] ;  /* 0x00000000fffff984 */ /* 0x000fe20000000800 */
[----:B------:R-:W-:Y:S01]  /*79b0*/  @!PT LDS RZ, [RZ] ;  /* 0x00000000fffff984 */ /* 0x000fe20000000800 */
[----:B------:R2:W-:Y:S03]  /*79c0*/  @!P1 LDGSTS.E.BYPASS.LTC128B.128 [R202+0x16000], [R8.64+0x100] ;  /* 0x1600010008ca9fae */ /* 0x0005e6000b901d4c */
[C---:B------:R-:W-:Y:S01]  /*79d0*/  ISETP.GE.AND P6, PT, R3.reuse, R228, PT ;  /* 0x000000e40300720c */ /* 0x040fe20003fc6270 */
        /* <DEDUP_REMOVED lines=16> */
[----:B------:R-:W3:Y:S04]  /*7ae0*/  LDSM.16.M88.4 R12, [R197+0xc000] ;  /* 0x00c00000c50c783b */ /* 0x000ee80000000200 */
[----:B------:R-:W5:Y:S04]  /*7af0*/  LDSM.16.M88.4 R140, [R197+0xd000] ;  /* 0x00d00000c58c783b */ /* 0x000f680000000200 */
[----:B------:R-:W2:Y:S04]  /*7b00*/  LDSM.16.M88.4 R148, [R197+0xc800] ;  /* 0x00c80000c594783b */ /* 0x000ea80000000200 */
[----:B------:R-:W-:Y:S04]  /*7b10*/  LDSM.16.M88.4 R168, [R196] ;  /* 0x00000000c4a8783b */ /* 0x000fe80000000200 */
[----:B-1----:R-:W1:Y:S04]  /*7b20*/  LDSM.16.M88.4 R4, [R195] ;  /* 0x00000000c304783b */ /* 0x002e680000000200 */
[----:B------:R-:W1:Y:S04]  /*7b30*/  LDSM.16.M88.4 R156, [R197+0xd800] ;  /* 0x00d80000c59c783b */ /* 0x000e680000000200 */
[----:B------:R-:W1:Y:S04]  /*7b40*/  LDSM.16.M88.4 R132, [R187] ;  /* 0x00000000bb84783b */ /* 0x000e680000000200 */
[----:B------:R-:W1:Y:S04]  /*7b50*/  LDSM.16.M88.4 R32, [R186] ;  /* 0x00000000ba20783b */ /* 0x000e680000000200 */
[----:B------:R-:W-:Y:S04]  /*7b60*/  LDSM.16.M88.4 R160, [R194] ;  /* 0x00000000c2a0783b */ /* 0x000fe80000000200 */
[----:B------:R-:W1:Y:S01]  /*7b70*/  LDSM.16.M88.4 R28, [R191+0xc000] ;  /* 0x00c00000bf1c783b */ /* 0x000e620000000200 */
[C---:B---3--:R-:W-:Y:S03]  /*7b80*/  HMMA.16816.F32.BF16 R16, R172.reuse, R12, RZ ;  /* 0x0000000cac10723c */ /* 0x048fe600000418ff */
[----:B------:R-:W3:Y:S04]  /*7b90*/  LDSM.16.M88.4 R220, [R185] ;  /* 0x00000000b9dc783b */ /* 0x000ee80000000200 */
[----:B----4-:R-:W4:Y:S01]  /*7ba0*/  LDSM.16.M88.4 R20, [R191+0xc800] ;  /* 0x00c80000bf14783b */ /* 0x010f220000000200 */
[C---:B------:R-:W-:Y:S03]  /*7bb0*/  HMMA.16816.F32.BF16 R12, R172.reuse, R14, RZ ;  /* 0x0000000eac0c723c */ /* 0x040fe600000418ff */
[----:B--2---:R-:W2:Y:S04]  /*7bc0*/  LDSM.16.M88.4 R8, [R191+0xd000] ;  /* 0x00d00000bf08783b */ /* 0x004ea80000000200 */
[----:B------:R-:W-:Y:S01]  /*7bd0*/  LDSM.16.M88.4 R24, [R193] ;  /* 0x00000000c118783b */ /* 0x000fe20000000200 */
[C---:B-----5:R-:W-:Y:S03]  /*7be0*/  HMMA.16816.F32.BF16 R144, R172.reuse, R140, RZ ;  /* 0x0000008cac90723c */ /* 0x060fe600000418ff */
[----:B------:R-:W-:Y:S04]  /*7bf0*/  LDSM.16.M88.4 R224, [R191+0xd800] ;  /* 0x00d80000bfe0783b */ /* 0x000fe80000000200 */
[----:B------:R-:W-:Y:S01]  /*7c00*/  LDSM.16.M88.4 R164, [R184+0x1800] ;  /* 0x00180000b8a4783b */ /* 0x000fe20000000200 */
[C---:B------:R-:W-:Y:S03]  /*7c10*/  HMMA.16816.F32.BF16 R152, R172.reuse, R148, RZ ;  /* 0x00000094ac98723c */ /* 0x040fe600000418ff */
[----:B------:R-:W0:Y:S05]  /*7c20*/  LDGDEPBAR ;  /* 0x00000000000079af */ /* 0x000e2a0000000000 */
[C---:B------:R-:W-:Y:S08]  /*7c30*/  HMMA.16816.F32.BF16 R140, R172.reuse, R142, RZ ;  /* 0x0000008eac8c723c */ /* 0x040ff000000418ff */
[----:B------:R-:W-:Y:S08]  /*7c40*/  HMMA.16816.F32.BF16 R148, R172, R150, RZ ;  /* 0x00000096ac94723c */ /* 0x000ff000000418ff */
[C---:B-1----:R-:W-:Y:S08]  /*7c50*/  HMMA.16816.F32.BF16 R16, R168.reuse, R4, R16 ;  /* 0x00000004a810723c */ /* 0x042ff00000041810 */
[----:B------:R-:W-:Y:S01]  /*7c60*/  HMMA.16816.F32.BF16 R12, R168, R6, R12 ;  /* 0x00000006a80c723c */ /* 0x000fe2000004180c */
[----:B------:R-:W1:Y:S07]  /*7c70*/  LDSM.16.M88.4 R4, [R184] ;  /* 0x00000000b804783b */ /* 0x000e6e0000000200 */
[----:B------:R-:W-:Y:S08]  /*7c80*/  HMMA.16816.F32.BF16 R136, R172, R156, RZ ;  /* 0x0000009cac88723c */ /* 0x000ff000000418ff */
[C---:B------:R-:W-:Y:S08]  /*7c90*/  HMMA.16816.F32.BF16 R152, R168.reuse, R132, R152 ;  /* 0x00000084a898723c */ /* 0x040ff00000041898 */
[C---:B------:R-:W-:Y:S08]  /*7ca0*/  HMMA.16816.F32.BF16 R144, R168.reuse, R32, R144 ;  /* 0x00000020a890723c */ /* 0x040ff00000041890 */
[----:B------:R-:W-:Y:S01]  /*7cb0*/  HMMA.16816.F32.BF16 R140, R168, R34, R140 ;  /* 0x00000022a88c723c */ /* 0x000fe2000004188c */
[----:B------:R-:W-:Y:S07]  /*7cc0*/  LDSM.16.M88.4 R32, [R184+0x1000] ;  /* 0x00100000b820783b */ /* 0x000fee0000000200 */
[----:B------:R-:W-:Y:S01]  /*7cd0*/  HMMA.16816.F32.BF16 R172, R172, R158, RZ ;  /* 0x0000009eacac723c */ /* 0x000fe200000418ff */
[----:B------:R-:W-:Y:S07]  /*7ce0*/  LDSM.16.M88.4 R156, [R198+0x4000] ;  /* 0x00400000c69c783b */ /* 0x000fee0000000200 */
[----:B------:R-:W-:Y:S01]  /*7cf0*/  HMMA.16816.F32.BF16 R148, R168, R134, R148 ;  /* 0x00000086a894723c */ /* 0x000fe20000041894 */
[----:B------:R-:W5:Y:S07]  /*7d00*/  LDSM.16.M88.4 R132, [R184+0x800] ;  /* 0x00080000b884783b */ /* 0x000f6e0000000200 */
[C---:B------:R-:W-:Y:S08]  /*7d10*/  HMMA.16816.F32.BF16 R16, R160.reuse, R28, R16 ;  /* 0x0000001ca010723c */ /* 0x040ff00000041810 */
[----:B------:R-:W-:Y:S01]  /*7d20*/  HMMA.16816.F32.BF16 R12, R160, R30, R12 ;  /* 0x0000001ea00c723c */ /* 0x000fe2000004180c */
[----:B------:R-:W1:Y:S07]  /*7d30*/  LDSM.16.M88.4 R28, [R197+0xe000] ;  /* 0x00e00000c51c783b */ /* 0x000e6e0000000200 */
[----:B---3--:R-:W-:Y:S08]  /*7d40*/  HMMA.16816.F32.BF16 R136, R168, R220, R136 ;  /* 0x000000dca888723c */ /* 0x008ff00000041888 */
[C---:B----4-:R-:W-:Y:S08]  /*7d50*/  HMMA.16816.F32.BF16 R152, R160.reuse, R20, R152 ;  /* 0x00000014a098723c */ /* 0x050ff00000041898 */
[C---:B--2---:R-:W-:Y:S08]  /*7d60*/  HMMA.16816.F32.BF16 R144, R160.reuse, R8, R144 ;  /* 0x00000008a090723c */ /* 0x044ff00000041890 */
[----:B------:R-:W-:Y:S01]  /*7d70*/  HMMA.16816.F32.BF16 R140, R160, R10, R140 ;  /* 0x0000000aa08c723c */ /* 0x000fe2000004188c */
[----:B------:R-:W-:Y:S07]  /*7d80*/  LDSM.16.M88.4 R8, [R197+0xf000] ;  /* 0x00f00000c508783b */ /* 0x000fee0000000200 */
[----:B------:R-:W-:Y:S01]  /*7d90*/  HMMA.16816.F32.BF16 R172, R168, R222, R172 ;  /* 0x000000dea8ac723c */ /* 0x000fe200000418ac */
[----:B------:R-:W-:Y:S04]  /*7da0*/  LDSM.16.M88.4 R168, [R196+0x4000] ;  /* 0x00400000c4a8783b */ /* 0x000fe80000000200 */
[----:B------:R-:W-:Y:S03]  /*7db0*/  LDSM.16.M88.4 R220, [R197+0xf800] ;  /* 0x00f80000c5dc783b */ /* 0x000fe60000000200 */
[----:B------:R-:W-:Y:S01]  /*7dc0*/  HMMA.16816.F32.BF16 R148, R160, R22, R148 ;  /* 0x00000016a094723c */ /* 0x000fe20000041894 */
[----:B------:R-:W2:Y:S07]  /*7dd0*/  LDSM.16.M88.4 R20, [R197+0xe800] ;  /* 0x00e80000c514783b */ /* 0x000eae0000000200 */
[C---:B-1----:R-:W-:Y:S08]  /*7de0*/  HMMA.16816.F32.BF16 R16, R24.reuse, R4, R16 ;  /* 0x000000041810723c */ /* 0x042ff00000041810 */
[----:B------:R-:W-:Y:S01]  /*7df0*/  HMMA.16816.F32.BF16 R12, R24, R6, R12 ;  /* 0x00000006180c723c */ /* 0x000fe2000004180c */
[----:B------:R-:W1:Y:S07]  /*7e00*/  LDSM.16.M88.4 R4, [R183] ;  /* 0x00000000b704783b */ /* 0x000e6e0000000200 */
[----:B------:R-:W-:Y:S08]  /*7e10*/  HMMA.16816.F32.BF16 R136, R160, R224, R136 ;  /* 0x000000e0a088723c */ /* 0x000ff00000041888 */
[C---:B-----5:R-:W-:Y:S08]  /*7e20*/  HMMA.16816.F32.BF16 R152, R24.reuse, R132, R152 ;  /* 0x000000841898723c */ /* 0x060ff00000041898 */
[C---:B------:R-:W-:Y:S08]  /*7e30*/  HMMA.16816.F32.BF16 R144, R24.reuse, R32, R144 ;  /* 0x000000201890723c */ /* 0x040ff00000041890 */
[----:B------:R-:W-:Y:S01]  /*7e40*/  HMMA.16816.F32.BF16 R140, R24, R34, R140 ;  /* 0x00000022188c723c */ /* 0x000fe2000004188c */
[----:B------:R-:W-:Y:S07]  /*7e50*/  LDSM.16.M88.4 R32, [R181] ;  /* 0x00000000b520783b */ /* 0x000fee0000000200 */
[----:B------:R-:W-:Y:S01]  /*7e60*/  HMMA.16816.F32.BF16 R172, R160, R226, R172 ;  /* 0x000000e2a0ac723c */ /* 0x000fe200000418ac */
[----:B------:R-:W-:Y:S04]  /*7e70*/  LDSM.16.M88.4 R160, [R194+0x4000] ;  /* 0x00400000c2a0783b */ /* 0x000fe80000000200 */
[----:B------:R-:W-:Y:S03]  /*7e80*/  LDSM.16.M88.4 R224, [R180] ;  /* 0x00000000b4e0783b */ /* 0x000fe60000000200 */
[----:B------:R-:W-:Y:S01]  /*7e90*/  HMMA.16816.F32.BF16 R148, R24, R134, R148 ;  /* 0x000000861894723c */ /* 0x000fe20000041894 */
[----:B------:R-:W3:Y:S07]  /*7ea0*/  LDSM.16.M88.4 R132, [R182] ;  /* 0x00000000b684783b */ /* 0x000eee0000000200 */
[C---:B------:R-:W-:Y:S08]  /*7eb0*/  HMMA.16816.F32.BF16 R16, R156.reuse, R28, R16 ;  /* 0x0000001c9c10723c */ /* 0x040ff00000041810 */
[----:B------:R-:W-:Y:S01]  /*7ec0*/  HMMA.16816.F32.BF16 R12, R156, R30, R12 ;  /* 0x0000001e9c0c723c */ /* 0x000fe2000004180c */
[----:B------:R-:W4:Y:S07]  /*7ed0*/  LDSM.16.M88.4 R28, [R191+0xe000] ;  /* 0x00e00000bf1c783b */ /* 0x000f2e0000000200 */
[----:B------:R-:W-:Y:S08]  /*7ee0*/  HMMA.16816.F32.BF16 R136, R24, R164, R136 ;  /* 0x000000a41888723c */ /* 0x000ff00000041888 */
[C---:B--2---:R-:W-:Y:S08]  /*7ef0*/  HMMA.16816.F32.BF16 R152, R156.reuse, R20, R152 ;  /* 0x000000149c98723c */ /* 0x044ff00000041898 */
[C---:B------:R-:W-:Y:S08]  /*7f00*/  HMMA.16816.F32.BF16 R144, R156.reuse, R8, R144 ;  /* 0x000000089c90723c */ /* 0x040ff00000041890 */
        /* <DEDUP_REMOVED lines=9> */
[----:B------:R-:W1:Y:S07]  /*7fa0*/  LDSM.16.M88.4 R4, [R184+0x2000] ;  /* 0x00200000b804783b */ /* 0x000e6e0000000200 */
[----:B------:R-:W-:Y:S08]  /*7fb0*/  HMMA.16816.F32.BF16 R136, R156, R220, R136 ;  /* 0x000000dc9c88723c */ /* 0x000ff00000041888 */
[C---:B---3--:R-:W-:Y:S08]  /*7fc0*/  HMMA.16816.F32.BF16 R152, R168.reuse, R132, R152 ;  /* 0x00000084a898723c */ /* 0x048ff00000041898 */
[C---:B------:R-:W-:Y:S08]  /*7fd0*/  HMMA.16816.F32.BF16 R144, R168.reuse, R32, R144 ;  /* 0x00000020a890723c */ /* 0x040ff00000041890 */
[----:B------:R-:W-:Y:S01]  /*7fe0*/  HMMA.16816.F32.BF16 R140, R168, R34, R140 ;  /* 0x00000022a88c723c */ /* 0x000fe2000004188c */
[----:B------:R-:W-:Y:S07]  /*7ff0*/  LDSM.16.M88.4 R32, [R197+0x10000] ;  /* 0x01000000c520783b */ /* 0x000fee0000000200 */
[----:B------:R-:W-:Y:S01]  /*8000*/  HMMA.16816.F32.BF16 R172, R156, R222, R172 ;  /* 0x000000de9cac723c */ /* 0x000fe200000418ac */
[----:B------:R-:W3:Y:S04]  /*8010*/  LDSM.16.M88.4 R156, [R184+0x2800] ;  /* 0x00280000b89c783b */ /* 0x000ee80000000200 */
[----:B------:R-:W-:Y:S03]  /*8020*/  LDSM.16.M88.4 R220, [R198+0x8000] ;  /* 0x00800000c6dc783b */ /* 0x000fe60000000200 */
[----:B------:R-:W-:Y:S01]  /*8030*/  HMMA.16816.F32.BF16 R148, R168, R134, R148 ;  /* 0x00000086a894723c */ /* 0x000fe20000041894 */
[----:B------:R-:W5:Y:S07]  /*8040*/  LDSM.16.M88.4 R132, [R184+0x3000] ;  /* 0x00300000b884783b */ /* 0x000f6e0000000200 */
[C---:B----4-:R-:W-:Y:S08]  /*8050*/  HMMA.16816.F32.BF16 R16, R160.reuse, R28, R16 ;  /* 0x0000001ca010723c */ /* 0x050ff00000041810 */
        /* <DEDUP_REMOVED lines=16> */
[C---:B---3--:R-:W-:Y:S08]  /*8160*/  HMMA.16816.F32.BF16 R152, R24.reuse, R156, R152 ;  /* 0x0000009c1898723c */ /* 0x048ff00000041898 */
[C---:B-----5:R-:W-:Y:S08]  /*8170*/  HMMA.16816.F32.BF16 R144, R24.reuse, R132, R144 ;  /* 0x000000841890723c */ /* 0x060ff00000041890 */
[----:B------:R-:W-:Y:S01]  /*8180*/  HMMA.16816.F32.BF16 R140, R24, R134, R140 ;  /* 0x00000086188c723c */ /* 0x000fe2000004188c */
[----:B------:R-:W-:Y:S07]  /*8190*/  LDSM.16.M88.4 R132, [R194+0x8000] ;  /* 0x00800000c284783b */ /* 0x000fee0000000200 */
[----:B------:R-:W-:Y:S01]  /*81a0*/  HMMA.16816.F32.BF16 R172, R160, R166, R172 ;  /* 0x000000a6a0ac723c */ /* 0x000fe200000418ac */
[----:B------:R-:W3:Y:S04]  /*81b0*/  LDSM.16.M88.4 R164, [R178] ;  /* 0x00000000b2a4783b */ /* 0x000ee80000000200 */
[----:B------:R-:W5:Y:S03]  /*81c0*/  LDSM.16.M88.4 R160, [R177] ;  /* 0x00000000b1a0783b */ /* 0x000f660000000200 */
[----:B------:R-:W-:Y:S01]  /*81d0*/  HMMA.16816.F32.BF16 R148, R24, R158, R148 ;  /* 0x0000009e1894723c */ /* 0x000fe20000041894 */
[----:B------:R-:W-:Y:S07]  /*81e0*/  LDSM.16.M88.4 R156, [R176] ;  /* 0x00000000b09c783b */ /* 0x000fee0000000200 */
[C---:B------:R-:W-:Y:S08]  /*81f0*/  HMMA.16816.F32.BF16 R16, R220.reuse, R32, R16 ;  /* 0x00000020dc10723c */ /* 0x040ff00000041810 */
[----:B------:R-:W-:Y:S01]  /*8200*/  HMMA.16816.F32.BF16 R12, R220, R34, R12 ;  /* 0x00000022dc0c723c */ /* 0x000fe2000004180c */
[----:B------:R-:W1:Y:S07]  /*8210*/  LDSM.16.M88.4 R32, [R191+0x10000] ;  /* 0x01000000bf20783b */ /* 0x000e6e0000000200 */
[----:B----4-:R-:W-:Y:S08]  /*8220*/  HMMA.16816.F32.BF16 R136, R24, R28, R136 ;  /* 0x0000001c1888723c */ /* 0x010ff00000041888 */
[C---:B--2---:R-:W-:Y:S08]  /*8230*/  HMMA.16816.F32.BF16 R152, R220.reuse, R20, R152 ;  /* 0x00000014dc98723c */ /* 0x044ff00000041898 */
[C---:B------:R-:W-:Y:S08]  /*8240*/  HMMA.16816.F32.BF16 R144, R220.reuse, R8, R144 ;  /* 0x00000008dc90723c */ /* 0x040ff00000041890 */
[----:B------:R-:W-:Y:S01]  /*8250*/  HMMA.16816.F32.BF16 R140, R220, R10, R140 ;  /* 0x0000000adc8c723c */ /* 0x000fe2000004188c */
[----:B------:R-:W-:Y:S07]  /*8260*/  LDSM.16.M88.4 R8, [R193+0x8000] ;  /* 0x00800000c108783b */ /* 0x000fee0000000200 */
[----:B------:R-:W-:Y:S01]  /*8270*/  HMMA.16816.F32.BF16 R172, R24, R30, R172 ;  /* 0x0000001e18ac723c */ /* 0x000fe200000418ac */
[----:B------:R-:W2:Y:S04]  /*8280*/  LDSM.16.M88.4 R28, [R191+0x10800] ;  /* 0x01080000bf1c783b */ /* 0x000ea80000000200 */
[----:B------:R-:W4:Y:S03]  /*8290*/  LDSM.16.M88.4 R24, [R191+0x11000] ;  /* 0x01100000bf18783b */ /* 0x000f260000000200 */
[----:B------:R-:W-:Y:S01]  /*82a0*/  HMMA.16816.F32.BF16 R148, R220, R22, R148 ;  /* 0x00000016dc94723c */ /* 0x000fe20000041894 */
[----:B------:R-:W-:Y:S07]  /*82b0*/  LDSM.16.M88.4 R20, [R191+0x11800] ;  /* 0x01180000bf14783b */ /* 0x000fee0000000200 */
[C---:B-1----:R-:W-:Y:S08]  /*82c0*/  HMMA.16816.F32.BF16 R16, R168.reuse, R4, R16 ;  /* 0x00000004a810723c */ /* 0x042ff00000041810 */
[----:B------:R-:W-:Y:S01]  /*82d0*/  HMMA.16816.F32.BF16 R12, R168, R6, R12 ;  /* 0x00000006a80c723c */ /* 0x000fe2000004180c */
[----:B------:R-:W1:Y:S07]  /*82e0*/  LDSM.16.M88.4 R4, [R184+0x4000] ;  /* 0x00400000b804783b */ /* 0x000e6e0000000200 */
[----:B------:R-:W-:Y:S08]  /*82f0*/  HMMA.16816.F32.BF16 R136, R220, R224, R136 ;  /* 0x000000e0dc88723c */ /* 0x000ff00000041888 */
[C---:B---3--:R-:W-:Y:S08]  /*8300*/  HMMA.16816.F32.BF16 R152, R168.reuse, R164, R152 ;  /* 0x000000a4a898723c */ /* 0x048ff00000041898 */
[C---:B-----5:R-:W-:Y:S08]  /*8310*/  HMMA.16816.F32.BF16 R144, R168.reuse, R160, R144 ;  /* 0x000000a0a890723c */ /* 0x060ff00000041890 */
[----:B------:R-:W-:Y:S01]  /*8320*/  HMMA.16816.F32.BF16 R140, R168, R162, R140 ;  /* 0x000000a2a88c723c */ /* 0x000fe2000004188c */
[----:B------:R-:W3:Y:S07]  /*8330*/  LDSM.16.M88.4 R160, [R184+0x4800] ;  /* 0x00480000b8a0783b */ /* 0x000eee0000000200 */
[----:B------:R-:W-:Y:S08]  /*8340*/  HMMA.16816.F32.BF16 R172, R220, R226, R172 ;  /* 0x000000e2dcac723c */ /* 0x000ff000000418ac */
[----:B------:R-:W-:Y:S08]  /*8350*/  HMMA.16816.F32.BF16 R148, R168, R166, R148 ;  /* 0x000000a6a894723c */ /* 0x000ff00000041894 */
[C---:B------:R-:W-:Y:S08]  /*8360*/  HMMA.16816.F32.BF16 R16, R132.reuse, R32, R16 ;  /* 0x000000208410723c */ /* 0x040ff00000041810 */
[----:B------:R-:W-:Y:S08]  /*8370*/  HMMA.16816.F32.BF16 R12, R132, R34, R12 ;  /* 0x00000022840c723c */ /* 0x000ff0000004180c */
[----:B------:R-:W-:Y:S08]  /*8380*/  HMMA.16816.F32.BF16 R136, R168, R156, R136 ;  /* 0x0000009ca888723c */ /* 0x000ff00000041888 */
[C---:B--2---:R-:W-:Y:S07]  /*8390*/  HMMA.16816.F32.BF16 R152, R132.reuse, R28, R152 ;  /* 0x0000001c8498723c */ /* 0x044fee0000041898 */
[----:B------:R-:W-:Y:S01]  /*83a0*/  IADD3 R29, R3, 0x21, RZ ;  /* 0x00000021031d7810 */ /* 0x000fe20007ffe0ff */
[C---:B----4-:R-:W-:Y:S08]  /*83b0*/  HMMA.16816.F32.BF16 R144, R132.reuse, R24, R144 ;  /* 0x000000188490723c */ /* 0x050ff00000041890 */
[----:B------:R-:W-:Y:S01]  /*83c0*/  HMMA.16816.F32.BF16 R140, R132, R26, R140 ;  /* 0x0000001a848c723c */ /* 0x000fe2000004188c */
[----:B------:R-:W2:Y:S07]  /*83d0*/  LDSM.16.M88.4 R24, [R184+0x5000] ;  /* 0x00500000b818783b */ /* 0x000eae0000000200 */
[----:B------:R-:W-:Y:S08]  /*83e0*/  HMMA.16816.F32.BF16 R172, R168, R158, R172 ;  /* 0x0000009ea8ac723c */ /* 0x000ff000000418ac */
[----:B------:R-:W-:Y:S08]  /*83f0*/  HMMA.16816.F32.BF16 R148, R132, R30, R148 ;  /* 0x0000001e8494723c */ /* 0x000ff00000041894 */
[C---:B-1----:R-:W-:Y:S08]  /*8400*/  HMMA.16816.F32.BF16 R16, R8.reuse, R4, R16 ;  /* 0x000000040810723c */ /* 0x042ff00000041810 */
[----:B------:R-:W-:Y:S01]  /*8410*/  HMMA.16816.F32.BF16 R12, R8, R6, R12 ;  /* 0x00000006080c723c */ /* 0x000fe2000004180c */
[----:B------:R-:W1:Y:S01]  /*8420*/  LDSM.16.M88.4 R4, [R184+0x5800] ;  /* 0x00580000b804783b */ /* 0x000e620000000200 */
[----:B------:R-:W-:-:S06]  /*8430*/  DEPBAR.LE SB0, 0x0 ;  /* 0x000080000000791a */ /* 0x000fcc0000000000 */
[----:B------:R-:W-:Y:S07]  /*8440*/  HMMA.16816.F32.BF16 R136, R132, R20, R136 ;  /* 0x000000148488723c */ /* 0x000fee0000041888 */
[----:B------:R-:W-:Y:S01]  /*8450*/  IADD3 R21, R3, 0x1, RZ ;  /* 0x0000000103157810 */ /* 0x000fe20007ffe0ff */
[----:B---3--:R-:W-:Y:S01]  /*8460*/  HMMA.16816.F32.BF16 R152, R8, R160, R152 ;  /* 0x000000a00898723c */ /* 0x008fe20000041898 */
[----:B------:R-:W-:Y:S01]  /*8470*/  FSEL R16, R16, -INF , !P6 ;  /* 0xff80000010107808 */ /* 0x000fe20007000000 */
[----:B------:R-:W-:Y:S01]  /*8480*/  BAR.SYNC.DEFER_BLOCKING 0x0 ;  /* 0x0000000000007b1d */ /* 0x000fe20000010000 */
[----:B------:R-:W-:-:S02]  /*8490*/  ISETP.GE.AND P4, PT, R21, R228, PT ;  /* 0x000000e41500720c */ /* 0x000fc40003f86270 */
[-C--:B------:R-:W-:Y:S02]  /*84a0*/  ISETP.GE.AND P0, PT, R21, R2.reuse, PT ;  /* 0x000000021500720c */ /* 0x080fe40003f06270 */
[----:B------:R-:W-:Y:S01]  /*84b0*/  FSEL R30, R17, -INF , !P4 ;  /* 0xff800000111e7808 */ /* 0x000fe20006000000 */
[----:B------:R-:W-:Y:S01]  /*84c0*/  HMMA.16816.F32.BF16 R172, R132, R22, R172 ;  /* 0x0000001684ac723c */ /* 0x000fe200000418ac */
[C---:B------:R-:W-:Y:S02]  /*84d0*/  ISETP.GE.AND P4, PT, R3.reuse, R2, PT ;  /* 0x000000020300720c */ /* 0x040fe40003f86270 */
[C---:B------:R-:W-:Y:S02]  /*84e0*/  IADD3 R21, R3.reuse, 0x10, RZ ;  /* 0x0000001003157810 */ /* 0x040fe40007ffe0ff */
[----:B------:R-:W-:Y:S02]  /*84f0*/  FSEL R17, R18, -INF , !P4 ;  /* 0xff80000012117808 */ /* 0x000fe40006000000 */
[----:B------:R-:W-:Y:S01]  /*8500*/  IADD3 R23, R3, 0x8, RZ ;  /* 0x0000000803177810 */ /* 0x000fe20007ffe0ff */
[----:B------:R-:W-:Y:S01]  /*8510*/  HMMA.16816.F32.BF16 R148, R8, R162, R148 ;  /* 0x000000a20894723c */ /* 0x000fe20000041894 */
[----:B------:R-:W-:-:S02]  /*8520*/  FSEL R19, R19, -INF , !P0 ;  /* 0xff80000013137808 */ /* 0x000fc40004000000 */
[C---:B------:R-:W-:Y:S02]  /*8530*/  ISETP.GE.AND P5, PT, R23.reuse, R228, PT ;  /* 0x000000e41700720c */ /* 0x040fe40003fa6270 */
[----:B------:R-:W-:Y:S02]  /*8540*/  ISETP.GE.AND P6, PT, R23, R2, PT ;  /* 0x000000021700720c */ /* 0x000fe40003fc6270 */
[----:B------:R-:W-:Y:S01]  /*8550*/  IADD3 R23, R3, 0x9, RZ ;  /* 0x0000000903177810 */ /* 0x000fe20007ffe0ff */
[----:B--2---:R-:W-:Y:S01]  /*8560*/  HMMA.16816.F32.BF16 R144, R8, R24, R144 ;  /* 0x000000180890723c */ /* 0x004fe20000041890 */
[----:B------:R-:W-:Y:S02]  /*8570*/  FSEL R12, R12, -INF , !P5 ;  /* 0xff8000000c0c7808 */ /* 0x000fe40006800000 */
[C---:B------:R-:W-:Y:S02]  /*8580*/  ISETP.GE.AND P5, PT, R23.reuse, R228, PT ;  /* 0x000000e41700720c */ /* 0x040fe40003fa6270 */
[----:B------:R-:W-:-:S02]  /*8590*/  ISETP.GE.AND P4, PT, R23, R2, PT ;  /* 0x000000021700720c */ /* 0x000fc40003f86270 */
[----:B------:R-:W-:Y:S01]  /*85a0*/  IADD3 R23, R3, 0x11, RZ ;  /* 0x0000001103177810 */ /* 0x000fe20007ffe0ff */
[C---:B------:R-:W-:Y:S01]  /*85b0*/  HMMA.16816.F32.BF16 R140, R8.reuse, R26, R140 ;  /* 0x0000001a088c723c */ /* 0x040fe2000004188c */
[----:B------:R-:W-:Y:S02]  /*85c0*/  FSEL R18, R13, -INF , !P5 ;  /* 0xff8000000d127808 */ /* 0x000fe40006800000 */
[----:B------:R-:W-:Y:S02]  /*85d0*/  FSEL R13, R14, -INF , !P6 ;  /* 0xff8000000e0d7808 */ /* 0x000fe40007000000 */
[C---:B------:R-:W-:Y:S02]  /*85e0*/  ISETP.GE.AND P5, PT, R21.reuse, R228, PT ;  /* 0x000000e41500720c */ /* 0x040fe40003fa6270 */
[----:B------:R-:W-:Y:S01]  /*85f0*/  ISETP.GE.AND P0, PT, R21, R2, PT ;  /* 0x000000021500720c */ /* 0x000fe20003f06270 */
[----:B-1----:R-:W-:Y:S01]  /*8600*/  HMMA.16816.F32.BF16 R136, R8, R4, R136 ;  /* 0x000000040888723c */ /* 0x002fe20000041888 */
[----:B------:R-:W-:-:S02]  /*8610*/  ISETP.GE.AND P6, PT, R23, R228, PT ;  /* 0x000000e41700720c */ /* 0x000fc40003fc6270 */
[----:B------:R-:W-:Y:S02]  /*8620*/  IADD3 R21, R3, 0x18, RZ ;  /* 0x0000001803157810 */ /* 0x000fe40007ffe0ff */
[----:B------:R-:W-:Y:S02]  /*8630*/  FSEL R28, R152, -INF , !P5 ;  /* 0xff800000981c7808 */ /* 0x000fe40006800000 */
[----:B------:R-:W-:Y:S01]  /*8640*/  FSEL R24, R153, -INF , !P6 ;  /* 0xff80000099187808 */ /* 0x000fe20007000000 */
[----:B------:R-:W-:Y:S01]  /*8650*/  HMMA.16816.F32.BF16 R172, R8, R6, R172 ;  /* 0x0000000608ac723c */ /* 0x000fe200000418ac */
[C---:B------:R-:W-:Y:S02]  /*8660*/  ISETP.GE.AND P5, PT, R21.reuse, R228, PT ;  /* 0x000000e41500720c */ /* 0x040fe40003fa6270 */
[----:B------:R-:W-:Y:S02]  /*8670*/  ISETP.GE.AND P6, PT, R21, R2, PT ;  /* 0x000000021500720c */ /* 0x000fe40003fc6270 */
[----:B------:R-:W-:-:S02]  /*8680*/  IADD3 R21, R3, 0x19, RZ ;  /* 0x0000001903157810 */ /* 0x000fc40007ffe0ff */
[----:B------:R-:W-:Y:S02]  /*8690*/  FSEL R15, R15, -INF , !P4 ;  /* 0xff8000000f0f7808 */ /* 0x000fe40006000000 */
[----:B------:R-:W-:Y:S02]  /*86a0*/  FSEL R22, R148, -INF , !P5 ;  /* 0xff80000094167808 */ /* 0x000fe40006800000 */
[----:B------:R-:W-:Y:S02]  /*86b0*/  ISETP.GE.AND P4, PT, R23, R2, PT ;  /* 0x000000021700720c */ /* 0x000fe40003f86270 */
[----:B------:R-:W-:Y:S02]  /*86c0*/  ISETP.GE.AND P5, PT, R21, R228, PT ;  /* 0x000000e41500720c */ /* 0x000fe40003fa6270 */
[----:B------:R-:W-:Y:S02]  /*86d0*/  IADD3 R23, R3, 0x20, RZ ;  /* 0x0000002003177810 */ /* 0x000fe40007ffe0ff */
[----:B------:R-:W-:-:S02]  /*86e0*/  FSEL R25, R155, -INF , !P4 ;  /* 0xff8000009b197808 */ /* 0x000fc40006000000 */
[----:B------:R-:W-:Y:S02]  /*86f0*/  FSEL R20, R149, -INF , !P5 ;  /* 0xff80000095147808 */ /* 0x000fe40006800000 */
[C---:B------:R-:W-:Y:S02]  /*8700*/  ISETP.GE.AND P4, PT, R23.reuse, R228, PT ;  /* 0x000000e41700720c */ /* 0x040fe40003f86270 */
[----:B------:R-:W-:Y:S02]  /*8710*/  ISETP.GE.AND P5, PT, R23, R2, PT ;  /* 0x000000021700720c */ /* 0x000fe40003fa6270 */
[----:B------:R-:W-:Y:S02]  /*8720*/  FSEL R23, R150, -INF , !P6 ;  /* 0xff80000096177808 */ /* 0x000fe40007000000 */
[----:B------:R-:W-:Y:S02]  /*8730*/  ISETP.GE.AND P6, PT, R29, R228, PT ;  /* 0x000000e41d00720c */ /* 0x000fe40003fc6270 */
[----:B------:R-:W-:-:S02]  /*8740*/  IADD3 R5, R3, 0x28, RZ ;  /* 0x0000002803057810 */ /* 0x000fc40007ffe0ff */
[----:B------:R-:W-:Y:S02]  /*8750*/  FSEL R164, R144, -INF , !P4 ;  /* 0xff80000090a47808 */ /* 0x000fe40006000000 */
[----:B------:R-:W-:Y:S02]  /*8760*/  FSEL R166, R145, -INF , !P6 ;  /* 0xff80000091a67808 */ /* 0x000fe40007000000 */
[C---:B------:R-:W-:Y:S02]  /*8770*/  ISETP.GE.AND P4, PT, R5.reuse, R228, PT ;  /* 0x000000e40500720c */ /* 0x040fe40003f86270 */
[----:B------:R-:W-:Y:S02]  /*8780*/  ISETP.GE.AND P6, PT, R5, R2, PT ;  /* 0x000000020500720c */ /* 0x000fe40003fc6270 */
[----:B------:R-:W-:Y:S02]  /*8790*/  IADD3 R5, R3, 0x29, RZ ;  /* 0x0000002903057810 */ /* 0x000fe40007ffe0ff */
[----:B------:R-:W-:-:S02]  /*87a0*/  FSEL R27, R154, -INF , !P0 ;  /* 0xff8000009a1b7808 */ /* 0x000fc40004000000 */
[----:B------:R-:W-:Y:S02]  /*87b0*/  FSEL R170, R140, -INF , !P4 ;  /* 0xff8000008caa7808 */ /* 0x000fe40006000000 */
[----:B------:R-:W-:Y:S02]  /*87c0*/  ISETP.GE.AND P0, PT, R21, R2, PT ;  /* 0x000000021500720c */ /* 0x000fe40003f06270 */
[----:B------:R-:W-:Y:S02]  /*87d0*/  ISETP.GE.AND P4, PT, R5, R228, PT ;  /* 0x000000e40500720c */ /* 0x000fe40003f86270 */
[----:B------:R-:W-:Y:S02]  /*87e0*/  IADD3 R7, R3, 0x30, RZ ;  /* 0x0000003003077810 */ /* 0x000fe40007ffe0ff */
[----:B------:R-:W-:Y:S02]  /*87f0*/  FSEL R21, R151, -INF , !P0 ;  /* 0xff80000097157808 */ /* 0x000fe40004000000 */
[----:B------:R-:W-:-:S02]  /*8800*/  FSEL R168, R141, -INF , !P4 ;  /* 0xff8000008da87808 */ /* 0x000fc40006000000 */
[-C--:B------:R-:W-:Y:S02]  /*8810*/  ISETP.GE.AND P0, PT, R29, R2.reuse, PT ;  /* 0x000000021d00720c */ /* 0x080fe40003f06270 */
[-C--:B------:R-:W-:Y:S02]  /*8820*/  ISETP.GE.AND P4, PT, R7, R2.reuse, PT ;  /* 0x000000020700720c */ /* 0x080fe40003f86270 */
[----:B------:R-:W-:Y:S02]  /*8830*/  FSEL R169, R146, -INF , !P5 ;  /* 0xff80000092a97808 */ /* 0x000fe40006800000 */
[----:B------:R-:W-:Y:S02]  /*8840*/  FSEL R167, R147, -INF , !P0 ;  /* 0xff80000093a77808 */ /* 0x000fe40004000000 */
[----:B------:R-:W-:Y:S02]  /*8850*/  FSEL R151, R138, -INF , !P4 ;  /* 0xff8000008a977808 */ /* 0x000fe40006000000 */
[----:B------:R-:W-:-:S02]  /*8860*/  ISETP.GE.AND P5, PT, R5, R2, PT ;  /* 0x000000020500720c */ /* 0x000fc40003fa6270 */
[----:B------:R-:W-:Y:S02]  /*8870*/  ISETP.GE.AND P0, PT, R7, R228, PT ;  /* 0x000000e40700720c */ /* 0x000fe40003f06270 */
[----:B------:R-:W-:Y:S02]  /*8880*/  ISETP.GE.AND P4, PT, R212, 0x4, PT ;  /* 0x00000004d400780c */ /* 0x000fe40003f86270 */
[C---:B------:R-:W-:Y:S02]  /*8890*/  IADD3 R5, R3.reuse, 0x31, RZ ;  /* 0x0000003103057810 */ /* 0x040fe40007ffe0ff */
[C---:B------:R-:W-:Y:S02]  /*88a0*/  IADD3 R7, R3.reuse, 0x38, RZ ;  /* 0x0000003803077810 */ /* 0x040fe40007ffe0ff */
[----:B------:R-:W-:Y:S02]  /*88b0*/  IADD3 R3, R3, 0x39, RZ ;  /* 0x0000003903037810 */ /* 0x000fe40007ffe0ff */
[----:B------:R-:W-:-:S02]  /*88c0*/  FSEL R165, R142, -INF , !P6 ;  /* 0xff8000008ea57808 */ /* 0x000fc40007000000 */
[----:B------:R-:W-:Y:S02]  /*88d0*/  FSEL R163, R143, -INF , !P5 ;  /* 0xff8000008fa37808 */ /* 0x000fe40006800000 */
[----:B------:R-:W-:Y:S02]  /*88e0*/  FSEL R154, R136, -INF , !P0 ;  /* 0xff800000889a7808 */ /* 0x000fe40004000000 */
[-C--:B------:R-:W-:Y:S02]  /*88f0*/  ISETP.GE.AND P6, PT, R5, R228.reuse, PT ;  /* 0x000000e40500720c */ /* 0x080fe40003fc6270 */
[-C--:B------:R-:W-:Y:S02]  /*8900*/  ISETP.GE.AND P5, PT, R7, R228.reuse, PT ;  /* 0x000000e40700720c */ /* 0x080fe40003fa6270 */
[----:B------:R-:W-:Y:S02]  /*8910*/  ISETP.GE.AND P0, PT, R3, R228, PT ;  /* 0x000000e40300720c */ /* 0x000fe40003f06270 */
        /* <DEDUP_REMOVED lines=18> */
[C---:B------:R-:W-:Y:S02]  /*8a40*/  @!P3 LEA R6, P0, R4.reuse, c[0x0][0x168], 0x1 ;  /* 0x00005a000406ba11 */ /* 0x040fe400078008ff */
[----:B------:R-:W-:Y:S01]  /*8a50*/  IADD3 R2, P6, R4, UR11, RZ ;  /* 0x0000000b04027c10 */ /* 0x000fe2000ffde0ff */
[----:B------:R-:W-:-:S05]  /*8a60*/  IMAD.IADD R3, R9, 0x1, R3 ;  /* 0x0000000109037824 */ /* 0x000fca00078e0203 */
[----:B------:R-:W-:Y:S02]  /*8a70*/  LEA.HI.X R3, R8, R209, R3, 0x6, P5 ;  /* 0x000000d108037211 */ /* 0x000fe400028f3403 */
[C---:B------:R-:W-:Y:S02]  /*8a80*/  @!P2 LEA R10, P5, R4.reuse, c[0x0][0x168], 0x1 ;  /* 0x00005a00040aaa11 */ /* 0x040fe400078a08ff */
[C-C-:B------:R-:W-:Y:S02]  /*8a90*/  @!P3 LEA.HI.X R7, R4.reuse, c[0x0][0x16c], R3.reuse, 0x1, P0 ;  /* 0x00005b000407ba11 */ /* 0x140fe400000f0c03 */
[C---:B------:R-:W-:Y:S02]  /*8aa0*/  @!P1 LEA R8, P0, R4.reuse, c[0x0][0x168], 0x1 ;  /* 0x00005a0004089a11 */ /* 0x040fe400078008ff */
[C-C-:B------:R-:W-:Y:S01]  /*8ab0*/  @!P2 LEA.HI.X R11, R4.reuse, c[0x0][0x16c], R3.reuse, 0x1, P5 ;  /* 0x00005b00040baa11 */ /* 0x140fe200028f0c03 */
[----:B------:R-:W-:Y:S01]  /*8ac0*/  @!PT LDS RZ, [RZ] ;  /* 0x00000000fffff984 */ /* 0x000fe20000000800 */
[----:B------:R-:W-:Y:S01]  /*8ad0*/  @!PT LDS RZ, [RZ] ;  /* 0x00000000fffff984 */ /* 0x000fe20000000800 */
[----:B------:R-:W-:Y:S01]  /*8ae0*/  @!PT LDS RZ, [RZ] ;  /* 0x00000000fffff984 */ /* 0x000fe20000000800 */
[----:B------:R1:W-:Y:S01]  /*8af0*/  @!P3 LDGSTS.E.BYPASS.LTC128B.128 [R202+0xc000], [R6.64] ;  /* 0x0c00000006cabfae */ /* 0x0003e2000b901d4c */
[----:B------:R-:W-:-:S02]  /*8b00*/  @!P1 LEA.HI.X R9, R4, c[0x0][0x16c], R3, 0x1, P0 ;  /* 0x00005b0004099a11 */ /* 0x000fc400000f0c03 */
        /* <DEDUP_REMOVED lines=8> */
[C-C-:B------:R-:W-:Y:S02]  /*8b90*/  @!P3 LEA.HI.X R33, R2.reuse, c[0x0][0x16c], R3.reuse, 0x1, P5 ;  /* 0x00005b000221ba11 */ /* 0x140fe400028f0c03 */
        /* <DEDUP_REMOVED lines=24> */
.L_x_92:
[----:B------:R-:W-:Y:S05]  /*8d20*/  BSYNC B0 ;  /* 0x0000000000007941 */ /* 0x000fea0003800000 */
.L_x_91:
[----:B------:R-:W0:Y:S02]  /*8d30*/  LDGDEPBAR ;  /* 0x00000000000079af */ /* 0x000e240000000000 */
.L_x_90:
[----:B------:R-:W-:Y:S01]  /*8d40*/  FMNMX.FTZ R3, R230, R16, !PT ;  /* 0x00000010e6037209 */ /* 0x000fe20007810000 */
[----:B-1----:R-:W-:Y:S01]  /*8d50*/  LDSM.16.MT88.4 R8, [R189+0x12000] ;  /* 0x01200000bd08783b */ /* 0x002fe20000004200 */
        /* <DEDUP_REMOVED lines=33> */
[----:B------:R-:W-:Y:S01]  /*8f70*/  @P4 IADD3 R212, R212, -0x4, RZ ;  /* 0xfffffffcd4d44810 */ /* 0x000fe20007ffe0ff */
[----:B------:R-:W1:Y:S04]  /*8f80*/  SHFL.BFLY PT, R5, R4, 0x2, 0x1f ;  /* 0x0c401f0004057f89 */ /* 0x000e6800000e0000 */
[----:B------:R-:W2:Y:S01]  /*8f90*/  SHFL.BFLY PT, R2, R7, 0x2, 0x1f ;  /* 0x0c401f0007027f89 */ /* 0x000ea200000e0000 */
[----:B-1----:R-:W-:-:S02]  /*8fa0*/  FMNMX.FTZ R5, R4, R5, !PT ;  /* 0x0000000504057209 */ /* 0x002fc40007810000 */
[----:B--2---:R-:W-:-:S03]  /*8fb0*/  FMNMX.FTZ R2, R7, R2, !PT ;  /* 0x0000000207027209 */ /* 0x004fc60007810000 */
[----:B------:R-:W1:Y:S04]  /*8fc0*/  SHFL.BFLY PT, R132, R5, 0x1, 0x1f ;  /* 0x0c201f0005847f89 */ /* 0x000e6800000e0000 */
[----:B------:R-:W2:Y:S01]  /*8fd0*/  SHFL.BFLY PT, R3, R2, 0x1, 0x1f ;  /* 0x0c201f0002037f89 */ /* 0x000ea200000e0000 */
[----:B-1----:R-:W-:Y:S02]  /*8fe0*/  FMNMX.FTZ R132, R5, R132, !PT ;  /* 0x0000008405847209 */ /* 0x002fe40007810000 */
[----:B--2---:R-:W-:-:S03]  /*8ff0*/  FMNMX.FTZ R3, R2, R3, !PT ;  /* 0x0000000302037209 */ /* 0x004fc60007810000 */
[C---:B------:R-:W-:Y:S01]  /*9000*/  FMUL.FTZ R153, R132.reuse, c[0x0][0x23c] ;  /* 0x00008f0084997a20 */ /* 0x040fe20000410000 */
[C---:B------:R-:W-:Y:S02]  /*9010*/  FSETP.NEU.FTZ.AND P1, PT, R132.reuse, -INF , PT ;  /* 0xff8000008400780b */ /* 0x040fe40003f3d000 */
[C---:B------:R-:W-:Y:S01]  /*9020*/  FSETP.NEU.FTZ.AND P0, PT, R3.reuse, -INF , PT ;  /* 0xff8000000300780b */ /* 0x040fe20003f1d000 */
[----:B------:R-:W-:Y:S01]  /*9030*/  FMUL.FTZ R150, R3, c[0x0][0x23c] ;  /* 0x00008f0003967a20 */ /* 0x000fe20000410000 */
[----:B------:R-:W-:Y:S02]  /*9040*/  FSEL R153, R153, RZ, P1 ;  /* 0x000000ff99997208 */ /* 0x000fe40000800000 */
[----:B------:R-:W-:Y:S02]  /*9050*/  FSEL R5, R132, RZ, P1 ;  /* 0x000000ff84057208 */ /* 0x000fe40000800000 */
[----:B------:R-:W-:Y:S01]  /*9060*/  FSEL R150, R150, RZ, P0 ;  /* 0x000000ff96967208 */ /* 0x000fe20000000000 */
[----:B------:R-:W-:-:S02]  /*9070*/  FFMA.FTZ R144, R12, c[0x0][0x23c], -R153 ;  /* 0x00008f000c907a23 */ /* 0x000fc40000010899 */
[----:B------:R-:W-:Y:S01]  /*9080*/  FADD.FTZ R4, R230, -R5 ;  /* 0x80000005e6047221 */ /* 0x000fe20000010000 */
[----:B------:R-:W-:Y:S01]  /*9090*/  FSEL R5, R3, RZ, P0 ;  /* 0x000000ff03057208 */ /* 0x000fe20000000000 */
[--C-:B------:R-:W-:Y:S02]  /*90a0*/  FFMA.FTZ R2, R13, c[0x0][0x23c], -R150.reuse ;  /* 0x00008f000d027a23 */ /* 0x100fe40000010896 */
[----:B------:R-:W-:Y:S01]  /*90b0*/  FFMA.FTZ R147, R15, c[0x0][0x23c], -R150 ;  /* 0x00008f000f937a23 */ /* 0x000fe20000010896 */
[----:B------:R-:W-:Y:S01]  /*90c0*/  MUFU.EX2 R144, R144 ;  /* 0x0000009000907308 */ /* 0x000fe20000000800 */
[----:B------:R-:W1:Y:S01]  /*90d0*/  LDSM.16.MT88.4 R12, [R190+0x12000] ;  /* 0x01200000be0c783b */ /* 0x000e620000004200 */
[----:B------:R-:W-:Y:S02]  /*90e0*/  FADD.FTZ R5, R0, -R5 ;  /* 0x8000000500057221 */ /* 0x000fe40000010000 */
[--C-:B------:R-:W-:Y:S02]  /*90f0*/  FFMA.FTZ R146, R16, c[0x0][0x23c], -R153.reuse ;  /* 0x00008f0010927a23 */ /* 0x100fe40000010899 */
[----:B------:R-:W-:-:S02]  /*9100*/  FFMA.FTZ R145, R30, c[0x0][0x23c], -R153 ;  /* 0x00008f001e917a23 */ /* 0x000fc40000010899 */
[--C-:B------:R-:W-:Y:S01]  /*9110*/  FFMA.FTZ R135, R18, c[0x0][0x23c], -R153.reuse ;  /* 0x00008f0012877a23 */ /* 0x100fe20000010899 */
[----:B------:R-:W-:Y:S01]  /*9120*/  MUFU.EX2 R2, R2 ;  /* 0x0000000200027308 */ /* 0x000fe20000000800 */
[--C-:B------:R-:W-:Y:S02]  /*9130*/  FFMA.FTZ R134, R17, c[0x0][0x23c], -R150.reuse ;  /* 0x00008f0011867a23 */ /* 0x100fe40000010896 */
[----:B------:R-:W-:Y:S02]  /*9140*/  FFMA.FTZ R133, R19, c[0x0][0x23c], -R150 ;  /* 0x00008f0013857a23 */ /* 0x000fe40000010896 */
[----:B------:R-:W-:Y:S01]  /*9150*/  FMUL.FTZ R148, R4, c[0x0][0x23c] ;  /* 0x00008f0004947a20 */ /* 0x000fe20000410000 */
[----:B------:R-:W2:Y:S01]  /*9160*/  LDSM.16.MT88.4 R16, [R192+0x12000] ;  /* 0x01200000c010783b */ /* 0x000ea20000004200 */
[----:B------:R-:W-:Y:S01]  /*9170*/  FMUL.FTZ R0, R5, c[0x0][0x23c] ;  /* 0x00008f0005007a20 */ /* 0x000fe20000410000 */
[----:B------:R-:W-:Y:S01]  /*9180*/  MUFU.EX2 R146, R146 ;  /* 0x0000009200927308 */ /* 0x000fe20000000800 */
[----:B------:R-:W-:-:S02]  /*9190*/  FFMA.FTZ R155, R28, c[0x0][0x23c], -R153 ;  /* 0x00008f001c9b7a23 */ /* 0x000fc40000010899 */
[--C-:B------:R-:W-:Y:S01]  /*91a0*/  FFMA.FTZ R156, R24, c[0x0][0x23c], -R153.reuse ;  /* 0x00008f00189c7a23 */ /* 0x100fe20000010899 */
[----:B------:R-:W-:Y:S01]  /*91b0*/  LDSM.16.MT88.4 R28, [R188+0x12800] ;  /* 0x01280000bc1c783b */ /* 0x000fe20000004200 */
[--C-:B------:R-:W-:Y:S02]  /*91c0*/  FFMA.FTZ R157, R22, c[0x0][0x23c], -R153.reuse ;  /* 0x00008f00169d7a23 */ /* 0x100fe40000010899 */
[--C-:B------:R-:W-:Y:S01]  /*91d0*/  FFMA.FTZ R158, R20, c[0x0][0x23c], -R153.reuse ;  /* 0x00008f00149e7a23 */ /* 0x100fe20000010899 */
[----:B------:R-:W3:Y:S01]  /*91e0*/  MUFU.EX2 R145, R145 ;  /* 0x0000009100917308 */ /* 0x000ee20000000800 */
[--C-:B------:R-:W-:Y:S02]  /*91f0*/  FFMA.FTZ R159, R27, c[0x0][0x23c], -R150.reuse ;  /* 0x00008f001b9f7a23 */ /* 0x100fe40000010896 */
[--C-:B------:R-:W-:Y:S02]  /*9200*/  FFMA.FTZ R162, R25, c[0x0][0x23c], -R150.reuse ;  /* 0x00008f0019a27a23 */ /* 0x100fe40000010896 */
[--C-:B------:R-:W-:Y:S01]  /*9210*/  FFMA.FTZ R160, R23, c[0x0][0x23c], -R150.reuse ;  /* 0x00008f0017a07a23 */ /* 0x100fe20000010896 */
[----:B------:R-:W-:Y:S01]  /*9220*/  LDSM.16.MT88.4 R24, [R192+0x14800] ;  /* 0x01480000c018783b */ /* 0x000fe20000004200 */
[----:B------:R-:W-:Y:S01]  /*9230*/  FFMA.FTZ R161, R21, c[0x0][0x23c], -R150 ;  /* 0x00008f0015a17a23 */ /* 0x000fe20000010896 */
[----:B------:R-:W4:Y:S01]  /*9240*/  MUFU.EX2 R135, R135 ;  /* 0x0000008700877308 */ /* 0x000f220000000800 */
[--C-:B------:R-:W-:Y:S01]  /*9250*/  FFMA.FTZ R171, R166, c[0x0][0x23c], -R153.reuse ;  /* 0x00008f00a6ab7a23 */ /* 0x100fe20000010899 */
[----:B------:R-:W-:Y:S01]  /*9260*/  LDSM.16.MT88.4 R20, [R190+0x14800] ;  /* 0x01480000be14783b */ /* 0x000fe20000004200 */
[----:B------:R-:W-:-:S02]  /*9270*/  FFMA.FTZ R166, R170, c[0x0][0x23c], -R153 ;  /* 0x00008f00aaa67a23 */ /* 0x000fc40000010899 */
[--C-:B------:R-:W-:Y:S02]  /*9280*/  FFMA.FTZ R173, R168, c[0x0][0x23c], -R153.reuse ;  /* 0x00008f00a8ad7a23 */ /* 0x100fe40000010899 */
[----:B------:R-:W-:Y:S01]  /*9290*/  FFMA.FTZ R164, R164, c[0x0][0x23c], -R153 ;  /* 0x00008f00a4a47a23 */ /* 0x000fe20000010899 */
[----:B------:R-:W-:Y:S01]  /*92a0*/  MUFU.EX2 R134, R134 ;  /* 0x0000008600867308 */ /* 0x000fe20000000800 */
[----:B---3--:R-:W-:Y:S01]  /*92b0*/  F2FP.BF16.PACK_AB R4, R145, R146 ;  /* 0x000000929104723e */ /* 0x008fe200000010ff */
[--C-:B------:R-:W-:Y:S02]  /*92c0*/  FFMA.FTZ R168, R169, c[0x0][0x23c], -R150.reuse ;  /* 0x00008f00a9a87a23 */ /* 0x100fe40000010896 */
[--C-:B------:R-:W-:Y:S02]  /*92d0*/  FFMA.FTZ R167, R167, c[0x0][0x23c], -R150.reuse ;  /* 0x00008f00a7a77a23 */ /* 0x100fe40000010896 */
[--C-:B------:R-:W-:Y:S02]  /*92e0*/  FFMA.FTZ R165, R165, c[0x0][0x23c], -R150.reuse ;  /* 0x00008f00a5a57a23 */ /* 0x100fe40000010896 */
[----:B------:R-:W3:Y:S01]  /*92f0*/  MUFU.EX2 R133, R133 ;  /* 0x0000008500857308 */ /* 0x000ee20000000800 */
[----:B----4-:R-:W-:Y:S01]  /*9300*/  F2FP.BF16.PACK_AB R6, R135, R144 ;  /* 0x000000908706723e */ /* 0x010fe200000010ff */
[----:B------:R-:W-:-:S02]  /*9310*/  FFMA.FTZ R170, R163, c[0x0][0x23c], -R150 ;  /* 0x00008f00a3aa7a23 */ /* 0x000fc40000010896 */
[--C-:B------:R-:W-:Y:S02]  /*9320*/  FFMA.FTZ R163, R152, c[0x0][0x23c], -R153.reuse ;  /* 0x00008f0098a37a23 */ /* 0x100fe40000010899 */
[--C-:B------:R-:W-:Y:S02]  /*9330*/  FFMA.FTZ R154, R154, c[0x0][0x23c], -R153.reuse ;  /* 0x00008f009a9a7a23 */ /* 0x100fe40000010899 */
[----:B------:R-:W4:Y:S01]  /*9340*/  MUFU.EX2 R147, R147 ;  /* 0x0000009300937308 */ /* 0x000f220000000800 */
[--C-:B------:R-:W-:Y:S02]  /*9350*/  FFMA.FTZ R152, R142, c[0x0][0x23c], -R153.reuse ;  /* 0x00008f008e987a23 */ /* 0x100fe40000010899 */
[--C-:B------:R-:W-:Y:S02]  /*9360*/  FFMA.FTZ R151, R151, c[0x0][0x23c], -R150.reuse ;  /* 0x00008f0097977a23 */ /* 0x100fe40000010896 */
[--C-:B------:R-:W-:Y:S02]  /*9370*/  FFMA.FTZ R172, R143, c[0x0][0x23c], -R150.reuse ;  /* 0x00008f008fac7a23 */ /* 0x100fe40000010896 */
[----:B------:R-:W-:Y:S01]  /*9380*/  FFMA.FTZ R169, R141, c[0x0][0x23c], -R150 ;  /* 0x00008f008da97a23 */ /* 0x000fe20000010896 */
[----:B------:R-:W5:Y:S01]  /*9390*/  MUFU.EX2 R148, R148 ;  /* 0x0000009400947308 */ /* 0x000f620000000800 */
[----:B---3--:R-:W-:Y:S01]  /*93a0*/  F2FP.BF16.PACK_AB R5, R133, R134 ;  /* 0x000000868505723e */ /* 0x008fe200000010ff */
[----:B------:R-:W-:-:S02]  /*93b0*/  FFMA.FTZ R153, R140, c[0x0][0x23c], -R153 ;  /* 0x00008f008c997a23 */ /* 0x000fc40000010899 */
[----:B------:R-:W-:Y:S01]  /*93c0*/  FFMA.FTZ R150, R149, c[0x0][0x23c], -R150 ;  /* 0x00008f0095967a23 */ /* 0x000fe20000010896 */
[----:B------:R-:W-:Y:S03]  /*93d0*/  LDSM.16.MT88.4 R140, [R190+0x13800] ;  /* 0x01380000be8c783b */ /* 0x000fe60000004200 */
[----:B------:R-:W3:Y:S01]  /*93e0*/  MUFU.EX2 R0, R0 ;  /* 0x0000000000007308 */ /* 0x000ee20000000800 */
[----:B----4-:R-:W-:Y:S01]  /*93f0*/  F2FP.BF16.PACK_AB R7, R147, R2 ;  /* 0x000000029307723e */ /* 0x010fe200000010ff */
[----:B-----5:R-:W-:-:S06]  /*9400*/  FMUL.FTZ R40, R40, R148 ;  /* 0x0000009428287220 */ /* 0x020fcc0000410000 */
[----:B------:R-:W-:Y:S01]  /*9410*/  MUFU.EX2 R155, R155 ;  /* 0x0000009b009b7308 */ /* 0x000fe20000000800 */
[-C--:B------:R-:W-:Y:S02]  /*9420*/  FMUL.FTZ R41, R41, R148.reuse ;  /* 0x0000009429297220 */ /* 0x080fe40000410000 */
[-C--:B------:R-:W-:Y:S02]  /*9430*/  FMUL.FTZ R44, R44, R148.reuse ;  /* 0x000000942c2c7220 */ /* 0x080fe40000410000 */
[----:B------:R-:W-:Y:S02]  /*9440*/  FMUL.FTZ R45, R45, R148 ;  /* 0x000000942d2d7220 */ /* 0x000fe40000410000 */
[-C--:B---3--:R-:W-:Y:S01]  /*9450*/  FMUL.FTZ R42, R42, R0.reuse ;  /* 0x000000002a2a7220 */ /* 0x088fe20000410000 */
[----:B------:R-:W3:Y:S01]  /*9460*/  MUFU.EX2 R156, R156 ;  /* 0x0000009c009c7308 */ /* 0x000ee20000000800 */
[-C--:B------:R-:W-:Y:S02]  /*9470*/  FMUL.FTZ R43, R43, R0.reuse ;  /* 0x000000002b2b7220 */ /* 0x080fe40000410000 */
[----:B------:R-:W-:-:S02]  /*9480*/  FMUL.FTZ R46, R46, R0 ;  /* 0x000000002e2e7220 */ /* 0x000fc40000410000 */
[----:B------:R-:W-:Y:S02]  /*9490*/  FMUL.FTZ R47, R47, R0 ;  /* 0x000000002f2f7220 */ /* 0x000fe40000410000 */
[-C--:B------:R-:W-:Y:S01]  /*94a0*/  FMUL.FTZ R128, R128, R148.reuse ;  /* 0x0000009480807220 */ /* 0x080fe20000410000 */
[C---:B-1----:R-:W-:Y:S01]  /*94b0*/  HMMA.16816.F32.BF16 R40, R4.reuse, R12, R40 ;  /* 0x0000000c0428723c */ /* 0x042fe20000041828 */
[----:B------:R-:W-:Y:S01]  /*94c0*/  FMUL.FTZ R129, R129, R148 ;  /* 0x0000009481817220 */ /* 0x000fe20000410000 */
[----:B------:R-:W-:Y:S01]  /*94d0*/  MUFU.EX2 R157, R157 ;  /* 0x0000009d009d7308 */ /* 0x000fe20000000800 */
[-C--:B------:R-:W-:Y:S02]  /*94e0*/  FMUL.FTZ R130, R130, R0.reuse ;  /* 0x0000000082827220 */ /* 0x080fe40000410000 */
[----:B------:R-:W-:Y:S02]  /*94f0*/  FMUL.FTZ R131, R131, R0 ;  /* 0x0000000083837220 */ /* 0x000fe40000410000 */
[-C--:B------:R-:W-:Y:S01]  /*9500*/  FMUL.FTZ R36, R36, R148.reuse ;  /* 0x0000009424247220 */ /* 0x080fe20000410000 */
[----:B------:R-:W-:Y:S01]  /*9510*/  HMMA.16816.F32.BF16 R44, R4, R14, R44 ;  /* 0x0000000e042c723c */ /* 0x000fe2000004182c */
[----:B------:R-:W1:Y:S01]  /*9520*/  LDSM.16.MT88.4 R12, [R192+0x14000] ;  /* 0x01400000c00c783b */ /* 0x000e620000004200 */
[----:B------:R-:W-:Y:S01]  /*9530*/  FMUL.FTZ R37, R37, R148 ;  /* 0x0000009425257220 */ /* 0x000fe20000410000 */
[----:B------:R-:W-:Y:S01]  /*9540*/  MUFU.EX2 R158, R158 ;  /* 0x0000009e009e7308 */ /* 0x000fe20000000800 */
        /* <DEDUP_REMOVED lines=10> */
[----:B------:R-:W-:Y:S01]  /*95f0*/  FMUL.FTZ R53, R53, R148 ;  /* 0x0000009435357220 */ /* 0x000fe20000410000 */
[----:B------:R-:W2:Y:S01]  /*9600*/  LDSM.16.MT88.4 R16, [R188+0x12000] ;  /* 0x01200000bc10783b */ /* 0x000ea20000004200 */
[-C--:B------:R-:W-:Y:S01]  /*9610*/  FMUL.FTZ R54, R54, R0.reuse ;  /* 0x0000000036367220 */ /* 0x080fe20000410000 */
[----:B------:R-:W4:Y:S01]  /*9620*/  MUFU.EX2 R162, R162 ;  /* 0x000000a200a27308 */ /* 0x000f220000000800 */
[----:B------:R-:W-:-:S02]  /*9630*/  FMUL.FTZ R55, R55, R0 ;  /* 0x0000000037377220 */ /* 0x000fc40000410000 */
[-C--:B------:R-:W-:Y:S01]  /*9640*/  FMUL.FTZ R64, R64, R148.reuse ;  /* 0x0000009440407220 */ /* 0x080fe20000410000 */
[C---:B------:R-:W-:Y:S01]  /*9650*/  HMMA.16816.F32.BF16 R48, R4.reuse, R8, R48 ;  /* 0x000000080430723c */ /* 0x040fe20000041830 */
[----:B------:R-:W-:Y:S02]  /*9660*/  FMUL.FTZ R65, R65, R148 ;  /* 0x0000009441417220 */ /* 0x000fe40000410000 */
        /* <DEDUP_REMOVED lines=9> */
[----:B------:R-:W-:Y:S02]  /*9700*/  FMUL.FTZ R71, R71, R0 ;  /* 0x0000000047477220 */ /* 0x000fe40000410000 */
[C---:B-1----:R-:W-:Y:S01]  /*9710*/  HMMA.16816.F32.BF16 R64, R4.reuse, R12, R64 ;  /* 0x0000000c0440723c */ /* 0x042fe20000041840 */
[-C--:B------:R-:W-:Y:S02]  /*9720*/  FMUL.FTZ R56, R56, R148.reuse ;  /* 0x0000009438387220 */ /* 0x080fe40000410000 */
[----:B------:R-:W-:Y:S02]  /*9730*/  FMUL.FTZ R57, R57, R148 ;  /* 0x0000009439397220 */ /* 0x000fe40000410000 */
[-C--:B------:R-:W-:Y:S01]  /*9740*/  FMUL.FTZ R58, R58, R0.reuse ;  /* 0x000000003a3a7220 */ /* 0x080fe20000410000 */
[----:B------:R-:W-:Y:S01]  /*9750*/  MUFU.EX2 R164, R164 ;  /* 0x000000a400a47308 */ /* 0x000fe20000000800 */
[----:B------:R-:W-:Y:S01]  /*9760*/  FMUL.FTZ R59, R59, R0 ;  /* 0x000000003b3b7220 */ /* 0x000fe20000410000 */
[----:B------:R-:W-:Y:S01]  /*9770*/  HMMA.16816.F32.BF16 R68, R4, R14, R68 ;  /* 0x0000000e0444723c */ /* 0x000fe20000041844 */
[----:B------:R-:W1:Y:S01]  /*9780*/  LDSM.16.MT88.4 R12, [R188+0x14000] ;  /* 0x01400000bc0c783b */ /* 0x000e620000004200 */
[----:B------:R-:W-:-:S02]  /*9790*/  FMUL.FTZ R60, R60, R148 ;  /* 0x000000943c3c7220 */ /* 0x000fc40000410000 */
[----:B------:R-:W-:Y:S02]  /*97a0*/  FMUL.FTZ R61, R61, R148 ;  /* 0x000000943d3d7220 */ /* 0x000fe40000410000 */
[-C--:B------:R-:W-:Y:S01]  /*97b0*/  FMUL.FTZ R62, R62, R0.reuse ;  /* 0x000000003e3e7220 */ /* 0x080fe20000410000 */
[----:B------:R-:W1:Y:S01]  /*97c0*/  MUFU.EX2 R171, R171 ;  /* 0x000000ab00ab7308 */ /* 0x000e620000000800 */
[----:B------:R-:W-:Y:S02]  /*97d0*/  FMUL.FTZ R63, R63, R0 ;  /* 0x000000003f3f7220 */ /* 0x000fe40000410000 */
[-C--:B------:R-:W-:Y:S01]  /*97e0*/  FMUL.FTZ R72, R72, R148.reuse ;  /* 0x0000009448487220 */ /* 0x080fe20000410000 */
[----:B--2---:R-:W-:Y:S01]  /*97f0*/  HMMA.16816.F32.BF16 R56, R4, R16, R56 ;  /* 0x000000100438723c */ /* 0x004fe20000041838 */
[----:B------:R-:W-:Y:S02]  /*9800*/  FMUL.FTZ R73, R73, R148 ;  /* 0x0000009449497220 */ /* 0x000fe40000410000 */
[-C--:B------:R-:W-:Y:S01]  /*9810*/  FMUL.FTZ R74, R74, R0.reuse ;  /* 0x000000004a4a7220 */ /* 0x080fe20000410000 */
[----:B------:R-:W-:Y:S01]  /*9820*/  MUFU.EX2 R166, R166 ;  /* 0x000000a600a67308 */ /* 0x000fe20000000800 */
[----:B------:R-:W-:-:S02]  /*9830*/  FMUL.FTZ R75, R75, R0 ;  /* 0x000000004b4b7220 */ /* 0x000fc40000410000 */
[-C--:B------:R-:W-:Y:S01]  /*9840*/  FMUL.FTZ R76, R76, R148.reuse ;  /* 0x000000944c4c7220 */ /* 0x080fe20000410000 */
[C---:B------:R-:W-:Y:S01]  /*9850*/  HMMA.16816.F32.BF16 R60, R4.reuse, R18, R60 ;  /* 0x00000012043c723c */ /* 0x040fe2000004183c */
[----:B------:R-:W-:Y:S01]  /*9860*/  FMUL.FTZ R77, R77, R148 ;  /* 0x000000944d4d7220 */ /* 0x000fe20000410000 */
[----:B------:R-:W2:Y:S01]  /*9870*/  LDSM.16.MT88.4 R16, [R189+0x14000] ;  /* 0x01400000bd10783b */ /* 0x000ea20000004200 */
        /* <DEDUP_REMOVED lines=8> */
[----:B------:R-:W-:Y:S02]  /*9900*/  FMUL.FTZ R91, R91, R0 ;  /* 0x000000005b5b7220 */ /* 0x000fe40000410000 */
        /* <DEDUP_REMOVED lines=72> */
[----:B------:R-:W-:Y:S01]  /*9d90*/  FFMA.FTZ R146, R217, R148, R146 ;  /* 0x00000094d9927223 */ /* 0x000fe20000010092 */
[----:B-----5:R-:W-:Y:S01]  /*9da0*/  HMMA.16816.F32.BF16 R120, R4, R8, R120 ;  /* 0x000000080478723c */ /* 0x020fe20000041878 */
[----:B------:R-:W-:-:S02]  /*9db0*/  FFMA.FTZ R0, R213, R0, R134 ;  /* 0x00000000d5007223 */ /* 0x000fc40000010086 */
[----:B------:R-:W-:Y:S02]  /*9dc0*/  FADD.FTZ R145, R145, R146 ;  /* 0x0000009291917221 */ /* 0x000fe40000010000 */
[----:B------:R-:W-:Y:S02]  /*9dd0*/  FADD.FTZ R133, R133, R0 ;  /* 0x0000000085857221 */ /* 0x000fe40000010000 */
[----:B------:R-:W-:Y:S01]  /*9de0*/  FADD.FTZ R0, R144, R145 ;  /* 0x0000009190007221 */ /* 0x000fe20000010000 */
[----:B------:R-:W-:Y:S01]  /*9df0*/  HMMA.16816.F32.BF16 R116, R4, R10, R116 ;  /* 0x0000000a0474723c */ /* 0x000fe20000041874 */
[----:B------:R-:W-:Y:S01]  /*9e00*/  LDSM.16.MT88.4 R8, [R188+0x14800] ;  /* 0x01480000bc08783b */ /* 0x000fe20000004200 */
[----:B------:R-:W-:Y:S01]  /*9e10*/  FADD.FTZ R2, R2, R133 ;  /* 0x0000008502027221 */ /* 0x000fe20000010000 */
[----:B------:R-:W-:Y:S01]  /*9e20*/  MOV R133, R229 ;  /* 0x000000e500857202 */ /* 0x000fe20000000f00 */
[----:B------:R-:W-:Y:S02]  /*9e30*/  FADD.FTZ R0, R135, R0 ;  /* 0x0000000087007221 */ /* 0x000fe40000010000 */
[----:B------:R-:W-:Y:S01]  /*9e40*/  FADD.FTZ R2, R147, R2 ;  /* 0x0000000293027221 */ /* 0x000fe20000010000 */
[----:B---3--:R-:W-:Y:S01]  /*9e50*/  F2FP.BF16.PACK_AB R4, R156, R155 ;  /* 0x0000009b9c04723e */ /* 0x008fe200000010ff */
        /* <DEDUP_REMOVED lines=33> */
[C---:B---3--:R-:W-:Y:S08]  /*a070*/  HMMA.16816.F32.BF16 R104, R4.reuse, R24, R104 ;  /* 0x000000180468723c */ /* 0x048ff00000041868 */
[C---:B------:R-:W-:Y:S01]  /*a080*/  HMMA.16816.F32.BF16 R124, R4.reuse, R26, R124 ;  /* 0x0000001a047c723c */ /* 0x040fe2000004187c */
[----:B------:R-:W3:Y:S07]  /*a090*/  LDSM.16.MT88.4 R24, [R192+0x15000] ;  /* 0x01500000c018783b */ /* 0x000eee0000004200 */
[C---:B----4-:R-:W-:Y:S08]  /*a0a0*/  HMMA.16816.F32.BF16 R108, R4.reuse, R20, R108 ;  /* 0x00000014046c723c */ /* 0x050ff0000004186c */
[C---:B------:R-:W-:Y:S01]  /*a0b0*/  HMMA.16816.F32.BF16 R112, R4.reuse, R22, R112 ;  /* 0x000000160470723c */ /* 0x040fe20000041870 */
[----:B------:R-:W-:Y:S07]  /*a0c0*/  LDSM.16.MT88.4 R20, [R190+0x15000] ;  /* 0x01500000be14783b */ /* 0x000fee0000004200 */
[C---:B--2---:R-:W-:Y:S08]  /*a0d0*/  HMMA.16816.F32.BF16 R120, R4.reuse, R16, R120 ;  /* 0x000000100478723c */ /* 0x044ff00000041878 */
[----:B------:R-:W-:Y:S01]  /*a0e0*/  HMMA.16816.F32.BF16 R116, R4, R18, R116 ;  /* 0x000000120474723c */ /* 0x000fe20000041874 */
[----:B------:R-:W2:Y:S06]  /*a0f0*/  LDSM.16.MT88.4 R16, [R189+0x15000] ;  /* 0x01500000bd10783b */ /* 0x000eac0000004200 */
        /* <DEDUP_REMOVED lines=10> */
[C---:B---3--:R-:W-:Y:S08]  /*a1a0*/  HMMA.16816.F32.BF16 R64, R4.reuse, R24, R64 ;  /* 0x000000180440723c */ /* 0x048ff00000041840 */
        /* <DEDUP_REMOVED lines=23> */
[C---:B--2---:R-:W-:Y:S08]  /*a320*/  HMMA.16816.F32.BF16 R108, R4.reuse, R16, R108 ;  /* 0x00000010046c723c */ /* 0x044ff0000004186c */
        /* <DEDUP_REMOVED lines=18> */
[C---:B------:R-:W-:Y:S08]  /*a450*/  HMMA.16816.F32.BF16 R40, R4.reuse, R140, R40 ;  /* 0x0000008c0428723c */ /* 0x040ff00000041828 */
[C---:B--2---:R-:W-:Y:S07]  /*a460*/  HMMA.16816.F32.BF16 R104, R4.reuse, R8, R104 ;  /* 0x000000080468723c */ /* 0x044fee0000041868 */
        /* <DEDUP_REMOVED lines=33> */
[C---:B---3--:R-:W-:Y:S08]  /*a680*/  HMMA.16816.F32.BF16 R108, R4.reuse, R24, R108 ;  /* 0x00000018046c723c */ /* 0x048ff0000004186c */
[C---:B------:R-:W-:Y:S08]  /*a690*/  HMMA.16816.F32.BF16 R112, R4.reuse, R26, R112 ;  /* 0x0000001a0470723c */ /* 0x040ff00000041870 */
[C---:B-1----:R-:W-:Y:S08]  /*a6a0*/  HMMA.16816.F32.BF16 R120, R4.reuse, R12, R120 ;  /* 0x0000000c0478723c */ /* 0x042ff00000041878 */
[----:B------:R-:W-:Y:S01]  /*a6b0*/  HMMA.16816.F32.BF16 R116, R4, R14, R116 ;  /* 0x0000000e0474723c */ /* 0x000fe20000041874 */
[----:B------:R-:W-:Y:S05]  /*a6c0*/  @!UPT UIADD3 URZ, URZ, URZ, URZ ;  /* 0x0000003f3f3ff290 */ /* 0x000fea000fffe03f */
[----:B------:R-:W-:Y:S11]  /*a6d0*/  @P4 BRA `(.L_x_93) ;  /* 0x0000001000004947 */ /* 0x000ff60003800000 */
.L_x_86:
[----:B------:R-:W-:-:S07]  /*a6e0*/  IADD3 R212, R133, -0x1, RZ ;  /* 0xffffffff85d47810 */ /* 0x000fce0007ffe0ff */
.L_x_93:
[----:B------:R-:W-:-:S13]  /*a6f0*/  ISETP.GE.AND P0, PT, R212, RZ, PT ;  /* 0x000000ffd400720c */ /* 0x000fda0003f06270 */
[----:B------:R-:W-:Y:S05]  /*a700*/  @!P0 BRA `(.L_x_94) ;  /* 0x00002a9000008947 */ /* 0x000fea0003800000 */
[----:B------:R-:W-:Y:S01]  /*a710*/  IMAD.MOV.U32 R0, RZ, RZ, R3 ;  /* 0x000000ffff007224 */ /* 0x000fe200078e0003 */
[----:B------:R-:W-:Y:S01]  /*a720*/  ISETP.GE.AND P4, PT, R210, c[0x0][0x220], PT ;  /* 0x00008800d2007a0c */ /* 0x000fe20003f86270 */
[----:B------:R-:W-:Y:S01]  /*a730*/  IMAD.MOV.U32 R133, RZ, RZ, R132 ;  /* 0x000000ffff857224 */ /* 0x000fe200078e0084 */
[----:B------:R-:W-:Y:S01]  /*a740*/  ISETP.GE.AND P3, PT, R204, c[0x0][0x220], PT ;  /* 0x00008800cc007a0c */ /* 0x000fe20003f66270 */
[----:B------:R-:W-:Y:S01]  /*a750*/  IMAD.MOV.U32 R215, RZ, RZ, R219 ;  /* 0x000000ffffd77224 */ /* 0x000fe200078e00db */
[----:B------:R-:W-:Y:S01]  /*a760*/  ISETP.GE.AND P2, PT, R203, c[0x0][0x220], PT ;  /* 0x00008800cb007a0c */ /* 0x000fe20003f46270 */
[----:B------:R-:W-:Y:S05]  /*a770*/  BRA `(.L_x_95) ;  /* 0x0000036000007947 */ /* 0x000fea0003800000 */
.L_x_97:
[----:B------:R1:W-:Y:S01]  /*a780*/  @P4 STS.128 [R202+0xc000], RZ ;  /* 0x00c000ffca004388 */ /* 0x0003e20000000c00 */
[----:B------:R-:W-:Y:S04]  /*a790*/  IADD3 R2, R212, -0x1, RZ ;  /* 0xffffffffd4027810 */ /* 0x000fe80007ffe0ff */
[----:B------:R-:W-:Y:S01]  /*a7a0*/  SHF.R.S32.HI R3, RZ, 0x1f, R2 ;  /* 0x0000001fff037819 */ /* 0x000fe20000011402 */
[----:B------:R-:W-:Y:S04]  /*a7b0*/  IMAD.WIDE.U32 R134, R2, c[0x0][0x198], RZ ;  /* 0x0000660002867a25 */ /* 0x000fe800078e00ff */
[----:B------:R-:W-:Y:S01]  /*a7c0*/  IMAD R3, R3, c[0x0][0x198], RZ ;  /* 0x0000660003037a24 */ /* 0x000fe200078e02ff */
[----:B------:R-:W-:Y:S03]  /*a7d0*/  LEA R132, P1, R134, R206, 0x6 ;  /* 0x000000ce86847211 */ /* 0x000fe600078230ff */
[----:B------:R-:W-:Y:S01]  /*a7e0*/  IMAD R3, R2, c[0x0][0x19c], R3 ;  /* 0x0000670002037a24 */ /* 0x000fe200078e0203 */
[C---:B------:R-:W-:Y:S02]  /*a7f0*/  @!P4 LEA R140, P0, R132.reuse, c[0x0][0x168], 0x1 ;  /* 0x00005a00848cca11 */ /* 0x040fe400078008ff */
[----:B------:R-:W-:Y:S01]  /*a800*/  @!P3 LEA R136, P6, R132, c[0x0][0x168], 0x1 ;  /* 0x00005a008488ba11 */ /* 0x000fe200078c08ff */
[----:B------:R-:W-:Y:S05]  /*a810*/  IMAD.IADD R3, R135, 0x1, R3 ;  /* 0x0000000187037824 */ /* 0x000fea00078e0203 */
[----:B------:R-:W-:Y:S02]  /*a820*/  LEA.HI.X R3, R134, R209, R3, 0x6, P1 ;  /* 0x000000d186037211 */ /* 0x000fe400008f3403 */
[C---:B------:R-:W-:Y:S02]  /*a830*/  IADD3 R2, P1, R132.reuse, UR11, RZ ;  /* 0x0000000b84027c10 */ /* 0x040fe4000ff3e0ff */
[C-C-:B------:R-:W-:Y:S02]  /*a840*/  @!P4 LEA.HI.X R141, R132.reuse, c[0x0][0x16c], R3.reuse, 0x1, P0 ;  /* 0x00005b00848dca11 */ /* 0x140fe400000f0c03 */
[C-C-:B------:R-:W-:Y:S02]  /*a850*/  @!P3 LEA.HI.X R137, R132.reuse, c[0x0][0x16c], R3.reuse, 0x1, P6 ;  /* 0x00005b008489ba11 */ /* 0x140fe400030f0c03 */
[----:B------:R-:W-:Y:S01]  /*a860*/  @!P2 LEA R134, P0, R132, c[0x0][0x168], 0x1 ;  /* 0x00005a008486aa11 */ /* 0x000fe200078008ff */
[----:B------:R-:W-:Y:S01]  /*a870*/  @!PT LDS RZ, [RZ] ;  /* 0x00000000fffff984 */ /* 0x000fe20000000800 */
[----:B------:R-:W-:Y:S01]  /*a880*/  @!PT LDS RZ, [RZ] ;  /* 0x00000000fffff984 */ /* 0x000fe20000000800 */
[----:B------:R-:W-:Y:S01]  /*a890*/  @!PT LDS RZ, [RZ] ;  /* 0x00000000fffff984 */ /* 0x000fe20000000800 */
[----:B------:R1:W-:Y:S01]  /*a8a0*/  @!P4 LDGSTS.E.BYPASS.LTC128B.128 [R202+0xc000], [R140.64] ;  /* 0x0c0000008ccacfae */ /* 0x0003e2000b901d4c */
[----:B------:R-:W-:Y:S02]  /*a8b0*/  @!P4 LEA R138, P6, R2, c[0x0][0x168], 0x1 ;  /* 0x00005a00028aca11 */ /* 0x000fe400078c08ff */
        /* <DEDUP_REMOVED lines=11> */
[C-C-:B------:R-:W-:Y:S02]  /*a970*/  @!P3 LEA.HI.X R145, R2.reuse, c[0x0][0x16c], R3.reuse, 0x1, P1 ;  /* 0x00005b000291ba11 */ /* 0x140fe400008f0c03 */
[----:B------:R-:W-:Y:S01]  /*a980*/  @!P2 LEA.HI.X R143, R2, c[0x0][0x16c], R3, 0x1, P0 ;  /* 0x00005b00028faa11 */ /* 0x000fe200000f0c03 */
        /* <DEDUP_REMOVED lines=18> */
[----:B------:R1:W-:Y:S04]  /*aab0*/  @!P2 LDGSTS.E.BYPASS.LTC128B.128 [R202+0x11000], [R142.64+0x100] ;  /* 0x110001008ecaafae */ /* 0x0003e8000b901d4c */
[----:B------:R-:W0:Y:S01]  /*aac0*/  LDGDEPBAR ;  /* 0x00000000000079af */ /* 0x000e220000000000 */
[----:B------:R-:W-:-:S05]  /*aad0*/  BRA `(.L_x_96) ;  /* 0x00000d4000007947 */ /* 0x000fca0003800000 */
.L_x_95:
[----:B------:R-:W-:Y:S04]  /*aae0*/  DEPBAR.LE SB0, 0x0 ;  /* 0x000080000000791a */ /* 0x000fe80000000000 */
[----:B------:R-:W-:Y:S01]  /*aaf0*/  BAR.SYNC.DEFER_BLOCKING 0x0 ;  /* 0x0000000000007b1d */ /* 0x000fe20000010000 */
[----:B------:R-:W-:Y:S01]  /*ab00*/  SHF.R.S32.HI R2, RZ, 0x1f, R212 ;  /* 0x0000001fff027819 */ /* 0x000fe200000114d4 */
[C---:B------:R-:W-:Y:S02]  /*ab10*/  IMAD R135, R212.reuse, UR8, RZ ;  /* 0x00000008d4877c24 */ /* 0x040fe4000f8e02ff */
[----:B------:R-:W-:Y:S04]  /*ab20*/  IMAD.WIDE.U32 R224, R212, UR14, R214 ;  /* 0x0000000ed4e07c25 */ /* 0x000fe8000f8e00d6 */
[----:B------:R-:W-:Y:S01]  /*ab30*/  IMAD R135, R2, UR14, R135 ;  /* 0x0000000e02877c24 */ /* 0x000fe2000f8e0287 */
[C---:B------:R-:W-:Y:S02]  /*ab40*/  @!P4 LEA R228, P1, R224.reuse, c[0x0][0x170], 0x1 ;  /* 0x00005c00e0e4ca11 */ /* 0x040fe400078208ff */
[C---:B------:R-:W-:Y:S01]  /*ab50*/  @!P3 LEA R222, P0, R224.reuse, c[0x0][0x170], 0x1 ;  /* 0x00005c00e0deba11 */ /* 0x040fe200078008ff */
[----:B------:R-:W-:Y:S01]  /*ab60*/  IMAD.IADD R132, R225, 0x1, R135 ;  /* 0x00000001e1847824 */ /* 0x000fe200078e0287 */
[C---:B------:R-:W-:Y:S02]  /*ab70*/  @!P2 LEA R220, P5, R224.reuse, c[0x0][0x170], 0x1 ;  /* 0x00005c00e0dcaa11 */ /* 0x040fe400078a08ff */
[C---:B------:R-:W-:Y:S02]  /*ab80*/  IADD3 R3, P6, R224.reuse, UR15, RZ ;  /* 0x0000000fe0037c10 */ /* 0x040fe4000ffde0ff */
[C-C-:B------:R-:W-:Y:S02]  /*ab90*/  @!P4 LEA.HI.X R229, R224.reuse, c[0x0][0x174], R132.reuse, 0x1, P1 ;  /* 0x00005d00e0e5ca11 */ /* 0x140fe400008f0c84 */
[C-C-:B------:R-:W-:Y:S02]  /*aba0*/  @!P3 LEA.HI.X R223, R224.reuse, c[0x0][0x174], R132.reuse, 0x1, P0 ;  /* 0x00005d00e0dfba11 */ /* 0x140fe400000f0c84 */
[----:B------:R-:W-:Y:S02]  /*abb0*/  @!P2 LEA.HI.X R221, R224, c[0x0][0x174], R132, 0x1, P5 ;  /* 0x00005d00e0ddaa11 */ /* 0x000fe400028f0c84 */
[----:B------:R-:W-:Y:S01]  /*abc0*/  IADD3.X R2, R132, UR5, RZ, P6, !PT ;  /* 0x0000000584027c10 */ /* 0x000fe2000b7fe4ff */
[----:B------:R-:W-:Y:S01]  /*abd0*/  @P4 STS.128 [R202+0x12000], RZ ;  /* 0x012000ffca004388 */ /* 0x000fe20000000c00 */
[C---:B------:R-:W-:Y:S02]  /*abe0*/  @!P4 LEA R226, P6, R3.reuse, c[0x0][0x170], 0x1 ;  /* 0x00005c0003e2ca11 */ /* 0x040fe400078c08ff */
[C---:B------:R-:W-:Y:S01]  /*abf0*/  @!P3 LEA R218, P1, R3.reuse, c[0x0][0x170], 0x1 ;  /* 0x00005c0003daba11 */ /* 0x040fe200078208ff */
[----:B------:R-:W-:Y:S01]  /*ac00*/  @!PT LDS RZ, [RZ] ;  /* 0x00000000fffff984 */ /* 0x000fe20000000800 */
[----:B------:R-:W-:Y:S01]  /*ac10*/  @!PT LDS RZ, [RZ] ;  /* 0x00000000fffff984 */ /* 0x000fe20000000800 */
[----:B------:R-:W-:Y:S01]  /*ac20*/  @!PT LDS RZ, [RZ] ;  /* 0x00000000fffff984 */ /* 0x000fe20000000800 */
[----:B------:R1:W-:Y:S01]  /*ac30*/  @!P4 LDGSTS.E.BYPASS.LTC128B.128 [R202+0x12000], [R228.64] ;  /* 0x12000000e4cacfae */ /* 0x0003e2000b901d4c */
[C-C-:B------:R-:W-:Y:S02]  /*ac40*/  @!P4 LEA.HI.X R227, R3.reuse, c[0x0][0x174], R2.reuse, 0x1, P6 ;  /* 0x00005d0003e3ca11 */ /* 0x140fe400030f0c02 */
[C-C-:B------:R-:W-:Y:S01]  /*ac50*/  @!P3 LEA.HI.X R219, R3.reuse, c[0x0][0x174], R2.reuse, 0x1, P1 ;  /* 0x00005d0003dbba11 */ /* 0x140fe200008f0c02 */
[----:B------:R-:W-:Y:S01]  /*ac60*/  @P3 STS.128 [R202+0x14000], RZ ;  /* 0x014000ffca003388 */ /* 0x000fe20000000c00 */
[C---:B------:R-:W-:Y:S02]  /*ac70*/  @!P2 LEA R134, P0, R3.reuse, c[0x0][0x170], 0x1 ;  /* 0x00005c000386aa11 */ /* 0x040fe400078008ff */
[----:B------:R-:W-:Y:S01]  /*ac80*/  ISETP.GT.AND P5, PT, R212, RZ, PT ;  /* 0x000000ffd400720c */ /* 0x000fe20003fa4270 */
[----:B------:R-:W-:Y:S01]  /*ac90*/  @!PT LDS RZ, [RZ] ;  /* 0x00000000fffff984 */ /* 0x000fe20000000800 */
[----:B------:R-:W-:Y:S01]  /*aca0*/  @!PT LDS RZ, [RZ] ;  /* 0x00000000fffff984 */ /* 0x000fe20000000800 */
[----:B------:R-:W-:Y:S01]  /*acb0*/  @!PT LDS RZ, [RZ] ;  /* 0x00000000fffff984 */ /* 0x000fe20000000800 */
[----:B------:R1:W-:Y:S01]  /*acc0*/  @!P3 LDGSTS.E.BYPASS.LTC128B.128 [R202+0x14000], [R222.64+0x80] ;  /* 0x14000080decabfae */ /* 0x0003e2000b901d4c */
[----:B------:R-:W-:Y:S03]  /*acd0*/  @!P2 LEA.HI.X R135, R3, c[0x0][0x174], R2, 0x1, P0 ;  /* 0x00005d000387aa11 */ /* 0x000fe600000f0c02 */
        /* <DEDUP_REMOVED lines=180> */
.L_x_96:
[----:B------:R-:W-:Y:S01]  /*b820*/  FMNMX.FTZ R2, R4, R133, !PT ;  /* 0x0000008504027209 */ /* 0x000fe20007810000 */
[----:B-1----:R-:W-:Y:S01]  /*b830*/  LDSM.16.MT88.4 R140, [R190+0x12000] ;  /* 0x01200000be8c783b */ /* 0x002fe20000004200 */
        /* <DEDUP_REMOVED lines=34> */
[----:B------:R-:W-:Y:S02]  /*ba60*/  FMNMX.FTZ R136, R33, R2, !PT ;  /* 0x0000000221887209 */ /* 0x000fe40007810000 */
        /* <DEDUP_REMOVED lines=371> */
.L_x_94:
[----:B------:R-:W1:Y:S01]  /*d1a0*/  SHFL.BFLY PT, R2, R217, 0x2, 0x1f ;  /* 0x0c401f00d9027f89 */ /* 0x000e6200000e0000 */
[C---:B------:R-:W-:Y:S01]  /*d1b0*/  ISETP.NE.AND P0, PT, R200.reuse, -0x1, PT ;  /* 0xffffffffc800780c */ /* 0x040fe20003f05270 */
[----:B------:R-:W-:Y:S01]  /*d1c0*/  BSSY B0, `(.L_x_98) ;  /* 0x000014c000007945 */ /* 0x000fe20003800000 */
[----:B------:R-:W-:Y:S01]  /*d1d0*/  MOV R12, 0x3f800000 ;  /* 0x3f800000000c7802 */ /* 0x000fe20000000f00 */
[----:B------:R-:W2:Y:S04]  /*d1e0*/  SHFL.BFLY PT, R0, R213, 0x2, 0x1f ;  /* 0x0c401f00d5007f89 */ /* 0x000ea800000e0000 */
[----:B------:R-:W3:Y:S06]  /*d1f0*/  S2R R6, SR_TID.X ;  /* 0x0000000000067919 */ /* 0x000eec0000002100 */
[----:B------:R-:W-:-:S04]  /*d200*/  @P0 IMAD.WIDE.U32 R14, R200, c[0x0][0x1e8], RZ ;  /* 0x00007a00c80e0a25 */ /* 0x000fc800078e00ff */
[----:B------:R-:W-:Y:S01]  /*d210*/  @P0 IMAD R10, R200, c[0x0][0x1ec], R15 ;  /* 0x00007b00c80a0a24 */ /* 0x000fe200078e020f */
[----:B------:R-:W-:Y:S01]  /*d220*/  @P0 MOV R11, R14 ;  /* 0x0000000e000b0202 */ /* 0x000fe20000000f00 */
[----:B-1----:R-:W-:Y:S02]  /*d230*/  FADD.FTZ R9, R2, R217 ;  /* 0x000000d902097221 */ /* 0x002fe40000010000 */
[----:B------:R-:W1:Y:S01]  /*d240*/  S2R R2, SR_CTAID.Y ;  /* 0x0000000000027919 */ /* 0x000e620000002600 */
[----:B--2---:R-:W-:-:S03]  /*d250*/  FADD.FTZ R0, R0, R213 ;  /* 0x000000d500007221 */ /* 0x004fc60000010000 */
[----:B------:R-:W2:Y:S01]  /*d260*/  SHFL.BFLY PT, R8, R9, 0x1, 0x1f ;  /* 0x0c201f0009087f89 */ /* 0x000ea200000e0000 */
[----:B---3--:R-:W-:-:S03]  /*d270*/  SHF.R.S32.HI R5, RZ, 0x1f, R6 ;  /* 0x0000001fff057819 */ /* 0x008fc60000011406 */
[----:B------:R-:W3:Y:S01]  /*d280*/  SHFL.BFLY PT, R7, R0, 0x1, 0x1f ;  /* 0x0c201f0000077f89 */ /* 0x000ee200000e0000 */
[----:B------:R-:W-:-:S04]  /*d290*/  LEA.HI R4, R5, R6, RZ, 0x5 ;  /* 0x0000000605047211 */ /* 0x000fc800078f28ff */
[----:B------:R-:W-:Y:S01]  /*d2a0*/  LOP3.LUT R13, R4, 0xffffffe0, RZ, 0xc0, !PT ;  /* 0xffffffe0040d7812 */ /* 0x000fe200078ec0ff */
[----:B-1----:R-:W-:-:S04]  /*d2b0*/  @!P0 IMAD.WIDE.U32 R14, R2, c[0x0][0x1e0], RZ ;  /* 0x00007800020e8a25 */ /* 0x002fc800078e00ff */
[----:B--2---:R-:W-:Y:S01]  /*d2c0*/  FADD.FTZ R8, R9, R8 ;  /* 0x0000000809087221 */ /* 0x004fe20000010000 */
[----:B------:R-:W-:Y:S02]  /*d2d0*/  @!P0 SHF.R.S32.HI R9, RZ, 0x1f, R2 ;  /* 0x0000001fff098819 */ /* 0x000fe40000011402 */
[----:B------:R-:W-:Y:S01]  /*d2e0*/  @!P0 MOV R11, R14 ;  /* 0x0000000e000b8202 */ /* 0x000fe20000000f00 */
[----:B---3--:R-:W-:Y:S01]  /*d2f0*/  FADD.FTZ R7, R0, R7 ;  /* 0x0000000700077221 */ /* 0x008fe20000010000 */
[----:B------:R-:W-:Y:S01]  /*d300*/  FSETP.NE.FTZ.AND P5, PT, R8, RZ, PT ;  /* 0x000000ff0800720b */ /* 0x000fe20003fb5000 */
[----:B------:R-:W-:Y:S01]  /*d310*/  @!P0 IMAD R9, R9, c[0x0][0x1e0], RZ ;  /* 0x0000780009098a24 */ /* 0x000fe200078e02ff */
[----:B------:R-:W-:Y:S01]  /*d320*/  IADD3 R0, -R13, R6, RZ ;  /* 0x000000060d007210 */ /* 0x000fe20007ffe1ff */
[----:B------:R-:W1:Y:S01]  /*d330*/  LDC.U8 R14, c[0x0][0x329] ;  /* 0x0000ca40ff0e7b82 */ /* 0x000e620000000000 */
[----:B------:R-:W-:Y:S01]  /*d340*/  FSETP.NE.FTZ.AND P4, PT, R7, RZ, PT ;  /* 0x000000ff0700720b */ /* 0x000fe20003f95000 */
[----:B------:R-:W-:Y:S01]  /*d350*/  @!P0 IMAD R9, R2, c[0x0][0x1e4], R9 ;  /* 0x0000790002098a24 */ /* 0x000fe200078e0209 */
[----:B------:R-:W-:-:S02]  /*d360*/  MOV R13, 0x3f800000 ;  /* 0x3f800000000d7802 */ /* 0x000fc40000000f00 */
[----:B------:R-:W-:Y:S02]  /*d370*/  LOP3.LUT P6, RZ, R0, 0x3, RZ, 0xc0, !PT ;  /* 0x0000000300ff7812 */ /* 0x000fe400078cc0ff */
[----:B------:R-:W-:Y:S02]  /*d380*/  LEA.HI R0, R5, R6, RZ, 0x2 ;  /* 0x0000000605007211 */ /* 0x000fe400078f10ff */
[----:B------:R-:W-:Y:S01]  /*d390*/  @!P0 IADD3 R10, R15, R9, RZ ;  /* 0x000000090f0a8210 */ /* 0x000fe20007ffe0ff */
[----:B------:R-:W2:Y:S01]  /*d3a0*/  @P5 MUFU.RCP R12, R8 ;  /* 0x00000008000c5308 */ /* 0x000ea20000001000 */
[----:B------:R-:W-:-:S07]  /*d3b0*/  SHF.R.S32.HI R9, RZ, 0x1f, R0 ;  /* 0x0000001fff097819 */ /* 0x000fce0000011400 */
[----:B------:R-:W3:Y:S01]  /*d3c0*/  @P4 MUFU.RCP R13, R7 ;  /* 0x00000007000d4308 */ /* 0x000ee20000001000 */
[----:B--2---:R-:W-:-:S07]  /*d3d0*/  FMUL.FTZ R128, R12, R128 ;  /* 0x000000800c807220 */ /* 0x004fce0000410000 */
[----:B------:R-:W2:Y:S01]  /*d3e0*/  @P5 MUFU.LG2 R8, R8 ;  /* 0x0000000800085308 */ /* 0x000ea20000000c00 */
[C---:B------:R-:W-:Y:S02]  /*d3f0*/  FMUL.FTZ R129, R12.reuse, R129 ;  /* 0x000000810c817220 */ /* 0x040fe40000410000 */
[C---:B------:R-:W-:Y:S02]  /*d400*/  FMUL.FTZ R36, R12.reuse, R36 ;  /* 0x000000240c247220 */ /* 0x040fe40000410000 */
[C---:B------:R-:W-:Y:S01]  /*d410*/  FMUL.FTZ R37, R12.reuse, R37 ;  /* 0x000000250c257220 */ /* 0x040fe20000410000 */
[----:B------:R-:W-:Y:S01]  /*d420*/  F2FP.BF16.PACK_AB R128, R129, R128 ;  /* 0x000000808180723e */ /* 0x000fe200000010ff */
[C---:B------:R-:W-:Y:S01]  /*d430*/  FMUL.FTZ R40, R12.reuse, R40 ;  /* 0x000000280c287220 */ /* 0x040fe20000410000 */
[----:B------:R-:W4:Y:S01]  /*d440*/  @P4 MUFU.LG2 R7, R7 ;  /* 0x0000000700074308 */ /* 0x000f220000000c00 */
        /* <DEDUP_REMOVED lines=64> */
[----:B------:R-:W-:Y:S01]  /*d850*/  SHF.R.S32.HI R12, RZ, 0x2, R0 ;  /* 0x00000002ff0c7819 */ /* 0x000fe20000011400 */
[----:B---3--:R-:W-:Y:S01]  /*d860*/  FMUL.FTZ R131, R13, R131 ;  /* 0x000000830d837220 */ /* 0x008fe20000410000 */
[----:B------:R-:W-:Y:S01]  /*d870*/  F2FP.BF16.PACK_AB R120, R121, R120 ;  /* 0x000000787978723e */ /* 0x000fe200000010ff */
[----:B------:R-:W-:Y:S01]  /*d880*/  FMUL.FTZ R130, R13, R130 ;  /* 0x000000820d827220 */ /* 0x000fe20000410000 */
[----:B------:R-:W-:Y:S01]  /*d890*/  LEA.HI R9, R9, R12, RZ, 0x3 ;  /* 0x0000000c09097211 */ /* 0x000fe200078f18ff */
[----:B------:R-:W-:Y:S01]  /*d8a0*/  FMUL.FTZ R39, R13, R39 ;  /* 0x000000270d277220 */ /* 0x000fe20000410000 */
[----:B------:R-:W-:Y:S01]  /*d8b0*/  F2FP.BF16.PACK_AB R116, R117, R116 ;  /* 0x000000747574723e */ /* 0x000fe200000010ff */
[----:B------:R-:W-:Y:S01]  /*d8c0*/  FMUL.FTZ R38, R13, R38 ;  /* 0x000000260d267220 */ /* 0x000fe20000410000 */
[----:B------:R-:W-:Y:S01]  /*d8d0*/  LOP3.LUT R9, R9, 0xfffffff8, RZ, 0xc0, !PT ;  /* 0xfffffff809097812 */ /* 0x000fe200078ec0ff */
[----:B------:R-:W-:Y:S01]  /*d8e0*/  FMUL.FTZ R43, R13, R43 ;  /* 0x0000002b0d2b7220 */ /* 0x000fe20000410000 */
[----:B------:R-:W-:Y:S01]  /*d8f0*/  F2FP.BF16.PACK_AB R130, R131, R130 ;  /* 0x000000828382723e */ /* 0x000fe200000010ff */
[C---:B------:R-:W-:Y:S01]  /*d900*/  FMUL.FTZ R42, R13.reuse, R42 ;  /* 0x0000002a0d2a7220 */ /* 0x040fe20000410000 */
[----:B------:R-:W-:Y:S01]  /*d910*/  IADD3 R9, R12, -R9, RZ ;  /* 0x800000090c097210 */ /* 0x000fe20007ffe0ff */
        /* <DEDUP_REMOVED lines=63> */
[----:B------:R-:W-:Y:S01]  /*dd10*/  LOP3.LUT R13, R0, 0x3ffffffc, RZ, 0xc0, !PT ;  /* 0x3ffffffc000d7812 */ /* 0x000fe200078ec0ff */
[----:B------:R-:W-:Y:S01]  /*dd20*/  IMAD.SHL.U32 R12, R9, 0x40, RZ ;  /* 0x00000040090c7824 */ /* 0x000fe200078e00ff */
[----:B------:R-:W-:Y:S02]  /*dd30*/  SHF.R.S32.HI R0, RZ, 0x5, R4 ;  /* 0x00000005ff007819 */ /* 0x000fe40000011404 */
[----:B------:R-:W-:Y:S02]  /*dd40*/  IADD3 R13, -R13, R6, RZ ;  /* 0x000000060d0d7210 */ /* 0x000fe40007ffe1ff */
[----:B------:R-:W-:-:S02]  /*dd50*/  LOP3.LUT R12, R12, 0x1c0, RZ, 0xc0, !PT ;  /* 0x000001c00c0c7812 */ /* 0x000fc400078ec0ff */
[----:B------:R-:W-:Y:S02]  /*dd60*/  LOP3.LUT R4, R9, 0x1, RZ, 0xc0, !PT ;  /* 0x0000000109047812 */ /* 0x000fe400078ec0ff */
[----:B------:R-:W-:Y:S02]  /*dd70*/  LEA R13, R0, R13, 0x9 ;  /* 0x0000000d000d7211 */ /* 0x000fe400078e48ff */
[----:B------:R-:W-:Y:S02]  /*dd80*/  LEA.HI R12, R12, R12, RZ, 0x1d ;  /* 0x0000000c0c0c7211 */ /* 0x000fe400078fe8ff */
[----:B------:R-:W-:Y:S02]  /*dd90*/  ISETP.NE.U32.AND P3, PT, R4, 0x1, PT ;  /* 0x000000010400780c */ /* 0x000fe40003f65070 */
[----:B------:R-:W-:Y:S02]  /*dda0*/  LEA R12, R13, R12, 0x1 ;  /* 0x0000000c0d0c7211 */ /* 0x000fe400078e08ff */
[----:B------:R-:W-:-:S02]  /*ddb0*/  R2P PR, R9, 0x6 ;  /* 0x0000000609007804 */ /* 0x000fc40000000000 */
[----:B------:R-:W-:Y:S01]  /*ddc0*/  SHF.L.U32 R13, R12, 0x1, RZ ;  /* 0x000000010c0d7819 */ /* 0x000fe200000006ff */
[----:B------:R-:W-:Y:S01]  /*ddd0*/  IMAD.MOV.U32 R12, RZ, RZ, 0x40 ;  /* 0x00000040ff0c7424 */ /* 0x000fe200078e00ff */
[----:B------:R-:W-:Y:S02]  /*dde0*/  MOV R4, 0x20 ;  /* 0x0000002000047802 */ /* 0x000fe40000000f00 */
[C---:B------:R-:W-:Y:S01]  /*ddf0*/  IADD3 R9, R13.reuse, -0x10, RZ ;  /* 0xfffffff00d097810 */ /* 0x040fe20007ffe0ff */
[----:B------:R-:W-:Y:S01]  /*de00*/  STS [R13], R128 ;  /* 0x000000800d007388 */ /* 0x000fe20000000800 */
[----:B------:R-:W-:Y:S02]  /*de10*/  SEL R4, R4, 0xffffffe0, !P1 ;  /* 0xffffffe004047807 */ /* 0x000fe40004800000 */
[----:B------:R-:W-:Y:S01]  /*de20*/  @P3 IADD3 R9, R13, 0x10, RZ ;  /* 0x000000100d093810 */ /* 0x000fe20007ffe0ff */
[----:B------:R-:W-:Y:S01]  /*de30*/  STS [R13+0x400], R130 ;  /* 0x000400820d007388 */ /* 0x000fe20000000800 */
[----:B------:R-:W-:-:S02]  /*de40*/  SEL R12, R12, 0xffffffc0, !P2 ;  /* 0xffffffc00c0c7807 */ /* 0x000fc40005000000 */
[C---:B------:R-:W-:Y:S01]  /*de50*/  IADD3 R15, R13.reuse, R4, RZ ;  /* 0x000000040d0f7210 */ /* 0x040fe20007ffe0ff */
[----:B------:R-:W-:Y:S01]  /*de60*/  STS [R9], R36 ;  /* 0x0000002409007388 */ /* 0x000fe20000000800 */
[-C--:B------:R-:W-:Y:S02]  /*de70*/  IADD3 R17, R4, R9.reuse, RZ ;  /* 0x0000000904117210 */ /* 0x080fe40007ffe0ff */
[-C--:B------:R-:W-:Y:S01]  /*de80*/  IADD3 R19, R13, R12.reuse, RZ ;  /* 0x0000000c0d137210 */ /* 0x080fe20007ffe0ff */
[----:B------:R-:W-:Y:S01]  /*de90*/  STS [R9+0x400], R38 ;  /* 0x0004002609007388 */ /* 0x000fe20000000800 */
[----:B------:R-:W-:Y:S01]  /*dea0*/  IADD3 R23, R12, R9, RZ ;  /* 0x000000090c177210 */ /* 0x000fe20007ffe0ff */
[----:B------:R-:W-:Y:S01]  /*deb0*/  IMAD.IADD R25, R17, 0x1, R12 ;  /* 0x0000000111197824 */ /* 0x000fe200078e020c */
[----:B------:R-:W-:Y:S01]  /*dec0*/  IADD3 R21, R15, R12, RZ ;  /* 0x0000000c0f157210 */ /* 0x000fe20007ffe0ff */
[----:B------:R-:W-:Y:S01]  /*ded0*/  STS [R15], R40 ;  /* 0x000000280f007388 */ /* 0x000fe20000000800 */
[----:B------:R-:W-:Y:S01]  /*dee0*/  F2FP.BF16.PACK_AB R122, R123, R122 ;  /* 0x0000007a7b7a723e */ /* 0x000fe200000010ff */
[----:B------:R-:W3:Y:S01]  /*def0*/  LDC.U8 R12, c[0x0][0x328] ;  /* 0x0000ca00ff0c7b82 */ /* 0x000ee20000000000 */
[----:B------:R-:W-:Y:S01]  /*df00*/  F2FP.BF16.PACK_AB R118, R119, R118 ;  /* 0x000000767776723e */ /* 0x000fe200000010ff */
[----:B------:R-:W-:Y:S01]  /*df10*/  STS [R15+0x400], R42 ;  /* 0x0004002a0f007388 */ /* 0x000fe20000000800 */
[----:B-1----:R-:W-:-:S02]  /*df20*/  ISETP.NE.AND P1, PT, R14, RZ, PT ;  /* 0x000000ff0e00720c */ /* 0x002fc40003f25270 */
[----:B------:R-:W-:Y:S01]  /*df30*/  SHF.R.S32.HI R71, RZ, 0x1f, R0 ;  /* 0x0000001fff477819 */ /* 0x000fe20000011400 */
[----:B------:R-:W-:Y:S03]  /*df40*/  STS [R17], R44 ;  /* 0x0000002c11007388 */ /* 0x000fe60000000800 */
[----:B------:R-:W-:Y:S01]  /*df50*/  LEA.HI R71, R71, R0, RZ, 0x3 ;  /* 0x0000000047477211 */ /* 0x000fe200078f18ff */
[----:B------:R-:W-:Y:S03]  /*df60*/  STS [R17+0x400], R46 ;  /* 0x0004002e11007388 */ /* 0x000fe60000000800 */
[----:B------:R-:W-:Y:S01]  /*df70*/  LOP3.LUT R71, R71, 0xffffff8, RZ, 0xc0, !PT ;  /* 0x0ffffff847477812 */ /* 0x000fe200078ec0ff */
[----:B------:R-:W-:Y:S02]  /*df80*/  STS [R19], R48 ;  /* 0x0000003013007388 */ /* 0x000fe40000000800 */
[----:B------:R-:W-:-:S02]  /*df90*/  @P1 MOV R63, c[0x0][0x210] ;  /* 0x00008400003f1a02 */ /* 0x000fc40000000f00 */
[----:B------:R-:W-:Y:S01]  /*dfa0*/  STS [R19+0x400], R50 ;  /* 0x0004003213007388 */ /* 0x000fe20000000800 */
[----:B------:R-:W-:Y:S02]  /*dfb0*/  @P1 MOV R65, 0x1 ;  /* 0x0000000100411802 */ /* 0x000fe40000000f00 */
[----:B------:R-:W-:Y:S01]  /*dfc0*/  @P1 IMAD R63, R63, c[0x0][0x214], RZ ;  /* 0x000085003f3f1a24 */ /* 0x000fe200078e02ff */
[----:B------:R-:W-:Y:S01]  /*dfd0*/  STS [R23], R52 ;  /* 0x0000003417007388 */ /* 0x000fe20000000800 */
[----:B------:R-:W-:Y:S02]  /*dfe0*/  IADD3 R71, R0, -R71, RZ ;  /* 0x8000004700477210 */ /* 0x000fe40007ffe0ff */
[----:B---3--:R-:W-:Y:S01]  /*dff0*/  ISETP.NE.AND P2, PT, R12, RZ, PT ;  /* 0x000000ff0c00720c */ /* 0x008fe20003f45270 */
[----:B------:R-:W-:Y:S01]  /*e000*/  STS [R23+0x400], R54 ;  /* 0x0004003617007388 */ /* 0x000fe20000000800 */
[----:B------:R-:W-:Y:S02]  /*e010*/  MOV R0, 0x7f800000 ;  /* 0x7f80000000007802 */ /* 0x000fe40000000f00 */
[----:B------:R-:W-:Y:S01]  /*e020*/  ISETP.NE.OR P3, PT, R14, RZ, !P2 ;  /* 0x000000ff0e00720c */ /* 0x000fe20005765670 */
[----:B------:R-:W-:Y:S04]  /*e030*/  STS [R21], R56 ;  /* 0x0000003815007388 */ /* 0x000fe80000000800 */
[----:B------:R-:W-:Y:S04]  /*e040*/  STS [R21+0x400], R58 ;  /* 0x0004003a15007388 */ /* 0x000fe80000000800 */
[----:B------:R-:W-:Y:S04]  /*e050*/  STS [R25], R60 ;  /* 0x0000003c19007388 */ /* 0x000fe80000000800 */
[----:B------:R-:W-:Y:S01]  /*e060*/  STS [R25+0x400], R62 ;  /* 0x0004003e19007388 */ /* 0x000fe20000000800 */
[----:B------:R-:W-:-:S03]  /*e070*/  @!P3 IMAD R67, R2, c[0x0][0x214], RZ ;  /* 0x000085000243ba24 */ /* 0x000fc600078e02ff */
[----:B------:R-:W-:Y:S02]  /*e080*/  STS [R13+0x4000], R64 ;  /* 0x004000400d007388 */ /* 0x000fe40000000800 */
[----:B------:R-:W-:Y:S02]  /*e090*/  @!P3 SEL R67, R67, R200, !P0 ;  /* 0x000000c84343b207 */ /* 0x000fe40004000000 */
[----:B------:R-:W-:Y:S04]  /*e0a0*/  STS [R13+0x4400], R66 ;  /* 0x004400420d007388 */ /* 0x000fe80000000800 */
[----:B------:R-:W-:Y:S04]  /*e0b0*/  STS [R9+0x4000], R68 ;  /* 0x0040004409007388 */ /* 0x000fe80000000800 */
[----:B------:R-:W-:Y:S04]  /*e0c0*/  STS [R9+0x4400], R70 ;  /* 0x0044004609007388 */ /* 0x000fe80000000800 */
[----:B------:R1:W-:Y:S04]  /*e0d0*/  STS [R15+0x4000], R72 ;  /* 0x004000480f007388 */ /* 0x0003e80000000800 */
[----:B------:R-:W-:Y:S04]  /*e0e0*/  STS [R15+0x4400], R74 ;  /* 0x0044004a0f007388 */ /* 0x000fe80000000800 */
[----:B------:R-:W-:Y:S04]  /*e0f0*/  STS [R17+0x4000], R76 ;  /* 0x0040004c11007388 */ /* 0x000fe80000000800 */
[----:B------:R-:W-:Y:S04]  /*e100*/  STS [R17+0x4400], R78 ;  /* 0x0044004e11007388 */ /* 0x000fe80000000800 */
[----:B------:R-:W-:Y:S04]  /*e110*/  STS [R19+0x4000], R80 ;  /* 0x0040005013007388 */ /* 0x000fe80000000800 */
[----:B------:R-:W-:Y:S04]  /*e120*/  STS [R19+0x4400], R82 ;  /* 0x0044005213007388 */ /* 0x000fe80000000800 */
[----:B------:R-:W-:Y:S01]  /*e130*/  STS [R23+0x4000], R84 ;  /* 0x0040005417007388 */ /* 0x000fe20000000800 */
[----:B-1----:R-:W-:-:S02]  /*e140*/  CS2R R72, SRZ ;  /* 0x0000000000487805 */ /* 0x002fc4000001ff00 */
[----:B------:R-:W-:Y:S01]  /*e150*/  @!P3 SHF.R.S32.HI R73, RZ, 0x1f, R67 ;  /* 0x0000001fff49b819 */ /* 0x000fe20000011443 */
[----:B------:R-:W-:Y:S01]  /*e160*/  STS [R23+0x4400], R86 ;  /* 0x0044005617007388 */ /* 0x000fe20000000800 */
[----:B------:R-:W-:Y:S01]  /*e170*/  @!P3 MOV R72, R67 ;  /* 0x000000430048b202 */ /* 0x000fe20000000f00 */
[----:B--2---:R-:W-:Y:S02]  /*e180*/  @P5 FMUL.FTZ R67, R8, 0.69314718246459960938 ;  /* 0x3f31721808435820 */ /* 0x004fe40000410000 */
[----:B------:R-:W-:Y:S01]  /*e190*/  STS [R21+0x4000], R88 ;  /* 0x0040005815007388 */ /* 0x000fe20000000800 */
[----:B----4-:R-:W-:Y:S02]  /*e1a0*/  @P4 FMUL.FTZ R8, R7, 0.69314718246459960938 ;  /* 0x3f31721807084820 */ /* 0x010fe40000410000 */
[----:B------:R-:W-:Y:S01]  /*e1b0*/  @P5 FFMA.FTZ R0, R132, c[0x0][0x238], R67 ;  /* 0x00008e0084005a23 */ /* 0x000fe20000010043 */
[----:B------:R-:W-:Y:S04]  /*e1c0*/  STS [R21+0x4400], R90 ;  /* 0x0044005a15007388 */ /* 0x000fe80000000800 */
[----:B------:R-:W-:Y:S04]  /*e1d0*/  STS [R25+0x4000], R92 ;  /* 0x0040005c19007388 */ /* 0x000fe80000000800 */
[----:B------:R-:W-:Y:S04]  /*e1e0*/  STS [R25+0x4400], R94 ;  /* 0x0044005e19007388 */ /* 0x000fe80000000800 */
[----:B------:R-:W-:Y:S04]  /*e1f0*/  STS [R13+0x8000], R96 ;  /* 0x008000600d007388 */ /* 0x000fe80000000800 */
[----:B------:R-:W-:Y:S04]  /*e200*/  STS [R13+0x8400], R98 ;  /* 0x008400620d007388 */ /* 0x000fe80000000800 */
[----:B------:R-:W-:Y:S04]  /*e210*/  STS [R9+0x8000], R100 ;  /* 0x0080006409007388 */ /* 0x000fe80000000800 */
[----:B------:R1:W-:Y:S04]  /*e220*/  STS [R9+0x8400], R102 ;  /* 0x0084006609007388 */ /* 0x0003e80000000800 */
[----:B------:R2:W-:Y:S04]  /*e230*/  STS [R15+0x8000], R104 ;  /* 0x008000680f007388 */ /* 0x0005e80000000800 */
[----:B------:R2:W-:Y:S04]  /*e240*/  STS [R15+0x8400], R106 ;  /* 0x0084006a0f007388 */ /* 0x0005e80000000800 */
[----:B------:R2:W-:Y:S04]  /*e250*/  STS [R17+0x8000], R124 ;  /* 0x0080007c11007388 */ /* 0x0005e80000000800 */
[----:B------:R2:W-:Y:S04]  /*e260*/  STS [R17+0x8400], R126 ;  /* 0x0084007e11007388 */ /* 0x0005e80000000800 */
[----:B------:R2:W-:Y:S04]  /*e270*/  STS [R19+0x8000], R108 ;  /* 0x0080006c13007388 */ /* 0x0005e80000000800 */
[----:B------:R2:W-:Y:S01]  /*e280*/  STS [R19+0x8400], R110 ;  /* 0x0084006e13007388 */ /* 0x0005e20000000800 */
[----:B-1----:R-:W-:-:S03]  /*e290*/  @!P1 MOV R9, c[0x0][0x214] ;  /* 0x0000850000099a02 */ /* 0x002fc60000000f00 */
[----:B------:R2:W-:Y:S01]  /*e2a0*/  STS [R23+0x8000], R112 ;  /* 0x0080007017007388 */ /* 0x0005e20000000800 */
[----:B------:R-:W-:-:S03]  /*e2b0*/  @!P1 SEL R63, R9, c[0x0][0x234], !P2 ;  /* 0x00008d00093f9a07 */ /* 0x000fc60005000000 */
[----:B------:R2:W-:Y:S02]  /*e2c0*/  STS [R23+0x8400], R114 ;  /* 0x0084007217007388 */ /* 0x0005e40000000800 */
[----:B------:R-:W-:Y:S02]  /*e2d0*/  @!P1 IMAD R65, R63, c[0x0][0x1c0], RZ ;  /* 0x000070003f419a24 */ /* 0x000fe400078e02ff */
[----:B------:R2:W-:Y:S02]  /*e2e0*/  STS [R21+0x8000], R120 ;  /* 0x0080007815007388 */ /* 0x0005e40000000800 */
[----:B------:R-:W-:Y:S02]  /*e2f0*/  IMAD R65, R2, R65, RZ ;  /* 0x0000004102417224 */ /* 0x000fe400078e02ff */
[----:B------:R2:W-:Y:S03]  /*e300*/  STS [R21+0x8400], R122 ;  /* 0x0084007a15007388 */ /* 0x0005e60000000800 */
[----:B------:R-:W-:Y:S01]  /*e310*/  SEL R65, R65, RZ, P3 ;  /* 0x000000ff41417207 */ /* 0x000fe20001800000 */
[----:B------:R2:W-:Y:S04]  /*e320*/  STS [R25+0x8000], R116 ;  /* 0x0080007419007388 */ /* 0x0005e80000000800 */
[----:B------:R2:W-:Y:S04]  /*e330*/  STS [R25+0x8400], R118 ;  /* 0x0084007619007388 */ /* 0x0005e80000000800 */
[----:B------:R-:W-:Y:S06]  /*e340*/  BAR.SYNC.DEFER_BLOCKING 0x0 ;  /* 0x0000000000007b1d */ /* 0x000fec0000010000 */
[----:B------:R-:W1:Y:S04]  /*e350*/  S2R R4, SR_TID.X ;  /* 0x0000000000047919 */ /* 0x000e680000002100 */
[----:B------:R-:W3:Y:S04]  /*e360*/  S2R R60, SR_CTAID.X ;  /* 0x00000000003c7919 */ /* 0x000ee80000002500 */
[----:B------:R-:W4:Y:S04]  /*e370*/  S2R R62, SR_CTAID.Z ;  /* 0x00000000003e7919 */ /* 0x000f280000002700 */
[----:B------:R2:W2:Y:S04]  /*e380*/  LDS.128 R52, [R202] ;  /* 0x00000000ca347984 */ /* 0x0004a80000000c00 */
[----:B------:R2:W2:Y:S01]  /*e390*/  LDS.128 R48, [R202+0x1000] ;  /* 0x00100000ca307984 */ /* 0x0004a20000000c00 */
[----:B-1----:R-:W-:-:S03]  /*e3a0*/  SHF.R.S32.HI R61, RZ, 0x1f, R4 ;  /* 0x0000001fff3d7819 */ /* 0x002fc60000011404 */
[----:B------:R1:W1:Y:S01]  /*e3b0*/  LDS.128 R44, [R202+0x2000] ;  /* 0x00200000ca2c7984 */ /* 0x0002620000000c00 */
[----:B------:R-:W-:-:S03]  /*e3c0*/  LEA.HI R9, R61, R4, RZ, 0x5 ;  /* 0x000000043d097211 */ /* 0x000fc600078f28ff */
[----:B------:R1:W1:Y:S01]  /*e3d0*/  LDS.128 R40, [R202+0x3000] ;  /* 0x00300000ca287984 */ /* 0x0002620000000c00 */
[----:B------:R-:W-:Y:S01]  /*e3e0*/  LOP3.LUT R69, R9, 0xffffffe0, RZ, 0xc0, !PT ;  /* 0xffffffe009457812 */ /* 0x000fe200078ec0ff */
[----:B----4-:R-:W-:Y:S02]  /*e3f0*/  IMAD R65, R62, R63, R65 ;  /* 0x0000003f3e417224 */ /* 0x010fe400078e0241 */
[----:B------:R4:W1:Y:S01]  /*e400*/  LDS.128 R36, [R202+0x4000] ;  /* 0x00400000ca247984 */ /* 0x0008620000000c00 */
[----:B------:R-:W-:Y:S01]  /*e410*/  @P1 MOV R9, c[0x0][0x210] ;  /* 0x0000840000091a02 */ /* 0x000fe20000000f00 */
[----:B------:R-:W-:Y:S01]  /*e420*/  @!P1 IMAD.MOV.U32 R9, RZ, RZ, 0x1 ;  /* 0x00000001ff099424 */ /* 0x000fe200078e00ff */
[----:B------:R-:W-:Y:S01]  /*e430*/  IADD3 R2, -R69, R4, RZ ;  /* 0x0000000445027210 */ /* 0x000fe20007ffe1ff */
[----:B------:R4:W1:Y:S01]  /*e440*/  LDS.128 R32, [R202+0x5000] ;  /* 0x00500000ca207984 */ /* 0x0008620000000c00 */
[----:B------:R-:W-:Y:S02]  /*e450*/  SHF.R.S32.HI R66, RZ, 0x1f, R65 ;  /* 0x0000001fff427819 */ /* 0x000fe40000011441 */
[----:B------:R-:W-:Y:S01]  /*e460*/  SHF.R.S32.HI R69, RZ, 0x1f, R2 ;  /* 0x0000001fff457819 */ /* 0x000fe20000011402 */
[----:B------:R4:W1:Y:S01]  /*e470*/  LDS.128 R28, [R202+0x6000] ;  /* 0x00600000ca1c7984 */ /* 0x0008620000000c00 */
[----:B------:R-:W-:Y:S01]  /*e480*/  MOV R63, 0x7f800000 ;  /* 0x7f800000003f7802 */ /* 0x000fe20000000f00 */
[----:B------:R-:W-:Y:S01]  /*e490*/  @P4 FFMA.FTZ R63, R3, c[0x0][0x238], R8 ;  /* 0x00008e00033f4a23 */ /* 0x000fe20000010008 */
[----:B------:R-:W-:Y:S01]  /*e4a0*/  LEA.HI R69, R69, R2, RZ, 0x2 ;  /* 0x0000000245457211 */ /* 0x000fe200078f10ff */
[----:B------:R4:W1:Y:S01]  /*e4b0*/  LDS.128 R24, [R202+0x7000] ;  /* 0x00700000ca187984 */ /* 0x0008620000000c00 */
[----:B---3--:R-:W-:-:S02]  /*e4c0*/  IMAD R2, R60, R9, RZ ;  /* 0x000000093c027224 */ /* 0x008fc400078e02ff */
[----:B------:R-:W-:Y:S01]  /*e4d0*/  SHF.R.S32.HI R64, RZ, 0x2, R69 ;  /* 0x00000002ff407819 */ /* 0x000fe20000011445 */
[----:B------:R4:W3:Y:S02]  /*e4e0*/  LDS.128 R20, [R202+0x8000] ;  /* 0x00800000ca147984 */ /* 0x0008e40000000c00 */
[----:B------:R-:W-:Y:S02]  /*e4f0*/  SHF.L.U32 R2, R2, 0x7, RZ ;  /* 0x0000000702027819 */ /* 0x000fe400000006ff */
[----:B------:R4:W1:Y:S01]  /*e500*/  LDS.128 R16, [R202+0x9000] ;  /* 0x00900000ca107984 */ /* 0x0008620000000c00 */
[----:B------:R-:W-:Y:S02]  /*e510*/  LEA R64, R71, R64, 0x4 ;  /* 0x0000004047407211 */ /* 0x000fe400078e20ff */
[----:B------:R-:W-:Y:S01]  /*e520*/  SHF.R.S32.HI R7, RZ, 0x1f, R2 ;  /* 0x0000001fff077819 */ /* 0x000fe20000011402 */
[----:B------:R4:W1:Y:S01]  /*e530*/  LDS.128 R12, [R202+0xa000] ;  /* 0x00a00000ca0c7984 */ /* 0x0008620000000c00 */
[----:B------:R-:W-:-:S03]  /*e540*/  IADD3 R2, P1, P0, R2, R72, R65 ;  /* 0x0000004802027210 */ /* 0x000fc6000783e041 */
[----:B------:R4:W1:Y:S01]  /*e550*/  LDS.128 R56, [R202+0xb000] ;  /* 0x00b00000ca387984 */ /* 0x0008620000000c00 */
[----:B------:R-:W-:Y:S01]  /*e560*/  IADD3.X R7, R7, R73, R66, P1, P0 ;  /* 0x0000004907077210 */ /* 0x000fe20000fe0442 */
[----:B------:R-:W-:Y:S05]  /*e570*/  @P6 BRA `(.L_x_99) ;  /* 0x0000010000006947 */ /* 0x000fea0003800000 */
[----:B--2---:R-:W-:Y:S01]  /*e580*/  IMAD R3, R60, -0x80, R205 ;  /* 0xffffff803c037824 */ /* 0x004fe200078e02cd */
[----:B------:R-:W-:-:S04]  /*e590*/  IADD3 R8, R64, 0x8, RZ ;  /* 0x0000000840087810 */ /* 0x000fc80007ffe0ff */
[-C--:B------:R-:W-:Y:S02]  /*e5a0*/  ISETP.GE.AND P3, PT, R64, R3.reuse, PT ;  /* 0x000000034000720c */ /* 0x080fe40003f66270 */
[----:B------:R-:W-:-:S11]  /*e5b0*/  ISETP.GE.AND P2, PT, R8, R3, PT ;  /* 0x000000030800720c */ /* 0x000fd60003f46270 */
[-C--:B------:R-:W-:Y:S02]  /*e5c0*/  @!P3 IMAD R64, R64, R9.reuse, RZ ;  /* 0x000000094040b224 */ /* 0x080fe400078e02ff */
[----:B------:R-:W-:-:S03]  /*e5d0*/  @!P2 IMAD R8, R8, R9, RZ ;  /* 0x000000090808a224 */ /* 0x000fc600078e02ff */
[-C--:B------:R-:W-:Y:S02]  /*e5e0*/  @!P3 IADD3 R3, P1, R64, R2.reuse, RZ ;  /* 0x000000024003b210 */ /* 0x080fe40007f3e0ff */
[----:B------:R-:W-:Y:S02]  /*e5f0*/  @!P2 IADD3 R2, P0, R8, R2, RZ ;  /* 0x000000020802a210 */ /* 0x000fe40007f1e0ff */
        /* <DEDUP_REMOVED lines=8> */
.L_x_99:
[----:B--2---:R-:W-:Y:S05]  /*e680*/  BSYNC B0 ;  /* 0x0000000000007941 */ /* 0x004fea0003800000 */
.L_x_98:
[----:B------:R-:W-:Y:S01]  /*e690*/  LEA.HI R5, R5, R6, RZ, 0x3 ;  /* 0x0000000605057211 */ /* 0x000fe200078f18ff */
[----:B------:R-:W-:Y:S01]  /*e6a0*/  IMAD R60, R60, -0x80, R205 ;  /* 0xffffff803c3c7824 */ /* 0x000fe200078e02cd */
[----:B------:R-:W-:Y:S01]  /*e6b0*/  IADD3 R8, P0, R210, R11, RZ ;  /* 0x0000000bd2087210 */ /* 0x000fe20007f1e0ff */
[----:B------:R-:W-:Y:S01]  /*e6c0*/  BSSY B0, `(.L_x_100) ;  /* 0x000001c000007945 */ /* 0x000fe20003800000 */
[----:B------:R-:W-:Y:S02]  /*e6d0*/  SHF.R.S32.HI R3, RZ, 0x1f, R210 ;  /* 0x0000001fff037819 */ /* 0x000fe400000114d2 */
[----:B------:R-:W-:-:S02]  /*e6e0*/  SHF.R.S32.HI R5, RZ, 0x3, R5 ;  /* 0x00000003ff057819 */ /* 0x000fc40000011405 */
[----:B------:R-:W-:Y:S01]  /*e6f0*/  LEA.HI R4, R61, R4, RZ, 0x3 ;  /* 0x000000043d047211 */ /* 0x000fe200078f18ff */
[----:B------:R-:W-:Y:S01]  /*e700*/  IMAD.X R9, R3, 0x1, R10, P0 ;  /* 0x0000000103097824 */ /* 0x000fe200000e060a */
[----:B------:R-:W-:Y:S02]  /*e710*/  ISETP.GE.AND P0, PT, R5, R60, PT ;  /* 0x0000003c0500720c */ /* 0x000fe40003f06270 */
[----:B------:R-:W-:Y:S01]  /*e720*/  SHF.R.S32.HI R0, RZ, 0x1f, R62 ;  /* 0x0000001fff007819 */ /* 0x000fe2000001143e */
[----:B------:R-:W-:Y:S01]  /*e730*/  IMAD.WIDE.U32 R8, R62, c[0x0][0x1f0], R8 ;  /* 0x00007c003e087a25 */ /* 0x000fe200078e0008 */
[----:B------:R-:W-:-:S03]  /*e740*/  SHF.R.S32.HI R4, RZ, 0x3, R4 ;  /* 0x00000003ff047819 */ /* 0x000fc60000011404 */
[----:B------:R-:W-:Y:S01]  /*e750*/  IMAD R3, R0, c[0x0][0x1f0], RZ ;  /* 0x00007c0000037a24 */ /* 0x000fe200078e02ff */
[----:B------:R-:W-:-:S03]  /*e760*/  SHF.R.S32.HI R5, RZ, 0x1f, R4 ;  /* 0x0000001fff057819 */ /* 0x000fc60000011404 */
[----:B------:R-:W-:Y:S02]  /*e770*/  IMAD R3, R62, c[0x0][0x1f4], R3 ;  /* 0x00007d003e037a24 */ /* 0x000fe400078e0203 */
[----:B------:R-:W-:-:S04]  /*e780*/  IMAD.WIDE R6, R201, 0x80, R4 ;  /* 0x00000080c9067825 */ /* 0x000fc800078e0204 */
[----:B------:R-:W-:Y:S01]  /*e790*/  IMAD.IADD R11, R9, 0x1, R3 ;  /* 0x00000001090b7824 */ /* 0x000fe200078e0203 */
[----:B------:R-:W-:Y:S05]  /*e7a0*/  @P0 BRA `(.L_x_101) ;  /* 0x000000d000000947 */ /* 0x000fea0003800000 */
[----:B------:R-:W-:Y:S01]  /*e7b0*/  IMAD R0, R7, c[0x0][0x1e8], RZ ;  /* 0x00007a0007007a24 */ /* 0x000fe200078e02ff */
[----:B------:R-:W-:Y:S01]  /*e7c0*/  ISETP.GE.AND P3, PT, R210, c[0x0][0x220], PT ;  /* 0x00008800d2007a0c */ /* 0x000fe20003f66270 */
[----:B------:R-:W-:Y:S01]  /*e7d0*/  IMAD.MOV.U32 R10, RZ, RZ, R8 ;  /* 0x000000ffff0a7224 */ /* 0x000fe200078e0008 */
[----:B------:R-:W-:Y:S01]  /*e7e0*/  ISETP.GE.AND P2, PT, R204, c[0x0][0x220], PT ;  /* 0x00008800cc007a0c */ /* 0x000fe20003f46270 */
[C---:B------:R-:W-:Y:S01]  /*e7f0*/  IMAD R0, R6.reuse, c[0x0][0x1ec], R0 ;  /* 0x00007b0006007a24 */ /* 0x040fe200078e0200 */
[----:B------:R-:W-:Y:S01]  /*e800*/  ISETP.GE.AND P1, PT, R203, c[0x0][0x220], PT ;  /* 0x00008800cb007a0c */ /* 0x000fe20003f26270 */
[----:B------:R-:W-:-:S04]  /*e810*/  IMAD.WIDE.U32 R2, R6, c[0x0][0x1e8], R10 ;  /* 0x00007a0006027a25 */ /* 0x000fc800078e000a */
[----:B------:R-:W-:Y:S01]  /*e820*/  IMAD.IADD R0, R3, 0x1, R0 ;  /* 0x0000000103007824 */ /* 0x000fe200078e0200 */
[----:B------:R-:W-:-:S04]  /*e830*/  LEA R60, P0, R2, c[0x0][0x1d0], 0x1 ;  /* 0x00007400023c7a11 */ /* 0x000fc800078008ff */
[----:B------:R-:W-:-:S05]  /*e840*/  LEA.HI.X R61, R2, c[0x0][0x1d4], R0, 0x1, P0 ;  /* 0x00007500023d7a11 */ /* 0x000fca00000f0c00 */
[----:B------:R2:W-:Y:S04]  /*e850*/  @!P3 STG.E.128 [R60.64], R52 ;  /* 0x000000343c00b986 */ /* 0x0005e8000c101d0c */
[----:B-1----:R2:W-:Y:S04]  /*e860*/  @!P2 STG.E.128 [R60.64+0x80], R36 ;  /* 0x000080243c00a986 */ /* 0x0025e8000c101d0c */
[----:B---3--:R2:W-:Y:S02]  /*e870*/  @!P1 STG.E.128 [R60.64+0x100], R20 ;  /* 0x000100143c009986 */ /* 0x0085e4000c101d0c */
.L_x_101:
[----:B------:R-:W-:Y:S05]  /*e880*/  BSYNC B0 ;  /* 0x0000000000007941 */ /* 0x000fea0003800000 */
.L_x_100:
[----:B------:R-:W-:Y:S01]  /*e890*/  IADD3 R0, R4, 0x20, RZ ;  /* 0x0000002004007810 */ /* 0x000fe20007ffe0ff */
[----:B------:R-:W-:Y:S03]  /*e8a0*/  BSSY B0, `(.L_x_102) ;  /* 0x0000013000007945 */ /* 0x000fe60003800000 */
[----:B------:R-:W-:-:S13]  /*e8b0*/  ISETP.GE.AND P0, PT, R0, R199, PT ;  /* 0x000000c70000720c */ /* 0x000fda0003f06270 */
[----:B------:R-:W-:Y:S05]  /*e8c0*/  @P0 BRA `(.L_x_103) ;  /* 0x0000010000000947 */ /* 0x000fea0003800000 */
[----:B------:R-:W-:Y:S01]  /*e8d0*/  IADD3 R2, P0, R6, 0x20, RZ ;  /* 0x0000002006027810 */ /* 0x000fe20007f1e0ff */
[----:B--23--:R-:W-:Y:S01]  /*e8e0*/  IMAD.MOV.U32 R20, RZ, RZ, R8 ;  /* 0x000000ffff147224 */ /* 0x00cfe200078e0008 */
[----:B------:R-:W-:Y:S02]  /*e8f0*/  MOV R21, R11 ;  /* 0x0000000b00157202 */ /* 0x000fe40000000f00 */
[----:B------:R-:W-:Y:S01]  /*e900*/  ISETP.GE.AND P2, PT, R210, c[0x0][0x220], PT ;  /* 0x00008800d2007a0c */ /* 0x000fe20003f46270 */
[----:B------:R-:W-:Y:S01]  /*e910*/  IMAD.X R0, RZ, RZ, R7, P0 ;  /* 0x000000ffff007224 */ /* 0x000fe200000e0607 */
[----:B------:R-:W-:Y:S01]  /*e920*/  ISETP.GE.AND P1, PT, R204, c[0x0][0x220], PT ;  /* 0x00008800cc007a0c */ /* 0x000fe20003f26270 */
[----:B------:R-:W-:Y:S01]  /*e930*/  IMAD.WIDE.U32 R20, R2, c[0x0][0x1e8], R20 ;  /* 0x00007a0002147a25 */ /* 0x000fe200078e0014 */
[----:B------:R-:W-:-:S03]  /*e940*/  ISETP.GE.AND P0, PT, R203, c[0x0][0x220], PT ;  /* 0x00008800cb007a0c */ /* 0x000fc60003f06270 */
[----:B------:R-:W-:-:S04]  /*e950*/  IMAD R3, R0, c[0x0][0x1e8], RZ ;  /* 0x00007a0000037a24 */ /* 0x000fc800078e02ff */
[----:B------:R-:W-:Y:S01]  /*e960*/  IMAD R3, R2, c[0x0][0x1ec], R3 ;  /* 0x00007b0002037a24 */ /* 0x000fe200078e0203 */
[----:B------:R-:W-:-:S03]  /*e970*/  LEA R2, P3, R20, c[0x0][0x1d0], 0x1 ;  /* 0x0000740014027a11 */ /* 0x000fc600078608ff */
[----:B------:R-:W-:-:S05]  /*e980*/  IMAD.IADD R3, R21, 0x1, R3 ;  /* 0x0000000115037824 */ /* 0x000fca00078e0203 */
[----:B------:R-:W-:-:S05]  /*e990*/  LEA.HI.X R3, R20, c[0x0][0x1d4], R3, 0x1, P3 ;  /* 0x0000750014037a11 */ /* 0x000fca00018f0c03 */
[----:B------:R2:W-:Y:S04]  /*e9a0*/  @!P2 STG.E.128 [R2.64], R48 ;  /* 0x000000300200a986 */ /* 0x0005e8000c101d0c */
[----:B-1----:R2:W-:Y:S04]  /*e9b0*/  @!P1 STG.E.128 [R2.64+0x80], R32 ;  /* 0x0000802002009986 */ /* 0x0025e8000c101d0c */
[----:B------:R2:W-:Y:S02]  /*e9c0*/  @!P0 STG.E.128 [R2.64+0x100], R16 ;  /* 0x0001001002008986 */ /* 0x0005e4000c101d0c */
.L_x_103:
[----:B------:R-:W-:Y:S05]  /*e9d0*/  BSYNC B0 ;  /* 0x0000000000007941 */ /* 0x000fea0003800000 */
.L_x_102:
[----:B------:R-:W-:Y:S01]  /*e9e0*/  IADD3 R0, R4, 0x40, RZ ;  /* 0x0000004004007810 */ /* 0x000fe20007ffe0ff */
[----:B------:R-:W-:Y:S03]  /*e9f0*/  BSSY B0, `(.L_x_104) ;  /* 0x0000013000007945 */ /* 0x000fe60003800000 */
[----:B------:R-:W-:-:S13]  /*ea00*/  ISETP.GE.AND P0, PT, R0, R199, PT ;  /* 0x000000c70000720c */ /* 0x000fda0003f06270 */
[----:B------:R-:W-:Y:S05]  /*ea10*/  @P0 BRA `(.L_x_105) ;  /* 0x0000010000000947 */ /* 0x000fea0003800000 */
[----:B--2---:R-:W-:Y:S01]  /*ea20*/  IADD3 R2, P0, R6, 0x40, RZ ;  /* 0x0000004006027810 */ /* 0x004fe20007f1e0ff */
[----:B-1----:R-:W-:Y:S01]  /*ea30*/  IMAD.MOV.U32 R16, RZ, RZ, R8 ;  /* 0x000000ffff107224 */ /* 0x002fe200078e0008 */
        /* <DEDUP_REMOVED lines=12> */
[----:B------:R1:W-:Y:S04]  /*eb00*/  @!P1 STG.E.128 [R2.64+0x80], R28 ;  /* 0x0000801c02009986 */ /* 0x0003e8000c101d0c */
[----:B------:R1:W-:Y:S02]  /*eb10*/  @!P0 STG.E.128 [R2.64+0x100], R12 ;  /* 0x0001000c02008986 */ /* 0x0003e4000c101d0c */
.L_x_105:
[----:B------:R-:W-:Y:S05]  /*eb20*/  BSYNC B0 ;  /* 0x0000000000007941 */ /* 0x000fea0003800000 */
.L_x_104:
[----:B------:R-:W-:-:S04]  /*eb30*/  IADD3 R4, R4, 0x60, RZ ;  /* 0x0000006004047810 */ /* 0x000fc80007ffe0ff */
[----:B------:R-:W-:-:S13]  /*eb40*/  ISETP.GE.AND P0, PT, R4, R199, PT ;  /* 0x000000c70400720c */ /* 0x000fda0003f06270 */
[----:B------:R-:W-:Y:S05]  /*eb50*/  @P0 EXIT ;  /* 0x000000000000094d */ /* 0x000fea0003800000 */
[----:B------:R-:W-:Y:S01]  /*eb60*/  IADD3 R0, P0, R6, 0x60, RZ ;  /* 0x0000006006007810 */ /* 0x000fe20007f1e0ff */
[----:B------:R-:W-:Y:S01]  /*eb70*/  IMAD.MOV.U32 R4, RZ, RZ, R8 ;  /* 0x000000ffff047224 */ /* 0x000fe200078e0008 */
[----:B------:R-:W-:Y:S02]  /*eb80*/  MOV R5, R11 ;  /* 0x0000000b00057202 */ /* 0x000fe40000000f00 */
[----:B------:R-:W-:Y:S01]  /*eb90*/  ISETP.GE.AND P1, PT, R210, c[0x0][0x220], PT ;  /* 0x00008800d2007a0c */ /* 0x000fe20003f26270 */
[----:B------:R-:W-:Y:S01]  /*eba0*/  IMAD.X R6, RZ, RZ, R7, P0 ;  /* 0x000000ffff067224 */ /* 0x000fe200000e0607 */
[----:B------:R-:W-:Y:S01]  /*ebb0*/  ISETP.GE.AND P0, PT, R204, c[0x0][0x220], PT ;  /* 0x00008800cc007a0c */ /* 0x000fe20003f06270 */
[----:B------:R-:W-:-:S04]  /*ebc0*/  IMAD.WIDE.U32 R4, R0, c[0x0][0x1e8], R4 ;  /* 0x00007a0000047a25 */ /* 0x000fc800078e0004 */
[----:B-12---:R-:W-:Y:S01]  /*ebd0*/  IMAD R3, R6, c[0x0][0x1e8], RZ ;  /* 0x00007a0006037a24 */ /* 0x006fe200078e02ff */
[----:B------:R-:W-:-:S03]  /*ebe0*/  LEA R2, P2, R4, c[0x0][0x1d0], 0x1 ;  /* 0x0000740004027a11 */ /* 0x000fc600078408ff */
[----:B------:R-:W-:-:S04]  /*ebf0*/  IMAD R3, R0, c[0x0][0x1ec], R3 ;  /* 0x00007b0000037a24 */ /* 0x000fc800078e0203 */
[----:B------:R-:W-:-:S05]  /*ec00*/  IMAD.IADD R3, R5, 0x1, R3 ;  /* 0x0000000105037824 */ /* 0x000fca00078e0203 */
[----:B------:R-:W-:-:S05]  /*ec10*/  LEA.HI.X R3, R4, c[0x0][0x1d4], R3, 0x1, P2 ;  /* 0x0000750004037a11 */ /* 0x000fca00010f0c03 */
[----:B------:R1:W-:Y:S01]  /*ec20*/  @!P0 STG.E.128 [R2.64+0x80], R24 ;  /* 0x0000801802008986 */ /* 0x0003e2000c101d0c */
[----:B------:R-:W-:-:S03]  /*ec30*/  ISETP.GE.AND P0, PT, R203, c[0x0][0x220], PT ;  /* 0x00008800cb007a0c */ /* 0x000fc60003f06270 */
[----:B------:R1:W-:Y:S10]  /*ec40*/  @!P1 STG.E.128 [R2.64], R40 ;  /* 0x0000002802009986 */ /* 0x0003f4000c101d0c */
[----:B------:R-:W-:Y:S05]  /*ec50*/  @P0 EXIT ;  /* 0x000000000000094d */ /* 0x000fea0003800000 */
[----:B------:R-:W-:Y:S01]  /*ec60*/  STG.E.128 [R2.64+0x100], R56 ;  /* 0x0001003802007986 */ /* 0x000fe2000c101d0c */
[----:B------:R-:W-:Y:S05]  /*ec70*/  EXIT ;  /* 0x000000000000794d */ /* 0x000fea0003800000 */
.L_x_64:
[----:B------:R-:W2:Y:S01]  /*ec80*/  LDC.U8 R5, c[0x0][0x329] ;  /* 0x0000ca40ff057b82 */ /* 0x000ea20000000000 */
[----:B------:R-:W-:Y:S01]  /*ec90*/  ISETP.NE.AND P3, PT, R200, -0x1, PT ;  /* 0xffffffffc800780c */ /* 0x000fe20003f65270 */
[----:B------:R-:W-:Y:S01]  /*eca0*/  BSSY B0, `(.L_x_106) ;  /* 0x0000043000007945 */ /* 0x000fe20003800000 */
[----:B-1----:R-:W-:-:S02]  /*ecb0*/  SHF.R.S32.HI R8, RZ, 0x1f, R3 ;  /* 0x0000001fff087819 */ /* 0x002fc40000011403 */
[----:B------:R-:W-:Y:S02]  /*ecc0*/  IADD3 R205, -R6, R205, RZ ;  /* 0x000000cd06cd7210 */ /* 0x000fe40007ffe1ff */
[----:B------:R-:W-:Y:S01]  /*ecd0*/  LEA.HI R8, R8, R3, RZ, 0x3 ;  /* 0x0000000308087211 */ /* 0x000fe200078f18ff */
[----:B------:R-:W1:Y:S01]  /*ece0*/  LDC.U8 R2, c[0x0][0x328] ;  /* 0x0000ca00ff027b82 */ /* 0x000e620000000000 */
[----:B------:R-:W-:Y:S02]  /*ecf0*/  SHF.R.S32.HI R11, RZ, 0x1f, R14 ;  /* 0x0000001fff0b7819 */ /* 0x000fe4000001140e */
[----:B------:R-:W-:Y:S02]  /*ed00*/  LOP3.LUT R10, R8, 0xfffffff8, RZ, 0xc0, !PT ;  /* 0xfffffff8080a7812 */ /* 0x000fe400078ec0ff */
[----:B------:R-:W-:Y:S01]  /*ed10*/  SHF.R.S32.HI R8, RZ, 0x3, R8 ;  /* 0x00000003ff087819 */ /* 0x000fe20000011408 */
[----:B------:R-:W-:-:S04]  /*ed20*/  @P3 IMAD.WIDE.U32 R16, R200, c[0x0][0x1e8], RZ ;  /* 0x00007a00c8103a25 */ /* 0x000fc800078e00ff */
[----:B------:R-:W-:-:S04]  /*ed30*/  @!P3 IMAD.WIDE.U32 R12, R0, c[0x0][0x1e0], RZ ;  /* 0x00007800000cba25 */ /* 0x000fc800078e00ff */
[----:B------:R-:W-:Y:S01]  /*ed40*/  @P3 IMAD R9, R200, c[0x0][0x1ec], R17 ;  /* 0x00007b00c8093a24 */ /* 0x000fe200078e0211 */
[----:B------:R-:W-:Y:S01]  /*ed50*/  @!P3 MOV R16, R12 ;  /* 0x0000000c0010b202 */ /* 0x000fe20000000f00 */
[----:B------:R-:W-:Y:S01]  /*ed60*/  IMAD.IADD R3, R3, 0x1, -R10 ;  /* 0x0000000103037824 */ /* 0x000fe200078e0a0a */
[----:B--2---:R-:W-:Y:S01]  /*ed70*/  ISETP.NE.AND P1, PT, R5, RZ, PT ;  /* 0x000000ff0500720c */ /* 0x004fe20003f25270 */
[----:B------:R-:W-:Y:S01]  /*ed80*/  IMAD R11, R11, c[0x0][0x1f0], RZ ;  /* 0x00007c000b0b7a24 */ /* 0x000fe200078e02ff */
[----:B-1----:R-:W-:-:S04]  /*ed90*/  ISETP.NE.AND P0, PT, R2, RZ, PT ;  /* 0x000000ff0200720c */ /* 0x002fc80003f05270 */
[----:B------:R-:W-:-:S07]  /*eda0*/  ISETP.NE.OR P2, PT, R5, RZ, !P0 ;  /* 0x000000ff0500720c */ /* 0x000fce0004745670 */
[----:B------:R-:W-:Y:S01]  /*edb0*/  @P1 IMAD.MOV.U32 R4, RZ, RZ, c[0x0][0x210] ;  /* 0x00008400ff041624 */ /* 0x000fe200078e00ff */
[----:B------:R-:W-:Y:S01]  /*edc0*/  @!P3 SHF.R.S32.HI R5, RZ, 0x1f, R0 ;  /* 0x0000001fff05b819 */ /* 0x000fe20000011400 */
[----:B------:R-:W-:Y:S02]  /*edd0*/  @!P1 IMAD.MOV.U32 R2, RZ, RZ, c[0x0][0x214] ;  /* 0x00008500ff029624 */ /* 0x000fe400078e00ff */
[----:B------:R-:W-:Y:S02]  /*ede0*/  @P1 IMAD R4, R4, c[0x0][0x214], RZ ;  /* 0x0000850004041a24 */ /* 0x000fe400078e02ff */
[----:B------:R-:W-:Y:S01]  /*edf0*/  @P1 IMAD.MOV.U32 R7, RZ, RZ, 0x1 ;  /* 0x00000001ff071424 */ /* 0x000fe200078e00ff */
[----:B------:R-:W-:Y:S01]  /*ee00*/  @!P1 SEL R4, R2, c[0x0][0x234], !P0 ;  /* 0x00008d0002049a07 */ /* 0x000fe20004000000 */
[----:B------:R-:W-:Y:S01]  /*ee10*/  @!P3 IMAD R5, R5, c[0x0][0x1e0], RZ ;  /* 0x000078000505ba24 */ /* 0x000fe200078e02ff */
[----:B------:R-:W-:-:S03]  /*ee20*/  ISETP.NE.OR P0, PT, R200, -0x1, P2 ;  /* 0xffffffffc800780c */ /* 0x000fc60001705670 */
[----:B------:R-:W-:Y:S02]  /*ee30*/  @!P1 IMAD R7, R4, c[0x0][0x1c0], RZ ;  /* 0x0000700004079a24 */ /* 0x000fe400078e02ff */
[C---:B------:R-:W-:Y:S02]  /*ee40*/  @!P3 IMAD R2, R0.reuse, c[0x0][0x1e4], R5 ;  /* 0x000079000002ba24 */ /* 0x040fe400078e0205 */
[C---:B------:R-:W-:Y:S02]  /*ee50*/  IMAD R7, R0.reuse, R7, RZ ;  /* 0x0000000700077224 */ /* 0x040fe400078e02ff */
[----:B------:R-:W-:Y:S02]  /*ee60*/  @!P3 IMAD.IADD R9, R13, 0x1, R2 ;  /* 0x000000010d09b824 */ /* 0x000fe400078e0202 */
[----:B------:R-:W-:Y:S01]  /*ee70*/  CS2R R12, SRZ ;  /* 0x00000000000c7805 */ /* 0x000fe2000001ff00 */
[----:B------:R-:W-:Y:S01]  /*ee80*/  SEL R7, R7, RZ, P2 ;  /* 0x000000ff07077207 */ /* 0x000fe20001000000 */
[----:B------:R-:W-:-:S02]  /*ee90*/  @!P0 IMAD R200, R0, c[0x0][0x214], RZ ;  /* 0x0000850000c88a24 */ /* 0x000fc400078e02ff */
[----:B------:R-:W-:Y:S02]  /*eea0*/  IMAD.SHL.U32 R0, R3, 0x8, RZ ;  /* 0x0000000803007824 */ /* 0x000fe400078e00ff */
[----:B------:R-:W-:Y:S01]  /*eeb0*/  @P1 IMAD.MOV.U32 R5, RZ, RZ, c[0x0][0x210] ;  /* 0x00008400ff051624 */ /* 0x000fe200078e00ff */
[----:B------:R-:W-:Y:S01]  /*eec0*/  @!P2 SHF.R.S32.HI R13, RZ, 0x1f, R200 ;  /* 0x0000001fff0da819 */ /* 0x000fe200000114c8 */
[----:B------:R-:W-:Y:S01]  /*eed0*/  @!P1 IMAD.MOV.U32 R5, RZ, RZ, 0x1 ;  /* 0x00000001ff059424 */ /* 0x000fe200078e00ff */
[----:B------:R-:W-:Y:S01]  /*eee0*/  @!P2 MOV R12, R200 ;  /* 0x000000c8000ca202 */ /* 0x000fe20000000f00 */
[----:B------:R-:W-:Y:S01]  /*eef0*/  IMAD R7, R14, R4, R7 ;  /* 0x000000040e077224 */ /* 0x000fe200078e0207 */
[----:B------:R-:W-:Y:S01]  /*ef00*/  ISETP.GE.AND P2, PT, R8, R205, PT ;  /* 0x000000cd0800720c */ /* 0x000fe20003f46270 */
[----:B------:R-:W-:Y:S01]  /*ef10*/  IMAD R4, R6, R5, RZ ;  /* 0x0000000506047224 */ /* 0x000fe200078e02ff */
[----:B------:R-:W-:Y:S01]  /*ef20*/  IADD3 R16, P0, R0, R16, RZ ;  /* 0x0000001000107210 */ /* 0x000fe20007f1e0ff */
[----:B------:R-:W-:Y:S01]  /*ef30*/  IMAD R2, R14, c[0x0][0x1f4], R11 ;  /* 0x00007d000e027a24 */ /* 0x000fe200078e020b */
[----:B------:R-:W-:-:S02]  /*ef40*/  IADD3 R6, R0, 0x80, RZ ;  /* 0x0000008000067810 */ /* 0x000fc40007ffe0ff */
[----:B------:R-:W-:Y:S02]  /*ef50*/  LEA.HI.X.SX32 R17, R0, R9, 0x1, P0 ;  /* 0x0000000900117211 */ /* 0x000fe400000f0eff */
[----:B------:R-:W-:Y:S02]  /*ef60*/  SHF.R.S32.HI R10, RZ, 0x1f, R4 ;  /* 0x0000001fff0a7819 */ /* 0x000fe40000011404 */
[----:B------:R-:W-:Y:S01]  /*ef70*/  IADD3 R4, P1, P0, R4, R12, R7 ;  /* 0x0000000c04047210 */ /* 0x000fe2000783e007 */
[----:B------:R-:W-:Y:S01]  /*ef80*/  IMAD.WIDE.U32 R14, R14, c[0x0][0x1f0], R16 ;  /* 0x00007c000e0e7a25 */ /* 0x000fe200078e0010 */
[--C-:B------:R-:W-:Y:S02]  /*ef90*/  SHF.R.S32.HI R9, RZ, 0x1f, R8.reuse ;  /* 0x0000001fff097819 */ /* 0x100fe40000011408 */
[----:B------:R-:W-:Y:S01]  /*efa0*/  SHF.R.S32.HI R7, RZ, 0x1f, R7 ;  /* 0x0000001fff077819 */ /* 0x000fe20000011407 */
[----:B------:R-:W-:Y:S02]  /*efb0*/  IMAD.IADD R21, R2, 0x1, R15 ;  /* 0x0000000102157824 */ /* 0x000fe400078e020f */
[----:B------:R-:W-:Y:S01]  /*efc0*/  IMAD.WIDE R18, R201, 0x80, R8 ;  /* 0x00000080c9127825 */ /* 0x000fe200078e0208 */
[----:B------:R-:W-:-:S02]  /*efd0*/  IADD3.X R10, R10, R13, R7, P1, P0 ;  /* 0x0000000d0a0a7210 */ /* 0x000fc40000fe0407 */
[----:B------:R-:W-:Y:S01]  /*efe0*/  IADD3 R7, R0, 0x40, RZ ;  /* 0x0000004000077810 */ /* 0x000fe20007ffe0ff */
[----:B------:R-:W-:Y:S05]  /*eff0*/  @P2 BRA `(.L_x_107) ;  /* 0x000000d000002947 */ /* 0x000fea0003800000 */
[----:B------:R-:W-:Y:S01]  /*f000*/  IMAD R11, R19, c[0x0][0x1e8], RZ ;  /* 0x00007a00130b7a24 */ /* 0x000fe200078e02ff */
[----:B------:R-:W-:Y:S01]  /*f010*/  ISETP.GE.AND P2, PT, R0, c[0x0][0x220], PT ;  /* 0x0000880000007a0c */ /* 0x000fe20003f46270 */
[----:B------:R-:W-:Y:S01]  /*f020*/  IMAD.MOV.U32 R20, RZ, RZ, R14 ;  /* 0x000000ffff147224 */ /* 0x000fe200078e000e */
[----:B------:R-:W-:Y:S01]  /*f030*/  ISETP.GE.AND P1, PT, R7, c[0x0][0x220], PT ;  /* 0x0000880007007a0c */ /* 0x000fe20003f26270 */
[----:B------:R-:W-:Y:S01]  /*f040*/  IMAD R2, R18, c[0x0][0x1ec], R11 ;  /* 0x00007b0012027a24 */ /* 0x000fe200078e020b */
[----:B------:R-:W-:Y:S01]  /*f050*/  ISETP.GE.AND P0, PT, R6, c[0x0][0x220], PT ;  /* 0x0000880006007a0c */ /* 0x000fe20003f06270 */
[----:B------:R-:W-:-:S04]  /*f060*/  IMAD.WIDE.U32 R12, R18, c[0x0][0x1e8], R20 ;  /* 0x00007a00120c7a25 */ /* 0x000fc800078e0014 */
[----:B------:R-:W-:Y:S01]  /*f070*/  IMAD.IADD R2, R13, 0x1, R2 ;  /* 0x000000010d027824 */ /* 0x000fe200078e0202 */
[----:B------:R-:W-:-:S04]  /*f080*/  LEA R16, P3, R12, c[0x0][0x1d0], 0x1 ;  /* 0x000074000c107a11 */ /* 0x000fc800078608ff */
[----:B------:R-:W-:-:S05]  /*f090*/  LEA.HI.X R17, R12, c[0x0][0x1d4], R2, 0x1, P3 ;  /* 0x000075000c117a11 */ /* 0x000fca00018f0c02 */
[----:B------:R1:W-:Y:S04]  /*f0a0*/  @!P2 STG.E.128 [R16.64], RZ ;  /* 0x000000ff1000a986 */ /* 0x0003e8000c101d0c */
[----:B------:R1:W-:Y:S04]  /*f0b0*/  @!P1 STG.E.128 [R16.64+0x80], RZ ;  /* 0x000080ff10009986 */ /* 0x0003e8000c101d0c */
[----:B------:R1:W-:Y:S02]  /*f0c0*/  @!P0 STG.E.128 [R16.64+0x100], RZ ;  /* 0x000100ff10008986 */ /* 0x0003e4000c101d0c */
.L_x_107:
[----:B------:R-:W-:Y:S05]  /*f0d0*/  BSYNC B0 ;  /* 0x0000000000007941 */ /* 0x000fea0003800000 */
.L_x_106:
[----:B------:R-:W-:Y:S01]  /*f0e0*/  IADD3 R12, R8, 0x20, RZ ;  /* 0x00000020080c7810 */ /* 0x000fe20007ffe0ff */
[----:B------:R-:W-:Y:S03]  /*f0f0*/  BSSY B0, `(.L_x_108) ;  /* 0x0000013000007945 */ /* 0x000fe60003800000 */
[----:B------:R-:W-:-:S13]  /*f100*/  ISETP.GE.AND P0, PT, R12, R205, PT ;  /* 0x000000cd0c00720c */ /* 0x000fda0003f06270 */
[----:B------:R-:W-:Y:S05]  /*f110*/  @P0 BRA `(.L_x_109) ;  /* 0x0000010000000947 */ /* 0x000fea0003800000 */
[----:B------:R-:W-:Y:S01]  /*f120*/  IADD3 R11, P0, R18, 0x20, RZ ;  /* 0x00000020120b7810 */ /* 0x000fe20007f1e0ff */
[----:B-1----:R-:W-:Y:S01]  /*f130*/  IMAD.MOV.U32 R16, RZ, RZ, R14 ;  /* 0x000000ffff107224 */ /* 0x002fe200078e000e */
[----:B------:R-:W-:Y:S02]  /*f140*/  MOV R17, R21 ;  /* 0x0000001500117202 */ /* 0x000fe40000000f00 */
[----:B------:R-:W-:Y:S01]  /*f150*/  ISETP.GE.AND P2, PT, R0, c[0x0][0x220], PT ;  /* 0x0000880000007a0c */ /* 0x000fe20003f46270 */
[----:B------:R-:W-:Y:S01]  /*f160*/  IMAD.X R2, RZ, RZ, R19, P0 ;  /* 0x000000ffff027224 */ /* 0x000fe200000e0613 */
[----:B------:R-:W-:Y:S01]  /*f170*/  ISETP.GE.AND P1, PT, R7, c[0x0][0x220], PT ;  /* 0x0000880007007a0c */ /* 0x000fe20003f26270 */
[----:B------:R-:W-:Y:S01]  /*f180*/  IMAD.WIDE.U32 R16, R11, c[0x0][0x1e8], R16 ;  /* 0x00007a000b107a25 */ /* 0x000fe200078e0010 */
[----:B------:R-:W-:-:S03]  /*f190*/  ISETP.GE.AND P0, PT, R6, c[0x0][0x220], PT ;  /* 0x0000880006007a0c */ /* 0x000fc60003f06270 */
[----:B------:R-:W-:Y:S01]  /*f1a0*/  IMAD R2, R2, c[0x0][0x1e8], RZ ;  /* 0x00007a0002027a24 */ /* 0x000fe200078e02ff */
[----:B------:R-:W-:-:S03]  /*f1b0*/  LEA R22, P3, R16, c[0x0][0x1d0], 0x1 ;  /* 0x0000740010167a11 */ /* 0x000fc600078608ff */
[----:B------:R-:W-:-:S04]  /*f1c0*/  IMAD R2, R11, c[0x0][0x1ec], R2 ;  /* 0x00007b000b027a24 */ /* 0x000fc800078e0202 */
[----:B------:R-:W-:-:S05]  /*f1d0*/  IMAD.IADD R2, R17, 0x1, R2 ;  /* 0x0000000111027824 */ /* 0x000fca00078e0202 */
[----:B------:R-:W-:-:S05]  /*f1e0*/  LEA.HI.X R23, R16, c[0x0][0x1d4], R2, 0x1, P3 ;  /* 0x0000750010177a11 */ /* 0x000fca00018f0c02 */
[----:B------:R1:W-:Y:S04]  /*f1f0*/  @!P2 STG.E.128 [R22.64], RZ ;  /* 0x000000ff1600a986 */ /* 0x0003e8000c101d0c */
[----:B------:R1:W-:Y:S04]  /*f200*/  @!P1 STG.E.128 [R22.64+0x80], RZ ;  /* 0x000080ff16009986 */ /* 0x0003e8000c101d0c */
[----:B------:R1:W-:Y:S02]  /*f210*/  @!P0 STG.E.128 [R22.64+0x100], RZ ;  /* 0x000100ff16008986 */ /* 0x0003e4000c101d0c */
.L_x_109:
[----:B------:R-:W-:Y:S05]  /*f220*/  BSYNC B0 ;  /* 0x0000000000007941 */ /* 0x000fea0003800000 */
.L_x_108:
[----:B------:R-:W-:Y:S01]  /*f230*/  IADD3 R2, R8, 0x40, RZ ;  /* 0x0000004008027810 */ /* 0x000fe20007ffe0ff */
[----:B------:R-:W-:Y:S03]  /*f240*/  BSSY B0, `(.L_x_110) ;  /* 0x0000013000007945 */ /* 0x000fe60003800000 */
[----:B------:R-:W-:-:S13]  /*f250*/  ISETP.GE.AND P0, PT, R2, R205, PT ;  /* 0x000000cd0200720c */ /* 0x000fda0003f06270 */
[----:B------:R-:W-:Y:S05]  /*f260*/  @P0 BRA `(.L_x_111) ;  /* 0x0000010000000947 */ /* 0x000fea0003800000 */
[----:B-1----:R-:W-:Y:S01]  /*f270*/  IADD3 R16, P0, R18, 0x40, RZ ;  /* 0x0000004012107810 */ /* 0x002fe20007f1e0ff */
[----:B------:R-:W-:Y:S01]  /*f280*/  IMAD.MOV.U32 R22, RZ, RZ, R14 ;  /* 0x000000ffff167224 */ /* 0x000fe200078e000e */
        /* <DEDUP_REMOVED lines=11> */
[----:B------:R1:W-:Y:S04]  /*f340*/  @!P2 STG.E.128 [R16.64], RZ ;  /* 0x000000ff1000a986 */ /* 0x0003e8000c101d0c */
[----:B------:R1:W-:Y:S04]  /*f350*/  @!P1 STG.E.128 [R16.64+0x80], RZ ;  /* 0x000080ff10009986 */ /* 0x0003e8000c101d0c */
[----:B------:R1:W-:Y:S02]  /*f360*/  @!P0 STG.E.128 [R16.64+0x100], RZ ;  /* 0x000100ff10008986 */ /* 0x0003e4000c101d0c */
.L_x_111:
[----:B------:R-:W-:Y:S05]  /*f370*/  BSYNC B0 ;  /* 0x0000000000007941 */ /* 0x000fea0003800000 */
.L_x_110:
[----:B-1----:R-:W-:Y:S01]  /*f380*/  IADD3 R16, R8, 0x60, RZ ;  /* 0x0000006008107810 */ /* 0x002fe20007ffe0ff */
[----:B------:R-:W-:Y:S03]  /*f390*/  BSSY B0, `(.L_x_112) ;  /* 0x0000012000007945 */ /* 0x000fe60003800000 */
[----:B------:R-:W-:-:S13]  /*f3a0*/  ISETP.GE.AND P0, PT, R16, R205, PT ;  /* 0x000000cd1000720c */ /* 0x000fda0003f06270 */
        /* <DEDUP_REMOVED lines=16> */
.L_x_113:
[----:B------:R-:W-:Y:S05]  /*f4b0*/  BSYNC B0 ;  /* 0x0000000000007941 */ /* 0x000fea0003800000 */
.L_x_112:
[----:B------:R-:W-:-:S04]  /*f4c0*/  ISETP.NE.AND P6, PT, R3, RZ, PT ;  /* 0x000000ff0300720c */ /* 0x000fc80003fc5270 */
[-C--:B------:R-:W-:Y:S02]  /*f4d0*/  ISETP.GE.OR P5, PT, R8, R205.reuse, P6 ;  /* 0x000000cd0800720c */ /* 0x080fe400037a6670 */
[-C--:B------:R-:W-:Y:S02]  /*f4e0*/  ISETP.GE.OR P4, PT, R12, R205.reuse, P6 ;  /* 0x000000cd0c00720c */ /* 0x080fe40003786670 */
[-C--:B------:R-:W-:Y:S02]  /*f4f0*/  ISETP.GE.OR P3, PT, R2, R205.reuse, P6 ;  /* 0x000000cd0200720c */ /* 0x080fe40003766670 */
[----:B------:R-:W-:-:S07]  /*f500*/  ISETP.GE.OR P6, PT, R16, R205, P6 ;  /* 0x000000cd1000720c */ /* 0x000fce00037c6670 */
[-C--:B------:R-:W-:Y:S02]  /*f510*/  @!P5 IMAD R11, R8, R5.reuse, RZ ;  /* 0x00000005080bd224 */ /* 0x080fe400078e02ff */
[-C--:B------:R-:W-:Y:S02]  /*f520*/  @!P4 IMAD R13, R12, R5.reuse, RZ ;  /* 0x000000050c0dc224 */ /* 0x080fe400078e02ff */
[----:B------:R-:W-:Y:S01]  /*f530*/  @!P3 IMAD R9, R2, R5, RZ ;  /* 0x000000050209b224 */ /* 0x000fe200078e02ff */
[-C--:B-1----:R-:W-:Y:S02]  /*f540*/  @!P5 IADD3 R6, P0, R11, R4.reuse, RZ ;  /* 0x000000040b06d210 */ /* 0x082fe40007f1e0ff */
[----:B------:R-:W-:Y:S02]  /*f550*/  @!P4 IADD3 R3, P1, R13, R4, RZ ;  /* 0x000000040d03c210 */ /* 0x000fe40007f3e0ff */
[----:B------:R-:W-:Y:S02]  /*f560*/  @!P5 LEA.HI.X.SX32 R11, R11, R10, 0x1, P0 ;  /* 0x0000000a0b0bd211 */ /* 0x000fe400000f0eff */
[----:B------:R-:W-:-:S02]  /*f570*/  @!P5 LEA R12, P2, R6, c[0x0][0x200], 0x2 ;  /* 0x00008000060cda11 */ /* 0x000fc400078410ff */
[----:B------:R-:W-:Y:S02]  /*f580*/  @!P3 IADD3 R7, P0, R9, R4, RZ ;  /* 0x000000040907b210 */ /* 0x000fe40007f1e0ff */
[-C--:B------:R-:W-:Y:S02]  /*f590*/  @!P4 LEA.HI.X.SX32 R0, R13, R10.reuse, 0x1, P1 ;  /* 0x0000000a0d00c211 */ /* 0x080fe400008f0eff */
[----:B------:R-:W-:Y:S02]  /*f5a0*/  @!P4 LEA R8, P1, R3, c[0x0][0x200], 0x2 ;  /* 0x000080000308ca11 */ /* 0x000fe400078210ff */
[----:B------:R-:W-:Y:S01]  /*f5b0*/  @!P5 LEA.HI.X R13, R6, c[0x0][0x204], R11, 0x2, P2 ;  /* 0x00008100060dda11 */ /* 0x000fe200010f140b */
[----:B------:R-:W-:Y:S01]  /*f5c0*/  @!P4 IMAD.MOV.U32 R11, RZ, RZ, 0x7f800000 ;  /* 0x7f800000ff0bc424 */ /* 0x000fe200078e00ff */
        /* <DEDUP_REMOVED lines=10> */
[----:B------:R-:W-:-:S05]  /*f670*/  IMAD R5, R16, R5, RZ ;  /* 0x0000000510057224 */ /* 0x000fca00078e02ff */
[----:B------:R-:W-:-:S04]  /*f680*/  IADD3 R4, P0, R5, R4, RZ ;  /* 0x0000000405047210 */ /* 0x000fc80007f1e0ff */
[----:B------:R-:W-:Y:S02]  /*f690*/  LEA.HI.X.SX32 R5, R5, R10, 0x1, P0 ;  /* 0x0000000a05057211 */ /* 0x000fe400000f0eff */
[----:B------:R-:W-:-:S04]  /*f6a0*/  LEA R2, P0, R4, c[0x0][0x200], 0x2 ;  /* 0x0000800004027a11 */ /* 0x000fc800078010ff */
[----:B-1----:R-:W-:Y:S01]  /*f6b0*/  LEA.HI.X R3, R4, c[0x0][0x204], R5, 0x2, P0 ;  /* 0x0000810004037a11 */ /* 0x002fe200000f1405 */
[----:B------:R-:W-:-:S05]  /*f6c0*/  IMAD.MOV.U32 R5, RZ, RZ, 0x7f800000 ;  /* 0x7f800000ff057424 */ /* 0x000fca00078e00ff */
[----:B------:R-:W-:Y:S01]  /*f6d0*/  STG.E [R2.64], R5 ;  /* 0x0000000502007986 */ /* 0x000fe2000c10190c */
[----:B------:R-:W-:Y:S05]  /*f6e0*/  EXIT ;  /* 0x000000000000794d */ /* 0x000fea0003800000 */
.L_x_114:
        /* <DEDUP_REMOVED lines=9> */
.L_x_684:


//--------------------- .text._ZN5flash16flash_fwd_kernelI23Flash_fwd_kernel_traitsILi192ELi128ELi64ELi8ELb0ELb0EN7cutlass10bfloat16_tE19Flash_kernel_traitsILi192ELi128ELi64ELi8ES3_EELb0ELb1ELb0ELb0ELb0ELb0ELb1ELb0EEEvNS_16Flash_fwd_paramsE --------------------------
	.section	.text._ZN5flash16flash_fwd_kernelI23Flash_fwd_kernel_traitsILi192ELi128ELi64ELi8ELb0ELb0EN7cutlass10bfloat16_tE19Flash_kernel_traitsILi192ELi128ELi64ELi8ES3_EELb0ELb1ELb0ELb0ELb0ELb0ELb1ELb0EEEvNS_16Flash_fwd_paramsE,"ax",@progbits
	.sectioninfo	@"SHI_REGISTERS=255"
	.align	128
        .global         _ZN5flash16flash_fwd_kernelI23Flash_fwd_kernel_traitsILi192ELi128ELi64ELi8ELb0ELb0EN7cutlass10bfloat16_tE19Flash_kernel_traitsILi192ELi128ELi64ELi8ES3_EELb0ELb1ELb0ELb0ELb0ELb0ELb1ELb0EEEvNS_16Flash_fwd_paramsE
        .type           _ZN5flash16flash_fwd_kernelI23Flash_fwd_kernel_traitsILi192ELi128ELi64ELi8ELb0ELb0EN7cutlass10bfloat16_tE19Flash_kernel_traitsILi192ELi128ELi64ELi8ES3_EELb0ELb1ELb0ELb0ELb0ELb0ELb1ELb0EEEvNS_16Flash_fwd_paramsE,@function
        .size           _ZN5flash16flash_fwd_kernelI23Flash_fwd_kernel_traitsILi192ELi128ELi64ELi8ELb0ELb0EN7cutlass10bfloat16_tE19Flash_kernel_traitsILi192ELi128ELi64ELi8ES3_EELb0ELb1ELb0ELb0ELb0ELb0ELb1ELb0EEEvNS_16Flash_fwd_paramsE,(.L_x_685 - _ZN5flash16flash_fwd_kernelI23Flash_fwd_kernel_traitsILi192ELi128ELi64ELi8ELb0ELb0EN7cutlass10bfloat16_tE19Flash_kernel_traitsILi192ELi128ELi64ELi8ES3_EELb0ELb1ELb0ELb0ELb0ELb0ELb1ELb0EEEvNS_16Flash_fwd_paramsE)
        .other          _ZN5flash16flash_fwd_kernelI23Flash_fwd_kernel_traitsILi192ELi128ELi64ELi8ELb0ELb0EN7cutlass10bfloat16_tE19Flash_kernel_traitsILi192ELi128ELi64ELi8ES3_EELb0ELb1ELb0ELb0ELb0ELb0ELb1ELb0EEEvNS_16Flash_fwd_paramsE,@"STO_CUDA_ENTRY STV_DEFAULT"
_ZN5flash16flash_fwd_kernelI23Flash_fwd_kernel_traitsILi192ELi128ELi64ELi8ELb0ELb0EN7cutlass10bfloat16_tE19Flash_kernel_traitsILi192ELi128ELi64ELi8ES3_EELb0ELb1ELb0ELb0ELb0ELb0ELb1ELb0EEEvNS_16Flash_fwd_paramsE:
.text._ZN5flash16flash_fwd_kernelI23Flash_fwd_kernel_traitsILi192ELi128ELi64ELi8ELb0ELb0EN7cutlass10bfloat16_tE19Flash_kernel_traitsILi192ELi128ELi64ELi8ES3_EELb0ELb1ELb0ELb0ELb0ELb0ELb1ELb0EEEvNS_16Flash_fwd_paramsE:
        /* <DEDUP_REMOVED lines=33> */
.L_x_115:
[----:B-1-34-:R-:W-:Y:S02]  /*0210*/  MOV R5, c[0x0][0x218] ;  /* 0x0000860000057a02 */ /* 0x01afe40000000f00 */
.L_x_116:
        /* <DEDUP_REMOVED lines=49> */
.L_x_118:
        /* <DEDUP_REMOVED lines=40> */
.L_x_119:
        /* <DEDUP_REMOVED lines=108> */
.L_x_121:
[----:B------:R-:W-:Y:S05]  /*0e70*/  BSYNC B0 ;  /* 0x0000000000007941 */ /* 0x000fea0003800000 */
.L_x_120:
        /* <DEDUP_REMOVED lines=37> */
.L_x_123:
[----:B------:R-:W-:Y:S05]  /*10d0*/  BSYNC B0 ;  /* 0x0000000000007941 */ /* 0x000fea0003800000 */
.L_x_122:
        /* <DEDUP_REMOVED lines=37> */
.L_x_125:
[----:B------:R-:W-:Y:S05]  /*1330*/  BSYNC B0 ;  /* 0x0000000000007941 */ /* 0x000fea0003800000 */
.L_x_124:
        /* <DEDUP_REMOVED lines=40> */
.L_x_127:
[----:B------:R-:W-:Y:S05]  /*15c0*/  BSYNC B0 ;  /* 0x0000000000007941 */ /* 0x000fea0003800000 */
.L_x_126:
        /* <DEDUP_REMOVED lines=36> */
.L_x_129:
[----:B------:R-:W-:Y:S05]  /*1810*/  BSYNC B0 ;  /* 0x0000000000007941 */ /* 0x000fea0003800000 */
.L_x_128:
        /* <DEDUP_REMOVED lines=37> */
.L_x_131:
[----:B------:R-:W-:Y:S05]  /*1a70*/  BSYNC B0 ;  /* 0x0000000000007941 */ /* 0x000fea0003800000 */
.L_x_130:
        /* <DEDUP_REMOVED lines=44> */
.L_x_133:
[----:B------:R-:W-:Y:S05]  /*1d40*/  BSYNC B0 ;  /* 0x0000000000007941 */ /* 0x000fea0003800000 */
.L_x_132:
        /* <DEDUP_REMOVED lines=36> */
.L_x_135:
[----:B------:R-:W-:Y:S05]  /*1f90*/  BSYNC B0 ;  /* 0x0000000000007941 */ /* 0x000fea0003800000 */
.L_x_134:
        /* <DEDUP_REMOVED lines=20> */
[----:B------:R-:W-:Y:S02]  /*20e0*/  IMAD.SHL.U32 R205, R205, 0x2, RZ ;  /* 0x00000002cdcd7824 */ /* 0x000fe400078e00ff */
[----:B------:R-:W-:Y:S01]  /*20f0*/  IADD3 R135, R3, c[0x0][0x2e8], RZ ;  /* 0x0000ba0003877a10 */ /* 0x000fe20007ffe0ff */
[----:B------:R-:W-:Y:S02]  /*2100*/  IMAD R3, R233, 0x40, R134 ;  /* 0x00000040e9037824 */ /* 0x000fe400078e0286 */
[----:B------:R-:W1:Y:S01]  /*2110*/  LDSM.16.M88.4 R64, [R205+0xc000] ;  /* 0x00c00000cd40783b */ /* 0x000e620000000200 */
[----:B------:R-:W-:-:S02]  /*2120*/  IADD3 R2, R205, 0xc000, RZ ;  /* 0x0000c000cd027810 */ /* 0x000fc40007ffe0ff */
[----:B------:R-:W-:Y:S01]  /*2130*/  IADD3 R203, R205, 0xc020, RZ ;  /* 0x0000c020cdcb7810 */ /* 0x000fe20007ffe0ff */
[----:B------:R-:W5:Y:S01]  /*2140*/  LDSM.16.M88.4 R56, [R205+0xc800] ;  /* 0x00c80000cd38783b */ /* 0x000f620000000200 */
[----:B------:R-:W-:Y:S01]  /*2150*/  @P1 IADD3 R203, R2, -0x20, RZ ;  /* 0xffffffe002cb1810 */ /* 0x000fe20007ffe0ff */
[----:B------:R-:W-:Y:S01]  /*2160*/  IMAD.MOV.U32 R2, RZ, RZ, 0x40 ;  /* 0x00000040ff027424 */ /* 0x000fe200078e00ff */
[----:B------:R-:W-:Y:S01]  /*2170*/  IADD3 R6, R3, 0x8, RZ ;  /* 0x0000000803067810 */ /* 0x000fe20007ffe0ff */
[----:B------:R-:W-:Y:S01]  /*2180*/  LDSM.16.M88.4 R48, [R205+0xd000] ;  /* 0x00d00000cd30783b */ /* 0x000fe20000000200 */
[C---:B------:R-:W-:Y:S02]  /*2190*/  IADD3 R195, R203.reuse, 0x800, RZ ;  /* 0x00000800cbc37810 */ /* 0x040fe40007ffe0ff */
[----:B------:R-:W-:Y:S01]  /*21a0*/  SEL R2, R2, 0xffffffc0, !P2 ;  /* 0xffffffc002027807 */ /* 0x000fe20005000000 */
[----:B------:R-:W2:Y:S01]  /*21b0*/  LDSM.16.M88.4 R84, [R203] ;  /* 0x00000000cb54783b */ /* 0x000ea20000000200 */
[----:B------:R-:W-:-:S02]  /*21c0*/  IADD3 R194, R203, 0x1000, RZ ;  /* 0x00001000cbc27810 */ /* 0x000fc40007ffe0ff */
[----:B------:R-:W-:Y:S01]  /*21d0*/  IADD3 R193, R203, 0x1800, RZ ;  /* 0x00001800cbc17810 */ /* 0x000fe20007ffe0ff */
[----:B------:R-:W3:Y:S01]  /*21e0*/  LDSM.16.M88.4 R8, [R205+0xd800] ;  /* 0x00d80000cd08783b */ /* 0x000ee20000000200 */
[----:B------:R-:W-:Y:S01]  /*21f0*/  IMAD.IADD R199, R205, 0x1, R2 ;  /* 0x00000001cdc77824 */ /* 0x000fe200078e0202 */
[C---:B------:R-:W-:Y:S01]  /*2200*/  IADD3 R191, R203.reuse, 0x2000, RZ ;  /* 0x00002000cbbf7810 */ /* 0x040fe20007ffe0ff */
[----:B------:R-:W-:Y:S01]  /*2210*/  IMAD.IADD R192, R2, 0x1, R203 ;  /* 0x0000000102c07824 */ /* 0x000fe200078e02cb */
[----:B------:R-:W4:Y:S01]  /*2220*/  LDSM.16.M88.4 R24, [R203+0x800] ;  /* 0x00080000cb18783b */ /* 0x000f220000000200 */
[C---:B------:R-:W-:Y:S02]  /*2230*/  IADD3 R190, R203.reuse, 0x2800, RZ ;  /* 0x00002800cbbe7810 */ /* 0x040fe40007ffe0ff */
[C---:B------:R-:W-:Y:S01]  /*2240*/  IADD3 R189, R203.reuse, 0x3000, RZ ;  /* 0x00003000cbbd7810 */ /* 0x040fe20007ffe0ff */
[----:B------:R-:W2:Y:S01]  /*2250*/  LDSM.16.M88.4 R76, [R199+0xc000] ;  /* 0x00c00000c74c783b */ /* 0x000ea20000000200 */
[----:B------:R-:W-:-:S02]  /*2260*/  IADD3 R188, R203, 0x3800, RZ ;  /* 0x00003800cbbc7810 */ /* 0x000fc40007ffe0ff */
[C---:B------:R-:W-:Y:S01]  /*2270*/  IADD3 R187, R203.reuse, 0x4000, RZ ;  /* 0x00004000cbbb7810 */ /* 0x040fe20007ffe0ff */
[----:B---3--:R-:W3:Y:S01]  /*2280*/  LDSM.16.M88.4 R20, [R203+0x1000] ;  /* 0x00100000cb14783b */ /* 0x008ee20000000200 */
[C---:B------:R-:W-:Y:S02]  /*2290*/  IADD3 R186, R203.reuse, 0x4800, RZ ;  /* 0x00004800cbba7810 */ /* 0x040fe40007ffe0ff */
[C---:B------:R-:W-:Y:S01]  /*22a0*/  IADD3 R185, R203.reuse, 0x5000, RZ ;  /* 0x00005000cbb97810 */ /* 0x040fe20007ffe0ff */
[----:B------:R-:W2:Y:S01]  /*22b0*/  LDSM.16.M88.4 R80, [R203+0x1800] ;  /* 0x00180000cb50783b */ /* 0x000ea20000000200 */
[----:B------:R-:W-:-:S03]  /*22c0*/  IADD3 R184, R203, 0x5800, RZ ;  /* 0x00005800cbb87810 */ /* 0x000fc60007ffe0ff */
[----:B------:R-:W3:Y:S01]  /*22d0*/  LDSM.16.M88.4 R72, [R199+0xc800] ;  /* 0x00c80000c748783b */ /* 0x000ee20000000200 */
[C---:B-1----:R-:W-:Y:S03]  /*22e0*/  HMMA.16816.F32.BF16 R16, R12.reuse, R64, RZ ;  /* 0x000000400c10723c */ /* 0x042fe600000418ff */
[----:B------:R-:W-:Y:S04]  /*22f0*/  LDSM.16.M88.4 R28, [R192] ;  /* 0x00000000c01c783b */ /* 0x000fe80000000200 */
[----:B------:R-:W-:Y:S01]  /*2300*/  LDSM.16.M88.4 R68, [R199+0xd000] ;  /* 0x00d00000c744783b */ /* 0x000fe20000000200 */
[C---:B------:R-:W-:Y:S03]  /*2310*/  HMMA.16816.F32.BF16 R64, R12.reuse, R66, RZ ;  /* 0x000000420c40723c */ /* 0x040fe600000418ff */
[----:B------:R-:W-:Y:S05]  /*2320*/  LDSM.16.M88.4 R36, [R199+0xd800] ;  /* 0x00d80000c724783b */ /* 0x000fea0000000200 */
[C---:B-----5:R-:W-:Y:S08]  /*2330*/  HMMA.16816.F32.BF16 R60, R12.reuse, R56, RZ ;  /* 0x000000380c3c723c */ /* 0x060ff000000418ff */
[----:B------:R-:W-:Y:S08]  /*2340*/  HMMA.16816.F32.BF16 R56, R12, R58, RZ ;  /* 0x0000003a0c38723c */ /* 0x000ff000000418ff */
[C---:B--2---:R-:W-:Y:S08]  /*2350*/  HMMA.16816.F32.BF16 R16, R32.reuse, R84, R16 ;  /* 0x000000542010723c */ /* 0x044ff00000041810 */
[----:B------:R-:W-:Y:S01]  /*2360*/  HMMA.16816.F32.BF16 R64, R32, R86, R64 ;  /* 0x000000562040723c */ /* 0x000fe20000041840 */
[----:B------:R-:W-:Y:S07]  /*2370*/  LDSM.16.M88.4 R84, [R205+0xe000] ;  /* 0x00e00000cd54783b */ /* 0x000fee0000000200 */
[C---:B------:R-:W-:Y:S08]  /*2380*/  HMMA.16816.F32.BF16 R52, R12.reuse, R48, RZ ;  /* 0x000000300c34723c */ /* 0x040ff000000418ff */
[C---:B------:R-:W-:Y:S08]  /*2390*/  HMMA.16816.F32.BF16 R48, R12.reuse, R50, RZ ;  /* 0x000000320c30723c */ /* 0x040ff000000418ff */
[C---:B------:R-:W-:Y:S08]  /*23a0*/  HMMA.16816.F32.BF16 R44, R12.reuse, R8, RZ ;  /* 0x000000080c2c723c */ /* 0x040ff000000418ff */
[----:B------:R-:W-:Y:S01]  /*23b0*/  HMMA.16816.F32.BF16 R12, R12, R10, RZ ;  /* 0x0000000a0c0c723c */ /* 0x000fe200000418ff */
[----:B------:R-:W1:Y:S07]  /*23c0*/  LDSM.16.M88.4 R8, [R201] ;  /* 0x00000000c908783b */ /* 0x000e6e0000000200 */
[C---:B----4-:R-:W-:Y:S08]  /*23d0*/  HMMA.16816.F32.BF16 R60, R32.reuse, R24, R60 ;  /* 0x00000018203c723c */ /* 0x050ff0000004183c */
[----:B------:R-:W-:Y:S01]  /*23e0*/  HMMA.16816.F32.BF16 R56, R32, R26, R56 ;  /* 0x0000001a2038723c */ /* 0x000fe20000041838 */
[----:B------:R-:W2:Y:S07]  /*23f0*/  LDSM.16.M88.4 R24, [R192+0x800] ;  /* 0x00080000c018783b */ /* 0x000eae0000000200 */
[C---:B------:R-:W-:Y:S08]  /*2400*/  HMMA.16816.F32.BF16 R16, R40.reuse, R76, R16 ;  /* 0x0000004c2810723c */ /* 0x040ff00000041810 */
[----:B------:R-:W-:Y:S01]  /*2410*/  HMMA.16816.F32.BF16 R64, R40, R78, R64 ;  /* 0x0000004e2840723c */ /* 0x000fe20000041840 */
[----:B------:R-:W-:Y:S07]  /*2420*/  LDSM.16.M88.4 R76, [R205+0xe800] ;  /* 0x00e80000cd4c783b */ /* 0x000fee0000000200 */
[C---:B---3--:R-:W-:Y:S08]  /*2430*/  HMMA.16816.F32.BF16 R52, R32.reuse, R20, R52 ;  /* 0x000000142034723c */ /* 0x048ff00000041834 */
[C---:B------:R-:W-:Y:S01]  /*2440*/  HMMA.16816.F32.BF16 R48, R32.reuse, R22, R48 ;  /* 0x000000162030723c */ /* 0x040fe20000041830 */
[----:B------:R-:W-:Y:S07]  /*2450*/  LDSM.16.M88.4 R20, [R192+0x1000] ;  /* 0x00100000c014783b */ /* 0x000fee0000000200 */
[C---:B------:R-:W-:Y:S08]  /*2460*/  HMMA.16816.F32.BF16 R44, R32.reuse, R80, R44 ;  /* 0x00000050202c723c */ /* 0x040ff0000004182c */
[----:B------:R-:W-:Y:S01]  /*2470*/  HMMA.16816.F32.BF16 R32, R32, R82, R12 ;  /* 0x000000522020723c */ /* 0x000fe2000004180c */
[----:B------:R-:W3:Y:S04]  /*2480*/  LDSM.16.M88.4 R80, [R206+0x4000] ;  /* 0x00400000ce50783b */ /* 0x000ee80000000200 */
[----:B------:R-:W4:Y:S03]  /*2490*/  LDSM.16.M88.4 R12, [R192+0x1800] ;  /* 0x00180000c00c783b */ /* 0x000f260000000200 */
[C---:B------:R-:W-:Y:S08]  /*24a0*/  HMMA.16816.F32.BF16 R60, R40.reuse, R72, R60 ;  /* 0x00000048283c723c */ /* 0x040ff0000004183c */
[----:B------:R-:W-:Y:S01]  /*24b0*/  HMMA.16816.F32.BF16 R56, R40, R74, R56 ;  /* 0x0000004a2838723c */ /* 0x000fe20000041838 */
[----:B------:R-:W-:Y:S07]  /*24c0*/  LDSM.16.M88.4 R72, [R205+0xf000] ;  /* 0x00f00000cd48783b */ /* 0x000fee0000000200 */
[C---:B-1----:R-:W-:Y:S08]  /*24d0*/  HMMA.16816.F32.BF16 R16, R8.reuse, R28, R16 ;  /* 0x0000001c0810723c */ /* 0x042ff00000041810 */
[----:B------:R-:W-:Y:S01]  /*24e0*/  HMMA.16816.F32.BF16 R64, R8, R30, R64 ;  /* 0x0000001e0840723c */ /* 0x000fe20000041840 */
[----:B------:R-:W-:Y:S07]  /*24f0*/  LDSM.16.M88.4 R28, [R203+0x2800] ;  /* 0x00280000cb1c783b */ /* 0x000fee0000000200 */
[C---:B------:R-:W-:Y:S08]  /*2500*/  HMMA.16816.F32.BF16 R52, R40.reuse, R68, R52 ;  /* 0x000000442834723c */ /* 0x040ff00000041834 */
[C---:B------:R-:W-:Y:S01]  /*2510*/  HMMA.16816.F32.BF16 R48, R40.reuse, R70, R48 ;  /* 0x000000462830723c */ /* 0x040fe20000041830 */
[----:B------:R-:W-:Y:S07]  /*2520*/  LDSM.16.M88.4 R68, [R205+0xf800] ;  /* 0x00f80000cd44783b */ /* 0x000fee0000000200 */
[C---:B------:R-:W-:Y:S08]  /*2530*/  HMMA.16816.F32.BF16 R44, R40.reuse, R36, R44 ;  /* 0x00000024282c723c */ /* 0x040ff0000004182c */
[----:B------:R-:W-:Y:S01]  /*2540*/  HMMA.16816.F32.BF16 R40, R40, R38, R32 ;  /* 0x000000262828723c */ /* 0x000fe20000041820 */
[----:B------:R-:W-:Y:S04]  /*2550*/  LDSM.16.M88.4 R36, [R204+0x4000] ;  /* 0x00400000cc24783b */ /* 0x000fe80000000200 */
[----:B------:R-:W1:Y:S03]  /*2560*/  LDSM.16.M88.4 R32, [R203+0x2000] ;  /* 0x00200000cb20783b */ /* 0x000e660000000200 */
[C---:B--2---:R-:W-:Y:S08]  /*2570*/  HMMA.16816.F32.BF16 R60, R8.reuse, R24, R60 ;  /* 0x00000018083c723c */ /* 0x044ff0000004183c */
[----:B------:R-:W-:Y:S01]  /*2580*/  HMMA.16816.F32.BF16 R56, R8, R26, R56 ;  /* 0x0000001a0838723c */ /* 0x000fe20000041838 */
[----:B------:R-:W-:Y:S07]  /*2590*/  LDSM.16.M88.4 R24, [R203+0x3000] ;  /* 0x00300000cb18783b */ /* 0x000fee0000000200 */
[C---:B---3--:R-:W-:Y:S08]  /*25a0*/  HMMA.16816.F32.BF16 R16, R80.reuse, R84, R16 ;  /* 0x000000545010723c */ /* 0x048ff00000041810 */
[----:B------:R-:W-:Y:S08]  /*25b0*/  HMMA.16816.F32.BF16 R64, R80, R86, R64 ;  /* 0x000000565040723c */ /* 0x000ff00000041840 */
[C---:B------:R-:W-:Y:S08]  /*25c0*/  HMMA.16816.F32.BF16 R52, R8.reuse, R20, R52 ;  /* 0x000000140834723c */ /* 0x040ff00000041834 */
[C---:B------:R-:W-:Y:S01]  /*25d0*/  HMMA.16816.F32.BF16 R48, R8.reuse, R22, R48 ;  /* 0x000000160830723c */ /* 0x040fe20000041830 */
[----:B------:R-:W-:Y:S07]  /*25e0*/  LDSM.16.M88.4 R20, [R203+0x3800] ;  /* 0x00380000cb14783b */ /* 0x000fee0000000200 */
[C---:B----4-:R-:W-:Y:S08]  /*25f0*/  HMMA.16816.F32.BF16 R44, R8.reuse, R12, R44 ;  /* 0x0000000c082c723c */ /* 0x050ff0000004182c */
[----:B------:R-:W-:Y:S01]  /*2600*/  HMMA.16816.F32.BF16 R40, R8, R14, R40 ;  /* 0x0000000e0828723c */ /* 0x000fe20000041828 */
[----:B------:R-:W-:Y:S04]  /*2610*/  LDSM.16.M88.4 R12, [R202+0x4000] ;  /* 0x00400000ca0c783b */ /* 0x000fe80000000200 */
[----:B------:R-:W2:Y:S03]  /*2620*/  LDSM.16.M88.4 R8, [R199+0xe000] ;  /* 0x00e00000c708783b */ /* 0x000ea60000000200 */
        /* <DEDUP_REMOVED lines=13> */
[C---:B------:R-:W-:Y:S08]  /*2700*/  HMMA.16816.F32.BF16 R60, R36.reuse, R28, R60 ;  /* 0x0000001c243c723c */ /* 0x040ff0000004183c */
[----:B------:R-:W-:Y:S01]  /*2710*/  HMMA.16816.F32.BF16 R56, R36, R30, R56 ;  /* 0x0000001e2438723c */ /* 0x000fe20000041838 */
[----:B------:R-:W3:Y:S07]  /*2720*/  LDSM.16.M88.4 R28, [R199+0xf800] ;  /* 0x00f80000c71c783b */ /* 0x000eee0000000200 */
[C---:B--2---:R-:W-:Y:S08]  /*2730*/  HMMA.16816.F32.BF16 R16, R12.reuse, R8, R16 ;  /* 0x000000080c10723c */ /* 0x044ff00000041810 */
[----:B------:R-:W-:Y:S01]  /*2740*/  HMMA.16816.F32.BF16 R64, R12, R10, R64 ;  /* 0x0000000a0c40723c */ /* 0x000fe20000041840 */
[----:B------:R-:W-:Y:S07]  /*2750*/  LDSM.16.M88.4 R8, [R192+0x3000] ;  /* 0x00300000c008783b */ /* 0x000fee0000000200 */
[C---:B------:R-:W-:Y:S08]  /*2760*/  HMMA.16816.F32.BF16 R52, R36.reuse, R24, R52 ;  /* 0x000000182434723c */ /* 0x040ff00000041834 */
[C---:B------:R-:W-:Y:S01]  /*2770*/  HMMA.16816.F32.BF16 R48, R36.reuse, R26, R48 ;  /* 0x0000001a2430723c */ /* 0x040fe20000041830 */
[----:B------:R-:W-:Y:S07]  /*2780*/  LDSM.16.M88.4 R24, [R192+0x2800] ;  /* 0x00280000c018783b */ /* 0x000fee0000000200 */
[C---:B------:R-:W-:Y:S08]  /*2790*/  HMMA.16816.F32.BF16 R44, R36.reuse, R20, R44 ;  /* 0x00000014242c723c */ /* 0x040ff0000004182c */
[----:B------:R-:W-:Y:S01]  /*27a0*/  HMMA.16816.F32.BF16 R80, R36, R22, R80 ;  /* 0x000000162450723c */ /* 0x000fe20000041850 */
[----:B------:R-:W2:Y:S04]  /*27b0*/  LDSM.16.M88.4 R20, [R205+0x10000] ;  /* 0x01000000cd14783b */ /* 0x000ea80000000200 */
[----:B------:R-:W-:Y:S03]  /*27c0*/  LDSM.16.M88.4 R36, [R204+0x8000] ;  /* 0x00800000cc24783b */ /* 0x000fe60000000200 */
[C---:B-1----:R-:W-:Y:S08]  /*27d0*/  HMMA.16816.F32.BF16 R16, R68.reuse, R40, R16 ;  /* 0x000000284410723c */ /* 0x042ff00000041810 */
[----:B------:R-:W-:Y:S01]  /*27e0*/  HMMA.16816.F32.BF16 R64, R68, R42, R64 ;  /* 0x0000002a4440723c */ /* 0x000fe20000041840 */
[----:B------:R-:W-:Y:S07]  /*27f0*/  LDSM.16.M88.4 R40, [R205+0x10800] ;  /* 0x01080000cd28783b */ /* 0x000fee0000000200 */
[C---:B------:R-:W-:Y:S08]  /*2800*/  HMMA.16816.F32.BF16 R52, R12.reuse, R72, R52 ;  /* 0x000000480c34723c */ /* 0x040ff00000041834 */
[C---:B------:R-:W-:Y:S08]  /*2810*/  HMMA.16816.F32.BF16 R60, R12.reuse, R76, R60 ;  /* 0x0000004c0c3c723c */ /* 0x040ff0000004183c */
[C---:B------:R-:W-:Y:S08]  /*2820*/  HMMA.16816.F32.BF16 R56, R12.reuse, R78, R56 ;  /* 0x0000004e0c38723c */ /* 0x040ff00000041838 */
[C---:B------:R-:W-:Y:S01]  /*2830*/  HMMA.16816.F32.BF16 R72, R12.reuse, R74, R48 ;  /* 0x0000004a0c48723c */ /* 0x040fe20000041830 */
[----:B------:R-:W1:Y:S07]  /*2840*/  LDSM.16.M88.4 R48, [R203+0x4000] ;  /* 0x00400000cb30783b */ /* 0x000e6e0000000200 */
[C---:B---3--:R-:W-:Y:S08]  /*2850*/  HMMA.16816.F32.BF16 R44, R12.reuse, R28, R44 ;  /* 0x0000001c0c2c723c */ /* 0x048ff0000004182c */
[----:B------:R-:W-:Y:S01]  /*2860*/  HMMA.16816.F32.BF16 R80, R12, R30, R80 ;  /* 0x0000001e0c50723c */ /* 0x000fe20000041850 */
[----:B------:R-:W3:Y:S04]  /*2870*/  LDSM.16.M88.4 R12, [R192+0x3800] ;  /* 0x00380000c00c783b */ /* 0x000ee80000000200 */
[----:B------:R-:W-:Y:S03]  /*2880*/  LDSM.16.M88.4 R28, [R199+0x10000] ;  /* 0x01000000c71c783b */ /* 0x000fe60000000200 */
[C---:B--2---:R-:W-:Y:S08]  /*2890*/  HMMA.16816.F32.BF16 R16, R32.reuse, R20, R16 ;  /* 0x000000142010723c */ /* 0x044ff00000041810 */
[----:B------:R-:W-:Y:S01]  /*28a0*/  HMMA.16816.F32.BF16 R64, R32, R22, R64 ;  /* 0x000000162040723c */ /* 0x000fe20000041840 */
[----:B------:R-:W-:Y:S07]  /*28b0*/  LDSM.16.M88.4 R20, [R192+0x4000] ;  /* 0x00400000c014783b */ /* 0x000fee0000000200 */
[C---:B------:R-:W-:Y:S08]  /*28c0*/  HMMA.16816.F32.BF16 R60, R68.reuse, R24, R60 ;  /* 0x00000018443c723c */ /* 0x040ff0000004183c */
[----:B------:R-:W-:Y:S01]  /*28d0*/  HMMA.16816.F32.BF16 R56, R68, R26, R56 ;  /* 0x0000001a4438723c */ /* 0x000fe20000041838 */
[----:B------:R-:W2:Y:S07]  /*28e0*/  LDSM.16.M88.4 R24, [R202+0x8000] ;  /* 0x00800000ca18783b */ /* 0x000eae0000000200 */
[----:B-1----:R-:W-:Y:S08]  /*28f0*/  HMMA.16816.F32.BF16 R16, R36, R48, R16 ;  /* 0x000000302410723c */ /* 0x002ff00000041810 */
[----:B---3--:R-:W-:Y:S01]  /*2900*/  HMMA.16816.F32.BF16 R76, R68, R12, R44 ;  /* 0x0000000c444c723c */ /* 0x008fe2000004182c */
[----:B------:R-:W1:Y:S07]  /*2910*/  LDSM.16.M88.4 R44, [R203+0x4800] ;  /* 0x00480000cb2c783b */ /* 0x000e6e0000000200 */
[----:B------:R-:W-:Y:S08]  /*2920*/  HMMA.16816.F32.BF16 R64, R36, R50, R64 ;  /* 0x000000322440723c */ /* 0x000ff00000041840 */
[C---:B------:R-:W-:Y:S08]  /*2930*/  HMMA.16816.F32.BF16 R52, R68.reuse, R8, R52 ;  /* 0x000000084434723c */ /* 0x040ff00000041834 */
[----:B------:R-:W-:Y:S01]  /*2940*/  HMMA.16816.F32.BF16 R72, R68, R10, R72 ;  /* 0x0000000a4448723c */ /* 0x000fe20000041848 */
[----:B------:R-:W3:Y:S07]  /*2950*/  LDSM.16.M88.4 R8, [R201+0x8000] ;  /* 0x00800000c908783b */ /* 0x000eee0000000200 */
[C---:B------:R-:W-:Y:S08]  /*2960*/  HMMA.16816.F32.BF16 R60, R32.reuse, R40, R60 ;  /* 0x00000028203c723c */ /* 0x040ff0000004183c */
[----:B------:R-:W-:Y:S01]  /*2970*/  HMMA.16816.F32.BF16 R56, R32, R42, R56 ;  /* 0x0000002a2038723c */ /* 0x000fe20000041838 */
[----:B------:R-:W4:Y:S07]  /*2980*/  LDSM.16.M88.4 R40, [R199+0x10800] ;  /* 0x01080000c728783b */ /* 0x000f2e0000000200 */
[C---:B--2---:R-:W-:Y:S08]  /*2990*/  HMMA.16816.F32.BF16 R16, R24.reuse, R28, R16 ;  /* 0x0000001c1810723c */ /* 0x044ff00000041810 */
[----:B------:R-:W-:Y:S01]  /*29a0*/  HMMA.16816.F32.BF16 R64, R24, R30, R64 ;  /* 0x0000001e1840723c */ /* 0x000fe20000041840 */
[----:B------:R-:W2:Y:S07]  /*29b0*/  LDSM.16.M88.4 R28, [R205+0x11000] ;  /* 0x01100000cd1c783b */ /* 0x000eae0000000200 */
[C---:B-1----:R-:W-:Y:S08]  /*29c0*/  HMMA.16816.F32.BF16 R60, R36.reuse, R44, R60 ;  /* 0x0000002c243c723c */ /* 0x042ff0000004183c */
[----:B------:R-:W-:Y:S01]  /*29d0*/  HMMA.16816.F32.BF16 R56, R36, R46, R56 ;  /* 0x0000002e2438723c */ /* 0x000fe20000041838 */
[----:B------:R-:W-:Y:S07]  /*29e0*/  LDSM.16.M88.4 R44, [R203+0x5000] ;  /* 0x00500000cb2c783b */ /* 0x000fee0000000200 */
[----:B---3--:R-:W-:Y:S08]  /*29f0*/  HMMA.16816.F32.BF16 R16, R8, R20, R16 ;  /* 0x000000140810723c */ /* 0x008ff00000041810 */
[----:B------:R-:W-:Y:S01]  /*2a00*/  HMMA.16816.F32.BF16 R80, R68, R14, R80 ;  /* 0x0000000e4450723c */ /* 0x000fe20000041850 */
[----:B------:R-:W1:Y:S07]  /*2a10*/  LDSM.16.M88.4 R12, [R192+0x4800] ;  /* 0x00480000c00c783b */ /* 0x000e6e0000000200 */
[----:B------:R-:W-:Y:S01]  /*2a20*/  HMMA.16816.F32.BF16 R64, R8, R22, R64 ;  /* 0x000000160840723c */ /* 0x000fe20000041840 */
[----:B------:R-:W3:Y:S07]  /*2a30*/  LDSM.16.M88.4 R20, [R205+0x11800] ;  /* 0x01180000cd14783b */ /* 0x000eee0000000200 */
[----:B----4-:R-:W-:Y:S01]  /*2a40*/  HMMA.16816.F32.BF16 R60, R24, R40, R60 ;  /* 0x00000028183c723c */ /* 0x010fe2000004183c */
[----:B------:R-:W-:-:S02]  /*2a50*/  FMUL.FTZ R48, R16, c[0x0][0x2ec] ;  /* 0x0000bb0010307a20 */ /* 0x000fc40000410000 */
[----:B------:R-:W-:-:S04]  /*2a60*/  FMUL.FTZ R49, R19, c[0x0][0x2ec] ;  /* 0x0000bb0013317a20 */ /* 0x000fc80000410000 */
[----:B------:R-:W-:Y:S01]  /*2a70*/  FMUL.FTZ R41, R17, c[0x0][0x2ec] ;  /* 0x0000bb0011297a20 */ /* 0x000fe20000410000 */
[C---:B--2---:R-:W-:Y:S01]  /*2a80*/  HMMA.16816.F32.BF16 R52, R32.reuse, R28, R52 ;  /* 0x0000001c2034723c */ /* 0x044fe20000041834 */
[----:B------:R-:W-:Y:S01]  /*2a90*/  FMUL.FTZ R40, R18, c[0x0][0x2ec] ;  /* 0x0000bb0012287a20 */ /* 0x000fe20000410000 */
[----:B------:R-:W-:Y:S01]  /*2aa0*/  MUFU.TANH R49, R49 ;  /* 0x0000003100317308 */ /* 0x000fe20000002400 */
[----:B------:R-:W2:Y:S05]  /*2ab0*/  LDSM.16.M88.4 R16, [R199+0x11000] ;  /* 0x01100000c710783b */ /* 0x000eaa0000000200 */
[----:B------:R-:W-:Y:S01]  /*2ac0*/  HMMA.16816.F32.BF16 R72, R32, R30, R72 ;  /* 0x0000001e2048723c */ /* 0x000fe20000041848 */
[----:B------:R-:W4:Y:S01]  /*2ad0*/  LDSM.16.M88.4 R28, [R192+0x5000] ;  /* 0x00500000c01c783b */ /* 0x000f220000000200 */
[----:B------:R-:W5:Y:S06]  /*2ae0*/  MUFU.TANH R41, R41 ;  /* 0x0000002900297308 */ /* 0x000f6c0000002400 */
[----:B------:R-:W-:Y:S02]  /*2af0*/  HMMA.16816.F32.BF16 R56, R24, R42, R56 ;  /* 0x0000002a1838723c */ /* 0x000fe40000041838 */
[----:B------:R-:W-:Y:S05]  /*2b00*/  MUFU.TANH R48, R48 ;  /* 0x0000003000307308 */ /* 0x000fea0000002400 */
[----:B------:R-:W-:Y:S01]  /*2b10*/  FMUL.FTZ R42, R64, c[0x0][0x2ec] ;  /* 0x0000bb00402a7a20 */ /* 0x000fe20000410000 */
[----:B-1----:R-:W-:Y:S01]  /*2b20*/  HMMA.16816.F32.BF16 R60, R8, R12, R60 ;  /* 0x0000000c083c723c */ /* 0x002fe2000004183c */
[----:B------:R-:W-:Y:S01]  /*2b30*/  FMUL.FTZ R43, R65, c[0x0][0x2ec] ;  /* 0x0000bb00412b7a20 */ /* 0x000fe20000410000 */
[----:B------:R-:W-:Y:S06]  /*2b40*/  MUFU.TANH R40, R40 ;  /* 0x0000002800287308 */ /* 0x000fec0000002400 */
[C---:B------:R-:W-:Y:S02]  /*2b50*/  HMMA.16816.F32.BF16 R52, R36.reuse, R44, R52 ;  /* 0x0000002c2434723c */ /* 0x040fe40000041834 */
[----:B------:R-:W1:Y:S05]  /*2b60*/  MUFU.TANH R42, R42 ;  /* 0x0000002a002a7308 */ /* 0x000e6a0000002400 */
[----:B------:R-:W-:Y:S01]  /*2b70*/  FMUL.FTZ R44, R66, c[0x0][0x2ec] ;  /* 0x0000bb00422c7a20 */ /* 0x000fe20000410000 */
[----:B------:R-:W-:Y:S01]  /*2b80*/  HMMA.16816.F32.BF16 R72, R36, R46, R72 ;  /* 0x0000002e2448723c */ /* 0x000fe20000041848 */
[----:B------:R-:W-:Y:S01]  /*2b90*/  FMUL.FTZ R45, R67, c[0x0][0x2ec] ;  /* 0x0000bb00432d7a20 */ /* 0x000fe20000410000 */
[----:B------:R-:W-:Y:S06]  /*2ba0*/  MUFU.TANH R43, R43 ;  /* 0x0000002b002b7308 */ /* 0x000fec0000002400 */
[----:B------:R-:W-:Y:S01]  /*2bb0*/  HMMA.16816.F32.BF16 R56, R8, R14, R56 ;  /* 0x0000000e0838723c */ /* 0x000fe20000041838 */
[----:B------:R-:W1:Y:S01]  /*2bc0*/  LDSM.16.M88.4 R12, [R203+0x5800] ;  /* 0x00580000cb0c783b */ /* 0x000e620000000200 */
[----:B------:R-:W-:Y:S01]  /*2bd0*/  FMUL.FTZ R46, R60, c[0x0][0x2ec] ;  /* 0x0000bb003c2e7a20 */ /* 0x000fe20000410000 */
[----:B------:R-:W1:Y:S01]  /*2be0*/  MUFU.TANH R44, R44 ;  /* 0x0000002c002c7308 */ /* 0x000e620000002400 */
[----:B------:R-:W-:-:S02]  /*2bf0*/  FMUL.FTZ R50, R62, c[0x0][0x2ec] ;  /* 0x0000bb003e327a20 */ /* 0x000fc40000410000 */
[----:B------:R-:W-:Y:S02]  /*2c00*/  FMUL.FTZ R47, R61, c[0x0][0x2ec] ;  /* 0x0000bb003d2f7a20 */ /* 0x000fe40000410000 */
[----:B---3--:R-:W-:Y:S01]  /*2c10*/  HMMA.16816.F32.BF16 R76, R32, R20, R76 ;  /* 0x00000014204c723c */ /* 0x008fe2000004184c */
[----:B------:R-:W-:Y:S02]  /*2c20*/  FMUL.FTZ R60, R63, c[0x0][0x2ec] ;  /* 0x0000bb003f3c7a20 */ /* 0x000fe40000410000 */
[----:B------:R-:W3:Y:S05]  /*2c30*/  MUFU.TANH R45, R45 ;  /* 0x0000002d002d7308 */ /* 0x000eea0000002400 */
[C---:B--2---:R-:W-:Y:S03]  /*2c40*/  HMMA.16816.F32.BF16 R52, R24.reuse, R16, R52 ;  /* 0x000000101834723c */ /* 0x044fe60000041834 */
[----:B------:R-:W2:Y:S05]  /*2c50*/  MUFU.TANH R46, R46 ;  /* 0x0000002e002e7308 */ /* 0x000eaa0000002400 */
[----:B------:R-:W-:Y:S01]  /*2c60*/  HMMA.16816.F32.BF16 R72, R24, R18, R72 ;  /* 0x000000121848723c */ /* 0x000fe20000041848 */
[----:B------:R-:W2:Y:S01]  /*2c70*/  LDSM.16.M88.4 R16, [R199+0x11800] ;  /* 0x01180000c710783b */ /* 0x000ea20000000200 */
[----:B------:R-:W-:Y:S01]  /*2c80*/  FMUL.FTZ R51, R56, c[0x0][0x2ec] ;  /* 0x0000bb0038337a20 */ /* 0x000fe20000410000 */
[----:B------:R-:W1:Y:S05]  /*2c90*/  MUFU.TANH R50, R50 ;  /* 0x0000003200327308 */ /* 0x000e6a0000002400 */
[----:B------:R-:W-:Y:S01]  /*2ca0*/  HMMA.16816.F32.BF16 R80, R32, R22, R80 ;  /* 0x000000162050723c */ /* 0x000fe20000041850 */
[----:B------:R-:W3:Y:S01]  /*2cb0*/  LDSM.16.M88.4 R20, [R192+0x5800] ;  /* 0x00580000c014783b */ /* 0x000ee20000000200 */
[----:B------:R-:W-:-:S04]  /*2cc0*/  DEPBAR.LE SB0, 0x0 ;  /* 0x000080000000791a */ /* 0x000fc80000000000 */
[----:B------:R-:W-:Y:S01]  /*2cd0*/  MUFU.TANH R51, R51 ;  /* 0x0000003300337308 */ /* 0x000fe20000002400 */
[----:B------:R-:W-:Y:S01]  /*2ce0*/  FMUL.FTZ R32, R59, c[0x0][0x2ec] ;  /* 0x0000bb003b207a20 */ /* 0x000fe20000410000 */
[----:B----4-:R-:W-:Y:S06]  /*2cf0*/  HMMA.16816.F32.BF16 R52, R8, R28, R52 ;  /* 0x0000001c0834723c */ /* 0x010fec0000041834 */
[----:B------:R-:W-:Y:S01]  /*2d00*/  MUFU.TANH R32, R32 ;  /* 0x0000002000207308 */ /* 0x000fe20000002400 */
[----:B------:R-:W-:Y:S01]  /*2d10*/  FMUL.FTZ R28, R57, c[0x0][0x2ec] ;  /* 0x0000bb00391c7a20 */ /* 0x000fe20000410000 */
[----:B-1----:R-:W-:Y:S01]  /*2d20*/  HMMA.16816.F32.BF16 R76, R36, R12, R76 ;  /* 0x0000000c244c723c */ /* 0x002fe2000004184c */
[----:B------:R-:W-:-:S05]  /*2d30*/  FMUL.FTZ R29, R58, c[0x0][0x2ec] ;  /* 0x0000bb003a1d7a20 */ /* 0x000fca0000410000 */
[----:B------:R-:W-:Y:S01]  /*2d40*/  MUFU.TANH R28, R28 ;  /* 0x0000001c001c7308 */ /* 0x000fe20000002400 */
[C---:B------:R-:W-:Y:S01]  /*2d50*/  IADD3 R13, R135.reuse, 0x8, RZ ;  /* 0x00000008870d7810 */ /* 0x040fe20007ffe0ff */
[----:B------:R-:W-:Y:S01]  /*2d60*/  HMMA.16816.F32.BF16 R80, R36, R14, R80 ;  /* 0x0000000e2450723c */ /* 0x000fe20000041850 */
[-C--:B------:R-:W-:Y:S02]  /*2d70*/  IMNMX R135, R135, R4.reuse, PT ;  /* 0x0000000487877217 */ /* 0x080fe40003800200 */
[----:B------:R-:W-:Y:S02]  /*2d80*/  IMNMX R2, R13, R4, PT ;  /* 0x000000040d027217 */ /* 0x000fe40003800200 */
[----:B------:R-:W-:Y:S01]  /*2d90*/  IADD3 R4, R3, 0x1, RZ ;  /* 0x0000000103047810 */ /* 0x000fe20007ffe0ff */
[----:B------:R-:W1:Y:S01]  /*2da0*/  MUFU.TANH R29, R29 ;  /* 0x0000001d001d7308 */ /* 0x000e620000002400 */
[-C--:B------:R-:W-:Y:S01]  /*2db0*/  ISETP.GE.AND P3, PT, R6, R135.reuse, PT ;  /* 0x000000870600720c */ /* 0x080fe20003f66270 */
[----:B------:R-:W-:Y:S01]  /*2dc0*/  HMMA.16816.F32.BF16 R72, R8, R30, R72 ;  /* 0x0000001e0848723c */ /* 0x000fe20000041848 */
[-C--:B------:R-:W-:Y:S01]  /*2dd0*/  ISETP.GE.AND P6, PT, R4, R135.reuse, PT ;  /* 0x000000870400720c */ /* 0x080fe20003fc6270 */
[----:B------:R-:W-:Y:S01]  /*2de0*/  FMUL.FTZ R52, R52, c[0x0][0x2ec] ;  /* 0x0000bb0034347a20 */ /* 0x000fe20000410000 */
[-C--:B------:R-:W-:Y:S01]  /*2df0*/  ISETP.GE.AND P2, PT, R4, R2.reuse, PT ;  /* 0x000000020400720c */ /* 0x080fe20003f46270 */
[----:B------:R-:W-:Y:S01]  /*2e00*/  FMUL.FTZ R55, R55, c[0x0][0x2ec] ;  /* 0x0000bb0037377a20 */ /* 0x000fe20000410000 */
[----:B------:R-:W-:Y:S01]  /*2e10*/  IADD3 R4, R3, 0x10, RZ ;  /* 0x0000001003047810 */ /* 0x000fe20007ffe0ff */
[----:B------:R-:W4:Y:S01]  /*2e20*/  MUFU.TANH R169, R52 ;  /* 0x0000003400a97308 */ /* 0x000f220000002400 */
[----:B-----5:R-:W-:Y:S01]  /*2e30*/  FSEL R41, R41, -INF , !P6 ;  /* 0xff80000029297808 */ /* 0x020fe20007000000 */
[C---:B--2---:R-:W-:Y:S01]  /*2e40*/  HMMA.16816.F32.BF16 R76, R24.reuse, R16, R76 ;  /* 0x00000010184c723c */ /* 0x044fe2000004184c */
[C---:B------:R-:W-:Y:S01]  /*2e50*/  ISETP.GE.AND P1, PT, R4.reuse, R135, PT ;  /* 0x000000870400720c */ /* 0x040fe20003f26270 */
[----:B------:R-:W-:Y:S01]  /*2e60*/  FMUL.FTZ R53, R53, c[0x0][0x2ec] ;  /* 0x0000bb0035357a20 */ /* 0x000fe20000410000 */
[-C--:B------:R-:W-:Y:S01]  /*2e70*/  ISETP.GE.AND P6, PT, R4, R2.reuse, PT ;  /* 0x000000020400720c */ /* 0x080fe20003fc6270 */
[----:B------:R-:W-:Y:S01]  /*2e80*/  FMUL.FTZ R54, R54, c[0x0][0x2ec] ;  /* 0x0000bb0036367a20 */ /* 0x000fe20000410000 */
[C---:B------:R-:W-:Y:S01]  /*2e90*/  IADD3 R12, R3.reuse, 0x9, RZ ;  /* 0x00000009030c7810 */ /* 0x040fe20007ffe0ff */
[----:B------:R-:W-:Y:S01]  /*2ea0*/  MUFU.TANH R47, R47 ;  /* 0x0000002f002f7308 */ /* 0x000fe20000002400 */
[----:B------:R-:W-:Y:S01]  /*2eb0*/  IADD3 R4, R3, 0x11, RZ ;  /* 0x0000001103047810 */ /* 0x000fe20007ffe0ff */
[----:B------:R-:W-:Y:S01]  /*2ec0*/  HMMA.16816.F32.BF16 R80, R24, R18, R80 ;  /* 0x000000121850723c */ /* 0x000fe20000041850 */
[----:B------:R-:W-:-:S02]  /*2ed0*/  ISETP.GE.AND P0, PT, R6, R2, PT ;  /* 0x000000020600720c */ /* 0x000fc40003f06270 */
[----:B------:R-:W-:Y:S02]  /*2ee0*/  FSEL R6, R49, -INF , !P2 ;  /* 0xff80000031067808 */ /* 0x000fe40005000000 */
[----:B------:R-:W-:Y:S01]  /*2ef0*/  FSEL R31, R42, -INF , !P3 ;  /* 0xff8000002a1f7808 */ /* 0x000fe20005800000 */
[----:B------:R-:W-:Y:S01]  /*2f00*/  MUFU.TANH R60, R60 ;  /* 0x0000003c003c7308 */ /* 0x000fe20000002400 */
[-C--:B------:R-:W-:Y:S01]  /*2f10*/  ISETP.GE.AND P5, PT, R12, R135.reuse, PT ;  /* 0x000000870c00720c */ /* 0x080fe20003fa6270 */
[----:B------:R-:W-:Y:S01]  /*2f20*/  FMUL.FTZ R72, R72, c[0x0][0x2ec] ;  /* 0x0000bb0048487a20 */ /* 0x000fe20000410000 */
[C---:B------:R-:W-:Y:S01]  /*2f30*/  ISETP.GE.AND P2, PT, R4.reuse, R135, PT ;  /* 0x000000870400720c */ /* 0x040fe20003f46270 */
[----:B------:R-:W-:Y:S01]  /*2f40*/  FMUL.FTZ R73, R73, c[0x0][0x2ec] ;  /* 0x0000bb0049497a20 */ /* 0x000fe20000410000 */
[-C--:B------:R-:W-:Y:S01]  /*2f50*/  ISETP.GE.AND P3, PT, R4, R2.reuse, PT ;  /* 0x000000020400720c */ /* 0x080fe20003f66270 */
[----:B------:R-:W-:Y:S01]  /*2f60*/  FMUL.FTZ R74, R74, c[0x0][0x2ec] ;  /* 0x0000bb004a4a7a20 */ /* 0x000fe20000410000 */
[C---:B------:R-:W-:Y:S01]  /*2f70*/  IADD3 R4, R3.reuse, 0x18, RZ ;  /* 0x0000001803047810 */ /* 0x040fe20007ffe0ff */
[----:B------:R-:W2:Y:S01]  /*2f80*/  MUFU.TANH R167, R72 ;  /* 0x0000004800a77308 */ /* 0x000ea20000002400 */
[----:B------:R-:W-:Y:S01]  /*2f90*/  ISETP.GE.AND P4, PT, R12, R2, PT ;  /* 0x000000020c00720c */ /* 0x000fe20003f86270 */
[----:B---3--:R-:W-:Y:S01]  /*2fa0*/  HMMA.16816.F32.BF16 R76, R8, R20, R76 ;  /* 0x00000014084c723c */ /* 0x008fe2000004184c */
[----:B------:R-:W-:Y:S01]  /*2fb0*/  IADD3 R12, R3, 0x19, RZ ;  /* 0x00000019030c7810 */ /* 0x000fe20007ffe0ff */
[----:B------:R-:W-:Y:S01]  /*2fc0*/  FMUL.FTZ R75, R75, c[0x0][0x2ec] ;  /* 0x0000bb004b4b7a20 */ /* 0x000fe20000410000 */
[----:B------:R-:W-:-:S02]  /*2fd0*/  FSEL R44, R44, -INF , !P0 ;  /* 0xff8000002c2c7808 */ /* 0x000fc40004000000 */
[----:B------:R-:W-:Y:S01]  /*2fe0*/  FSEL R43, R43, -INF , !P5 ;  /* 0xff8000002b2b7808 */ /* 0x000fe20006800000 */
[----:B------:R-:W-:Y:S01]  /*2ff0*/  MUFU.TANH R174, R55 ;  /* 0x0000003700ae7308 */ /* 0x000fe20000002400 */
[CC--:B------:R-:W-:Y:S01]  /*3000*/  ISETP.GE.AND P0, PT, R4.reuse, R135.reuse, PT ;  /* 0x000000870400720c */ /* 0x0c0fe20003f06270 */
[----:B------:R-:W-:Y:S01]  /*3010*/  HMMA.16816.F32.BF16 R20, R8, R22, R80 ;  /* 0x000000160814723c */ /* 0x000fe20000041850 */
[----:B------:R-:W-:Y:S02]  /*3020*/  ISETP.GE.AND P5, PT, R4, R2, PT ;  /* 0x000000020400720c */ /* 0x000fe40003fa6270 */
[----:B------:R-:W-:Y:S02]  /*3030*/  FSEL R4, R45, -INF , !P4 ;  /* 0xff8000002d047808 */ /* 0x000fe40006000000 */
[----:B------:R-:W-:Y:S01]  /*3040*/  FSEL R17, R46, -INF , !P1 ;  /* 0xff8000002e117808 */ /* 0x000fe20004800000 */
[----:B------:R-:W-:Y:S01]  /*3050*/  MUFU.TANH R161, R53 ;  /* 0x0000003500a17308 */ /* 0x000fe20000002400 */
[----:B------:R-:W-:-:S02]  /*3060*/  ISETP.GE.AND P4, PT, R12, R135, PT ;  /* 0x000000870c00720c */ /* 0x000fc40003f86270 */
[-C--:B------:R-:W-:Y:S02]  /*3070*/  ISETP.GE.AND P1, PT, R12, R2.reuse, PT ;  /* 0x000000020c00720c */ /* 0x080fe40003f26270 */
[C---:B------:R-:W-:Y:S02]  /*3080*/  IADD3 R12, R3.reuse, 0x20, RZ ;  /* 0x00000020030c7810 */ /* 0x040fe40007ffe0ff */
[----:B------:R-:W-:Y:S01]  /*3090*/  FSEL R14, R50, -INF , !P6 ;  /* 0xff800000320e7808 */ /* 0x000fe20007000000 */
[----:B------:R-:W-:Y:S01]  /*30a0*/  MUFU.TANH R164, R54 ;  /* 0x0000003600a47308 */ /* 0x000fe20000002400 */
[----:B------:R-:W-:Y:S01]  /*30b0*/  IADD3 R8, R3, 0x28, RZ ;  /* 0x0000002803087810 */ /* 0x000fe20007ffe0ff */
[----:B------:R-:W-:Y:S01]  /*30c0*/  FMUL.FTZ R79, R79, c[0x0][0x2ec] ;  /* 0x0000bb004f4f7a20 */ /* 0x000fe20000410000 */
[-C--:B------:R-:W-:Y:S01]  /*30d0*/  ISETP.GE.AND P6, PT, R12, R135.reuse, PT ;  /* 0x000000870c00720c */ /* 0x080fe20003fc6270 */
[----:B------:R-:W-:Y:S01]  /*30e0*/  FMUL.FTZ R76, R76, c[0x0][0x2ec] ;  /* 0x0000bb004c4c7a20 */ /* 0x000fe20000410000 */
[----:B------:R-:W-:Y:S01]  /*30f0*/  IADD3 R11, R3, 0x29, RZ ;  /* 0x00000029030b7810 */ /* 0x000fe20007ffe0ff */
[----:B------:R-:W-:Y:S01]  /*3100*/  FMUL.FTZ R77, R77, c[0x0][0x2ec] ;  /* 0x0000bb004d4d7a20 */ /* 0x000fe20000410000 */
[----:B-1----:R-:W-:Y:S01]  /*3110*/  FSEL R10, R29, -INF , !P5 ;  /* 0xff8000001d0a7808 */ /* 0x002fe20006800000 */
[----:B------:R-:W1:Y:S01]  /*3120*/  MUFU.TANH R142, R79 ;  /* 0x0000004f008e7308 */ /* 0x000e620000002400 */
[----:B------:R-:W-:Y:S01]  /*3130*/  FSEL R9, R28, -INF , !P4 ;  /* 0xff8000001c097808 */ /* 0x000fe20006000000 */
[----:B------:R-:W-:Y:S01]  /*3140*/  FMUL.FTZ R78, R78, c[0x0][0x2ec] ;  /* 0x0000bb004e4e7a20 */ /* 0x000fe20000410000 */
[-C--:B------:R-:W-:Y:S01]  /*3150*/  ISETP.GE.AND P5, PT, R8, R135.reuse, PT ;  /* 0x000000870800720c */ /* 0x080fe20003fa6270 */
[----:B------:R-:W-:Y:S01]  /*3160*/  FMUL.FTZ R20, R20, c[0x0][0x2ec] ;  /* 0x0000bb0014147a20 */ /* 0x000fe20000410000 */
[-C--:B------:R-:W-:Y:S01]  /*3170*/  ISETP.GE.AND P4, PT, R8, R2.reuse, PT ;  /* 0x000000020800720c */ /* 0x080fe20003f86270 */
[----:B------:R-:W-:Y:S01]  /*3180*/  FMUL.FTZ R21, R21, c[0x0][0x2ec] ;  /* 0x0000bb0015157a20 */ /* 0x000fe20000410000 */
[----:B------:R-:W-:Y:S01]  /*3190*/  FSEL R8, R32, -INF , !P1 ;  /* 0xff80000020087808 */ /* 0x000fe20004800000 */
[----:B------:R-:W-:Y:S01]  /*31a0*/  MUFU.TANH R163, R73 ;  /* 0x0000004900a37308 */ /* 0x000fe20000002400 */
[----:B----4-:R-:W-:Y:S01]  /*31b0*/  FSEL R169, R169, -INF , !P6 ;  /* 0xff800000a9a97808 */ /* 0x010fe20007000000 */
[----:B------:R-:W-:Y:S01]  /*31c0*/  FMUL.FTZ R22, R22, c[0x0][0x2ec] ;  /* 0x0000bb0016167a20 */ /* 0x000fe20000410000 */
[----:B------:R-:W-:Y:S01]  /*31d0*/  ISETP.GE.AND P1, PT, R11, R135, PT ;  /* 0x000000870b00720c */ /* 0x000fe20003f26270 */
[----:B------:R-:W-:Y:S01]  /*31e0*/  FMUL.FTZ R23, R23, c[0x0][0x2ec] ;  /* 0x0000bb0017177a20 */ /* 0x000fe20000410000 */
[----:B------:R-:W-:-:S02]  /*31f0*/  ISETP.GE.AND P6, PT, R11, R2, PT ;  /* 0x000000020b00720c */ /* 0x000fc40003fc6270 */
[C---:B------:R-:W-:Y:S01]  /*3200*/  IADD3 R11, R3.reuse, 0x31, RZ ;  /* 0x00000031030b7810 */ /* 0x040fe20007ffe0ff */
[----:B------:R-:W3:Y:S01]  /*3210*/  MUFU.TANH R168, R74 ;  /* 0x0000004a00a87308 */ /* 0x000ee20000002400 */
[----:B------:R-:W-:Y:S02]  /*3220*/  IADD3 R16, R3, 0x21, RZ ;  /* 0x0000002103107810 */ /* 0x000fe40007ffe0ff */
[----:B--2---:R-:W-:Y:S02]  /*3230*/  FSEL R167, R167, -INF , !P5 ;  /* 0xff800000a7a77808 */ /* 0x004fe40006800000 */
[----:B------:R-:W-:Y:S02]  /*3240*/  FSEL R13, R51, -INF , !P0 ;  /* 0xff800000330d7808 */ /* 0x000fe40004000000 */
[-C--:B------:R-:W-:Y:S01]  /*3250*/  ISETP.GE.AND P5, PT, R11, R2.reuse, PT ;  /* 0x000000020b00720c */ /* 0x080fe20003fa6270 */
[----:B------:R-:W2:Y:S01]  /*3260*/  MUFU.TANH R172, R75 ;  /* 0x0000004b00ac7308 */ /* 0x000ea20000002400 */
[----:B------:R-:W-:-:S02]  /*3270*/  ISETP.GE.AND P0, PT, R16, R2, PT ;  /* 0x000000021000720c */ /* 0x000fc40003f06270 */
[----:B------:R-:W-:Y:S02]  /*3280*/  FSEL R15, R47, -INF , !P2 ;  /* 0xff8000002f0f7808 */ /* 0x000fe40005000000 */
[----:B------:R-:W-:Y:S02]  /*3290*/  ISETP.GE.AND P2, PT, R12, R2, PT ;  /* 0x000000020c00720c */ /* 0x000fe40003f46270 */
[----:B-1----:R-:W-:Y:S01]  /*32a0*/  FSEL R142, R142, -INF , !P5 ;  /* 0xff8000008e8e7808 */ /* 0x002fe20006800000 */
[----:B------:R-:W1:Y:S01]  /*32b0*/  MUFU.TANH R173, R76 ;  /* 0x0000004c00ad7308 */ /* 0x000e620000002400 */
[----:B------:R-:W-:Y:S02]  /*32c0*/  FSEL R12, R60, -INF , !P3 ;  /* 0xff8000003c0c7808 */ /* 0x000fe40005800000 */
[----:B------:R-:W-:Y:S02]  /*32d0*/  FSEL R174, R174, -INF , !P0 ;  /* 0xff800000aeae7808 */ /* 0x000fe40004000000 */
[----:B------:R-:W-:-:S02]  /*32e0*/  ISETP.GE.AND P5, PT, R133, 0x2, PT ;  /* 0x000000028500780c */ /* 0x000fc40003fa6270 */
[-C--:B------:R-:W-:Y:S01]  /*32f0*/  ISETP.GE.AND P3, PT, R16, R135.reuse, PT ;  /* 0x000000871000720c */ /* 0x080fe20003f66270 */
[----:B------:R-:W-:Y:S01]  /*3300*/  MUFU.TANH R171, R77 ;  /* 0x0000004d00ab7308 */ /* 0x000fe20000002400 */
[----:B------:R-:W-:Y:S02]  /*3310*/  ISETP.GE.AND P0, PT, R11, R135, PT ;  /* 0x000000870b00720c */ /* 0x000fe40003f06270 */
[C---:B------:R-:W-:Y:S02]  /*3320*/  IADD3 R16, R3.reuse, 0x30, RZ ;  /* 0x0000003003107810 */ /* 0x040fe40007ffe0ff */
[----:B------:R-:W-:Y:S02]  /*3330*/  IADD3 R11, R3, 0x38, RZ ;  /* 0x00000038030b7810 */ /* 0x000fe40007ffe0ff */
[----:B------:R-:W-:Y:S01]  /*3340*/  FSEL R164, R164, -INF , !P2 ;  /* 0xff800000a4a47808 */ /* 0x000fe20005000000 */
[----:B------:R-:W4:Y:S01]  /*3350*/  MUFU.TANH R166, R78 ;  /* 0x0000004e00a67308 */ /* 0x000f220000002400 */
[----:B------:R-:W-:-:S02]  /*3360*/  FSEL R161, R161, -INF , !P3 ;  /* 0xff800000a1a17808 */ /* 0x000fc40005800000 */
[----:B---3--:R-:W-:Y:S02]  /*3370*/  FSEL R168, R168, -INF , !P4 ;  /* 0xff800000a8a87808 */ /* 0x008fe40006000000 */
[----:B------:R-:W-:Y:S02]  /*3380*/  FSEL R163, R163, -INF , !P1 ;  /* 0xff800000a3a37808 */ /* 0x000fe40004800000 */
[CC--:B------:R-:W-:Y:S01]  /*3390*/  ISETP.GE.AND P2, PT, R16.reuse, R135.reuse, PT ;  /* 0x000000871000720c */ /* 0x0c0fe20003f46270 */
[----:B------:R-:W3:Y:S01]  /*33a0*/  MUFU.TANH R143, R20 ;  /* 0x00000014008f7308 */ /* 0x000ee20000002400 */
[-C--:B------:R-:W-:Y:S02]  /*33b0*/  ISETP.GE.AND P3, PT, R16, R2.reuse, PT ;  /* 0x000000021000720c */ /* 0x080fe40003f66270 */
[C---:B------:R-:W-:Y:S02]  /*33c0*/  ISETP.GE.AND P4, PT, R11.reuse, R135, PT ;  /* 0x000000870b00720c */ /* 0x040fe40003f86270 */
[----:B------:R-:W-:-:S02]  /*33d0*/  ISETP.GE.AND P1, PT, R11, R2, PT ;  /* 0x000000020b00720c */ /* 0x000fc40003f26270 */
[----:B------:R-:W-:Y:S01]  /*33e0*/  IADD3 R11, R3, 0x39, RZ ;  /* 0x00000039030b7810 */ /* 0x000fe20007ffe0ff */
[----:B------:R-:W-:Y:S01]  /*33f0*/  MUFU.TANH R141, R21 ;  /* 0x00000015008d7308 */ /* 0x000fe20000002400 */
[----:B--2---:R-:W-:Y:S02]  /*3400*/  FSEL R172, R172, -INF , !P6 ;  /* 0xff800000acac7808 */ /* 0x004fe40007000000 */
[----:B-1----:R-:W-:Y:S02]  /*3410*/  FSEL R173, R173, -INF , !P2 ;  /* 0xff800000adad7808 */ /* 0x002fe40005000000 */
[----:B----4-:R-:W-:Y:S02]  /*3420*/  FSEL R166, R166, -INF , !P3 ;  /* 0xff800000a6a67808 */ /* 0x010fe40005800000 */
[----:B------:R-:W-:Y:S01]  /*3430*/  FSEL R171, R171, -INF , !P0 ;  /* 0xff800000abab7808 */ /* 0x000fe20004000000 */
[----:B------:R-:W1:Y:S01]  /*3440*/  MUFU.TANH R140, R22 ;  /* 0x00000016008c7308 */ /* 0x000e620000002400 */
[----:B------:R-:W-:Y:S01]  /*3450*/  BAR.SYNC.DEFER_BLOCKING 0x0 ;  /* 0x0000000000007b1d */ /* 0x000fe20000010000 */
[----:B------:R-:W-:-:S02]  /*3460*/  ISETP.GE.AND P6, PT, R3, R135, PT ;  /* 0x000000870300720c */ /* 0x000fc40003fc6270 */
[-C--:B------:R-:W-:Y:S02]  /*3470*/  ISETP.GE.AND P2, PT, R3, R2.reuse, PT ;  /* 0x000000020300720c */ /* 0x080fe40003f46270 */
[C---:B------:R-:W-:Y:S02]  /*3480*/  ISETP.GE.AND P3, PT, R11.reuse, R135, PT ;  /* 0x000000870b00720c */ /* 0x040fe40003f66270 */
[----:B------:R-:W2:Y:S01]  /*3490*/  MUFU.TANH R162, R23 ;  /* 0x0000001700a27308 */ /* 0x000ea20000002400 */
[----:B------:R-:W-:Y:S02]  /*34a0*/  ISETP.GE.AND P0, PT, R11, R2, PT ;  /* 0x000000020b00720c */ /* 0x000fe40003f06270 */
[----:B---3--:R-:W-:Y:S02]  /*34b0*/  FSEL R143, R143, -INF , !P4 ;  /* 0xff8000008f8f7808 */ /* 0x008fe40006000000 */
[----:B------:R-:W-:Y:S02]  /*34c0*/  FSEL R48, R48, -INF , !P6 ;  /* 0xff80000030307808 */ /* 0x000fe40007000000 */
[----:B------:R-:W-:-:S02]  /*34d0*/  FSEL R40, R40, -INF , !P2 ;  /* 0xff80000028287808 */ /* 0x000fc40005000000 */
[----:B-1----:R-:W-:Y:S02]  /*34e0*/  FSEL R140, R140, -INF , !P1 ;  /* 0xff8000008c8c7808 */ /* 0x002fe40004800000 */
[----:B------:R-:W-:Y:S02]  /*34f0*/  FSEL R141, R141, -INF , !P3 ;  /* 0xff8000008d8d7808 */ /* 0x000fe40005800000 */
[----:B--2---:R-:W-:Y:S01]  /*3500*/  FSEL R162, R162, -INF , !P0 ;  /* 0xff800000a2a27808 */ /* 0x004fe20004000000 */
        /* <DEDUP_REMOVED lines=56> */
.L_x_138:
[----:B------:R-:W-:Y:S05]  /*3890*/  BSYNC B0 ;  /* 0x0000000000007941 */ /* 0x000fea0003800000 */
.L_x_137:
[----:B------:R-:W0:Y:S02]  /*38a0*/  LDGDEPBAR ;  /* 0x00000000000079af */ /* 0x000e240000000000 */
.L_x_136:
        /* <DEDUP_REMOVED lines=45> */
[----:B------:R-:W-:Y:S04]  /*3b80*/  LDSM.16.MT88.4 R64, [R196+0x14000] ;  /* 0x01400000c440783b */ /* 0x000fe80000004200 */
[----:B------:R-:W-:Y:S04]  /*3b90*/  LDSM.16.MT88.4 R72, [R200+0x16000] ;  /* 0x01600000c848783b */ /* 0x000fe80000004200 */
[----:B------:R-:W-:Y:S04]  /*3ba0*/  LDSM.16.MT88.4 R80, [R198+0x16000] ;  /* 0x01600000c650783b */ /* 0x000fe80000004200 */
[----:B------:R-:W-:Y:S01]  /*3bb0*/  LDSM.16.MT88.4 R88, [R197+0x16000] ;  /* 0x01600000c558783b */ /* 0x000fe20000004200 */
[----:B-1----:R-:W-:-:S03]  /*3bc0*/  FMNMX.FTZ R132, R11, R132, !PT ;  /* 0x000000840b847209 */ /* 0x002fc60007810000 */
[----:B------:R-:W-:Y:S01]  /*3bd0*/  LDSM.16.MT88.4 R20, [R200+0x12800] ;  /* 0x01280000c814783b */ /* 0x000fe20000004200 */
[----:B--2---:R-:W-:Y:S01]  /*3be0*/  FMNMX.FTZ R3, R16, R3, !PT ;  /* 0x0000000310037209 */ /* 0x004fe20007810000 */
[C---:B------:R-:W-:Y:S01]  /*3bf0*/  FMUL.FTZ R170, R132.reuse, c[0x0][0x23c] ;  /* 0x00008f0084aa7a20 */ /* 0x040fe20000410000 */
[----:B------:R-:W-:Y:S01]  /*3c00*/  FSETP.NEU.FTZ.AND P0, PT, R132, -INF , PT ;  /* 0xff8000008400780b */ /* 0x000fe20003f1d000 */
[----:B------:R-:W-:Y:S02]  /*3c10*/  LDSM.16.MT88.4 R136, [R198+0x12800] ;  /* 0x01280000c688783b */ /* 0x000fe40000004200 */
        /* <DEDUP_REMOVED lines=9> */
[--C-:B------:R-:W-:Y:S01]  /*3cb0*/  FFMA.FTZ R154, R40, c[0x0][0x23c], -R165.reuse ;  /* 0x00008f00289a7a23 */ /* 0x100fe200000108a5 */
[----:B------:R-:W-:Y:S01]  /*3cc0*/  LDSM.16.MT88.4 R48, [R198+0x14000] ;  /* 0x01400000c630783b */ /* 0x000fe20000004200 */
[----:B------:R-:W-:Y:S01]  /*3cd0*/  FFMA.FTZ R155, R31, c[0x0][0x23c], -R170 ;  /* 0x00008f001f9b7a23 */ /* 0x000fe200000108aa */
[----:B------:R-:W-:Y:S01]  /*3ce0*/  MUFU.EX2 R152, R152 ;  /* 0x0000009800987308 */ /* 0x000fe20000000800 */
[--C-:B------:R-:W-:Y:S01]  /*3cf0*/  FFMA.FTZ R159, R6, c[0x0][0x23c], -R165.reuse ;  /* 0x00008f00069f7a23 */ /* 0x100fe200000108a5 */
[----:B------:R-:W1:Y:S01]  /*3d00*/  LDSM.16.MT88.4 R40, [R200+0x14000] ;  /* 0x01400000c828783b */ /* 0x000e620000004200 */
[----:B------:R-:W-:-:S02]  /*3d10*/  FFMA.FTZ R156, R44, c[0x0][0x23c], -R165 ;  /* 0x00008f002c9c7a23 */ /* 0x000fc400000108a5 */
[--C-:B------:R-:W-:Y:S01]  /*3d20*/  FFMA.FTZ R151, R4, c[0x0][0x23c], -R165.reuse ;  /* 0x00008f0004977a23 */ /* 0x100fe200000108a5 */
[----:B------:R-:W-:Y:S01]  /*3d30*/  LDSM.16.MT88.4 R28, [R196+0x12800] ;  /* 0x01280000c41c783b */ /* 0x000fe20000004200 */
[--C-:B------:R-:W-:Y:S01]  /*3d40*/  FFMA.FTZ R153, R17, c[0x0][0x23c], -R170.reuse ;  /* 0x00008f0011997a23 */ /* 0x100fe200000108aa */
[----:B------:R-:W2:Y:S01]  /*3d50*/  MUFU.EX2 R157, R157 ;  /* 0x0000009d009d7308 */ /* 0x000ea20000000800 */
[--C-:B------:R-:W-:Y:S01]  /*3d60*/  FFMA.FTZ R144, R9, c[0x0][0x23c], -R170.reuse ;  /* 0x00008f0009907a23 */ /* 0x100fe200000108aa */
[----:B------:R-:W3:Y:S01]  /*3d70*/  LDSM.16.MT88.4 R4, [R196+0x16000] ;  /* 0x01600000c404783b */ /* 0x000ee20000004200 */
[--C-:B------:R-:W-:Y:S02]  /*3d80*/  FFMA.FTZ R149, R10, c[0x0][0x23c], -R165.reuse ;  /* 0x00008f000a957a23 */ /* 0x100fe400000108a5 */
[--C-:B------:R-:W-:Y:S01]  /*3d90*/  FFMA.FTZ R0, R8, c[0x0][0x23c], -R165.reuse ;  /* 0x00008f0008007a23 */ /* 0x100fe200000108a5 */
[----:B------:R-:W-:Y:S01]  /*3da0*/  LDSM.16.MT88.4 R16, [R197+0x14800] ;  /* 0x01480000c510783b */ /* 0x000fe20000004200 */
[--C-:B------:R-:W-:Y:S01]  /*3db0*/  FFMA.FTZ R146, R15, c[0x0][0x23c], -R170.reuse ;  /* 0x00008f000f927a23 */ /* 0x100fe200000108aa */
[----:B------:R-:W-:Y:S01]  /*3dc0*/  MUFU.EX2 R155, R155 ;  /* 0x0000009b009b7308 */ /* 0x000fe20000000800 */
[----:B------:R-:W-:Y:S01]  /*3dd0*/  FFMA.FTZ R147, R13, c[0x0][0x23c], -R170 ;  /* 0x00008f000d937a23 */ /* 0x000fe200000108aa */
[----:B------:R-:W4:Y:S01]  /*3de0*/  LDSM.16.MT88.4 R8, [R200+0x14800] ;  /* 0x01480000c808783b */ /* 0x000f220000004200 */
[----:B------:R-:W-:-:S02]  /*3df0*/  FFMA.FTZ R150, R14, c[0x0][0x23c], -R165 ;  /* 0x00008f000e967a23 */ /* 0x000fc400000108a5 */
[----:B------:R-:W-:Y:S02]  /*3e00*/  FFMA.FTZ R145, R12, c[0x0][0x23c], -R165 ;  /* 0x00008f000c917a23 */ /* 0x000fe400000108a5 */
[----:B------:R-:W5:Y:S01]  /*3e10*/  LDSM.16.MT88.4 R12, [R196+0x14800] ;  /* 0x01480000c40c783b */ /* 0x000f620000004200 */
[----:B------:R-:W1:Y:S01]  /*3e20*/  MUFU.EX2 R148, R148 ;  /* 0x0000009400947308 */ /* 0x000e620000000800 */
[----:B--2---:R-:W-:Y:S01]  /*3e30*/  F2FP.BF16.PACK_AB R96, R152, R157 ;  /* 0x0000009d9860723e */ /* 0x004fe200000010ff */
[--C-:B------:R-:W-:Y:S02]  /*3e40*/  FFMA.FTZ R158, R169, c[0x0][0x23c], -R170.reuse ;  /* 0x00008f00a99e7a23 */ /* 0x100fe400000108aa */
[--C-:B------:R-:W-:Y:S02]  /*3e50*/  FFMA.FTZ R160, R167, c[0x0][0x23c], -R170.reuse ;  /* 0x00008f00a7a07a23 */ /* 0x100fe400000108aa */
[--C-:B------:R-:W-:Y:S02]  /*3e60*/  FFMA.FTZ R161, R161, c[0x0][0x23c], -R170.reuse ;  /* 0x00008f00a1a17a23 */ /* 0x100fe400000108aa */
[----:B------:R-:W-:Y:S01]  /*3e70*/  MUFU.EX2 R154, R154 ;  /* 0x0000009a009a7308 */ /* 0x000fe20000000800 */
[----:B------:R-:W-:-:S02]  /*3e80*/  FFMA.FTZ R163, R163, c[0x0][0x23c], -R170 ;  /* 0x00008f00a3a37a23 */ /* 0x000fc400000108aa */
[--C-:B------:R-:W-:Y:S02]  /*3e90*/  FFMA.FTZ R164, R164, c[0x0][0x23c], -R165.reuse ;  /* 0x00008f00a4a47a23 */ /* 0x100fe400000108a5 */
[--C-:B------:R-:W-:Y:S02]  /*3ea0*/  FFMA.FTZ R167, R174, c[0x0][0x23c], -R165.reuse ;  /* 0x00008f00aea77a23 */ /* 0x100fe400000108a5 */
[--C-:B------:R-:W-:Y:S01]  /*3eb0*/  FFMA.FTZ R168, R168, c[0x0][0x23c], -R165.reuse ;  /* 0x00008f00a8a87a23 */ /* 0x100fe200000108a5 */
[----:B------:R-:W2:Y:S01]  /*3ec0*/  MUFU.EX2 R159, R159 ;  /* 0x0000009f009f7308 */ /* 0x000ea20000000800 */
[----:B-1----:R-:W-:Y:S01]  /*3ed0*/  F2FP.BF16.PACK_AB R98, R148, R155 ;  /* 0x0000009b9462723e */ /* 0x002fe200000010ff */
        /* <DEDUP_REMOVED lines=8> */
[----:B------:R-:W1:Y:S01]  /*3f60*/  MUFU.EX2 R151, R151 ;  /* 0x0000009700977308 */ /* 0x000e620000000800 */
[----:B--2---:R-:W-:Y:S01]  /*3f70*/  F2FP.BF16.PACK_AB R97, R159, R154 ;  /* 0x0000009a9f61723e */ /* 0x004fe200000010ff */
        /* <DEDUP_REMOVED lines=8> */
[----:B-1----:R-:W-:Y:S01]  /*4000*/  F2FP.BF16.PACK_AB R99, R151, R156 ;  /* 0x0000009c9763723e */ /* 0x002fe200000010ff */
[----:B------:R-:W1:Y:S01]  /*4010*/  MUFU.EX2 R146, R146 ;  /* 0x0000009200927308 */ /* 0x000e620000000800 */
        /* <DEDUP_REMOVED lines=45> */
[----:B------:R-:W4:Y:S06]  /*42f0*/  MUFU.EX2 R221, R221 ;  /* 0x000000dd00dd7308 */ /* 0x000f2c0000000800 */
[C---:B---3--:R-:W-:Y:S07]  /*4300*/  HMMA.16816.F32.BF16 R92, R96.reuse, R4, RZ ;  /* 0x00000004605c723c */ /* 0x048fee00000418ff */
[----:B-1----:R-:W-:Y:S01]  /*4310*/  F2FP.BF16.PACK_AB R4, R146, R153 ;  /* 0x000000999204723e */ /* 0x002fe200000010ff */
[----:B------:R-:W-:Y:S01]  /*4320*/  HMMA.16816.F32.BF16 R96, R96, R6, RZ ;  /* 0x000000066060723c */ /* 0x000fe200000418ff */
[----:B--2---:R-:W-:Y:S01]  /*4330*/  F2FP.BF16.PACK_AB R5, R145, R150 ;  /* 0x000000969105723e */ /* 0x004fe200000010ff */
[----:B------:R-:W-:-:S02]  /*4340*/  FADD.FTZ R153, R153, R148 ;  /* 0x0000009499997221 */ /* 0x000fc40000010000 */
[----:B------:R-:W-:Y:S02]  /*4350*/  FADD.FTZ R150, R150, R151 ;  /* 0x0000009796967221 */ /* 0x000fe40000010000 */
[----:B------:R-:W-:Y:S01]  /*4360*/  FADD.FTZ R146, R146, R153 ;  /* 0x0000009992927221 */ /* 0x000fe20000010000 */
[----:B------:R-:W-:Y:S01]  /*4370*/  F2FP.BF16.PACK_AB R6, R144, R147 ;  /* 0x000000939006723e */ /* 0x000fe200000010ff */
[----:B------:R-:W-:Y:S01]  /*4380*/  FADD.FTZ R150, R145, R150 ;  /* 0x0000009691967221 */ /* 0x000fe20000010000 */
[----:B------:R-:W-:Y:S01]  /*4390*/  F2FP.BF16.PACK_AB R7, R0, R149 ;  /* 0x000000950007723e */ /* 0x000fe200000010ff */
[----:B------:R-:W-:Y:S02]  /*43a0*/  FADD.FTZ R147, R147, R146 ;  /* 0x0000009293937221 */ /* 0x000fe40000010000 */
[----:B------:R-:W-:Y:S02]  /*43b0*/  FADD.FTZ R149, R149, R150 ;  /* 0x0000009695957221 */ /* 0x000fe40000010000 */
[----:B------:R-:W-:-:S02]  /*43c0*/  FADD.FTZ R147, R144, R147 ;  /* 0x0000009390937221 */ /* 0x000fc40000010000 */
[----:B----4-:R-:W-:Y:S01]  /*43d0*/  HMMA.16816.F32.BF16 R36, R4, R8, R36 ;  /* 0x000000080424723c */ /* 0x010fe20000041824 */
        /* <DEDUP_REMOVED lines=9> */
[C---:B-----5:R-:W-:Y:S08]  /*4470*/  HMMA.16816.F32.BF16 R60, R4.reuse, R12, R60 ;  /* 0x0000000c043c723c */ /* 0x060ff0000004183c */
[C---:B------:R-:W-:Y:S01]  /*4480*/  HMMA.16816.F32.BF16 R64, R4.reuse, R14, R64 ;  /* 0x0000000e0440723c */ /* 0x040fe20000041840 */
[----:B------:R-:W4:Y:S07]  /*4490*/  LDSM.16.MT88.4 R12, [R196+0x16800] ;  /* 0x01680000c40c783b */ /* 0x000f2e0000004200 */
[C---:B-1----:R-:W-:Y:S08]  /*44a0*/  HMMA.16816.F32.BF16 R76, R4.reuse, R8, R76 ;  /* 0x00000008044c723c */ /* 0x042ff0000004184c */
[C---:B------:R-:W-:Y:S01]  /*44b0*/  HMMA.16816.F32.BF16 R80, R4.reuse, R10, R80 ;  /* 0x0000000a0450723c */ /* 0x040fe20000041850 */
[----:B------:R-:W1:Y:S07]  /*44c0*/  LDSM.16.MT88.4 R8, [R200+0x13000] ;  /* 0x01300000c808783b */ /* 0x000e6e0000004200 */
[C---:B--2---:R-:W-:Y:S08]  /*44d0*/  HMMA.16816.F32.BF16 R84, R4.reuse, R16, R84 ;  /* 0x000000100454723c */ /* 0x044ff00000041854 */
[C---:B------:R-:W-:Y:S01]  /*44e0*/  HMMA.16816.F32.BF16 R88, R4.reuse, R18, R88 ;  /* 0x000000120458723c */ /* 0x040fe20000041858 */
[----:B------:R-:W2:Y:S07]  /*44f0*/  LDSM.16.MT88.4 R16, [R198+0x13000] ;  /* 0x01300000c610783b */ /* 0x000eae0000004200 */
        /* <DEDUP_REMOVED lines=33> */
[C---:B--2---:R-:W-:Y:S08]  /*4710*/  HMMA.16816.F32.BF16 R120, R4.reuse, R16, R120 ;  /* 0x000000100478723c */ /* 0x044ff00000041878 */
[C---:B------:R-:W-:Y:S01]  /*4720*/  HMMA.16816.F32.BF16 R116, R4.reuse, R18, R116 ;  /* 0x000000120474723c */ /* 0x040fe20000041874 */
[----:B------:R-:W2:Y:S07]  /*4730*/  LDSM.16.MT88.4 R16, [R196+0x15000] ;  /* 0x01500000c410783b */ /* 0x000eae0000004200 */
[C---:B---3--:R-:W-:Y:S08]  /*4740*/  HMMA.16816.F32.BF16 R36, R4.reuse, R12, R36 ;  /* 0x0000000c0424723c */ /* 0x048ff00000041824 */
[C---:B------:R-:W-:Y:S01]  /*4750*/  HMMA.16816.F32.BF16 R40, R4.reuse, R14, R40 ;  /* 0x0000000e0428723c */ /* 0x040fe20000041828 */
[----:B------:R-:W3:Y:S07]  /*4760*/  LDSM.16.MT88.4 R12, [R198+0x17000] ;  /* 0x01700000c60c783b */ /* 0x000eee0000004200 */
[C---:B------:R-:W-:Y:S08]  /*4770*/  HMMA.16816.F32.BF16 R68, R4.reuse, R20, R68 ;  /* 0x000000140444723c */ /* 0x040ff00000041844 */
[C---:B-1----:R-:W-:Y:S08]  /*4780*/  HMMA.16816.F32.BF16 R52, R4.reuse, R8, R52 ;  /* 0x000000080434723c */ /* 0x042ff00000041834 */
        /* <DEDUP_REMOVED lines=8> */
[C---:B------:R-:W-:Y:S01]  /*4810*/  HMMA.16816.F32.BF16 R72, R4.reuse, R22, R72 ;  /* 0x000000160448723c */ /* 0x040fe20000041848 */
[----:B------:R-:W-:Y:S07]  /*4820*/  LDSM.16.MT88.4 R20, [R196+0x15800] ;  /* 0x01580000c414783b */ /* 0x000fee0000004200 */
        /* <DEDUP_REMOVED lines=14> */
[----:B------:R-:W2:Y:S06]  /*4910*/  LDSM.16.MT88.4 R24, [R197+0x15800] ;  /* 0x01580000c518783b */ /* 0x000eac0000004200 */
        /* <DEDUP_REMOVED lines=10> */
[----:B---3--:R-:W-:Y:S01]  /*49c0*/  HMMA.16816.F32.BF16 R128, R4, R12, R128 ;  /* 0x0000000c0480723c */ /* 0x008fe20000041880 */
[----:B------:R-:W-:Y:S02]  /*49d0*/  FADD.FTZ R225, R170, R173 ;  /* 0x000000adaae17221 */ /* 0x000fe40000010000 */
[----:B------:R-:W-:-:S05]  /*49e0*/  FADD.FTZ R221, R221, R174 ;  /* 0x000000aedddd7221 */ /* 0x000fca0000010000 */
[C---:B------:R-:W-:Y:S01]  /*49f0*/  HMMA.16816.F32.BF16 R124, R4.reuse, R14, R124 ;  /* 0x0000000e047c723c */ /* 0x040fe2000004187c */
[----:B------:R-:W3:Y:S07]  /*4a00*/  LDSM.16.MT88.4 R12, [R198+0x17800] ;  /* 0x01780000c60c783b */ /* 0x000eee0000004200 */
[C---:B-1----:R-:W-:Y:S08]  /*4a10*/  HMMA.16816.F32.BF16 R36, R4.reuse, R8, R36 ;  /* 0x000000080424723c */ /* 0x042ff00000041824 */
[C---:B------:R-:W-:Y:S01]  /*4a20*/  HMMA.16816.F32.BF16 R40, R4.reuse, R10, R40 ;  /* 0x0000000a0428723c */ /* 0x040fe20000041828 */
[----:B------:R-:W1:Y:S07]  /*4a30*/  LDSM.16.MT88.4 R8, [R197+0x17800] ;  /* 0x01780000c508783b */ /* 0x000e6e0000004200 */
[C---:B--2---:R-:W-:Y:S08]  /*4a40*/  HMMA.16816.F32.BF16 R68, R4.reuse, R16, R68 ;  /* 0x000000100444723c */ /* 0x044ff00000041844 */
[C---:B------:R-:W-:Y:S01]  /*4a50*/  HMMA.16816.F32.BF16 R72, R4.reuse, R18, R72 ;  /* 0x000000120448723c */ /* 0x040fe20000041848 */
[----:B------:R-:W2:Y:S07]  /*4a60*/  LDSM.16.MT88.4 R16, [R196+0x17800] ;  /* 0x01780000c410783b */ /* 0x000eae0000004200 */
        /* <DEDUP_REMOVED lines=15> */
[C---:B------:R-:W-:Y:S08]  /*4b60*/  HMMA.16816.F32.BF16 R88, R4.reuse, R10, R88 ;  /* 0x0000000a0458723c */ /* 0x040ff00000041858 */
[C---:B--2---:R-:W-:Y:S08]  /*4b70*/  HMMA.16816.F32.BF16 R92, R4.reuse, R16, R92 ;  /* 0x00000010045c723c */ /* 0x044ff0000004185c */
        /* <DEDUP_REMOVED lines=60> */
[----:B------:R-:W-:Y:S04]  /*4f40*/  LDSM.16.M88.4 R32, [R204] ;  /* 0x00000000cc20783b */ /* 0x000fe80000000200 */
[----:B--2---:R-:W-:Y:S04]  /*4f50*/  LDSM.16.M88.4 R12, [R203] ;  /* 0x00000000cb0c783b */ /* 0x004fe80000000200 */
[----:B------:R-:W2:Y:S04]  /*4f60*/  LDSM.16.M88.4 R140, [R205+0xc800] ;  /* 0x00c80000cd8c783b */ /* 0x000ea80000000200 */
[----:B------:R-:W5:Y:S04]  /*4f70*/  LDSM.16.M88.4 R152, [R205+0xd000] ;  /* 0x00d00000cd98783b */ /* 0x000f680000000200 */
[----:B------:R-:W5:Y:S04]  /*4f80*/  LDSM.16.M88.4 R24, [R205+0xd800] ;  /* 0x00d80000cd18783b */ /* 0x000f680000000200 */
[----:B-1----:R-:W-:Y:S04]  /*4f90*/  LDSM.16.M88.4 R8, [R202] ;  /* 0x00000000ca08783b */ /* 0x002fe80000000200 */
[----:B----4-:R-:W1:Y:S04]  /*4fa0*/  LDSM.16.M88.4 R20, [R199+0xc000] ;  /* 0x00c00000c714783b */ /* 0x010e680000000200 */
[----:B------:R-:W4:Y:S04]  /*4fb0*/  LDSM.16.M88.4 R148, [R195] ;  /* 0x00000000c394783b */ /* 0x000f280000000200 */
[----:B------:R-:W1:Y:S01]  /*4fc0*/  LDSM.16.M88.4 R144, [R194] ;  /* 0x00000000c290783b */ /* 0x000e620000000200 */
[C---:B---3--:R-:W-:Y:S03]  /*4fd0*/  HMMA.16816.F32.BF16 R4, R168.reuse, R16, RZ ;  /* 0x00000010a804723c */ /* 0x048fe600000418ff */
[----:B------:R-:W3:Y:S04]  /*4fe0*/  LDSM.16.M88.4 R136, [R193] ;  /* 0x00000000c188783b */ /* 0x000ee80000000200 */
[----:B------:R-:W-:Y:S01]  /*4ff0*/  LDSM.16.M88.4 R160, [R199+0xd800] ;  /* 0x00d80000c7a0783b */ /* 0x000fe20000000200 */
[C---:B------:R-:W-:Y:S03]  /*5000*/  HMMA.16816.F32.BF16 R16, R168.reuse, R18, RZ ;  /* 0x00000012a810723c */ /* 0x040fe600000418ff */
[----:B------:R-:W-:Y:S04]  /*5010*/  LDSM.16.M88.4 R176, [R199+0xc800] ;  /* 0x00c80000c7b0783b */ /* 0x000fe80000000200 */
[----:B------:R-:W-:Y:S01]  /*5020*/  LDSM.16.M88.4 R164, [R199+0xd000] ;  /* 0x00d00000c7a4783b */ /* 0x000fe20000000200 */
[----:B--2---:R-:W-:Y:S03]  /*5030*/  HMMA.16816.F32.BF16 R28, R168, R140, RZ ;  /* 0x0000008ca81c723c */ /* 0x004fe600000418ff */
[----:B------:R-:W-:Y:S04]  /*5040*/  LDSM.16.M88.4 R180, [R202+0x4000] ;  /* 0x00400000cab4783b */ /* 0x000fe80000000200 */
[----:B------:R-:W-:Y:S01]  /*5050*/  LDSM.16.M88.4 R232, [R205+0x10800] ;  /* 0x01080000cde8783b */ /* 0x000fe20000000200 */
[----:B------:R-:W-:Y:S03]  /*5060*/  HMMA.16816.F32.BF16 R4, R32, R12, R4 ;  /* 0x0000000c2004723c */ /* 0x000fe60000041804 */
[----:B------:R-:W-:Y:S04]  /*5070*/  LDSM.16.M88.4 R228, [R199+0x10000] ;  /* 0x01000000c7e4783b */ /* 0x000fe80000000200 */
[----:B------:R-:W0:Y:S01]  /*5080*/  LDGDEPBAR ;  /* 0x00000000000079af */ /* 0x000e220000000000 */
[C---:B-----5:R-:W-:Y:S08]  /*5090*/  HMMA.16816.F32.BF16 R156, R168.reuse, R152, RZ ;  /* 0x00000098a89c723c */ /* 0x060ff000000418ff */
[C---:B------:R-:W-:Y:S08]  /*50a0*/  HMMA.16816.F32.BF16 R140, R168.reuse, R142, RZ ;  /* 0x0000008ea88c723c */ /* 0x040ff000000418ff */
[C---:B------:R-:W-:Y:S08]  /*50b0*/  HMMA.16816.F32.BF16 R152, R168.reuse, R154, RZ ;  /* 0x0000009aa898723c */ /* 0x040ff000000418ff */
[----:B------:R-:W-:Y:S08]  /*50c0*/  HMMA.16816.F32.BF16 R172, R168, R24, RZ ;  /* 0x00000018a8ac723c */ /* 0x000ff000000418ff */
[----:B------:R-:W-:Y:S01]  /*50d0*/  HMMA.16816.F32.BF16 R16, R32, R14, R16 ;  /* 0x0000000e2010723c */ /* 0x000fe20000041810 */
[----:B------:R-:W-:Y:S07]  /*50e0*/  LDSM.16.M88.4 R12, [R192] ;  /* 0x00000000c00c783b */ /* 0x000fee0000000200 */
[----:B------:R-:W-:Y:S01]  /*50f0*/  HMMA.16816.F32.BF16 R168, R168, R26, RZ ;  /* 0x0000001aa8a8723c */ /* 0x000fe200000418ff */
[----:B------:R-:W2:Y:S07]  /*5100*/  LDSM.16.M88.4 R24, [R201] ;  /* 0x00000000c918783b */ /* 0x000eae0000000200 */
[C---:B-1----:R-:W-:Y:S08]  /*5110*/  HMMA.16816.F32.BF16 R4, R8.reuse, R20, R4 ;  /* 0x000000140804723c */ /* 0x042ff00000041804 */
[----:B------:R-:W-:Y:S01]  /*5120*/  HMMA.16816.F32.BF16 R16, R8, R22, R16 ;  /* 0x000000160810723c */ /* 0x000fe20000041810 */
[----:B------:R-:W-:Y:S07]  /*5130*/  LDSM.16.M88.4 R20, [R205+0xe000] ;  /* 0x00e00000cd14783b */ /* 0x000fee0000000200 */
[C---:B----4-:R-:W-:Y:S08]  /*5140*/  HMMA.16816.F32.BF16 R28, R32.reuse, R148, R28 ;  /* 0x00000094201c723c */ /* 0x050ff0000004181c */
[C---:B------:R-:W-:Y:S01]  /*5150*/  HMMA.16816.F32.BF16 R140, R32.reuse, R150, R140 ;  /* 0x00000096208c723c */ /* 0x040fe2000004188c */
[----:B------:R-:W-:Y:S07]  /*5160*/  LDSM.16.M88.4 R148, [R192+0x800] ;  /* 0x00080000c094783b */ /* 0x000fee0000000200 */
[C---:B------:R-:W-:Y:S08]  /*5170*/  HMMA.16816.F32.BF16 R156, R32.reuse, R144, R156 ;  /* 0x00000090209c723c */ /* 0x040ff0000004189c */
[C---:B------:R-:W-:Y:S01]  /*5180*/  HMMA.16816.F32.BF16 R152, R32.reuse, R146, R152 ;  /* 0x000000922098723c */ /* 0x040fe20000041898 */
[----:B------:R-:W-:Y:S07]  /*5190*/  LDSM.16.M88.4 R144, [R192+0x1000] ;  /* 0x00100000c090783b */ /* 0x000fee0000000200 */
[C---:B---3--:R-:W-:Y:S08]  /*51a0*/  HMMA.16816.F32.BF16 R172, R32.reuse, R136, R172 ;  /* 0x0000008820ac723c */ /* 0x048ff000000418ac */
[----:B------:R-:W-:Y:S01]  /*51b0*/  HMMA.16816.F32.BF16 R168, R32, R138, R168 ;  /* 0x0000008a20a8723c */ /* 0x000fe200000418a8 */
[----:B------:R-:W1:Y:S04]  /*51c0*/  LDSM.16.M88.4 R32, [R206+0x4000] ;  /* 0x00400000ce20783b */ /* 0x000e680000000200 */
[----:B------:R-:W-:Y:S03]  /*51d0*/  LDSM.16.M88.4 R136, [R192+0x1800] ;  /* 0x00180000c088783b */ /* 0x000fe60000000200 */
[C---:B--2---:R-:W-:Y:S08]  /*51e0*/  HMMA.16816.F32.BF16 R4, R24.reuse, R12, R4 ;  /* 0x0000000c1804723c */ /* 0x044ff00000041804 */
[----:B------:R-:W-:Y:S01]  /*51f0*/  HMMA.16816.F32.BF16 R16, R24, R14, R16 ;  /* 0x0000000e1810723c */ /* 0x000fe20000041810 */
[----:B------:R-:W-:Y:S07]  /*5200*/  LDSM.16.M88.4 R12, [R204+0x4000] ;  /* 0x00400000cc0c783b */ /* 0x000fee0000000200 */
[C---:B------:R-:W-:Y:S08]  /*5210*/  HMMA.16816.F32.BF16 R172, R8.reuse, R160, R172 ;  /* 0x000000a008ac723c */ /* 0x040ff000000418ac */
[C---:B------:R-:W-:Y:S01]  /*5220*/  HMMA.16816.F32.BF16 R168, R8.reuse, R162, R168 ;  /* 0x000000a208a8723c */ /* 0x040fe200000418a8 */
[----:B------:R-:W2:Y:S07]  /*5230*/  LDSM.16.M88.4 R160, [R191] ;  /* 0x00000000bfa0783b */ /* 0x000eae0000000200 */
[C---:B------:R-:W-:Y:S08]  /*5240*/  HMMA.16816.F32.BF16 R28, R8.reuse, R176, R28 ;  /* 0x000000b0081c723c */ /* 0x040ff0000004181c */
[C---:B------:R-:W-:Y:S01]  /*5250*/  HMMA.16816.F32.BF16 R140, R8.reuse, R178, R140 ;  /* 0x000000b2088c723c */ /* 0x040fe2000004188c */
[----:B------:R-:W-:Y:S07]  /*5260*/  LDSM.16.M88.4 R176, [R199+0xe800] ;  /* 0x00e80000c7b0783b */ /* 0x000fee0000000200 */
[C---:B------:R-:W-:Y:S08]  /*5270*/  HMMA.16816.F32.BF16 R156, R8.reuse, R164, R156 ;  /* 0x000000a4089c723c */ /* 0x040ff0000004189c */
[----:B------:R-:W-:Y:S01]  /*5280*/  HMMA.16816.F32.BF16 R152, R8, R166, R152 ;  /* 0x000000a60898723c */ /* 0x000fe20000041898 */
[----:B------:R-:W3:Y:S04]  /*5290*/  LDSM.16.M88.4 R8, [R205+0xe800] ;  /* 0x00e80000cd08783b */ /* 0x000ee80000000200 */
[----:B------:R-:W-:Y:S03]  /*52a0*/  LDSM.16.M88.4 R164, [R201+0x4000] ;  /* 0x00400000c9a4783b */ /* 0x000fe60000000200 */
[C---:B-1----:R-:W-:Y:S08]  /*52b0*/  HMMA.16816.F32.BF16 R4, R32.reuse, R20, R4 ;  /* 0x000000142004723c */ /* 0x042ff00000041804 */
[----:B------:R-:W-:Y:S01]  /*52c0*/  HMMA.16816.F32.BF16 R16, R32, R22, R16 ;  /* 0x000000162010723c */ /* 0x000fe20000041810 */
[----:B------:R-:W1:Y:S07]  /*52d0*/  LDSM.16.M88.4 R20, [R199+0xe000] ;  /* 0x00e00000c714783b */ /* 0x000e6e0000000200 */
[C---:B------:R-:W-:Y:S08]  /*52e0*/  HMMA.16816.F32.BF16 R28, R24.reuse, R148, R28 ;  /* 0x00000094181c723c */ /* 0x040ff0000004181c */
[C---:B------:R-:W-:Y:S01]  /*52f0*/  HMMA.16816.F32.BF16 R140, R24.reuse, R150, R140 ;  /* 0x00000096188c723c */ /* 0x040fe2000004188c */
[----:B------:R-:W4:Y:S07]  /*5300*/  LDSM.16.M88.4 R148, [R205+0xf000] ;  /* 0x00f00000cd94783b */ /* 0x000f2e0000000200 */
[C---:B------:R-:W-:Y:S08]  /*5310*/  HMMA.16816.F32.BF16 R156, R24.reuse, R144, R156 ;  /* 0x00000090189c723c */ /* 0x040ff0000004189c */
[----:B------:R-:W-:Y:S01]  /*5320*/  HMMA.16816.F32.BF16 R152, R24, R146, R152 ;  /* 0x000000921898723c */ /* 0x000fe20000041898 */
[----:B------:R-:W5:Y:S07]  /*5330*/  LDSM.16.M88.4 R144, [R205+0xf800] ;  /* 0x00f80000cd90783b */ /* 0x000f6e0000000200 */
[C---:B--2---:R-:W-:Y:S08]  /*5340*/  HMMA.16816.F32.BF16 R4, R12.reuse, R160, R4 ;  /* 0x000000a00c04723c */ /* 0x044ff00000041804 */
[----:B------:R-:W-:Y:S01]  /*5350*/  HMMA.16816.F32.BF16 R16, R12, R162, R16 ;  /* 0x000000a20c10723c */ /* 0x000fe20000041810 */
[----:B------:R-:W-:Y:S07]  /*5360*/  LDSM.16.M88.4 R160, [R188] ;  /* 0x00000000bca0783b */ /* 0x000fee0000000200 */
[C---:B------:R-:W-:Y:S08]  /*5370*/  HMMA.16816.F32.BF16 R172, R24.reuse, R136, R172 ;  /* 0x0000008818ac723c */ /* 0x040ff000000418ac */
[----:B------:R-:W-:Y:S01]  /*5380*/  HMMA.16816.F32.BF16 R168, R24, R138, R168 ;  /* 0x0000008a18a8723c */ /* 0x000fe200000418a8 */
[----:B------:R-:W2:Y:S04]  /*5390*/  LDSM.16.M88.4 R136, [R190] ;  /* 0x00000000be88783b */ /* 0x000ea80000000200 */
[----:B------:R-:W2:Y:S03]  /*53a0*/  LDSM.16.M88.4 R24, [R192+0x2000] ;  /* 0x00200000c018783b */ /* 0x000ea60000000200 */
[C---:B---3--:R-:W-:Y:S08]  /*53b0*/  HMMA.16816.F32.BF16 R28, R32.reuse, R8, R28 ;  /* 0x00000008201c723c */ /* 0x048ff0000004181c */
[----:B------:R-:W-:Y:S01]  /*53c0*/  HMMA.16816.F32.BF16 R140, R32, R10, R140 ;  /* 0x0000000a208c723c */ /* 0x000fe2000004188c */
[----:B------:R-:W3:Y:S07]  /*53d0*/  LDSM.16.M88.4 R8, [R189] ;  /* 0x00000000bd08783b */ /* 0x000eee0000000200 */
[C---:B-1----:R-:W-:Y:S08]  /*53e0*/  HMMA.16816.F32.BF16 R4, R180.reuse, R20, R4 ;  /* 0x00000014b404723c */ /* 0x042ff00000041804 */
[----:B------:R-:W-:Y:S01]  /*53f0*/  HMMA.16816.F32.BF16 R16, R180, R22, R16 ;  /* 0x00000016b410723c */ /* 0x000fe20000041810 */
[----:B------:R-:W-:Y:S07]  /*5400*/  LDSM.16.M88.4 R20, [R199+0xf000] ;  /* 0x00f00000c714783b */ /* 0x000fee0000000200 */
[C---:B----4-:R-:W-:Y:S08]  /*5410*/  HMMA.16816.F32.BF16 R156, R32.reuse, R148, R156 ;  /* 0x00000094209c723c */ /* 0x050ff0000004189c */
[C---:B------:R-:W-:Y:S01]  /*5420*/  HMMA.16816.F32.BF16 R152, R32.reuse, R150, R152 ;  /* 0x000000962098723c */ /* 0x040fe20000041898 */
[----:B------:R-:W-:Y:S07]  /*5430*/  LDSM.16.M88.4 R148, [R206+0x8000] ;  /* 0x00800000ce94783b */ /* 0x000fee0000000200 */
[C---:B-----5:R-:W-:Y:S08]  /*5440*/  HMMA.16816.F32.BF16 R172, R32.reuse, R144, R172 ;  /* 0x0000009020ac723c */ /* 0x060ff000000418ac */
[----:B------:R-:W-:Y:S01]  /*5450*/  HMMA.16816.F32.BF16 R168, R32, R146, R168 ;  /* 0x0000009220a8723c */ /* 0x000fe200000418a8 */
[----:B------:R-:W1:Y:S04]  /*5460*/  LDSM.16.M88.4 R32, [R205+0x10000] ;  /* 0x01000000cd20783b */ /* 0x000e680000000200 */
[----:B------:R-:W-:Y:S03]  /*5470*/  LDSM.16.M88.4 R144, [R187] ;  /* 0x00000000bb90783b */ /* 0x000fe60000000200 */
[C---:B--2---:R-:W-:Y:S08]  /*5480*/  HMMA.16816.F32.BF16 R28, R12.reuse, R136, R28 ;  /* 0x000000880c1c723c */ /* 0x044ff0000004181c */
[----:B------:R-:W-:Y:S01]  /*5490*/  HMMA.16816.F32.BF16 R140, R12, R138, R140 ;  /* 0x0000008a0c8c723c */ /* 0x000fe2000004188c */
[----:B------:R-:W-:Y:S07]  /*54a0*/  LDSM.16.M88.4 R136, [R204+0x8000] ;  /* 0x00800000cc88783b */ /* 0x000fee0000000200 */
[C---:B------:R-:W-:Y:S08]  /*54b0*/  HMMA.16816.F32.BF16 R4, R164.reuse, R24, R4 ;  /* 0x00000018a404723c */ /* 0x040ff00000041804 */
[----:B------:R-:W-:Y:S01]  /*54c0*/  HMMA.16816.F32.BF16 R16, R164, R26, R16 ;  /* 0x0000001aa410723c */ /* 0x000fe20000041810 */
[----:B------:R-:W-:Y:S07]  /*54d0*/  LDSM.16.M88.4 R24, [R202+0x8000] ;  /* 0x00800000ca18783b */ /* 0x000fee0000000200 */
[C---:B---3--:R-:W-:Y:S08]  /*54e0*/  HMMA.16816.F32.BF16 R156, R12.reuse, R8, R156 ;  /* 0x000000080c9c723c */ /* 0x048ff0000004189c */
[----:B------:R-:W-:Y:S01]  /*54f0*/  HMMA.16816.F32.BF16 R152, R12, R10, R152 ;  /* 0x0000000a0c98723c */ /* 0x000fe20000041898 */
[----:B------:R-:W2:Y:S07]  /*5500*/  LDSM.16.M88.4 R8, [R192+0x2800] ;  /* 0x00280000c008783b */ /* 0x000eae0000000200 */
[----:B------:R-:W-:Y:S08]  /*5510*/  HMMA.16816.F32.BF16 R28, R180, R176, R28 ;  /* 0x000000b0b41c723c */ /* 0x000ff0000004181c */
[----:B-1----:R-:W-:Y:S08]  /*5520*/  HMMA.16816.F32.BF16 R4, R148, R32, R4 ;  /* 0x000000209404723c */ /* 0x002ff00000041804 */
[----:B------:R-:W-:Y:S01]  /*5530*/  HMMA.16816.F32.BF16 R140, R180, R178, R140 ;  /* 0x000000b2b48c723c */ /* 0x000fe2000004188c */
[----:B------:R-:W-:Y:S07]  /*5540*/  LDSM.16.M88.4 R176, [R199+0xf800] ;  /* 0x00f80000c7b0783b */ /* 0x000fee0000000200 */
[C---:B------:R-:W-:Y:S08]  /*5550*/  HMMA.16816.F32.BF16 R172, R12.reuse, R160, R172 ;  /* 0x000000a00cac723c */ /* 0x040ff000000418ac */
[----:B------:R-:W-:Y:S01]  /*5560*/  HMMA.16816.F32.BF16 R168, R12, R162, R168 ;  /* 0x000000a20ca8723c */ /* 0x000fe200000418a8 */
[----:B------:R-:W1:Y:S04]  /*5570*/  LDSM.16.M88.4 R160, [R192+0x3000] ;  /* 0x00300000c0a0783b */ /* 0x000e680000000200 */
[----:B------:R-:W-:Y:S03]  /*5580*/  LDSM.16.M88.4 R12, [R201+0x8000] ;  /* 0x00800000c90c783b */ /* 0x000fe60000000200 */
[----:B------:R-:W-:Y:S01]  /*5590*/  HMMA.16816.F32.BF16 R16, R148, R34, R16 ;  /* 0x000000229410723c */ /* 0x000fe20000041810 */
[----:B------:R-:W-:Y:S07]  /*55a0*/  LDSM.16.M88.4 R32, [R186] ;  /* 0x00000000ba20783b */ /* 0x000fee0000000200 */
[----:B------:R-:W-:Y:S08]  /*55b0*/  HMMA.16816.F32.BF16 R156, R180, R20, R156 ;  /* 0x00000014b49c723c */ /* 0x000ff0000004189c */
[----:B--2---:R-:W-:Y:S08]  /*55c0*/  HMMA.16816.F32.BF16 R28, R164, R8, R28 ;  /* 0x00000008a41c723c */ /* 0x004ff0000004181c */
[----:B------:R-:W-:Y:S08]  /*55d0*/  HMMA.16816.F32.BF16 R4, R136, R144, R4 ;  /* 0x000000908804723c */ /* 0x000ff00000041804 */
[----:B------:R-:W-:Y:S01]  /*55e0*/  HMMA.16816.F32.BF16 R140, R164, R10, R140 ;  /* 0x0000000aa48c723c */ /* 0x000fe2000004188c */
[----:B------:R-:W-:Y:S07]  /*55f0*/  LDSM.16.M88.4 R8, [R192+0x4000] ;  /* 0x00400000c008783b */ /* 0x000fee0000000200 */
[----:B------:R-:W-:Y:S01]  /*5600*/  HMMA.16816.F32.BF16 R16, R136, R146, R16 ;  /* 0x000000928810723c */ /* 0x000fe20000041810 */
[----:B------:R-:W2:Y:S07]  /*5610*/  LDSM.16.M88.4 R144, [R205+0x11000] ;  /* 0x01100000cd90783b */ /* 0x000eae0000000200 */
[----:B-1----:R-:W-:Y:S08]  /*5620*/  HMMA.16816.F32.BF16 R156, R164, R160, R156 ;  /* 0x000000a0a49c723c */ /* 0x002ff0000004189c */
[----:B------:R-:W-:Y:S08]  /*5630*/  HMMA.16816.F32.BF16 R28, R148, R232, R28 ;  /* 0x000000e8941c723c */ /* 0x000ff0000004181c */
[----:B------:R-:W-:Y:S08]  /*5640*/  HMMA.16816.F32.BF16 R4, R24, R228, R4 ;  /* 0x000000e41804723c */ /* 0x000ff00000041804 */
[----:B------:R-:W-:Y:S08]  /*5650*/  HMMA.16816.F32.BF16 R140, R148, R234, R140 ;  /* 0x000000ea948c723c */ /* 0x000ff0000004188c */
[----:B------:R-:W-:Y:S01]  /*5660*/  HMMA.16816.F32.BF16 R16, R24, R230, R16 ;  /* 0x000000e61810723c */ /* 0x000fe20000041810 */
[----:B------:R-:W1:Y:S07]  /*5670*/  LDSM.16.M88.4 R228, [R185] ;  /* 0x00000000b9e4783b */ /* 0x000e6e0000000200 */
[----:B------:R-:W-:Y:S01]  /*5680*/  HMMA.16816.F32.BF16 R152, R180, R22, R152 ;  /* 0x00000016b498723c */ /* 0x000fe20000041898 */
[----:B------:R-:W3:Y:S07]  /*5690*/  LDSM.16.M88.4 R20, [R199+0x10800] ;  /* 0x01080000c714783b */ /* 0x000eee0000000200 */
[----:B--2---:R-:W-:Y:S08]  /*56a0*/  HMMA.16816.F32.BF16 R156, R148, R144, R156 ;  /* 0x00000090949c723c */ /* 0x004ff0000004189c */
[----:B------:R-:W-:Y:S08]  /*56b0*/  HMMA.16816.F32.BF16 R28, R136, R32, R28 ;  /* 0x00000020881c723c */ /* 0x000ff0000004181c */
[----:B------:R-:W-:Y:S08]  /*56c0*/  HMMA.16816.F32.BF16 R4, R12, R8, R4 ;  /* 0x000000080c04723c */ /* 0x000ff00000041804 */
[----:B------:R-:W-:Y:S01]  /*56d0*/  HMMA.16816.F32.BF16 R140, R136, R34, R140 ;  /* 0x00000022888c723c */ /* 0x000fe2000004188c */
[----:B------:R-:W2:Y:S07]  /*56e0*/  LDSM.16.M88.4 R32, [R192+0x3800] ;  /* 0x00380000c020783b */ /* 0x000eae0000000200 */
[----:B------:R-:W-:Y:S08]  /*56f0*/  HMMA.16816.F32.BF16 R172, R180, R176, R172 ;  /* 0x000000b0b4ac723c */ /* 0x000ff000000418ac */
[----:B------:R-:W-:Y:S01]  /*5700*/  HMMA.16816.F32.BF16 R16, R12, R10, R16 ;  /* 0x0000000a0c10723c */ /* 0x000fe20000041810 */
[----:B------:R-:W4:Y:S01]  /*5710*/  LDSM.16.M88.4 R8, [R199+0x11000] ;  /* 0x01100000c708783b */ /* 0x000f220000000200 */
[----:B------:R-:W-:-:S02]  /*5720*/  FMUL.FTZ R0, R4, c[0x0][0x2ec] ;  /* 0x0000bb0004007a20 */ /* 0x000fc40000410000 */
[----:B------:R-:W-:Y:S02]  /*5730*/  FMUL.FTZ R145, R5, c[0x0][0x2ec] ;  /* 0x0000bb0005917a20 */ /* 0x000fe40000410000 */
[----:B------:R-:W-:Y:S02]  /*5740*/  FMUL.FTZ R144, R6, c[0x0][0x2ec] ;  /* 0x0000bb0006907a20 */ /* 0x000fe40000410000 */
[----:B------:R-:W-:Y:S01]  /*5750*/  HMMA.16816.F32.BF16 R176, R180, R178, R168 ;  /* 0x000000b2b4b0723c */ /* 0x000fe200000418a8 */
[----:B------:R-:W5:Y:S01]  /*5760*/  LDSM.16.M88.4 R168, [R192+0x4800] ;  /* 0x00480000c0a8783b */ /* 0x000f620000000200 */
[----:B------:R-:W-:Y:S01]  /*5770*/  FMUL.FTZ R160, R7, c[0x0][0x2ec] ;  /* 0x0000bb0007a07a20 */ /* 0x000fe20000410000 */
[----:B------:R-:W2:Y:S02]  /*5780*/  MUFU.TANH R145, R145 ;  /* 0x0000009100917308 */ /* 0x000ea40000002400 */
[----:B------:R-:W4:Y:S03]  /*5790*/  LDSM.16.M88.4 R4, [R205+0x11800] ;  /* 0x01180000cd04783b */ /* 0x000f260000000200 */
[----:B------:R-:W-:Y:S03]  /*57a0*/  HMMA.16816.F32.BF16 R152, R164, R162, R152 ;  /* 0x000000a2a498723c */ /* 0x000fe60000041898 */
[----:B------:R-:W2:Y:S05]  /*57b0*/  MUFU.TANH R160, R160 ;  /* 0x000000a000a07308 */ /* 0x000eaa0000002400 */
[----:B-1----:R-:W-:Y:S01]  /*57c0*/  HMMA.16816.F32.BF16 R156, R136, R228, R156 ;  /* 0x000000e4889c723c */ /* 0x002fe2000004189c */
[----:B------:R-:W-:-:S02]  /*57d0*/  FMUL.FTZ R161, R16, c[0x0][0x2ec] ;  /* 0x0000bb0010a17a20 */ /* 0x000fc40000410000 */
[----:B------:R-:W-:Y:S05]  /*57e0*/  MUFU.TANH R0, R0 ;  /* 0x0000000000007308 */ /* 0x000fea0000002400 */
[----:B---3--:R-:W-:Y:S03]  /*57f0*/  HMMA.16816.F32.BF16 R28, R24, R20, R28 ;  /* 0x00000014181c723c */ /* 0x008fe6000004181c */
[----:B------:R-:W1:Y:S05]  /*5800*/  MUFU.TANH R161, R161 ;  /* 0x000000a100a17308 */ /* 0x000e6a0000002400 */
[----:B--2---:R-:W-:Y:S03]  /*5810*/  HMMA.16816.F32.BF16 R172, R164, R32, R172 ;  /* 0x00000020a4ac723c */ /* 0x004fe600000418ac */
[----:B------:R-:W-:Y:S04]  /*5820*/  MUFU.TANH R144, R144 ;  /* 0x0000009000907308 */ /* 0x000fe80000002400 */
[----:B------:R-:W-:Y:S01]  /*5830*/  FMUL.FTZ R32, R18, c[0x0][0x2ec] ;  /* 0x0000bb0012207a20 */ /* 0x000fe20000410000 */
[----:B------:R-:W-:Y:S05]  /*5840*/  HMMA.16816.F32.BF16 R152, R148, R146, R152 ;  /* 0x000000929498723c */ /* 0x000fea0000041898 */
[----:B------:R-:W2:Y:S02]  /*5850*/  MUFU.TANH R32, R32 ;  /* 0x0000002000207308 */ /* 0x000ea40000002400 */
[----:B------:R-:W-:Y:S01]  /*5860*/  FMUL.FTZ R146, R17, c[0x0][0x2ec] ;  /* 0x0000bb0011927a20 */ /* 0x000fe20000410000 */
[----:B----4-:R-:W-:Y:S05]  /*5870*/  HMMA.16816.F32.BF16 R156, R24, R8, R156 ;  /* 0x00000008189c723c */ /* 0x010fea000004189c */
[----:B------:R-:W-:Y:S02]  /*5880*/  MUFU.TANH R146, R146 ;  /* 0x0000009200927308 */ /* 0x000fe40000002400 */
[----:B------:R-:W-:Y:S01]  /*5890*/  FMUL.FTZ R8, R19, c[0x0][0x2ec] ;  /* 0x0000bb0013087a20 */ /* 0x000fe20000410000 */
[----:B-----5:R-:W-:Y:S01]  /*58a0*/  HMMA.16816.F32.BF16 R28, R12, R168, R28 ;  /* 0x000000a80c1c723c */ /* 0x020fe2000004181c */
[----:B------:R-:W3:Y:S04]  /*58b0*/  LDSM.16.M88.4 R16, [R184] ;  /* 0x00000000b810783b */ /* 0x000ee80000000200 */
[----:B------:R-:W4:Y:S03]  /*58c0*/  MUFU.TANH R8, R8 ;  /* 0x0000000800087308 */ /* 0x000f260000002400 */
[----:B------:R-:W-:Y:S08]  /*58d0*/  HMMA.16816.F32.BF16 R176, R164, R34, R176 ;  /* 0x00000022a4b0723c */ /* 0x000ff000000418b0 */
[----:B------:R-:W-:Y:S08]  /*58e0*/  HMMA.16816.F32.BF16 R172, R148, R4, R172 ;  /* 0x0000000494ac723c */ /* 0x000ff000000418ac */
[----:B------:R-:W-:Y:S01]  /*58f0*/  FMUL.FTZ R9, R28, c[0x0][0x2ec] ;  /* 0x0000bb001c097a20 */ /* 0x000fe20000410000 */
[----:B------:R-:W-:Y:S01]  /*5900*/  HMMA.16816.F32.BF16 R152, R136, R230, R152 ;  /* 0x000000e68898723c */ /* 0x000fe20000041898 */
[----:B------:R-:W-:-:S02]  /*5910*/  FMUL.FTZ R33, R29, c[0x0][0x2ec] ;  /* 0x0000bb001d217a20 */ /* 0x000fc40000410000 */
[----:B------:R-:W-:Y:S02]  /*5920*/  FMUL.FTZ R147, R30, c[0x0][0x2ec] ;  /* 0x0000bb001e937a20 */ /* 0x000fe40000410000 */
[----:B------:R-:W-:Y:S01]  /*5930*/  FMUL.FTZ R34, R31, c[0x0][0x2ec] ;  /* 0x0000bb001f227a20 */ /* 0x000fe20000410000 */
[----:B------:R-:W5:Y:S01]  /*5940*/  MUFU.TANH R9, R9 ;  /* 0x0000000900097308 */ /* 0x000f620000002400 */
[----:B------:R-:W1:Y:S01]  /*5950*/  LDSM.16.M88.4 R28, [R199+0x11800] ;  /* 0x01180000c71c783b */ /* 0x000e620000000200 */
[----:B------:R-:W-:Y:S03]  /*5960*/  HMMA.16816.F32.BF16 R176, R148, R6, R176 ;  /* 0x0000000694b0723c */ /* 0x000fe600000418b0 */
[----:B------:R-:W-:Y:S03]  /*5970*/  LDSM.16.M88.4 R4, [R192+0x5800] ;  /* 0x00580000c004783b */ /* 0x000fe60000000200 */
[----:B------:R-:W-:Y:S02]  /*5980*/  MUFU.TANH R33, R33 ;  /* 0x0000002100217308 */ /* 0x000fe40000002400 */
[----:B------:R-:W-:Y:S01]  /*5990*/  HMMA.16816.F32.BF16 R140, R24, R22, R140 ;  /* 0x00000016188c723c */ /* 0x000fe2000004188c */
[----:B------:R-:W2:Y:S01]  /*59a0*/  LDSM.16.M88.4 R20, [R192+0x5000] ;  /* 0x00500000c014783b */ /* 0x000ea20000000200 */
[----:B------:R-:W-:-:S04]  /*59b0*/  DEPBAR.LE SB0, 0x0 ;  /* 0x000080000000791a */ /* 0x000fc80000000000 */
[----:B------:R-:W1:Y:S02]  /*59c0*/  MUFU.TANH R147, R147 ;  /* 0x0000009300937308 */ /* 0x000e640000002400 */
[C---:B---3--:R-:W-:Y:S06]  /*59d0*/  HMMA.16816.F32.BF16 R172, R136.reuse, R16, R172 ;  /* 0x0000001088ac723c */ /* 0x048fec00000418ac */
[----:B------:R-:W3:Y:S01]  /*59e0*/  MUFU.TANH R34, R34 ;  /* 0x0000002200227308 */ /* 0x000ee20000002400 */
[----:B------:R-:W-:Y:S01]  /*59f0*/  IMAD R17, R237, 0x40, R134 ;  /* 0x00000040ed117824 */ /* 0x000fe200078e0286 */
[----:B------:R-:W-:Y:S07]  /*5a00*/  HMMA.16816.F32.BF16 R176, R136, R18, R176 ;  /* 0x0000001288b0723c */ /* 0x000fee00000418b0 */
[C---:B------:R-:W-:Y:S01]  /*5a10*/  IADD3 R19, R17.reuse, 0x1, RZ ;  /* 0x0000000111137810 */ /* 0x040fe20007ffe0ff */
[----:B------:R-:W-:Y:S01]  /*5a20*/  HMMA.16816.F32.BF16 R152, R24, R10, R152 ;  /* 0x0000000a1898723c */ /* 0x000fe20000041898 */
[----:B------:R-:W-:-:S02]  /*5a30*/  IADD3 R18, R17, 0x8, RZ ;  /* 0x0000000811127810 */ /* 0x000fc40007ffe0ff */
[CC--:B------:R-:W-:Y:S02]  /*5a40*/  ISETP.GE.AND P4, PT, R19.reuse, R135.reuse, PT ;  /* 0x000000871300720c */ /* 0x0c0fe40003f86270 */
[-C--:B------:R-:W-:Y:S02]  /*5a50*/  ISETP.GE.AND P5, PT, R19, R2.reuse, PT ;  /* 0x000000021300720c */ /* 0x080fe40003fa6270 */
[C---:B------:R-:W-:Y:S01]  /*5a60*/  ISETP.GE.AND P6, PT, R18.reuse, R135, PT ;  /* 0x000000871200720c */ /* 0x040fe20003fc6270 */
[----:B-1----:R-:W-:Y:S01]  /*5a70*/  HMMA.16816.F32.BF16 R172, R24, R28, R172 ;  /* 0x0000001c18ac723c */ /* 0x002fe200000418ac */
[----:B------:R-:W-:Y:S02]  /*5a80*/  ISETP.GE.AND P0, PT, R18, R2, PT ;  /* 0x000000021200720c */ /* 0x000fe40003f06270 */
[----:B------:R-:W-:Y:S02]  /*5a90*/  IADD3 R18, R17, 0x9, RZ ;  /* 0x0000000911127810 */ /* 0x000fe40007ffe0ff */
[----:B------:R-:W-:-:S02]  /*5aa0*/  FSEL R145, R145, -INF , !P4 ;  /* 0xff80000091917808 */ /* 0x000fc40006000000 */
[----:B------:R-:W-:Y:S01]  /*5ab0*/  FSEL R160, R160, -INF , !P5 ;  /* 0xff800000a0a07808 */ /* 0x000fe20006800000 */
[C---:B------:R-:W-:Y:S01]  /*5ac0*/  HMMA.16816.F32.BF16 R140, R12.reuse, R170, R140 ;  /* 0x000000aa0c8c723c */ /* 0x040fe2000004188c */
[----:B------:R-:W-:Y:S02]  /*5ad0*/  FSEL R161, R161, -INF , !P6 ;  /* 0xff800000a1a17808 */ /* 0x000fe40007000000 */
[----:B--2---:R-:W-:Y:S02]  /*5ae0*/  FSEL R32, R32, -INF , !P0 ;  /* 0xff80000020207808 */ /* 0x004fe40004000000 */
[C---:B------:R-:W-:Y:S01]  /*5af0*/  ISETP.GE.AND P4, PT, R18.reuse, R135, PT ;  /* 0x000000871200720c */ /* 0x040fe20003f86270 */
[----:B------:R-:W-:Y:S01]  /*5b00*/  BAR.SYNC.DEFER_BLOCKING 0x0 ;  /* 0x0000000000007b1d */ /* 0x000fe20000010000 */
[----:B------:R-:W-:Y:S01]  /*5b10*/  ISETP.GE.AND P5, PT, R18, R2, PT ;  /* 0x000000021200720c */ /* 0x000fe20003fa6270 */
[----:B------:R-:W-:Y:S01]  /*5b20*/  HMMA.16816.F32.BF16 R156, R12, R20, R156 ;  /* 0x000000140c9c723c */ /* 0x000fe2000004189c */
[----:B------:R-:W-:-:S02]  /*5b30*/  IADD3 R18, R17, 0x18, RZ ;  /* 0x0000001811127810 */ /* 0x000fc40007ffe0ff */
[----:B----4-:R-:W-:-:S05]  /*5b40*/  FSEL R8, R8, -INF , !P5 ;  /* 0xff80000008087808 */ /* 0x010fca0006800000 */
[----:B------:R-:W-:Y:S08]  /*5b50*/  HMMA.16816.F32.BF16 R176, R24, R30, R176 ;  /* 0x0000001e18b0723c */ /* 0x000ff000000418b0 */
[----:B------:R-:W-:Y:S01]  /*5b60*/  HMMA.16816.F32.BF16 R152, R12, R22, R152 ;  /* 0x000000160c98723c */ /* 0x000fe20000041898 */
[----:B------:R-:W-:Y:S02]  /*5b70*/  FMUL.FTZ R20, R140, c[0x0][0x2ec] ;  /* 0x0000bb008c147a20 */ /* 0x000fe40000410000 */
[----:B------:R-:W-:-:S02]  /*5b80*/  FMUL.FTZ R21, R141, c[0x0][0x2ec] ;  /* 0x0000bb008d157a20 */ /* 0x000fc40000410000 */
[----:B------:R-:W-:Y:S02]  /*5b90*/  FMUL.FTZ R10, R142, c[0x0][0x2ec] ;  /* 0x0000bb008e0a7a20 */ /* 0x000fe40000410000 */
[----:B------:R-:W-:Y:S01]  /*5ba0*/  FMUL.FTZ R16, R143, c[0x0][0x2ec] ;  /* 0x0000bb008f107a20 */ /* 0x000fe20000410000 */
[C---:B------:R-:W-:Y:S01]  /*5bb0*/  HMMA.16816.F32.BF16 R172, R12.reuse, R4, R172 ;  /* 0x000000040cac723c */ /* 0x040fe200000418ac */
[----:B------:R-:W1:Y:S01]  /*5bc0*/  MUFU.TANH R20, R20 ;  /* 0x0000001400147308 */ /* 0x000e620000002400 */
[----:B------:R-:W-:Y:S02]  /*5bd0*/  FMUL.FTZ R11, R156, c[0x0][0x2ec] ;  /* 0x0000bb009c0b7a20 */ /* 0x000fe40000410000 */
[----:B------:R-:W-:Y:S02]  /*5be0*/  FMUL.FTZ R28, R158, c[0x0][0x2ec] ;  /* 0x0000bb009e1c7a20 */ /* 0x000fe40000410000 */
[----:B------:R-:W-:Y:S01]  /*5bf0*/  FMUL.FTZ R157, R157, c[0x0][0x2ec] ;  /* 0x0000bb009d9d7a20 */ /* 0x000fe20000410000 */
[----:B------:R-:W-:Y:S01]  /*5c00*/  IADD3 R4, R17, 0x10, RZ ;  /* 0x0000001011047810 */ /* 0x000fe20007ffe0ff */
[----:B------:R-:W-:Y:S01]  /*5c10*/  HMMA.16816.F32.BF16 R176, R12, R6, R176 ;  /* 0x000000060cb0723c */ /* 0x000fe200000418b0 */
[----:B------:R-:W-:Y:S01]  /*5c20*/  MUFU.TANH R21, R21 ;  /* 0x0000001500157308 */ /* 0x000fe20000002400 */
[----:B------:R-:W-:Y:S01]  /*5c30*/  FSEL R5, R146, -INF , !P4 ;  /* 0xff80000092057808 */ /* 0x000fe20006000000 */
[----:B------:R-:W-:Y:S01]  /*5c40*/  FMUL.FTZ R159, R159, c[0x0][0x2ec] ;  /* 0x0000bb009f9f7a20 */ /* 0x000fe20000410000 */
[----:B------:R-:W-:-:S02]  /*5c50*/  ISETP.GE.AND P6, PT, R4, R135, PT ;  /* 0x000000870400720c */ /* 0x000fc40003fc6270 */
[-C--:B------:R-:W-:Y:S02]  /*5c60*/  ISETP.GE.AND P0, PT, R4, R2.reuse, PT ;  /* 0x000000020400720c */ /* 0x080fe40003f06270 */
[----:B------:R-:W-:Y:S01]  /*5c70*/  IADD3 R4, R17, 0x11, RZ ;  /* 0x0000001111047810 */ /* 0x000fe20007ffe0ff */
[----:B------:R-:W2:Y:S01]  /*5c80*/  MUFU.TANH R10, R10 ;  /* 0x0000000a000a7308 */ /* 0x000ea20000002400 */
[----:B------:R-:W-:Y:S01]  /*5c90*/  FMUL.FTZ R155, R155, c[0x0][0x2ec] ;  /* 0x0000bb009b9b7a20 */ /* 0x000fe20000410000 */
[----:B-----5:R-:W-:Y:S01]  /*5ca0*/  FSEL R27, R9, -INF , !P6 ;  /* 0xff800000091b7808 */ /* 0x020fe20007000000 */
[----:B------:R-:W-:Y:S01]  /*5cb0*/  FMUL.FTZ R153, R153, c[0x0][0x2ec] ;  /* 0x0000bb0099997a20 */ /* 0x000fe20000410000 */
[-C--:B------:R-:W-:Y:S01]  /*5cc0*/  ISETP.GE.AND P4, PT, R4, R135.reuse, PT ;  /* 0x000000870400720c */ /* 0x080fe20003f86270 */
[----:B------:R-:W-:Y:S01]  /*5cd0*/  FMUL.FTZ R154, R154, c[0x0][0x2ec] ;  /* 0x0000bb009a9a7a20 */ /* 0x000fe20000410000 */
[----:B------:R-:W-:Y:S01]  /*5ce0*/  ISETP.GE.AND P5, PT, R4, R2, PT ;  /* 0x000000020400720c */ /* 0x000fe20003fa6270 */
[----:B------:R-:W-:Y:S01]  /*5cf0*/  FMUL.FTZ R152, R152, c[0x0][0x2ec] ;  /* 0x0000bb0098987a20 */ /* 0x000fe20000410000 */
[----:B------:R-:W4:Y:S01]  /*5d00*/  MUFU.TANH R16, R16 ;  /* 0x0000001000107308 */ /* 0x000f220000002400 */
[----:B------:R-:W-:Y:S01]  /*5d10*/  IADD3 R4, R17, 0x19, RZ ;  /* 0x0000001911047810 */ /* 0x000fe20007ffe0ff */
[----:B------:R-:W-:Y:S01]  /*5d20*/  FMUL.FTZ R142, R175, c[0x0][0x2ec] ;  /* 0x0000bb00af8e7a20 */ /* 0x000fe20000410000 */
[----:B------:R-:W-:-:S02]  /*5d30*/  ISETP.GE.AND P6, PT, R18, R135, PT ;  /* 0x000000871200720c */ /* 0x000fc40003fc6270 */
[----:B------:R-:W-:Y:S02]  /*5d40*/  FSEL R26, R147, -INF , !P0 ;  /* 0xff800000931a7808 */ /* 0x000fe40004000000 */
[----:B------:R-:W-:Y:S01]  /*5d50*/  FSEL R23, R33, -INF , !P4 ;  /* 0xff80000021177808 */ /* 0x000fe20006000000 */
[----:B------:R-:W-:Y:S01]  /*5d60*/  MUFU.TANH R11, R11 ;  /* 0x0000000b000b7308 */ /* 0x000fe20000002400 */
[----:B---3--:R-:W-:Y:S01]  /*5d70*/  FSEL R24, R34, -INF , !P5 ;  /* 0xff80000022187808 */ /* 0x008fe20006800000 */
[----:B------:R-:W-:Y:S01]  /*5d80*/  FMUL.FTZ R143, R176, c[0x0][0x2ec] ;  /* 0x0000bb00b08f7a20 */ /* 0x000fe20000410000 */
[-C--:B------:R-:W-:Y:S01]  /*5d90*/  ISETP.GE.AND P0, PT, R18, R2.reuse, PT ;  /* 0x000000021200720c */ /* 0x080fe20003f06270 */
[----:B------:R-:W-:Y:S01]  /*5da0*/  FMUL.FTZ R140, R178, c[0x0][0x2ec] ;  /* 0x0000bb00b28c7a20 */ /* 0x000fe20000410000 */
[C---:B------:R-:W-:Y:S01]  /*5db0*/  ISETP.GE.AND P4, PT, R4.reuse, R135, PT ;  /* 0x000000870400720c */ /* 0x040fe20003f86270 */
[----:B------:R-:W-:Y:S01]  /*5dc0*/  FMUL.FTZ R141, R177, c[0x0][0x2ec] ;  /* 0x0000bb00b18d7a20 */ /* 0x000fe20000410000 */
[----:B------:R-:W-:Y:S01]  /*5dd0*/  ISETP.GE.AND P5, PT, R4, R2, PT ;  /* 0x000000020400720c */ /* 0x000fe20003fa6270 */
[----:B------:R3:W-:Y:S01]  /*5de0*/  MUFU.TANH R171, R157 ;  /* 0x0000009d00ab7308 */ /* 0x0007e20000002400 */
[----:B------:R-:W-:-:S02]  /*5df0*/  IADD3 R6, R17, 0x20, RZ ;  /* 0x0000002011067810 */ /* 0x000fc40007ffe0ff */
[----:B------:R-:W-:Y:S02]  /*5e00*/  IADD3 R4, R17, 0x21, RZ ;  /* 0x0000002111047810 */ /* 0x000fe40007ffe0ff */
[----:B-1----:R-:W-:Y:S02]  /*5e10*/  FSEL R25, R20, -INF , !P6 ;  /* 0xff80000014197808 */ /* 0x002fe40007000000 */
[----:B--2---:R-:W-:Y:S01]  /*5e20*/  FSEL R22, R10, -INF , !P0 ;  /* 0xff8000000a167808 */ /* 0x004fe20004000000 */
[----:B------:R-:W1:Y:S01]  /*5e30*/  MUFU.TANH R28, R28 ;  /* 0x0000001c001c7308 */ /* 0x000e620000002400 */
[----:B------:R-:W-:Y:S02]  /*5e40*/  FSEL R21, R21, -INF , !P4 ;  /* 0xff80000015157808 */ /* 0x000fe40006000000 */
[----:B----4-:R-:W-:Y:S02]  /*5e50*/  FSEL R20, R16, -INF , !P5 ;  /* 0xff80000010147808 */ /* 0x010fe40006800000 */
[----:B------:R-:W-:-:S02]  /*5e60*/  ISETP.GE.AND P6, PT, R6, R135, PT ;  /* 0x000000870600720c */ /* 0x000fc40003fc6270 */
[-C--:B------:R-:W-:Y:S01]  /*5e70*/  ISETP.GE.AND P0, PT, R6, R2.reuse, PT ;  /* 0x000000020600720c */ /* 0x080fe20003f06270 */
[----:B------:R2:W-:Y:S01]  /*5e80*/  MUFU.TANH R166, R155 ;  /* 0x0000009b00a67308 */ /* 0x0005e20000002400 */
[----:B------:R-:W-:Y:S01]  /*5e90*/  ISETP.GE.AND P4, PT, R4, R135, PT ;  /* 0x000000870400720c */ /* 0x000fe20003f86270 */
[----:B---3--:R-:W-:Y:S01]  /*5ea0*/  FMUL.FTZ R157, R172, c[0x0][0x2ec] ;  /* 0x0000bb00ac9d7a20 */ /* 0x008fe20000410000 */
[----:B------:R-:W-:Y:S02]  /*5eb0*/  ISETP.GE.AND P5, PT, R4, R2, PT ;  /* 0x000000020400720c */ /* 0x000fe40003fa6270 */
[C---:B------:R-:W-:Y:S02]  /*5ec0*/  IADD3 R6, R17.reuse, 0x28, RZ ;  /* 0x0000002811067810 */ /* 0x040fe40007ffe0ff */
[----:B------:R-:W-:Y:S01]  /*5ed0*/  IADD3 R4, R17, 0x29, RZ ;  /* 0x0000002911047810 */ /* 0x000fe20007ffe0ff */
[----:B------:R-:W3:Y:S01]  /*5ee0*/  MUFU.TANH R167, R153 ;  /* 0x0000009900a77308 */ /* 0x000ee20000002400 */
[----:B-1----:R-:W-:-:S02]  /*5ef0*/  FSEL R172, R28, -INF , !P0 ;  /* 0xff8000001cac7808 */ /* 0x002fc40004000000 */
[----:B------:R-:W-:Y:S02]  /*5f00*/  FSEL R171, R171, -INF , !P4 ;  /* 0xff800000abab7808 */ /* 0x000fe40006000000 */
[----:B------:R-:W-:Y:S02]  /*5f10*/  ISETP.GE.AND P0, PT, R6, R2, PT ;  /* 0x000000020600720c */ /* 0x000fe40003f06270 */
[-C--:B------:R-:W-:Y:S01]  /*5f20*/  ISETP.GE.AND P4, PT, R4, R135.reuse, PT ;  /* 0x000000870400720c */ /* 0x080fe20003f86270 */
[----:B--2---:R-:W-:Y:S01]  /*5f30*/  FMUL.FTZ R155, R173, c[0x0][0x2ec] ;  /* 0x0000bb00ad9b7a20 */ /* 0x004fe20000410000 */
[----:B------:R-:W1:Y:S01]  /*5f40*/  MUFU.TANH R170, R159 ;  /* 0x0000009f00aa7308 */ /* 0x000e620000002400 */
[----:B------:R-:W-:Y:S02]  /*5f50*/  FSEL R173, R11, -INF , !P6 ;  /* 0xff8000000bad7808 */ /* 0x000fe40007000000 */
[----:B------:R-:W-:Y:S02]  /*5f60*/  ISETP.GE.AND P6, PT, R6, R135, PT ;  /* 0x000000870600720c */ /* 0x000fe40003fc6270 */
[----:B------:R-:W-:-:S02]  /*5f70*/  IADD3 R6, R17, 0x31, RZ ;  /* 0x0000003111067810 */ /* 0x000fc40007ffe0ff */
[----:B---3--:R-:W-:Y:S01]  /*5f80*/  FSEL R167, R167, -INF , !P4 ;  /* 0xff800000a7a77808 */ /* 0x008fe20006000000 */
[----:B------:R-:W2:Y:S01]  /*5f90*/  MUFU.TANH R155, R155 ;  /* 0x0000009b009b7308 */ /* 0x000ea20000002400 */
[----:B------:R-:W-:-:S07]  /*5fa0*/  ISETP.GE.AND P4, PT, R6, R135, PT ;  /* 0x000000870600720c */ /* 0x000fce0003f86270 */
[----:B------:R3:W4:Y:S01]  /*5fb0*/  MUFU.TANH R168, R154 ;  /* 0x0000009a00a87308 */ /* 0x0007220000002400 */
[----:B-1----:R-:W-:Y:S02]  /*5fc0*/  FSEL R170, R170, -INF , !P5 ;  /* 0xff800000aaaa7808 */ /* 0x002fe40006800000 */
[----:B------:R-:W-:Y:S02]  /*5fd0*/  ISETP.GE.AND P5, PT, R4, R2, PT ;  /* 0x000000020400720c */ /* 0x000fe40003fa6270 */
[----:B------:R-:W-:Y:S02]  /*5fe0*/  IADD3 R4, R17, 0x30, RZ ;  /* 0x0000003011047810 */ /* 0x000fe40007ffe0ff */
[----:B------:R-:W-:Y:S01]  /*5ff0*/  FSEL R166, R166, -INF , !P5 ;  /* 0xff800000a6a67808 */ /* 0x000fe20006800000 */
[----:B------:R1:W5:Y:S01]  /*6000*/  MUFU.TANH R169, R152 ;  /* 0x0000009800a97308 */ /* 0x0003620000002400 */
[----:B--2---:R-:W-:Y:S02]  /*6010*/  FSEL R155, R155, -INF , !P4 ;  /* 0xff8000009b9b7808 */ /* 0x004fe40006000000 */
[----:B------:R-:W-:-:S02]  /*6020*/  ISETP.GE.AND P4, PT, R17, R135, PT ;  /* 0x000000871100720c */ /* 0x000fc40003f86270 */
[-C--:B------:R-:W-:Y:S02]  /*6030*/  ISETP.GE.AND P5, PT, R6, R2.reuse, PT ;  /* 0x000000020600720c */ /* 0x080fe40003fa6270 */
[----:B------:R-:W-:Y:S01]  /*6040*/  FSEL R7, R0, -INF , !P4 ;  /* 0xff80000000077808 */ /* 0x000fe20006000000 */
[----:B---3--:R-:W-:Y:S01]  /*6050*/  FMUL.FTZ R154, R174, c[0x0][0x2ec] ;  /* 0x0000bb00ae9a7a20 */ /* 0x008fe20000410000 */
[----:B------:R-:W2:Y:S01]  /*6060*/  MUFU.TANH R157, R157 ;  /* 0x0000009d009d7308 */ /* 0x000ea20000002400 */
[----:B----4-:R-:W-:Y:S02]  /*6070*/  FSEL R168, R168, -INF , !P0 ;  /* 0xff800000a8a87808 */ /* 0x010fe40004000000 */
[----:B------:R-:W-:Y:S02]  /*6080*/  ISETP.GE.AND P4, PT, R133, 0x3, PT ;  /* 0x000000038500780c */ /* 0x000fe40003f86270 */
[----:B------:R-:W-:Y:S01]  /*6090*/  ISETP.GE.AND P0, PT, R4, R2, PT ;  /* 0x000000020400720c */ /* 0x000fe20003f06270 */
[----:B-1----:R-:W-:-:S02]  /*60a0*/  FMUL.FTZ R152, R179, c[0x0][0x2ec] ;  /* 0x0000bb00b3987a20 */ /* 0x002fc40000410000 */
[----:B------:R-:W1:Y:S01]  /*60b0*/  MUFU.TANH R154, R154 ;  /* 0x0000009a009a7308 */ /* 0x000e620000002400 */
[----:B-----5:R-:W-:Y:S02]  /*60c0*/  FSEL R169, R169, -INF , !P6 ;  /* 0xff800000a9a97808 */ /* 0x020fe40007000000 */
[----:B------:R-:W-:Y:S02]  /*60d0*/  ISETP.GE.AND P6, PT, R4, R135, PT ;  /* 0x000000870400720c */ /* 0x000fe40003fc6270 */
[----:B------:R-:W-:-:S03]  /*60e0*/  IADD3 R4, R17, 0x38, RZ ;  /* 0x0000003811047810 */ /* 0x000fc60007ffe0ff */
[----:B------:R-:W3:Y:S01]  /*60f0*/  MUFU.TANH R142, R142 ;  /* 0x0000008e008e7308 */ /* 0x000ee20000002400 */
[----:B--2---:R-:W-:Y:S02]  /*6100*/  FSEL R157, R157, -INF , !P6 ;  /* 0xff8000009d9d7808 */ /* 0x004fe40007000000 */
[----:B------:R-:W-:-:S05]  /*6110*/  ISETP.GE.AND P6, PT, R4, R135, PT ;  /* 0x000000870400720c */ /* 0x000fca0003fc6270 */
[----:B------:R-:W2:Y:S01]  /*6120*/  MUFU.TANH R143, R143 ;  /* 0x0000008f008f7308 */ /* 0x000ea20000002400 */
[----:B-1----:R-:W-:Y:S02]  /*6130*/  FSEL R154, R154, -INF , !P0 ;  /* 0xff8000009a9a7808 */ /* 0x002fe40004000000 */
[----:B------:R-:W-:Y:S02]  /*6140*/  ISETP.GE.AND P0, PT, R4, R2, PT ;  /* 0x000000020400720c */ /* 0x000fe40003f06270 */
[----:B------:R-:W-:-:S03]  /*6150*/  IADD3 R4, R17, 0x39, RZ ;  /* 0x0000003911047810 */ /* 0x000fc60007ffe0ff */
[----:B------:R-:W1:Y:S01]  /*6160*/  MUFU.TANH R140, R140 ;  /* 0x0000008c008c7308 */ /* 0x000e620000002400 */
[----:B---3--:R-:W-:Y:S02]  /*6170*/  FSEL R142, R142, -INF , !P5 ;  /* 0xff8000008e8e7808 */ /* 0x008fe40006800000 */
[----:B------:R-:W-:-:S04]  /*6180*/  ISETP.GE.AND P5, PT, R17, R2, PT ;  /* 0x000000021100720c */ /* 0x000fc80003fa6270 */
[----:B------:R-:W-:Y:S01]  /*6190*/  FSEL R144, R144, -INF , !P5 ;  /* 0xff80000090907808 */ /* 0x000fe20006800000 */
[----:B------:R-:W3:Y:S01]  /*61a0*/  MUFU.TANH R141, R141 ;  /* 0x0000008d008d7308 */ /* 0x000ee20000002400 */
[----:B--2---:R-:W-:Y:S02]  /*61b0*/  FSEL R143, R143, -INF , !P6 ;  /* 0xff8000008f8f7808 */ /* 0x004fe40007000000 */
[----:B------:R-:W-:-:S05]  /*61c0*/  ISETP.GE.AND P6, PT, R4, R135, PT ;  /* 0x000000870400720c */ /* 0x000fca0003fc6270 */
[----:B------:R-:W2:Y:S01]  /*61d0*/  MUFU.TANH R152, R152 ;  /* 0x0000009800987308 */ /* 0x000ea20000002400 */
[----:B-1----:R-:W-:Y:S02]  /*61e0*/  FSEL R140, R140, -INF , !P0 ;  /* 0xff8000008c8c7808 */ /* 0x002fe40004000000 */
[----:B------:R-:W-:Y:S02]  /*61f0*/  ISETP.GE.AND P0, PT, R4, R2, PT ;  /* 0x000000020400720c */ /* 0x000fe40003f06270 */
[----:B---3--:R-:W-:Y:S02]  /*6200*/  FSEL R141, R141, -INF , !P6 ;  /* 0xff8000008d8d7808 */ /* 0x008fe40007000000 */
[----:B--2---:R-:W-:Y:S01]  /*6210*/  FSEL R152, R152, -INF , !P0 ;  /* 0xff80000098987808 */ /* 0x004fe20004000000 */
        /* <DEDUP_REMOVED lines=22> */
[----:B------:R-:W-:Y:S01]  /*6380*/  @!P3 LEA R16, P5, R0, c[0x0][0x168], 0x1 ;  /* 0x00005a000010ba11 */ /* 0x000fe200078a08ff */
        /* <DEDUP_REMOVED lines=32> */
.L_x_142:
[----:B------:R-:W-:Y:S05]  /*6590*/  BSYNC B0 ;  /* 0x0000000000007941 */ /* 0x000fea0003800000 */
.L_x_141:
[----:B------:R-:W0:Y:S02]  /*65a0*/  LDGDEPBAR ;  /* 0x00000000000079af */ /* 0x000e240000000000 */
.L_x_140:
        /* <DEDUP_REMOVED lines=9> */
[----:B------:R-:W-:Y:S01]  /*6640*/  FMNMX.FTZ R6, R5, R6, !PT ;  /* 0x0000000605067209 */ /* 0x000fe20007810000 */
[----:B------:R-:W-:Y:S01]  /*6650*/  LDSM.16.MT88.4 R28, [R196+0x12800] ;  /* 0x01280000c41c783b */ /* 0x000fe20000004200 */
        /* <DEDUP_REMOVED lines=25> */
[----:B------:R-:W-:Y:S01]  /*67f0*/  MOV R233, R237 ;  /* 0x000000ed00e97202 */ /* 0x000fe20000000f00 */
[----:B------:R-:W1:Y:S04]  /*6800*/  SHFL.BFLY PT, R11, R6, 0x2, 0x1f ;  /* 0x0c401f00060b7f89 */ /* 0x000e6800000e0000 */
[----:B------:R-:W2:Y:S01]  /*6810*/  SHFL.BFLY PT, R9, R4, 0x2, 0x1f ;  /* 0x0c401f0004097f89 */ /* 0x000ea200000e0000 */
[----:B-1----:R-:W-:-:S02]  /*6820*/  FMNMX.FTZ R11, R6, R11, !PT ;  /* 0x0000000b060b7209 */ /* 0x002fc40007810000 */
[----:B--2---:R-:W-:-:S03]  /*6830*/  FMNMX.FTZ R9, R4, R9, !PT ;  /* 0x0000000904097209 */ /* 0x004fc60007810000 */
[----:B------:R-:W1:Y:S04]  /*6840*/  SHFL.BFLY PT, R220, R11, 0x1, 0x1f ;  /* 0x0c201f000bdc7f89 */ /* 0x000e6800000e0000 */
[----:B------:R-:W2:Y:S01]  /*6850*/  SHFL.BFLY PT, R0, R9, 0x1, 0x1f ;  /* 0x0c201f0009007f89 */ /* 0x000ea200000e0000 */
[----:B-1----:R-:W-:-:S04]  /*6860*/  FMNMX.FTZ R220, R11, R220, !PT ;  /* 0x000000dc0bdc7209 */ /* 0x002fc80007810000 */
[C---:B------:R-:W-:Y:S01]  /*6870*/  FSETP.NEU.FTZ.AND P5, PT, R220.reuse, -INF , PT ;  /* 0xff800000dc00780b */ /* 0x040fe20003fbd000 */
[----:B------:R-:W-:Y:S01]  /*6880*/  FMUL.FTZ R156, R220, c[0x0][0x23c] ;  /* 0x00008f00dc9c7a20 */ /* 0x000fe20000410000 */
[----:B--2---:R-:W-:-:S04]  /*6890*/  FMNMX.FTZ R0, R9, R0, !PT ;  /* 0x0000000009007209 */ /* 0x004fc80007810000 */
[----:B------:R-:W-:Y:S01]  /*68a0*/  FSEL R156, R156, RZ, P5 ;  /* 0x000000ff9c9c7208 */ /* 0x000fe20002800000 */
[C---:B------:R-:W-:Y:S01]  /*68b0*/  FMUL.FTZ R153, R0.reuse, c[0x0][0x23c] ;  /* 0x00008f0000997a20 */ /* 0x040fe20000410000 */
[----:B------:R-:W-:-:S03]  /*68c0*/  FSETP.NEU.FTZ.AND P0, PT, R0, -INF , PT ;  /* 0xff8000000000780b */ /* 0x000fc60003f1d000 */
[--C-:B------:R-:W-:Y:S01]  /*68d0*/  FFMA.FTZ R147, R5, c[0x0][0x23c], -R156.reuse ;  /* 0x00008f0005937a23 */ /* 0x100fe2000001089c */
[----:B------:R-:W-:Y:S01]  /*68e0*/  FSEL R5, R220, RZ, P5 ;  /* 0x000000ffdc057208 */ /* 0x000fe20002800000 */
[--C-:B------:R-:W-:Y:S01]  /*68f0*/  FFMA.FTZ R149, R145, c[0x0][0x23c], -R156.reuse ;  /* 0x00008f0091957a23 */ /* 0x100fe2000001089c */
[----:B------:R-:W-:Y:S01]  /*6900*/  FSEL R6, R0, RZ, P0 ;  /* 0x000000ff00067208 */ /* 0x000fe20000000000 */
[----:B------:R-:W-:Y:S01]  /*6910*/  FFMA.FTZ R150, R7, c[0x0][0x23c], -R156 ;  /* 0x00008f0007967a23 */ /* 0x000fe2000001089c */
[----:B------:R-:W-:Y:S01]  /*6920*/  FSEL R153, R153, RZ, P0 ;  /* 0x000000ff99997208 */ /* 0x000fe20000000000 */
[----:B------:R-:W-:Y:S01]  /*6930*/  FADD.FTZ R4, R132, -R5 ;  /* 0x8000000584047221 */ /* 0x000fe20000010000 */
[----:B------:R-:W-:Y:S01]  /*6940*/  MUFU.EX2 R147, R147 ;  /* 0x0000009300937308 */ /* 0x000fe20000000800 */
[----:B------:R-:W-:Y:S02]  /*6950*/  FADD.FTZ R6, R3, -R6 ;  /* 0x8000000603067221 */ /* 0x000fe40000010000 */
[----:B------:R-:W-:-:S02]  /*6960*/  FFMA.FTZ R146, R144, c[0x0][0x23c], -R153 ;  /* 0x00008f0090927a23 */ /* 0x000fc40000010899 */
[--C-:B------:R-:W-:Y:S02]  /*6970*/  FFMA.FTZ R148, R161, c[0x0][0x23c], -R156.reuse ;  /* 0x00008f00a1947a23 */ /* 0x100fe4000001089c */
[--C-:B------:R-:W-:Y:S01]  /*6980*/  FFMA.FTZ R145, R160, c[0x0][0x23c], -R153.reuse ;  /* 0x00008f00a0917a23 */ /* 0x100fe20000010899 */
[----:B------:R-:W-:Y:S01]  /*6990*/  MUFU.EX2 R150, R150 ;  /* 0x0000009600967308 */ /* 0x000fe20000000800 */
[--C-:B------:R-:W-:Y:S02]  /*69a0*/  FFMA.FTZ R144, R32, c[0x0][0x23c], -R153.reuse ;  /* 0x00008f0020907a23 */ /* 0x100fe40000010899 */
[----:B------:R-:W-:Y:S01]  /*69b0*/  FFMA.FTZ R151, R8, c[0x0][0x23c], -R153 ;  /* 0x00008f0008977a23 */ /* 0x000fe20000010899 */
[----:B------:R-:W-:Y:S01]  /*69c0*/  LDSM.16.MT88.4 R32, [R197+0x12800] ;  /* 0x01280000c520783b */ /* 0x000fe20000004200 */
[----:B------:R-:W-:Y:S02]  /*69d0*/  FMUL.FTZ R132, R4, c[0x0][0x23c] ;  /* 0x00008f0004847a20 */ /* 0x000fe40000410000 */
[----:B------:R-:W-:Y:S01]  /*69e0*/  FMUL.FTZ R3, R6, c[0x0][0x23c] ;  /* 0x00008f0006037a20 */ /* 0x000fe20000410000 */
[----:B------:R-:W1:Y:S01]  /*69f0*/  MUFU.EX2 R149, R149 ;  /* 0x0000009500957308 */ /* 0x000e620000000800 */
[----:B------:R-:W2:Y:S01]  /*6a00*/  LDSM.16.MT88.4 R8, [R197+0x12000] ;  /* 0x01200000c508783b */ /* 0x000ea20000004200 */
[----:B------:R-:W-:-:S02]  /*6a10*/  FFMA.FTZ R158, R27, c[0x0][0x23c], -R156 ;  /* 0x00008f001b9e7a23 */ /* 0x000fc4000001089c */
[--C-:B------:R-:W-:Y:S02]  /*6a20*/  FFMA.FTZ R159, R23, c[0x0][0x23c], -R156.reuse ;  /* 0x00008f00179f7a23 */ /* 0x100fe4000001089c */
[--C-:B------:R-:W-:Y:S02]  /*6a30*/  FFMA.FTZ R160, R25, c[0x0][0x23c], -R156.reuse ;  /* 0x00008f0019a07a23 */ /* 0x100fe4000001089c */
[----:B------:R-:W3:Y:S01]  /*6a40*/  MUFU.EX2 R148, R148 ;  /* 0x0000009400947308 */ /* 0x000ee20000000800 */
[--C-:B------:R-:W-:Y:S02]  /*6a50*/  FFMA.FTZ R161, R21, c[0x0][0x23c], -R156.reuse ;  /* 0x00008f0015a17a23 */ /* 0x100fe4000001089c */
[--C-:B------:R-:W-:Y:S02]  /*6a60*/  FFMA.FTZ R162, R26, c[0x0][0x23c], -R153.reuse ;  /* 0x00008f001aa27a23 */ /* 0x100fe40000010899 */
[--C-:B------:R-:W-:Y:S02]  /*6a70*/  FFMA.FTZ R165, R24, c[0x0][0x23c], -R153.reuse ;  /* 0x00008f0018a57a23 */ /* 0x100fe40000010899 */
[--C-:B------:R-:W-:Y:S01]  /*6a80*/  FFMA.FTZ R163, R22, c[0x0][0x23c], -R153.reuse ;  /* 0x00008f0016a37a23 */ /* 0x100fe20000010899 */
[----:B------:R-:W-:Y:S01]  /*6a90*/  MUFU.EX2 R146, R146 ;  /* 0x0000009200927308 */ /* 0x000fe20000000800 */
[----:B-1----:R-:W-:Y:S01]  /*6aa0*/  F2FP.BF16.PACK_AB R4, R149, R150 ;  /* 0x000000969504723e */ /* 0x002fe200000010ff */
[----:B------:R-:W-:Y:S01]  /*6ab0*/  FFMA.FTZ R164, R20, c[0x0][0x23c], -R153 ;  /* 0x00008f0014a47a23 */ /* 0x000fe20000010899 */
[----:B------:R-:W-:Y:S01]  /*6ac0*/  LDSM.16.MT88.4 R24, [R200+0x14800] ;  /* 0x01480000c818783b */ /* 0x000fe20000004200 */
[----:B------:R-:W-:-:S02]  /*6ad0*/  FFMA.FTZ R174, R171, c[0x0][0x23c], -R156 ;  /* 0x00008f00abae7a23 */ /* 0x000fc4000001089c */
[--C-:B------:R-:W-:Y:S01]  /*6ae0*/  FFMA.FTZ R176, R167, c[0x0][0x23c], -R156.reuse ;  /* 0x00008f00a7b07a23 */ /* 0x100fe2000001089c */
[----:B------:R-:W-:Y:S01]  /*6af0*/  LDSM.16.MT88.4 R20, [R198+0x14800] ;  /* 0x01480000c614783b */ /* 0x000fe20000004200 */
[----:B------:R-:W1:Y:S01]  /*6b00*/  MUFU.EX2 R145, R145 ;  /* 0x0000009100917308 */ /* 0x000e620000000800 */
[----:B---3--:R-:W-:Y:S01]  /*6b10*/  F2FP.BF16.PACK_AB R6, R147, R148 ;  /* 0x000000949306723e */ /* 0x008fe200000010ff */
[--C-:B------:R-:W-:Y:S02]  /*6b20*/  FFMA.FTZ R173, R173, c[0x0][0x23c], -R156.reuse ;  /* 0x00008f00adad7a23 */ /* 0x100fe4000001089c */
[----:B------:R-:W-:Y:S02]  /*6b30*/  FFMA.FTZ R169, R169, c[0x0][0x23c], -R156 ;  /* 0x00008f00a9a97a23 */ /* 0x000fe4000001089c */
[--C-:B------:R-:W-:Y:S02]  /*6b40*/  FFMA.FTZ R167, R172, c[0x0][0x23c], -R153.reuse ;  /* 0x00008f00aca77a23 */ /* 0x100fe40000010899 */
[----:B------:R-:W-:Y:S01]  /*6b50*/  MUFU.EX2 R144, R144 ;  /* 0x0000009000907308 */ /* 0x000fe20000000800 */
[----:B------:R-:W-:-:S02]  /*6b60*/  FFMA.FTZ R170, R170, c[0x0][0x23c], -R153 ;  /* 0x00008f00aaaa7a23 */ /* 0x000fc40000010899 */
[--C-:B------:R-:W-:Y:S02]  /*6b70*/  FFMA.FTZ R168, R168, c[0x0][0x23c], -R153.reuse ;  /* 0x00008f00a8a87a23 */ /* 0x100fe40000010899 */
[--C-:B------:R-:W-:Y:S02]  /*6b80*/  FFMA.FTZ R171, R166, c[0x0][0x23c], -R153.reuse ;  /* 0x00008f00a6ab7a23 */ /* 0x100fe40000010899 */
[--C-:B------:R-:W-:Y:S01]  /*6b90*/  FFMA.FTZ R166, R155, c[0x0][0x23c], -R156.reuse ;  /* 0x00008f009ba67a23 */ /* 0x100fe2000001089c */
[----:B------:R-:W3:Y:S01]  /*6ba0*/  MUFU.EX2 R151, R151 ;  /* 0x0000009700977308 */ /* 0x000ee20000000800 */
[----:B-1----:R-:W-:Y:S01]  /*6bb0*/  F2FP.BF16.PACK_AB R5, R145, R146 ;  /* 0x000000929105723e */ /* 0x002fe200000010ff */
[--C-:B------:R-:W-:Y:S02]  /*6bc0*/  FFMA.FTZ R157, R157, c[0x0][0x23c], -R156.reuse ;  /* 0x00008f009d9d7a23 */ /* 0x100fe4000001089c */
[----:B------:R-:W-:Y:S02]  /*6bd0*/  FFMA.FTZ R155, R143, c[0x0][0x23c], -R156 ;  /* 0x00008f008f9b7a23 */ /* 0x000fe4000001089c */
[----:B------:R-:W-:-:S02]  /*6be0*/  FFMA.FTZ R154, R154, c[0x0][0x23c], -R153 ;  /* 0x00008f009a9a7a23 */ /* 0x000fc40000010899 */
[----:B------:R-:W1:Y:S01]  /*6bf0*/  MUFU.EX2 R132, R132 ;  /* 0x0000008400847308 */ /* 0x000e620000000800 */
[--C-:B------:R-:W-:Y:S02]  /*6c00*/  FFMA.FTZ R175, R142, c[0x0][0x23c], -R153.reuse ;  /* 0x00008f008eaf7a23 */ /* 0x100fe40000010899 */
[--C-:B------:R-:W-:Y:S02]  /*6c10*/  FFMA.FTZ R172, R140, c[0x0][0x23c], -R153.reuse ;  /* 0x00008f008cac7a23 */ /* 0x100fe40000010899 */
[----:B------:R-:W-:Y:S02]  /*6c20*/  FFMA.FTZ R156, R141, c[0x0][0x23c], -R156 ;  /* 0x00008f008d9c7a23 */ /* 0x000fe4000001089c */
[----:B------:R-:W-:Y:S01]  /*6c30*/  FFMA.FTZ R153, R152, c[0x0][0x23c], -R153 ;  /* 0x00008f0098997a23 */ /* 0x000fe20000010899 */
[----:B------:R-:W4:Y:S01]  /*6c40*/  MUFU.EX2 R3, R3 ;  /* 0x0000000300037308 */ /* 0x000f220000000800 */
[----:B---3--:R-:W-:Y:S01]  /*6c50*/  F2FP.BF16.PACK_AB R7, R151, R144 ;  /* 0x000000909707723e */ /* 0x008fe200000010ff */
[----:B------:R-:W-:Y:S01]  /*6c60*/  LDSM.16.MT88.4 R140, [R198+0x13800] ;  /* 0x01380000c68c783b */ /* 0x000fe20000004200 */
[----:B-1----:R-:W-:-:S05]  /*6c70*/  FMUL.FTZ R120, R120, R132 ;  /* 0x0000008478787220 */ /* 0x002fca0000410000 */
        /* <DEDUP_REMOVED lines=37> */
[-C--:B------:R-:W-:Y:S02]  /*6ed0*/  FMUL.FTZ R37, R37, R132.reuse ;  /* 0x0000008425257220 */ /* 0x080fe40000410000 */
        /* <DEDUP_REMOVED lines=41> */
[-C--:B------:R-:W-:Y:S02]  /*7170*/  FMUL.FTZ R63, R63, R3.reuse ;  /* 0x000000033f3f7220 */ /* 0x080fe40000410000 */
        /* <DEDUP_REMOVED lines=73> */
[----:B--2---:R-:W-:Y:S01]  /*7610*/  HMMA.16816.F32.BF16 R92, R4, R8, R92 ;  /* 0x00000008045c723c */ /* 0x004fe2000004185c */
        /* <DEDUP_REMOVED lines=12> */
[----:B-----5:R-:W-:-:S02]  /*76e0*/  F2FP.BF16.PACK_AB R5, R165, R162 ;  /* 0x000000a2a505723e */ /* 0x020fc400000010ff */
[----:B------:R-:W-:Y:S01]  /*76f0*/  F2FP.BF16.PACK_AB R6, R161, R160 ;  /* 0x000000a0a106723e */ /* 0x000fe200000010ff */
[----:B------:R-:W-:Y:S01]  /*7700*/  FADD.FTZ R159, R159, R158 ;  /* 0x0000009e9f9f7221 */ /* 0x000fe20000010000 */
[----:B------:R-:W-:-:S03]  /*7710*/  F2FP.BF16.PACK_AB R7, R164, R163 ;  /* 0x000000a3a407723e */ /* 0x000fc600000010ff */
[----:B------:R-:W-:-:S04]  /*7720*/  FADD.FTZ R160, R160, R159 ;  /* 0x0000009fa0a07221 */ /* 0x000fc80000010000 */
[C---:B---3--:R-:W-:Y:S08]  /*7730*/  HMMA.16816.F32.BF16 R128, R4.reuse, R12, R128 ;  /* 0x0000000c0480723c */ /* 0x048ff00000041880 */
        /* <DEDUP_REMOVED lines=136> */
[----:B------:R-:W-:Y:S01]  /*7fc0*/  LEA R5, P0, R8, R222, 0x6 ;  /* 0x000000de08057211 */ /* 0x000fe200078030ff */
[C---:B------:R-:W-:Y:S02]  /*7fd0*/  IMAD R134, R233.reuse, 0x40, R134 ;  /* 0x00000040e9867824 */ /* 0x040fe400078e0286 */
        /* <DEDUP_REMOVED lines=27> */
[----:B------:R-:W-:-:S02]  /*8190*/  @!P1 LEA.HI.X R17, R3, c[0x0][0x174], R4, 0x1, P0 ;  /* 0x00005d0003119a11 */ /* 0x000fc400000f0c04 */
[----:B------:R-:W-:Y:S01]  /*81a0*/  ISETP.GE.AND P4, PT, R134, R135, PT ;  /* 0x000000878600720c */ /* 0x000fe20003f86270 */
        /* <DEDUP_REMOVED lines=22> */
[----:B------:R-:W5:Y:S04]  /*8310*/  LDSM.16.M88.4 R140, [R205+0xd000] ;  /* 0x00d00000cd8c783b */ /* 0x000f680000000200 */
[----:B--2---:R-:W2:Y:S04]  /*8320*/  LDSM.16.M88.4 R8, [R205+0xd800] ;  /* 0x00d80000cd08783b */ /* 0x004ea80000000200 */
[----:B-1----:R-:W-:Y:S04]  /*8330*/  LDSM.16.M88.4 R4, [R204] ;  /* 0x00000000cc04783b */ /* 0x002fe80000000200 */
[----:B------:R-:W1:Y:S04]  /*8340*/  LDSM.16.M88.4 R20, [R203] ;  /* 0x00000000cb14783b */ /* 0x000e680000000200 */
[----:B------:R-:W1:Y:S04]  /*8350*/  LDSM.16.M88.4 R156, [R195] ;  /* 0x00000000c39c783b */ /* 0x000e680000000200 */
[----:B----4-:R-:W4:Y:S04]  /*8360*/  LDSM.16.M88.4 R16, [R194] ;  /* 0x00000000c210783b */ /* 0x010f280000000200 */
[----:B------:R-:W1:Y:S04]  /*8370*/  LDSM.16.M88.4 R152, [R193] ;  /* 0x00000000c198783b */ /* 0x000e680000000200 */
[----:B------:R-:W-:Y:S01]  /*8380*/  LDSM.16.M88.4 R168, [R199+0xc000] ;  /* 0x00c00000c7a8783b */ /* 0x000fe20000000200 */
[C---:B---3--:R-:W-:Y:S03]  /*8390*/  HMMA.16816.F32.BF16 R12, R160.reuse, R28, RZ ;  /* 0x0000001ca00c723c */ /* 0x048fe600000418ff */
[----:B------:R-:W-:Y:S04]  /*83a0*/  LDSM.16.M88.4 R136, [R199+0xc800] ;  /* 0x00c80000c788783b */ /* 0x000fe80000000200 */
[----:B------:R-:W-:Y:S01]  /*83b0*/  LDSM.16.M88.4 R32, [R199+0xd000] ;  /* 0x00d00000c720783b */ /* 0x000fe20000000200 */
[C---:B------:R-:W-:Y:S03]  /*83c0*/  HMMA.16816.F32.BF16 R28, R160.reuse, R30, RZ ;  /* 0x0000001ea01c723c */ /* 0x040fe600000418ff */
[----:B------:R-:W-:Y:S04]  /*83d0*/  LDSM.16.M88.4 R228, [R191] ;  /* 0x00000000bfe4783b */ /* 0x000fe80000000200 */
[----:B------:R-:W-:Y:S01]  /*83e0*/  LDSM.16.M88.4 R180, [R199+0xe000] ;  /* 0x00e00000c7b4783b */ /* 0x000fe20000000200 */
[C---:B-----5:R-:W-:Y:S03]  /*83f0*/  HMMA.16816.F32.BF16 R24, R160.reuse, R148, RZ ;  /* 0x00000094a018723c */ /* 0x060fe600000418ff */
[----:B------:R-:W-:Y:S04]  /*8400*/  LDSM.16.M88.4 R172, [R201+0x4000] ;  /* 0x00400000c9ac783b */ /* 0x000fe80000000200 */
[----:B------:R-:W-:Y:S01]  /*8410*/  LDSM.16.M88.4 R176, [R188] ;  /* 0x00000000bcb0783b */ /* 0x000fe20000000200 */
[C---:B------:R-:W-:Y:S03]  /*8420*/  HMMA.16816.F32.BF16 R144, R160.reuse, R140, RZ ;  /* 0x0000008ca090723c */ /* 0x040fe600000418ff */
[----:B------:R-:W0:Y:S05]  /*8430*/  LDGDEPBAR ;  /* 0x00000000000079af */ /* 0x000e2a0000000000 */
[C---:B------:R-:W-:Y:S08]  /*8440*/  HMMA.16816.F32.BF16 R148, R160.reuse, R150, RZ ;  /* 0x00000096a094723c */ /* 0x040ff000000418ff */
[C---:B------:R-:W-:Y:S08]  /*8450*/  HMMA.16816.F32.BF16 R140, R160.reuse, R142, RZ ;  /* 0x0000008ea08c723c */ /* 0x040ff000000418ff */
[C---:B--2---:R-:W-:Y:S08]  /*8460*/  HMMA.16816.F32.BF16 R164, R160.reuse, R8, RZ ;  /* 0x00000008a0a4723c */ /* 0x044ff000000418ff */
[----:B------:R-:W-:Y:S01]  /*8470*/  HMMA.16816.F32.BF16 R160, R160, R10, RZ ;  /* 0x0000000aa0a0723c */ /* 0x000fe200000418ff */
[----:B------:R-:W2:Y:S07]  /*8480*/  LDSM.16.M88.4 R8, [R202] ;  /* 0x00000000ca08783b */ /* 0x000eae0000000200 */
[C---:B-1----:R-:W-:Y:S08]  /*8490*/  HMMA.16816.F32.BF16 R12, R4.reuse, R20, R12 ;  /* 0x00000014040c723c */ /* 0x042ff0000004180c */
[C---:B------:R-:W-:Y:S01]  /*84a0*/  HMMA.16816.F32.BF16 R28, R4.reuse, R22, R28 ;  /* 0x00000016041c723c */ /* 0x040fe2000004181c */
[----:B------:R-:W1:Y:S07]  /*84b0*/  LDSM.16.M88.4 R20, [R199+0xd800] ;  /* 0x00d80000c714783b */ /* 0x000e6e0000000200 */
[C---:B------:R-:W-:Y:S08]  /*84c0*/  HMMA.16816.F32.BF16 R24, R4.reuse, R156, R24 ;  /* 0x0000009c0418723c */ /* 0x040ff00000041818 */
[C---:B------:R-:W-:Y:S01]  /*84d0*/  HMMA.16816.F32.BF16 R148, R4.reuse, R158, R148 ;  /* 0x0000009e0494723c */ /* 0x040fe20000041894 */
[----:B------:R-:W-:Y:S07]  /*84e0*/  LDSM.16.M88.4 R156, [R192] ;  /* 0x00000000c09c783b */ /* 0x000fee0000000200 */
[C---:B----4-:R-:W-:Y:S08]  /*84f0*/  HMMA.16816.F32.BF16 R144, R4.reuse, R16, R144 ;  /* 0x000000100490723c */ /* 0x050ff00000041890 */
[C---:B------:R-:W-:Y:S01]  /*8500*/  HMMA.16816.F32.BF16 R140, R4.reuse, R18, R140 ;  /* 0x00000012048c723c */ /* 0x040fe2000004188c */
[----:B------:R-:W3:Y:S07]  /*8510*/  LDSM.16.M88.4 R16, [R201] ;  /* 0x00000000c910783b */ /* 0x000eee0000000200 */
[C---:B------:R-:W-:Y:S08]  /*8520*/  HMMA.16816.F32.BF16 R164, R4.reuse, R152, R164 ;  /* 0x0000009804a4723c */ /* 0x040ff000000418a4 */
[----:B------:R-:W-:Y:S01]  /*8530*/  HMMA.16816.F32.BF16 R160, R4, R154, R160 ;  /* 0x0000009a04a0723c */ /* 0x000fe200000418a0 */
[----:B------:R-:W4:Y:S04]  /*8540*/  LDSM.16.M88.4 R4, [R192+0x800] ;  /* 0x00080000c004783b */ /* 0x000f280000000200 */
[----:B------:R-:W5:Y:S03]  /*8550*/  LDSM.16.M88.4 R152, [R192+0x1000] ;  /* 0x00100000c098783b */ /* 0x000f660000000200 */
[C---:B--2---:R-:W-:Y:S08]  /*8560*/  HMMA.16816.F32.BF16 R12, R8.reuse, R168, R12 ;  /* 0x000000a8080c723c */ /* 0x044ff0000004180c */
[C---:B------:R-:W-:Y:S01]  /*8570*/  HMMA.16816.F32.BF16 R28, R8.reuse, R170, R28 ;  /* 0x000000aa081c723c */ /* 0x040fe2000004181c */
[----:B------:R-:W-:Y:S07]  /*8580*/  LDSM.16.M88.4 R168, [R204+0x4000] ;  /* 0x00400000cca8783b */ /* 0x000fee0000000200 */
[C---:B------:R-:W-:Y:S08]  /*8590*/  HMMA.16816.F32.BF16 R24, R8.reuse, R136, R24 ;  /* 0x000000880818723c */ /* 0x040ff00000041818 */
[C---:B------:R-:W-:Y:S01]  /*85a0*/  HMMA.16816.F32.BF16 R148, R8.reuse, R138, R148 ;  /* 0x0000008a0894723c */ /* 0x040fe20000041894 */
[----:B------:R-:W-:Y:S07]  /*85b0*/  LDSM.16.M88.4 R136, [R192+0x1800] ;  /* 0x00180000c088783b */ /* 0x000fee0000000200 */
[C---:B------:R-:W-:Y:S08]  /*85c0*/  HMMA.16816.F32.BF16 R144, R8.reuse, R32, R144 ;  /* 0x000000200890723c */ /* 0x040ff00000041890 */
[C---:B------:R-:W-:Y:S01]  /*85d0*/  HMMA.16816.F32.BF16 R140, R8.reuse, R34, R140 ;  /* 0x00000022088c723c */ /* 0x040fe2000004188c */
[----:B------:R-:W-:Y:S07]  /*85e0*/  LDSM.16.M88.4 R32, [R206+0x4000] ;  /* 0x00400000ce20783b */ /* 0x000fee0000000200 */
[C---:B-1----:R-:W-:Y:S08]  /*85f0*/  HMMA.16816.F32.BF16 R164, R8.reuse, R20, R164 ;  /* 0x0000001408a4723c */ /* 0x042ff000000418a4 */
[----:B------:R-:W-:Y:S01]  /*8600*/  HMMA.16816.F32.BF16 R160, R8, R22, R160 ;  /* 0x0000001608a0723c */ /* 0x000fe200000418a0 */
[----:B------:R-:W1:Y:S04]  /*8610*/  LDSM.16.M88.4 R8, [R205+0xe000] ;  /* 0x00e00000cd08783b */ /* 0x000e680000000200 */
[----:B------:R-:W2:Y:S03]  /*8620*/  LDSM.16.M88.4 R20, [R205+0xe800] ;  /* 0x00e80000cd14783b */ /* 0x000ea60000000200 */
[C---:B---3--:R-:W-:Y:S08]  /*8630*/  HMMA.16816.F32.BF16 R12, R16.reuse, R156, R12 ;  /* 0x0000009c100c723c */ /* 0x048ff0000004180c */
[C---:B------:R-:W-:Y:S01]  /*8640*/  HMMA.16816.F32.BF16 R28, R16.reuse, R158, R28 ;  /* 0x0000009e101c723c */ /* 0x040fe2000004181c */
[----:B------:R-:W-:Y:S07]  /*8650*/  LDSM.16.M88.4 R156, [R205+0xf800] ;  /* 0x00f80000cd9c783b */ /* 0x000fee0000000200 */
[C---:B----4-:R-:W-:Y:S08]  /*8660*/  HMMA.16816.F32.BF16 R24, R16.reuse, R4, R24 ;  /* 0x000000041018723c */ /* 0x050ff00000041818 */
[C---:B------:R-:W-:Y:S01]  /*8670*/  HMMA.16816.F32.BF16 R148, R16.reuse, R6, R148 ;  /* 0x000000061094723c */ /* 0x040fe20000041894 */
[----:B------:R-:W3:Y:S07]  /*8680*/  LDSM.16.M88.4 R4, [R205+0xf000] ;  /* 0x00f00000cd04783b */ /* 0x000eee0000000200 */
[----:B-----5:R-:W-:Y:S08]  /*8690*/  HMMA.16816.F32.BF16 R144, R16, R152, R144 ;  /* 0x000000981090723c */ /* 0x020ff00000041890 */
[C---:B-1----:R-:W-:Y:S08]  /*86a0*/  HMMA.16816.F32.BF16 R12, R32.reuse, R8, R12 ;  /* 0x00000008200c723c */ /* 0x042ff0000004180c */
[----:B------:R-:W-:Y:S01]  /*86b0*/  HMMA.16816.F32.BF16 R28, R32, R10, R28 ;  /* 0x0000000a201c723c */ /* 0x000fe2000004181c */
[----:B------:R-:W-:Y:S07]  /*86c0*/  LDSM.16.M88.4 R8, [R189] ;  /* 0x00000000bd08783b */ /* 0x000fee0000000200 */
[----:B------:R-:W-:Y:S01]  /*86d0*/  HMMA.16816.F32.BF16 R140, R16, R154, R140 ;  /* 0x0000009a108c723c */ /* 0x000fe2000004188c */
[----:B------:R-:W-:Y:S07]  /*86e0*/  LDSM.16.M88.4 R152, [R192+0x2000] ;  /* 0x00200000c098783b */ /* 0x000fee0000000200 */
[C---:B--2---:R-:W-:Y:S08]  /*86f0*/  HMMA.16816.F32.BF16 R24, R32.reuse, R20, R24 ;  /* 0x000000142018723c */ /* 0x044ff00000041818 */
[----:B------:R-:W-:Y:S01]  /*8700*/  HMMA.16816.F32.BF16 R148, R32, R22, R148 ;  /* 0x000000162094723c */ /* 0x000fe20000041894 */
[----:B------:R-:W1:Y:S07]  /*8710*/  LDSM.16.M88.4 R20, [R202+0x4000] ;  /* 0x00400000ca14783b */ /* 0x000e6e0000000200 */
[C---:B------:R-:W-:Y:S08]  /*8720*/  HMMA.16816.F32.BF16 R164, R16.reuse, R136, R164 ;  /* 0x0000008810a4723c */ /* 0x040ff000000418a4 */
[----:B------:R-:W-:Y:S01]  /*8730*/  HMMA.16816.F32.BF16 R160, R16, R138, R160 ;  /* 0x0000008a10a0723c */ /* 0x000fe200000418a0 */
[----:B------:R-:W2:Y:S04]  /*8740*/  LDSM.16.M88.4 R16, [R190] ;  /* 0x00000000be10783b */ /* 0x000ea80000000200 */
[----:B------:R-:W-:Y:S03]  /*8750*/  LDSM.16.M88.4 R136, [R199+0xf000] ;  /* 0x00f00000c788783b */ /* 0x000fe60000000200 */
[C---:B------:R-:W-:Y:S08]  /*8760*/  HMMA.16816.F32.BF16 R12, R168.reuse, R228, R12 ;  /* 0x000000e4a80c723c */ /* 0x040ff0000004180c */
[----:B------:R-:W-:Y:S08]  /*8770*/  HMMA.16816.F32.BF16 R28, R168, R230, R28 ;  /* 0x000000e6a81c723c */ /* 0x000ff0000004181c */
[C---:B---3--:R-:W-:Y:S08]  /*8780*/  HMMA.16816.F32.BF16 R144, R32.reuse, R4, R144 ;  /* 0x000000042090723c */ /* 0x048ff00000041890 */
[----:B------:R-:W-:Y:S01]  /*8790*/  HMMA.16816.F32.BF16 R140, R32, R6, R140 ;  /* 0x00000006208c723c */ /* 0x000fe2000004188c */
[----:B------:R-:W3:Y:S07]  /*87a0*/  LDSM.16.M88.4 R4, [R199+0xe800] ;  /* 0x00e80000c704783b */ /* 0x000eee0000000200 */
[----:B-1----:R-:W-:Y:S08]  /*87b0*/  HMMA.16816.F32.BF16 R12, R20, R180, R12 ;  /* 0x000000b4140c723c */ /* 0x002ff0000004180c */
[----:B--2---:R-:W-:Y:S08]  /*87c0*/  HMMA.16816.F32.BF16 R24, R168, R16, R24 ;  /* 0x00000010a818723c */ /* 0x004ff00000041818 */
[----:B------:R-:W-:Y:S01]  /*87d0*/  HMMA.16816.F32.BF16 R28, R20, R182, R28 ;  /* 0x000000b6141c723c */ /* 0x000fe2000004181c */
[----:B------:R-:W-:Y:S07]  /*87e0*/  LDSM.16.M88.4 R180, [R187] ;  /* 0x00000000bbb4783b */ /* 0x000fee0000000200 */
[C---:B------:R-:W-:Y:S08]  /*87f0*/  HMMA.16816.F32.BF16 R164, R32.reuse, R156, R164 ;  /* 0x0000009c20a4723c */ /* 0x040ff000000418a4 */
[----:B------:R-:W-:Y:S01]  /*8800*/  HMMA.16816.F32.BF16 R160, R32, R158, R160 ;  /* 0x0000009e20a0723c */ /* 0x000fe200000418a0 */
[----:B------:R-:W-:Y:S04]  /*8810*/  LDSM.16.M88.4 R156, [R206+0x8000] ;  /* 0x00800000ce9c783b */ /* 0x000fe80000000200 */
[----:B------:R-:W-:Y:S03]  /*8820*/  LDSM.16.M88.4 R32, [R199+0xf800] ;  /* 0x00f80000c720783b */ /* 0x000fe60000000200 */
[C---:B------:R-:W-:Y:S01]  /*8830*/  HMMA.16816.F32.BF16 R148, R168.reuse, R18, R148 ;  /* 0x00000012a894723c */ /* 0x040fe20000041894 */
[----:B------:R-:W-:Y:S07]  /*8840*/  LDSM.16.M88.4 R16, [R192+0x2800] ;  /* 0x00280000c010783b */ /* 0x000fee0000000200 */
[C---:B------:R-:W-:Y:S08]  /*8850*/  HMMA.16816.F32.BF16 R144, R168.reuse, R8, R144 ;  /* 0x00000008a890723c */ /* 0x040ff00000041890 */
[----:B------:R-:W-:Y:S01]  /*8860*/  HMMA.16816.F32.BF16 R140, R168, R10, R140 ;  /* 0x0000000aa88c723c */ /* 0x000fe2000004188c */
[----:B------:R-:W1:Y:S07]  /*8870*/  LDSM.16.M88.4 R8, [R205+0x10000] ;  /* 0x01000000cd08783b */ /* 0x000e6e0000000200 */
[----:B------:R-:W-:Y:S08]  /*8880*/  HMMA.16816.F32.BF16 R12, R172, R152, R12 ;  /* 0x00000098ac0c723c */ /* 0x000ff0000004180c */
[----:B---3--:R-:W-:Y:S08]  /*8890*/  HMMA.16816.F32.BF16 R24, R20, R4, R24 ;  /* 0x000000041418723c */ /* 0x008ff00000041818 */
[----:B------:R-:W-:Y:S01]  /*88a0*/  HMMA.16816.F32.BF16 R28, R172, R154, R28 ;  /* 0x0000009aac1c723c */ /* 0x000fe2000004181c */
[----:B------:R-:W-:Y:S07]  /*88b0*/  LDSM.16.M88.4 R152, [R205+0x11000] ;  /* 0x01100000cd98783b */ /* 0x000fee0000000200 */
        /* <DEDUP_REMOVED lines=8> */
[----:B------:R-:W2:Y:S07]  /*8940*/  LDSM.16.M88.4 R136, [R204+0x8000] ;  /* 0x00800000cc88783b */ /* 0x000eae0000000200 */
[----:B-1----:R-:W-:Y:S08]  /*8950*/  HMMA.16816.F32.BF16 R12, R156, R8, R12 ;  /* 0x000000089c0c723c */ /* 0x002ff0000004180c */
[----:B------:R-:W-:Y:S08]  /*8960*/  HMMA.16816.F32.BF16 R24, R172, R16, R24 ;  /* 0x00000010ac18723c */ /* 0x000ff00000041818 */
[----:B------:R-:W-:Y:S01]  /*8970*/  HMMA.16816.F32.BF16 R28, R156, R10, R28 ;  /* 0x0000000a9c1c723c */ /* 0x000fe2000004181c */
[----:B------:R-:W-:Y:S07]  /*8980*/  LDSM.16.M88.4 R8, [R201+0x8000] ;  /* 0x00800000c908783b */ /* 0x000fee0000000200 */
[C---:B------:R-:W-:Y:S08]  /*8990*/  HMMA.16816.F32.BF16 R164, R20.reuse, R32, R164 ;  /* 0x0000002014a4723c */ /* 0x040ff000000418a4 */
[----:B------:R-:W-:Y:S01]  /*89a0*/  HMMA.16816.F32.BF16 R160, R20, R34, R160 ;  /* 0x0000002214a0723c */ /* 0x000fe200000418a0 */
[----:B------:R-:W-:Y:S04]  /*89b0*/  LDSM.16.M88.4 R20, [R202+0x8000] ;  /* 0x00800000ca14783b */ /* 0x000fe80000000200 */
[----:B------:R-:W-:Y:S03]  /*89c0*/  LDSM.16.M88.4 R32, [R186] ;  /* 0x00000000ba20783b */ /* 0x000fe60000000200 */
[----:B------:R-:W-:Y:S01]  /*89d0*/  HMMA.16816.F32.BF16 R148, R172, R18, R148 ;  /* 0x00000012ac94723c */ /* 0x000fe20000041894 */
[----:B------:R-:W1:Y:S07]  /*89e0*/  LDSM.16.M88.4 R16, [R199+0x10000] ;  /* 0x01000000c710783b */ /* 0x000e6e0000000200 */
[----:B--2---:R-:W-:Y:S08]  /*89f0*/  HMMA.16816.F32.BF16 R12, R136, R180, R12 ;  /* 0x000000b4880c723c */ /* 0x004ff0000004180c */
[----:B------:R-:W-:Y:S08]  /*8a00*/  HMMA.16816.F32.BF16 R24, R156, R176, R24 ;  /* 0x000000b09c18723c */ /* 0x000ff00000041818 */
[----:B------:R-:W-:Y:S08]  /*8a10*/  HMMA.16816.F32.BF16 R28, R136, R182, R28 ;  /* 0x000000b6881c723c */ /* 0x000ff0000004181c */
[C---:B------:R-:W-:Y:S08]  /*8a20*/  HMMA.16816.F32.BF16 R144, R172.reuse, R4, R144 ;  /* 0x00000004ac90723c */ /* 0x040ff00000041890 */
[C---:B------:R-:W-:Y:S01]  /*8a30*/  HMMA.16816.F32.BF16 R140, R172.reuse, R6, R140 ;  /* 0x00000006ac8c723c */ /* 0x040fe2000004188c */
[----:B------:R-:W2:Y:S07]  /*8a40*/  LDSM.16.M88.4 R4, [R192+0x4000] ;  /* 0x00400000c004783b */ /* 0x000eae0000000200 */
[----:B------:R-:W-:Y:S01]  /*8a50*/  HMMA.16816.F32.BF16 R180, R172, R168, R164 ;  /* 0x000000a8acb4723c */ /* 0x000fe200000418a4 */
[----:B------:R-:W3:Y:S07]  /*8a60*/  LDSM.16.M88.4 R164, [R199+0x10800] ;  /* 0x01080000c7a4783b */ /* 0x000eee0000000200 */
[----:B------:R-:W-:Y:S08]  /*8a70*/  HMMA.16816.F32.BF16 R148, R156, R178, R148 ;  /* 0x000000b29c94723c */ /* 0x000ff00000041894 */
[----:B-1----:R-:W-:Y:S08]  /*8a80*/  HMMA.16816.F32.BF16 R12, R20, R16, R12 ;  /* 0x00000010140c723c */ /* 0x002ff0000004180c */
[----:B------:R-:W-:Y:S08]  /*8a90*/  HMMA.16816.F32.BF16 R24, R136, R32, R24 ;  /* 0x000000208818723c */ /* 0x000ff00000041818 */
[----:B------:R-:W-:Y:S01]  /*8aa0*/  HMMA.16816.F32.BF16 R28, R20, R18, R28 ;  /* 0x00000012141c723c */ /* 0x000fe2000004181c */
[----:B------:R-:W1:Y:S07]  /*8ab0*/  LDSM.16.M88.4 R16, [R185] ;  /* 0x00000000b910783b */ /* 0x000e6e0000000200 */
[----:B------:R-:W-:Y:S01]  /*8ac0*/  HMMA.16816.F32.BF16 R176, R156, R152, R144 ;  /* 0x000000989cb0723c */ /* 0x000fe20000041890 */
[----:B------:R-:W4:Y:S07]  /*8ad0*/  LDSM.16.M88.4 R144, [R192+0x4800] ;  /* 0x00480000c090783b */ /* 0x000f2e0000000200 */
[----:B------:R-:W-:Y:S01]  /*8ae0*/  HMMA.16816.F32.BF16 R148, R136, R34, R148 ;  /* 0x000000228894723c */ /* 0x000fe20000041894 */
[----:B------:R-:W5:Y:S07]  /*8af0*/  LDSM.16.M88.4 R32, [R205+0x11800] ;  /* 0x01180000cd20783b */ /* 0x000f6e0000000200 */
[----:B------:R-:W-:Y:S08]  /*8b00*/  HMMA.16816.F32.BF16 R140, R156, R154, R140 ;  /* 0x0000009a9c8c723c */ /* 0x000ff0000004188c */
[----:B--2---:R-:W-:Y:S08]  /*8b10*/  HMMA.16816.F32.BF16 R12, R8, R4, R12 ;  /* 0x00000004080c723c */ /* 0x004ff0000004180c */
[----:B---3--:R-:W-:Y:S08]  /*8b20*/  HMMA.16816.F32.BF16 R24, R20, R164, R24 ;  /* 0x000000a41418723c */ /* 0x008ff00000041818 */
[----:B------:R-:W-:Y:S01]  /*8b30*/  HMMA.16816.F32.BF16 R28, R8, R6, R28 ;  /* 0x00000006081c723c */ /* 0x000fe2000004181c */
[----:B------:R-:W2:Y:S07]  /*8b40*/  LDSM.16.M88.4 R4, [R199+0x11000] ;  /* 0x01100000c704783b */ /* 0x000eae0000000200 */
[----:B-1----:R-:W-:Y:S01]  /*8b50*/  HMMA.16816.F32.BF16 R176, R136, R16, R176 ;  /* 0x0000001088b0723c */ /* 0x002fe200000418b0 */
[----:B------:R-:W-:-:S02]  /*8b60*/  FMUL.FTZ R13, R13, c[0x0][0x2ec] ;  /* 0x0000bb000d0d7a20 */ /* 0x000fc40000410000 */
[----:B------:R-:W-:Y:S02]  /*8b70*/  FMUL.FTZ R3, R12, c[0x0][0x2ec] ;  /* 0x0000bb000c037a20 */ /* 0x000fe40000410000 */
[----:B------:R-:W-:Y:S01]  /*8b80*/  MUFU.TANH R132, R13 ;  /* 0x0000000d00847308 */ /* 0x000fe20000002400 */
[----:B------:R-:W-:Y:S02]  /*8b90*/  FMUL.FTZ R152, R14, c[0x0][0x2ec] ;  /* 0x0000bb000e987a20 */ /* 0x000fe40000410000 */
[----:B------:R-:W-:Y:S01]  /*8ba0*/  HMMA.16816.F32.BF16 R140, R136, R18, R140 ;  /* 0x00000012888c723c */ /* 0x000fe2000004188c */
[----:B------:R-:W1:Y:S04]  /*8bb0*/  LDSM.16.M88.4 R16, [R184] ;  /* 0x00000000b810783b */ /* 0x000e680000000200 */
[----:B------:R-:W3:Y:S03]  /*8bc0*/  MUFU.TANH R3, R3 ;  /* 0x0000000300037308 */ /* 0x000ee60000002400 */
[----:B------:R-:W-:Y:S01]  /*8bd0*/  HMMA.16816.F32.BF16 R160, R172, R170, R160 ;  /* 0x000000aaaca0723c */ /* 0x000fe200000418a0 */
[----:B------:R-:W-:-:S02]  /*8be0*/  FMUL.FTZ R28, R28, c[0x0][0x2ec] ;  /* 0x0000bb001c1c7a20 */ /* 0x000fc40000410000 */
[----:B------:R-:W-:Y:S02]  /*8bf0*/  FMUL.FTZ R30, R30, c[0x0][0x2ec] ;  /* 0x0000bb001e1e7a20 */ /* 0x000fe40000410000 */
[----:B------:R-:W-:Y:S01]  /*8c00*/  FMUL.FTZ R29, R29, c[0x0][0x2ec] ;  /* 0x0000bb001d1d7a20 */ /* 0x000fe20000410000 */
[----:B------:R-:W-:Y:S01]  /*8c10*/  MUFU.TANH R152, R152 ;  /* 0x0000009800987308 */ /* 0x000fe20000002400 */
[----:B------:R-:W-:Y:S01]  /*8c20*/  FMUL.FTZ R31, R31, c[0x0][0x2ec] ;  /* 0x0000bb001f1f7a20 */ /* 0x000fe20000410000 */
[----:B----4-:R-:W-:Y:S01]  /*8c30*/  HMMA.16816.F32.BF16 R24, R8, R144, R24 ;  /* 0x000000900818723c */ /* 0x010fe20000041818 */
[----:B---3--:R-:W-:-:S05]  /*8c40*/  FSEL R3, R3, -INF , !P4 ;  /* 0xff80000003037808 */ /* 0x008fca0006000000 */
[----:B------:R-:W-:Y:S01]  /*8c50*/  MUFU.TANH R28, R28 ;  /* 0x0000001c001c7308 */ /* 0x000fe20000002400 */
[----:B------:R-:W-:Y:S01]  /*8c60*/  FMUL.FTZ R144, R15, c[0x0][0x2ec] ;  /* 0x0000bb000f907a20 */ /* 0x000fe20000410000 */
[----:B-----5:R-:W-:Y:S01]  /*8c70*/  HMMA.16816.F32.BF16 R180, R156, R32, R180 ;  /* 0x000000209cb4723c */ /* 0x020fe200000418b4 */
[----:B------:R-:W3:Y:S05]  /*8c80*/  LDSM.16.M88.4 R12, [R192+0x5000] ;  /* 0x00500000c00c783b */ /* 0x000eea0000000200 */
[----:B------:R-:W4:Y:S02]  /*8c90*/  MUFU.TANH R30, R30 ;  /* 0x0000001e001e7308 */ /* 0x000f240000002400 */
[C---:B--2---:R-:W-:Y:S06]  /*8ca0*/  HMMA.16816.F32.BF16 R176, R20.reuse, R4, R176 ;  /* 0x0000000414b0723c */ /* 0x044fec00000418b0 */
[----:B------:R-:W2:Y:S02]  /*8cb0*/  MUFU.TANH R29, R29 ;  /* 0x0000001d001d7308 */ /* 0x000ea40000002400 */
[----:B------:R-:W-:Y:S01]  /*8cc0*/  HMMA.16816.F32.BF16 R140, R20, R6, R140 ;  /* 0x00000006148c723c */ /* 0x000fe2000004188c */
[----:B------:R-:W5:Y:S01]  /*8cd0*/  LDSM.16.M88.4 R4, [R199+0x11800] ;  /* 0x01180000c704783b */ /* 0x000f620000000200 */
[----:B------:R-:W-:-:S02]  /*8ce0*/  FMUL.FTZ R24, R24, c[0x0][0x2ec] ;  /* 0x0000bb0018187a20 */ /* 0x000fc40000410000 */
[----:B------:R-:W-:Y:S02]  /*8cf0*/  FMUL.FTZ R25, R25, c[0x0][0x2ec] ;  /* 0x0000bb0019197a20 */ /* 0x000fe40000410000 */
[----:B------:R-:W-:Y:S01]  /*8d00*/  MUFU.TANH R144, R144 ;  /* 0x0000009000907308 */ /* 0x000fe20000002400 */
[----:B------:R-:W-:Y:S01]  /*8d10*/  FMUL.FTZ R26, R26, c[0x0][0x2ec] ;  /* 0x0000bb001a1a7a20 */ /* 0x000fe20000410000 */
[----:B------:R-:W-:Y:S06]  /*8d20*/  HMMA.16816.F32.BF16 R160, R156, R34, R160 ;  /* 0x000000229ca0723c */ /* 0x000fec00000418a0 */
[----:B------:R-:W2:Y:S02]  /*8d30*/  MUFU.TANH R24, R24 ;  /* 0x0000001800187308 */ /* 0x000ea40000002400 */
[----:B-1----:R-:W-:Y:S06]  /*8d40*/  HMMA.16816.F32.BF16 R180, R136, R16, R180 ;  /* 0x0000001088b4723c */ /* 0x002fec00000418b4 */
[----:B------:R-:W1:Y:S01]  /*8d50*/  MUFU.TANH R25, R25 ;  /* 0x0000001900197308 */ /* 0x000e620000002400 */
[----:B------:R-:W-:Y:S01]  /*8d60*/  FMUL.FTZ R16, R27, c[0x0][0x2ec] ;  /* 0x0000bb001b107a20 */ /* 0x000fe20000410000 */
[----:B------:R-:W-:Y:S06]  /*8d70*/  HMMA.16816.F32.BF16 R148, R20, R166, R148 ;  /* 0x000000a61494723c */ /* 0x000fec0000041894 */
[----:B------:R-:W1:Y:S02]  /*8d80*/  MUFU.TANH R31, R31 ;  /* 0x0000001f001f7308 */ /* 0x000e640000002400 */
[C---:B---3--:R-:W-:Y:S06]  /*8d90*/  HMMA.16816.F32.BF16 R176, R8.reuse, R12, R176 ;  /* 0x0000000c08b0723c */ /* 0x048fec00000418b0 */
[----:B------:R-:W-:Y:S02]  /*8da0*/  MUFU.TANH R26, R26 ;  /* 0x0000001a001a7308 */ /* 0x000fe40000002400 */
[----:B------:R-:W-:Y:S01]  /*8db0*/  HMMA.16816.F32.BF16 R140, R8, R14, R140 ;  /* 0x0000000e088c723c */ /* 0x000fe2000004188c */
[----:B------:R-:W3:Y:S01]  /*8dc0*/  LDSM.16.M88.4 R12, [R192+0x5800] ;  /* 0x00580000c00c783b */ /* 0x000ee20000000200 */
[----:B------:R-:W-:-:S04]  /*8dd0*/  DEPBAR.LE SB0, 0x0 ;  /* 0x000080000000791a */ /* 0x000fc80000000000 */
[----:B------:R-:W-:Y:S02]  /*8de0*/  MUFU.TANH R16, R16 ;  /* 0x0000001000107308 */ /* 0x000fe40000002400 */
[----:B------:R-:W-:Y:S08]  /*8df0*/  HMMA.16816.F32.BF16 R160, R136, R18, R160 ;  /* 0x0000001288a0723c */ /* 0x000ff000000418a0 */
[----:B-----5:R-:W-:Y:S01]  /*8e00*/  HMMA.16816.F32.BF16 R180, R20, R4, R180 ;  /* 0x0000000414b4723c */ /* 0x020fe200000418b4 */
[----:B------:R-:W-:-:S02]  /*8e10*/  FMUL.FTZ R171, R176, c[0x0][0x2ec] ;  /* 0x0000bb00b0ab7a20 */ /* 0x000fc40000410000 */
[----:B------:R-:W-:Y:S02]  /*8e20*/  FMUL.FTZ R169, R177, c[0x0][0x2ec] ;  /* 0x0000bb00b1a97a20 */ /* 0x000fe40000410000 */
[----:B------:R-:W-:Y:S02]  /*8e30*/  FMUL.FTZ R168, R179, c[0x0][0x2ec] ;  /* 0x0000bb00b3a87a20 */ /* 0x000fe40000410000 */
[C---:B------:R-:W-:Y:S01]  /*8e40*/  IADD3 R4, R134.reuse, 0x8, RZ ;  /* 0x0000000886047810 */ /* 0x040fe20007ffe0ff */
[----:B------:R-:W-:Y:S01]  /*8e50*/  HMMA.16816.F32.BF16 R148, R8, R146, R148 ;  /* 0x000000920894723c */ /* 0x000fe20000041894 */
[----:B------:R-:W-:Y:S01]  /*8e60*/  IADD3 R5, R134, 0x1, RZ ;  /* 0x0000000186057810 */ /* 0x000fe20007ffe0ff */
[----:B------:R-:W-:Y:S01]  /*8e70*/  MUFU.TANH R171, R171 ;  /* 0x000000ab00ab7308 */ /* 0x000fe20000002400 */
[-C--:B------:R-:W-:Y:S01]  /*8e80*/  ISETP.GE.AND P6, PT, R4, R135.reuse, PT ;  /* 0x000000870400720c */ /* 0x080fe20003fc6270 */
[----:B------:R-:W-:Y:S01]  /*8e90*/  FMUL.FTZ R140, R140, c[0x0][0x2ec] ;  /* 0x0000bb008c8c7a20 */ /* 0x000fe20000410000 */
[C---:B------:R-:W-:Y:S01]  /*8ea0*/  ISETP.GE.AND P0, PT, R5.reuse, R135, PT ;  /* 0x000000870500720c */ /* 0x040fe20003f06270 */
[----:B------:R-:W-:Y:S01]  /*8eb0*/  FMUL.FTZ R170, R178, c[0x0][0x2ec] ;  /* 0x0000bb00b2aa7a20 */ /* 0x000fe20000410000 */
[-C--:B------:R-:W-:Y:S01]  /*8ec0*/  ISETP.GE.AND P4, PT, R4, R2.reuse, PT ;  /* 0x000000020400720c */ /* 0x080fe20003f86270 */
[----:B------:R-:W-:Y:S01]  /*8ed0*/  HMMA.16816.F32.BF16 R160, R20, R6, R160 ;  /* 0x0000000614a0723c */ /* 0x000fe200000418a0 */
[----:B------:R-:W-:Y:S01]  /*8ee0*/  IADD3 R4, R134, 0x9, RZ ;  /* 0x0000000986047810 */ /* 0x000fe20007ffe0ff */
[----:B------:R-:W-:Y:S01]  /*8ef0*/  MUFU.TANH R169, R169 ;  /* 0x000000a900a97308 */ /* 0x000fe20000002400 */
[-C--:B------:R-:W-:Y:S01]  /*8f00*/  ISETP.GE.AND P5, PT, R5, R2.reuse, PT ;  /* 0x000000020500720c */ /* 0x080fe20003fa6270 */
[----:B------:R-:W-:Y:S01]  /*8f10*/  FMUL.FTZ R141, R141, c[0x0][0x2ec] ;  /* 0x0000bb008d8d7a20 */ /* 0x000fe20000410000 */
[----:B----4-:R-:W-:Y:S01]  /*8f20*/  FSEL R30, R30, -INF , !P4 ;  /* 0xff8000001e1e7808 */ /* 0x010fe20006000000 */
[----:B------:R-:W-:Y:S01]  /*8f30*/  FMUL.FTZ R143, R143, c[0x0][0x2ec] ;  /* 0x0000bb008f8f7a20 */ /* 0x000fe20000410000 */
[----:B------:R-:W-:Y:S01]  /*8f40*/  FSEL R7, R28, -INF , !P6 ;  /* 0xff8000001c077808 */ /* 0x000fe20007000000 */
[----:B------:R-:W-:Y:S01]  /*8f50*/  FMUL.FTZ R142, R142, c[0x0][0x2ec] ;  /* 0x0000bb008e8e7a20 */ /* 0x000fe20000410000 */
[----:B---3--:R-:W-:Y:S01]  /*8f60*/  HMMA.16816.F32.BF16 R180, R8, R12, R180 ;  /* 0x0000000c08b4723c */ /* 0x008fe200000418b4 */
[C---:B------:R-:W-:Y:S01]  /*8f70*/  ISETP.GE.AND P6, PT, R134.reuse, R2, PT ;  /* 0x000000028600720c */ /* 0x040fe20003fc6270 */
[----:B------:R3:W-:Y:S01]  /*8f80*/  MUFU.TANH R167, R140 ;  /* 0x0000008c00a77308 */ /* 0x0007e20000002400 */
[----:B------:R-:W-:-:S02]  /*8f90*/  IADD3 R6, R134, 0x10, RZ ;  /* 0x0000001086067810 */ /* 0x000fc40007ffe0ff */
[----:B------:R-:W-:Y:S02]  /*8fa0*/  FSEL R5, R152, -INF , !P6 ;  /* 0xff80000098057808 */ /* 0x000fe40007000000 */
[----:B------:R-:W-:Y:S01]  /*8fb0*/  FMUL.FTZ R32, R148, c[0x0][0x2ec] ;  /* 0x0000bb0094207a20 */ /* 0x000fe20000410000 */
[----:B------:R-:W-:Y:S01]  /*8fc0*/  IADD3 R12, R134, 0x11, RZ ;  /* 0x00000011860c7810 */ /* 0x000fe20007ffe0ff */
[----:B------:R-:W-:Y:S01]  /*8fd0*/  FMUL.FTZ R33, R149, c[0x0][0x2ec] ;  /* 0x0000bb0095217a20 */ /* 0x000fe20000410000 */
[----:B------:R-:W-:Y:S01]  /*8fe0*/  FSEL R13, R132, -INF , !P0 ;  /* 0xff800000840d7808 */ /* 0x000fe20004000000 */
[----:B------:R-:W-:Y:S01]  /*8ff0*/  FMUL.FTZ R17, R150, c[0x0][0x2ec] ;  /* 0x0000bb0096117a20 */ /* 0x000fe20000410000 */
[-C--:B------:R-:W-:Y:S01]  /*9000*/  ISETP.GE.AND P0, PT, R4, R135.reuse, PT ;  /* 0x000000870400720c */ /* 0x080fe20003f06270 */
[----:B------:R-:W4:Y:S01]  /*9010*/  MUFU.TANH R32, R32 ;  /* 0x0000002000207308 */ /* 0x000f220000002400 */
[----:B------:R-:W-:Y:S01]  /*9020*/  FMUL.FTZ R151, R151, c[0x0][0x2ec] ;  /* 0x0000bb0097977a20 */ /* 0x000fe20000410000 */
[----:B------:R-:W-:Y:S01]  /*9030*/  HMMA.16816.F32.BF16 R160, R8, R14, R160 ;  /* 0x0000000e08a0723c */ /* 0x000fe200000418a0 */
[----:B------:R-:W-:-:S02]  /*9040*/  ISETP.GE.AND P6, PT, R6, R135, PT ;  /* 0x000000870600720c */ /* 0x000fc40003fc6270 */
[-C--:B------:R-:W-:Y:S02]  /*9050*/  ISETP.GE.AND P4, PT, R12, R135.reuse, PT ;  /* 0x000000870c00720c */ /* 0x080fe40003f86270 */
[----:B--2---:R-:W-:Y:S01]  /*9060*/  FSEL R29, R29, -INF , !P0 ;  /* 0xff8000001d1d7808 */ /* 0x004fe20004000000 */
[----:B------:R-:W2:Y:S01]  /*9070*/  MUFU.TANH R33, R33 ;  /* 0x0000002100217308 */ /* 0x000ea20000002400 */
[C---:B------:R-:W-:Y:S02]  /*9080*/  IADD3 R9, R134.reuse, 0x18, RZ ;  /* 0x0000001886097810 */ /* 0x040fe40007ffe0ff */
[----:B------:R-:W-:Y:S01]  /*9090*/  IADD3 R8, R134, 0x19, RZ ;  /* 0x0000001986087810 */ /* 0x000fe20007ffe0ff */
[----:B------:R-:W-:Y:S01]  /*90a0*/  FMUL.FTZ R152, R182, c[0x0][0x2ec] ;  /* 0x0000bb00b6987a20 */ /* 0x000fe20000410000 */
[----:B------:R-:W-:Y:S01]  /*90b0*/  FSEL R27, R24, -INF , !P6 ;  /* 0xff800000181b7808 */ /* 0x000fe20007000000 */
[----:B------:R-:W-:Y:S01]  /*90c0*/  FMUL.FTZ R155, R180, c[0x0][0x2ec] ;  /* 0x0000bb00b49b7a20 */ /* 0x000fe20000410000 */
[----:B-1----:R-:W-:Y:S01]  /*90d0*/  FSEL R25, R25, -INF , !P4 ;  /* 0xff80000019197808 */ /* 0x002fe20006000000 */
[----:B------:R-:W1:Y:S01]  /*90e0*/  MUFU.TANH R17, R17 ;  /* 0x0000001100117308 */ /* 0x000e620000002400 */
[----:B------:R-:W-:Y:S01]  /*90f0*/  ISETP.GE.AND P0, PT, R4, R2, PT ;  /* 0x000000020400720c */ /* 0x000fe20003f06270 */
[----:B------:R-:W-:Y:S01]  /*9100*/  FMUL.FTZ R153, R181, c[0x0][0x2ec] ;  /* 0x0000bb00b5997a20 */ /* 0x000fe20000410000 */
[----:B------:R-:W-:-:S02]  /*9110*/  ISETP.GE.AND P6, PT, R9, R135, PT ;  /* 0x000000870900720c */ /* 0x000fc40003fc6270 */
[----:B------:R-:W-:Y:S02]  /*9120*/  ISETP.GE.AND P4, PT, R8, R135, PT ;  /* 0x000000870800720c */ /* 0x000fe40003f86270 */
[----:B------:R-:W-:Y:S01]  /*9130*/  FSEL R4, R144, -INF , !P5 ;  /* 0xff80000090047808 */ /* 0x000fe20006800000 */
[----:B------:R-:W5:Y:S01]  /*9140*/  MUFU.TANH R18, R151 ;  /* 0x0000009700127308 */ /* 0x000f620000002400 */
[-C--:B------:R-:W-:Y:S01]  /*9150*/  ISETP.GE.AND P5, PT, R6, R2.reuse, PT ;  /* 0x000000020600720c */ /* 0x080fe20003fa6270 */
[----:B---3--:R-:W-:Y:S01]  /*9160*/  FMUL.FTZ R140, R162, c[0x0][0x2ec] ;  /* 0x0000bb00a28c7a20 */ /* 0x008fe20000410000 */
[----:B------:R-:W-:Y:S01]  /*9170*/  FSEL R6, R31, -INF , !P0 ;  /* 0xff8000001f067808 */ /* 0x000fe20004000000 */
[----:B------:R-:W-:Y:S01]  /*9180*/  FMUL.FTZ R150, R163, c[0x0][0x2ec] ;  /* 0x0000bb00a3967a20 */ /* 0x000fe20000410000 */
[----:B----4-:R-:W-:Y:S02]  /*9190*/  FSEL R23, R32, -INF , !P6 ;  /* 0xff80000020177808 */ /* 0x010fe40007000000 */
[----:B--2---:R-:W-:Y:S01]  /*91a0*/  FSEL R21, R33, -INF , !P4 ;  /* 0xff80000021157808 */ /* 0x004fe20006000000 */
[----:B------:R-:W2:Y:S01]  /*91b0*/  MUFU.TANH R168, R168 ;  /* 0x000000a800a87308 */ /* 0x000ea20000002400 */
[----:B------:R-:W-:-:S02]  /*91c0*/  ISETP.GE.AND P0, PT, R12, R2, PT ;  /* 0x000000020c00720c */ /* 0x000fc40003f06270 */
[-C--:B------:R-:W-:Y:S02]  /*91d0*/  ISETP.GE.AND P6, PT, R9, R2.reuse, PT ;  /* 0x000000020900720c */ /* 0x080fe40003fc6270 */
[----:B------:R-:W-:Y:S02]  /*91e0*/  ISETP.GE.AND P4, PT, R8, R2, PT ;  /* 0x000000020800720c */ /* 0x000fe40003f86270 */
[C---:B------:R-:W-:Y:S01]  /*91f0*/  IADD3 R9, R134.reuse, 0x20, RZ ;  /* 0x0000002086097810 */ /* 0x040fe20007ffe0ff */
[----:B------:R3:W4:Y:S01]  /*9200*/  MUFU.TANH R165, R141 ;  /* 0x0000008d00a57308 */ /* 0x0007220000002400 */
[----:B------:R-:W-:Y:S02]  /*9210*/  IADD3 R8, R134, 0x21, RZ ;  /* 0x0000002186087810 */ /* 0x000fe40007ffe0ff */
[----:B------:R-:W-:Y:S02]  /*9220*/  FSEL R26, R26, -INF , !P5 ;  /* 0xff8000001a1a7808 */ /* 0x000fe40006800000 */
[----:B------:R-:W-:-:S02]  /*9230*/  FSEL R24, R16, -INF , !P0 ;  /* 0xff80000010187808 */ /* 0x000fc40004000000 */
[----:B-1----:R-:W-:Y:S01]  /*9240*/  FSEL R22, R17, -INF , !P6 ;  /* 0xff80000011167808 */ /* 0x002fe20007000000 */
[----:B------:R-:W1:Y:S01]  /*9250*/  MUFU.TANH R170, R170 ;  /* 0x000000aa00aa7308 */ /* 0x000e620000002400 */
[CC--:B------:R-:W-:Y:S02]  /*9260*/  ISETP.GE.AND P5, PT, R9.reuse, R135.reuse, PT ;  /* 0x000000870900720c */ /* 0x0c0fe40003fa6270 */
[----:B------:R-:W-:Y:S02]  /*9270*/  ISETP.GE.AND P0, PT, R9, R2, PT ;  /* 0x000000020900720c */ /* 0x000fe40003f06270 */
[----:B------:R-:W-:Y:S02]  /*9280*/  ISETP.GE.AND P6, PT, R8, R135, PT ;  /* 0x000000870800720c */ /* 0x000fe40003fc6270 */
[----:B------:R-:W-:Y:S01]  /*9290*/  IADD3 R9, R134, 0x28, RZ ;  /* 0x0000002886097810 */ /* 0x000fe20007ffe0ff */
[----:B------:R-:W1:Y:S01]  /*92a0*/  MUFU.TANH R152, R152 ;  /* 0x0000009800987308 */ /* 0x000e620000002400 */
[----:B---3--:R-:W-:Y:S01]  /*92b0*/  FMUL.FTZ R141, R161, c[0x0][0x2ec] ;  /* 0x0000bb00a18d7a20 */ /* 0x008fe20000410000 */
[----:B-----5:R-:W-:-:S02]  /*92c0*/  FSEL R20, R18, -INF , !P4 ;  /* 0xff80000012147808 */ /* 0x020fc40006000000 */
[----:B------:R-:W-:Y:S02]  /*92d0*/  FSEL R171, R171, -INF , !P5 ;  /* 0xff800000abab7808 */ /* 0x000fe40006800000 */
[----:B------:R-:W-:Y:S02]  /*92e0*/  FSEL R169, R169, -INF , !P6 ;  /* 0xff800000a9a97808 */ /* 0x000fe40007000000 */
[----:B------:R3:W-:Y:S01]  /*92f0*/  MUFU.TANH R164, R143 ;  /* 0x0000008f00a47308 */ /* 0x0007e20000002400 */
[-C--:B------:R-:W-:Y:S02]  /*9300*/  ISETP.GE.AND P4, PT, R8, R2.reuse, PT ;  /* 0x000000020800720c */ /* 0x080fe40003f86270 */
[C---:B------:R-:W-:Y:S02]  /*9310*/  ISETP.GE.AND P5, PT, R9.reuse, R135, PT ;  /* 0x000000870900720c */ /* 0x040fe40003fa6270 */
[----:B------:R-:W-:Y:S02]  /*9320*/  ISETP.GE.AND P6, PT, R9, R2, PT ;  /* 0x000000020900720c */ /* 0x000fe40003fc6270 */
[C---:B------:R-:W-:Y:S01]  /*9330*/  IADD3 R8, R134.reuse, 0x29, RZ ;  /* 0x0000002986087810 */ /* 0x040fe20007ffe0ff */
[----:B------:R5:W5:Y:S01]  /*9340*/  MUFU.TANH R166, R142 ;  /* 0x0000008e00a67308 */ /* 0x000b620000002400 */
[----:B------:R-:W-:-:S02]  /*9350*/  IADD3 R9, R134, 0x30, RZ ;  /* 0x0000003086097810 */ /* 0x000fc40007ffe0ff */
[----:B------:R-:W-:Y:S02]  /*9360*/  FSEL R167, R167, -INF , !P5 ;  /* 0xff800000a7a77808 */ /* 0x000fe40006800000 */
[----:B--2---:R-:W-:Y:S02]  /*9370*/  FSEL R168, R168, -INF , !P4 ;  /* 0xff800000a8a87808 */ /* 0x004fe40006000000 */
[----:B------:R-:W-:Y:S01]  /*9380*/  ISETP.GE.AND P5, PT, R8, R135, PT ;  /* 0x000000870800720c */ /* 0x000fe20003fa6270 */
[----:B---3--:R-:W-:Y:S01]  /*9390*/  FMUL.FTZ R143, R160, c[0x0][0x2ec] ;  /* 0x0000bb00a08f7a20 */ /* 0x008fe20000410000 */
[----:B------:R-:W2:Y:S01]  /*93a0*/  MUFU.TANH R155, R155 ;  /* 0x0000009b009b7308 */ /* 0x000ea20000002400 */
[----:B------:R-:W-:Y:S02]  /*93b0*/  ISETP.GE.AND P4, PT, R9, R2, PT ;  /* 0x000000020900720c */ /* 0x000fe40003f86270 */
[----:B----4-:R-:W-:Y:S02]  /*93c0*/  FSEL R165, R165, -INF , !P5 ;  /* 0xff800000a5a57808 */ /* 0x010fe40006800000 */
[----:B-1----:R-:W-:Y:S01]  /*93d0*/  FSEL R170, R170, -INF , !P0 ;  /* 0xff800000aaaa7808 */ /* 0x002fe20004000000 */
[----:B-----5:R-:W-:-:S02]  /*93e0*/  FMUL.FTZ R142, R183, c[0x0][0x2ec] ;  /* 0x0000bb00b78e7a20 */ /* 0x020fc40000410000 */
[----:B------:R-:W1:Y:S01]  /*93f0*/  MUFU.TANH R153, R153 ;  /* 0x0000009900997308 */ /* 0x000e620000002400 */
[----:B------:R-:W-:Y:S02]  /*9400*/  FSEL R152, R152, -INF , !P4 ;  /* 0xff80000098987808 */ /* 0x000fe40006000000 */
[----:B------:R-:W-:Y:S02]  /*9410*/  ISETP.GE.AND P5, PT, R8, R2, PT ;  /* 0x000000020800720c */ /* 0x000fe40003fa6270 */
[----:B------:R-:W-:Y:S02]  /*9420*/  ISETP.GE.AND P0, PT, R9, R135, PT ;  /* 0x000000870900720c */ /* 0x000fe40003f06270 */
[----:B------:R-:W-:Y:S01]  /*9430*/  ISETP.GE.AND P4, PT, R133, 0x4, PT ;  /* 0x000000048500780c */ /* 0x000fe20003f86270 */
[----:B------:R-:W3:Y:S01]  /*9440*/  MUFU.TANH R143, R143 ;  /* 0x0000008f008f7308 */ /* 0x000ee20000002400 */
[C---:B------:R-:W-:Y:S02]  /*9450*/  IADD3 R9, R134.reuse, 0x31, RZ ;  /* 0x0000003186097810 */ /* 0x040fe40007ffe0ff */
[----:B------:R-:W-:-:S02]  /*9460*/  IADD3 R8, R134, 0x38, RZ ;  /* 0x0000003886087810 */ /* 0x000fc40007ffe0ff */
[----:B------:R-:W-:Y:S02]  /*9470*/  IADD3 R134, R134, 0x39, RZ ;  /* 0x0000003986867810 */ /* 0x000fe40007ffe0ff */
[----:B------:R-:W-:Y:S01]  /*9480*/  FSEL R166, R166, -INF , !P6 ;  /* 0xff800000a6a67808 */ /* 0x000fe20007000000 */
[----:B------:R-:W4:Y:S01]  /*9490*/  MUFU.TANH R141, R141 ;  /* 0x0000008d008d7308 */ /* 0x000f220000002400 */
[----:B------:R-:W-:Y:S02]  /*94a0*/  FSEL R164, R164, -INF , !P5 ;  /* 0xff800000a4a47808 */ /* 0x000fe40006800000 */
[----:B--2---:R-:W-:Y:S01]  /*94b0*/  FSEL R155, R155, -INF , !P0 ;  /* 0xff8000009b9b7808 */ /* 0x004fe20004000000 */
[----:B------:R-:W-:Y:S01]  /*94c0*/  BAR.SYNC.DEFER_BLOCKING 0x0 ;  /* 0x0000000000007b1d */ /* 0x000fe20000010000 */
[-C--:B------:R-:W-:Y:S02]  /*94d0*/  ISETP.GE.AND P6, PT, R9, R135.reuse, PT ;  /* 0x000000870900720c */ /* 0x080fe40003fc6270 */
[----:B------:R-:W-:-:S02]  /*94e0*/  ISETP.GE.AND P5, PT, R8, R135, PT ;  /* 0x000000870800720c */ /* 0x000fc40003fa6270 */
[----:B------:R-:W-:Y:S01]  /*94f0*/  ISETP.GE.AND P0, PT, R134, R135, PT ;  /* 0x000000878600720c */ /* 0x000fe20003f06270 */
[----:B------:R-:W2:Y:S01]  /*9500*/  MUFU.TANH R142, R142 ;  /* 0x0000008e008e7308 */ /* 0x000ea20000002400 */
[----:B-1----:R-:W-:Y:S02]  /*9510*/  FSEL R153, R153, -INF , !P6 ;  /* 0xff80000099997808 */ /* 0x002fe40007000000 */
[----:B---3--:R-:W-:Y:S02]  /*9520*/  FSEL R143, R143, -INF , !P5 ;  /* 0xff8000008f8f7808 */ /* 0x008fe40006800000 */
[-C--:B------:R-:W-:Y:S02]  /*9530*/  ISETP.GE.AND P6, PT, R9, R2.reuse, PT ;  /* 0x000000020900720c */ /* 0x080fe40003fc6270 */
[----:B----4-:R-:W-:Y:S01]  /*9540*/  FSEL R141, R141, -INF , !P0 ;  /* 0xff8000008d8d7808 */ /* 0x010fe20004000000 */
[----:B------:R-:W1:Y:S01]  /*9550*/  MUFU.TANH R140, R140 ;  /* 0x0000008c008c7308 */ /* 0x000e620000002400 */
[----:B------:R-:W-:-:S02]  /*9560*/  ISETP.GE.AND P5, PT, R8, R2, PT ;  /* 0x000000020800720c */ /* 0x000fc40003fa6270 */
[----:B------:R-:W-:-:S05]  /*9570*/  ISETP.GE.AND P0, PT, R134, R2, PT ;  /* 0x000000028600720c */ /* 0x000fca0003f06270 */
[----:B------:R-:W3:Y:S01]  /*9580*/  MUFU.TANH R150, R150 ;  /* 0x0000009600967308 */ /* 0x000ee20000002400 */
[----:B--2---:R-:W-:Y:S02]  /*9590*/  FSEL R142, R142, -INF , !P6 ;  /* 0xff8000008e8e7808 */ /* 0x004fe40007000000 */
[----:B-1----:R-:W-:Y:S02]  /*95a0*/  FSEL R140, R140, -INF , !P5 ;  /* 0xff8000008c8c7808 */ /* 0x002fe40006800000 */
[----:B---3--:R-:W-:Y:S01]  /*95b0*/  FSEL R150, R150, -INF , !P0 ;  /* 0xff80000096967808 */ /* 0x008fe20004000000 */
        /* <DEDUP_REMOVED lines=49> */
[----:B------:R-:W-:-:S04]  /*98d0*/  LEA R8, P0, R2, c[0x0][0x168], 0x1 ;  /* 0x00005a0002087a11 */ /* 0x000fc800078008ff */
[----:B------:R-:W-:-:S05]  /*98e0*/  LEA.HI.X R9, R2, c[0x0][0x16c], R9, 0x1, P0 ;  /* 0x00005b0002097a11 */ /* 0x000fca00000f0c09 */
[----:B------:R-:W-:Y:S01]  /*98f0*/  @!PT LDS RZ, [RZ] ;  /* 0x00000000fffff984 */ /* 0x000fe20000000800 */
[----:B------:R-:W-:Y:S01]  /*9900*/  @!PT LDS RZ, [RZ] ;  /* 0x00000000fffff984 */ /* 0x000fe20000000800 */
[----:B------:R-:W-:Y:S01]  /*9910*/  @!PT LDS RZ, [RZ] ;  /* 0x00000000fffff984 */ /* 0x000fe20000000800 */
[----:B------:R2:W-:Y:S04]  /*9920*/  LDGSTS.E.BYPASS.LTC128B.128 [R210+0x11000], [R8.64+0x100] ;  /* 0x1100010008d27fae */ /* 0x0005e8000b901d4c */
.L_x_145:
[----:B------:R-:W-:Y:S05]  /*9930*/  BSYNC B0 ;  /* 0x0000000000007941 */ /* 0x000fea0003800000 */
.L_x_144:
[----:B------:R-:W0:Y:S02]  /*9940*/  LDGDEPBAR ;  /* 0x00000000000079af */ /* 0x000e240000000000 */
.L_x_143:
[----:B-1----:R-:W-:Y:S01]  /*9950*/  FMNMX.FTZ R10, R220, R3, !PT ;  /* 0x00000003dc0a7209 */ /* 0x002fe20007810000 */
[----:B------:R-:W-:Y:S01]  /*9960*/  LDSM.16.MT88.4 R16, [R200+0x12000] ;  /* 0x01200000c810783b */ /* 0x000fe20000004200 */
[----:B--2---:R-:W-:Y:S02]  /*9970*/  FMNMX.FTZ R9, R0, R5, !PT ;  /* 0x0000000500097209 */ /* 0x004fe40007810000 */
        /* <DEDUP_REMOVED lines=45> */
[----:B------:R-:W-:Y:S01]  /*9c50*/  LDSM.16.MT88.4 R8, [R197+0x12000] ;  /* 0x01200000c508783b */ /* 0x000fe20000004200 */
[--C-:B------:R-:W-:Y:S01]  /*9c60*/  FFMA.FTZ R145, R7, c[0x0][0x23c], -R154.reuse ;  /* 0x00008f0007917a23 */ /* 0x100fe2000001089a */
[C---:B------:R-:W-:Y:S01]  /*9c70*/  FSETP.NEU.FTZ.AND P0, PT, R3.reuse, -INF , PT ;  /* 0xff8000000300780b */ /* 0x040fe20003f1d000 */
[----:B------:R-:W-:Y:S01]  /*9c80*/  FMUL.FTZ R151, R3, c[0x0][0x23c] ;  /* 0x00008f0003977a20 */ /* 0x000fe20000410000 */
[----:B------:R-:W1:Y:S01]  /*9c90*/  LDSM.16.MT88.4 R12, [R198+0x12000] ;  /* 0x01200000c60c783b */ /* 0x000e620000004200 */
[--C-:B------:R-:W-:Y:S01]  /*9ca0*/  FFMA.FTZ R144, R29, c[0x0][0x23c], -R154.reuse ;  /* 0x00008f001d907a23 */ /* 0x100fe2000001089a */
[----:B------:R-:W-:Y:S01]  /*9cb0*/  MUFU.EX2 R147, R147 ;  /* 0x0000009300937308 */ /* 0x000fe20000000800 */
[--C-:B------:R-:W-:Y:S01]  /*9cc0*/  FFMA.FTZ R156, R27, c[0x0][0x23c], -R154.reuse ;  /* 0x00008f001b9c7a23 */ /* 0x100fe2000001089a */
[----:B------:R-:W-:Y:S01]  /*9cd0*/  FSEL R151, R151, RZ, P0 ;  /* 0x000000ff97977208 */ /* 0x000fe20000000000 */
[----:B------:R-:W-:-:S02]  /*9ce0*/  FFMA.FTZ R157, R25, c[0x0][0x23c], -R154 ;  /* 0x00008f00199d7a23 */ /* 0x000fc4000001089a */
[--C-:B------:R-:W-:Y:S02]  /*9cf0*/  FFMA.FTZ R158, R23, c[0x0][0x23c], -R154.reuse ;  /* 0x00008f00179e7a23 */ /* 0x100fe4000001089a */
[--C-:B------:R-:W-:Y:S01]  /*9d00*/  FFMA.FTZ R135, R5, c[0x0][0x23c], -R151.reuse ;  /* 0x00008f0005877a23 */ /* 0x100fe20000010897 */
[----:B------:R-:W-:Y:S01]  /*9d10*/  FSEL R5, R132, RZ, P1 ;  /* 0x000000ff84057208 */ /* 0x000fe20000800000 */
[--C-:B------:R-:W-:Y:S01]  /*9d20*/  FFMA.FTZ R134, R4, c[0x0][0x23c], -R151.reuse ;  /* 0x00008f0004867a23 */ /* 0x100fe20000010897 */
[----:B------:R-:W2:Y:S01]  /*9d30*/  MUFU.EX2 R146, R146 ;  /* 0x0000009200927308 */ /* 0x000ea20000000800 */
[----:B------:R-:W-:Y:S02]  /*9d40*/  FFMA.FTZ R2, R30, c[0x0][0x23c], -R151 ;  /* 0x00008f001e027a23 */ /* 0x000fe40000010897 */
[----:B------:R-:W-:Y:S01]  /*9d50*/  FADD.FTZ R4, R220, -R5 ;  /* 0x80000005dc047221 */ /* 0x000fe20000010000 */
[----:B------:R-:W-:Y:S01]  /*9d60*/  FSEL R5, R3, RZ, P0 ;  /* 0x000000ff03057208 */ /* 0x000fe20000000000 */
[----:B------:R-:W-:Y:S01]  /*9d70*/  FFMA.FTZ R149, R6, c[0x0][0x23c], -R151 ;  /* 0x00008f0006957a23 */ /* 0x000fe20000010897 */
[----:B------:R-:W-:Y:S01]  /*9d80*/  LDSM.16.MT88.4 R28, [R196+0x12800] ;  /* 0x01280000c41c783b */ /* 0x000fe20000004200 */
[----:B------:R-:W-:Y:S01]  /*9d90*/  FMUL.FTZ R148, R4, c[0x0][0x23c] ;  /* 0x00008f0004947a20 */ /* 0x000fe20000410000 */
[----:B------:R-:W-:Y:S01]  /*9da0*/  MUFU.EX2 R145, R145 ;  /* 0x0000009100917308 */ /* 0x000fe20000000800 */
[----:B------:R-:W-:Y:S01]  /*9db0*/  FADD.FTZ R5, R0, -R5 ;  /* 0x8000000500057221 */ /* 0x000fe20000010000 */
[----:B------:R-:W-:Y:S01]  /*9dc0*/  @P4 IADD3 R220, R133, -0x4, RZ ;  /* 0xfffffffc85dc4810 */ /* 0x000fe20007ffe0ff */
[----:B------:R-:W-:-:S02]  /*9dd0*/  FFMA.FTZ R159, R21, c[0x0][0x23c], -R154 ;  /* 0x00008f00159f7a23 */ /* 0x000fc4000001089a */
[----:B------:R-:W-:Y:S02]  /*9de0*/  FMUL.FTZ R0, R5, c[0x0][0x23c] ;  /* 0x00008f0005007a20 */ /* 0x000fe40000410000 */
[--C-:B------:R-:W-:Y:S01]  /*9df0*/  FFMA.FTZ R160, R26, c[0x0][0x23c], -R151.reuse ;  /* 0x00008f001aa07a23 */ /* 0x100fe20000010897 */
[----:B------:R-:W3:Y:S01]  /*9e00*/  MUFU.EX2 R144, R144 ;  /* 0x0000009000907308 */ /* 0x000ee20000000800 */
[----:B--2---:R-:W-:Y:S01]  /*9e10*/  F2FP.BF16.PACK_AB R4, R146, R147 ;  /* 0x000000939204723e */ /* 0x004fe200000010ff */
[--C-:B------:R-:W-:Y:S02]  /*9e20*/  FFMA.FTZ R163, R24, c[0x0][0x23c], -R151.reuse ;  /* 0x00008f0018a37a23 */ /* 0x100fe40000010897 */
[--C-:B------:R-:W-:Y:S01]  /*9e30*/  FFMA.FTZ R161, R22, c[0x0][0x23c], -R151.reuse ;  /* 0x00008f0016a17a23 */ /* 0x100fe20000010897 */
[----:B------:R-:W-:Y:S01]  /*9e40*/  LDSM.16.MT88.4 R24, [R200+0x14800] ;  /* 0x01480000c818783b */ /* 0x000fe20000004200 */
[----:B------:R-:W-:Y:S02]  /*9e50*/  FFMA.FTZ R162, R20, c[0x0][0x23c], -R151 ;  /* 0x00008f0014a27a23 */ /* 0x000fe40000010897 */
[----:B------:R-:W-:Y:S01]  /*9e60*/  MUFU.EX2 R135, R135 ;  /* 0x0000008700877308 */ /* 0x000fe20000000800 */
[----:B------:R-:W-:Y:S01]  /*9e70*/  LDSM.16.MT88.4 R20, [R198+0x14800] ;  /* 0x01480000c614783b */ /* 0x000fe20000004200 */
[----:B------:R-:W-:-:S02]  /*9e80*/  FFMA.FTZ R172, R169, c[0x0][0x23c], -R154 ;  /* 0x00008f00a9ac7a23 */ /* 0x000fc4000001089a */
[--C-:B------:R-:W-:Y:S02]  /*9e90*/  FFMA.FTZ R174, R165, c[0x0][0x23c], -R154.reuse ;  /* 0x00008f00a5ae7a23 */ /* 0x100fe4000001089a */
[--C-:B------:R-:W-:Y:S02]  /*9ea0*/  FFMA.FTZ R171, R171, c[0x0][0x23c], -R154.reuse ;  /* 0x00008f00abab7a23 */ /* 0x100fe4000001089a */
[----:B------:R-:W2:Y:S01]  /*9eb0*/  MUFU.EX2 R134, R134 ;  /* 0x0000008600867308 */ /* 0x000ea20000000800 */
        /* <DEDUP_REMOVED lines=10> */
[----:B--2---:R-:W-:Y:S01]  /*9f60*/  F2FP.BF16.PACK_AB R5, R134, R135 ;  /* 0x000000878605723e */ /* 0x004fe200000010ff */
[----:B------:R-:W-:-:S02]  /*9f70*/  FFMA.FTZ R153, R143, c[0x0][0x23c], -R154 ;  /* 0x00008f008f997a23 */ /* 0x000fc4000001089a */
[--C-:B------:R-:W-:Y:S02]  /*9f80*/  FFMA.FTZ R152, R152, c[0x0][0x23c], -R151.reuse ;  /* 0x00008f0098987a23 */ /* 0x100fe40000010897 */
[--C-:B------:R-:W-:Y:S02]  /*9f90*/  FFMA.FTZ R173, R142, c[0x0][0x23c], -R151.reuse ;  /* 0x00008f008ead7a23 */ /* 0x100fe40000010897 */
[----:B------:R-:W2:Y:S01]  /*9fa0*/  MUFU.EX2 R148, R148 ;  /* 0x0000009400947308 */ /* 0x000ea20000000800 */
[--C-:B------:R-:W-:Y:S02]  /*9fb0*/  FFMA.FTZ R170, R140, c[0x0][0x23c], -R151.reuse ;  /* 0x00008f008caa7a23 */ /* 0x100fe40000010897 */
[----:B------:R-:W-:Y:S02]  /*9fc0*/  FFMA.FTZ R154, R141, c[0x0][0x23c], -R154 ;  /* 0x00008f008d9a7a23 */ /* 0x000fe4000001089a */
[----:B------:R-:W-:Y:S01]  /*9fd0*/  FFMA.FTZ R151, R150, c[0x0][0x23c], -R151 ;  /* 0x00008f0096977a23 */ /* 0x000fe20000010897 */
[----:B------:R-:W-:Y:S02]  /*9fe0*/  LDSM.16.MT88.4 R140, [R198+0x13800] ;  /* 0x01380000c68c783b */ /* 0x000fe40000004200 */
        /* <DEDUP_REMOVED lines=72> */
[----:B------:R-:W-:Y:S01]  /*a470*/  FMUL.FTZ R49, R49, R148 ;  /* 0x0000009431317220 */ /* 0x000fe20000410000 */
        /* <DEDUP_REMOVED lines=82> */
[----:B------:R-:W-:Y:S01]  /*a9a0*/  FFMA.FTZ R147, R225, R148, R147 ;  /* 0x00000094e1937223 */ /* 0x000fe20000010093 */
[----:B-----5:R-:W-:Y:S03]  /*a9b0*/  HMMA.16816.F32.BF16 R92, R4, R8, R92 ;  /* 0x00000008045c723c */ /* 0x020fe6000004185c */
[----:B------:R-:W-:-:S05]  /*a9c0*/  FADD.FTZ R146, R146, R147 ;  /* 0x0000009392927221 */ /* 0x000fca0000010000 */
[----:B------:R-:W-:Y:S01]  /*a9d0*/  HMMA.16816.F32.BF16 R96, R4, R10, R96 ;  /* 0x0000000a0460723c */ /* 0x000fe20000041860 */
[----:B------:R-:W-:Y:S06]  /*a9e0*/  LDSM.16.MT88.4 R8, [R196+0x14800] ;  /* 0x01480000c408783b */ /* 0x000fec0000004200 */
[----:B--2---:R-:W-:Y:S02]  /*a9f0*/  F2FP.BF16.PACK_AB R4, R157, R156 ;  /* 0x0000009c9d04723e */ /* 0x004fe400000010ff */
[----:B----4-:R-:W-:Y:S02]  /*aa00*/  F2FP.BF16.PACK_AB R5, R163, R160 ;  /* 0x000000a0a305723e */ /* 0x010fe400000010ff */
[----:B------:R-:W-:-:S02]  /*aa10*/  F2FP.BF16.PACK_AB R6, R159, R158 ;  /* 0x0000009e9f06723e */ /* 0x000fc400000010ff */
[----:B------:R-:W-:-:S07]  /*aa20*/  F2FP.BF16.PACK_AB R7, R162, R161 ;  /* 0x000000a1a207723e */ /* 0x000fce00000010ff */
        /* <DEDUP_REMOVED lines=84> */
[----:B------:R-:W-:Y:S01]  /*af70*/  FFMA.FTZ R17, R221, R0, R135 ;  /* 0x00000000dd117223 */ /* 0x000fe20000010087 */
        /* <DEDUP_REMOVED lines=54> */
.L_x_139:
[----:B------:R-:W-:-:S07]  /*b2e0*/  IADD3 R220, R233, -0x1, RZ ;  /* 0xffffffffe9dc7810 */ /* 0x000fce0007ffe0ff */
.L_x_146:
        /* <DEDUP_REMOVED lines=9> */
.L_x_150:
        /* <DEDUP_REMOVED lines=54> */
.L_x_148:
[----:B------:R-:W-:Y:S04]  /*b6e0*/  DEPBAR.LE SB0, 0x0 ;  /* 0x000080000000791a */ /* 0x000fe80000000000 */
[----:B------:R-:W-:Y:S01]  /*b6f0*/  BAR.SYNC.DEFER_BLOCKING 0x0 ;  /* 0x0000000000007b1d */ /* 0x000fe20000010000 */
[----:B------:R-:W-:Y:S01]  /*b700*/  SHF.R.S32.HI R2, RZ, 0x1f, R220 ;  /* 0x0000001fff027819 */ /* 0x000fe200000114dc */
[C---:B------:R-:W-:Y:S02]  /*b710*/  IMAD R133, R220.reuse, UR8, RZ ;  /* 0x00000008dc857c24 */ /* 0x040fe4000f8e02ff */
[----:B------:R-:W-:Y:S04]  /*b720*/  IMAD.WIDE.U32 R234, R220, UR14, R222 ;  /* 0x0000000edcea7c25 */ /* 0x000fe8000f8e00de */
[----:B------:R-:W-:Y:S01]  /*b730*/  IMAD R133, R2, UR14, R133 ;  /* 0x0000000e02857c24 */ /* 0x000fe2000f8e0285 */
[C---:B------:R-:W-:Y:S02]  /*b740*/  @!P4 LEA R238, P1, R234.reuse, c[0x0][0x170], 0x1 ;  /* 0x00005c00eaeeca11 */ /* 0x040fe400078208ff */
[C---:B------:R-:W-:Y:S02]  /*b750*/  @!P3 LEA R232, P0, R234.reuse, c[0x0][0x170], 0x1 ;  /* 0x00005c00eae8ba11 */ /* 0x040fe400078008ff */
[----:B------:R-:W-:Y:S02]  /*b760*/  IADD3 R132, R235, R133, RZ ;  /* 0x00000085eb847210 */ /* 0x000fe40007ffe0ff */
[C---:B------:R-:W-:Y:S02]  /*b770*/  @!P2 LEA R230, P5, R234.reuse, c[0x0][0x170], 0x1 ;  /* 0x00005c00eae6aa11 */ /* 0x040fe400078a08ff */
[C-C-:B------:R-:W-:Y:S02]  /*b780*/  @!P4 LEA.HI.X R239, R234.reuse, c[0x0][0x174], R132.reuse, 0x1, P1 ;  /* 0x00005d00eaefca11 */ /* 0x140fe400008f0c84 */
[C-C-:B------:R-:W-:Y:S02]  /*b790*/  @!P3 LEA.HI.X R233, R234.reuse, c[0x0][0x174], R132.reuse, 0x1, P0 ;  /* 0x00005d00eae9ba11 */ /* 0x140fe400000f0c84 */
[C---:B------:R-:W-:Y:S02]  /*b7a0*/  @!P2 LEA.HI.X R231, R234.reuse, c[0x0][0x174], R132, 0x1, P5 ;  /* 0x00005d00eae7aa11 */ /* 0x040fe400028f0c84 */
[----:B------:R-:W-:Y:S01]  /*b7b0*/  IADD3 R3, P6, R234, UR15, RZ ;  /* 0x0000000fea037c10 */ /* 0x000fe2000ffde0ff */
[----:B------:R-:W-:Y:S01]  /*b7c0*/  @P4 STS.128 [R210+0x12000], RZ ;  /* 0x012000ffd2004388 */ /* 0x000fe20000000c00 */
[----:B------:R-:W-:Y:S02]  /*b7d0*/  ISETP.GT.AND P5, PT, R220, RZ, PT ;  /* 0x000000ffdc00720c */ /* 0x000fe40003fa4270 */
[----:B------:R-:W-:Y:S02]  /*b7e0*/  IADD3.X R2, R132, UR5, RZ, P6, !PT ;  /* 0x0000000584027c10 */ /* 0x000fe4000b7fe4ff */
[C---:B------:R-:W-:Y:S01]  /*b7f0*/  @!P4 LEA R236, P6, R3.reuse, c[0x0][0x170], 0x1 ;  /* 0x00005c0003ecca11 */ /* 0x040fe200078c08ff */
[----:B------:R-:W-:Y:S01]  /*b800*/  @!PT LDS RZ, [RZ] ;  /* 0x00000000fffff984 */ /* 0x000fe20000000800 */
[----:B------:R-:W-:Y:S01]  /*b810*/  @!PT LDS RZ, [RZ] ;  /* 0x00000000fffff984 */ /* 0x000fe20000000800 */
[----:B------:R-:W-:Y:S01]  /*b820*/  @!PT LDS RZ, [RZ] ;  /* 0x00000000fffff984 */ /* 0x000fe20000000800 */
[----:B------:R1:W-:Y:S01]  /*b830*/  @!P4 LDGSTS.E.BYPASS.LTC128B.128 [R210+0x12000], [R238.64] ;  /* 0x12000000eed2cfae */ /* 0x0003e2000b901d4c */
[C---:B------:R-:W-:Y:S02]  /*b840*/  @!P3 LEA R228, P1, R3.reuse, c[0x0][0x170], 0x1 ;  /* 0x00005c0003e4ba11 */ /* 0x040fe400078208ff */
[C-C-:B------:R-:W-:Y:S02]  /*b850*/  @!P4 LEA.HI.X R237, R3.reuse, c[0x0][0x174], R2.reuse, 0x1, P6 ;  /* 0x00005d0003edca11 */ /* 0x140fe400030f0c02 */
[C-C-:B------:R-:W-:Y:S01]  /*b860*/  @!P3 LEA.HI.X R229, R3.reuse, c[0x0][0x174], R2.reuse, 0x1, P1 ;  /* 0x00005d0003e5ba11 */ /* 0x140fe200008f0c02 */
[----:B------:R-:W-:Y:S01]  /*b870*/  @P3 STS.128 [R210+0x14000], RZ ;  /* 0x014000ffd2003388 */ /* 0x000fe20000000c00 */
[C---:B------:R-:W-:Y:S04]  /*b880*/  @!P2 LEA R226, P0, R3.reuse, c[0x0][0x170], 0x1 ;  /* 0x00005c0003e2aa11 */ /* 0x040fe800078008ff */
[----:B------:R-:W-:Y:S01]  /*b890*/  @!P2 LEA.HI.X R227, R3, c[0x0][0x174], R2, 0x1, P0 ;  /* 0x00005d0003e3aa11 */ /* 0x000fe200000f0c02 */
[----:B------:R-:W-:Y:S01]  /*b8a0*/  @!PT LDS RZ, [RZ] ;  /* 0x00000000fffff984 */ /* 0x000fe20000000800 */
[----:B------:R-:W-:Y:S01]  /*b8b0*/  @!PT LDS RZ, [RZ] ;  /* 0x00000000fffff984 */ /* 0x000fe20000000800 */
[----:B------:R-:W-:Y:S01]  /*b8c0*/  @!PT LDS RZ, [RZ] ;  /* 0x00000000fffff984 */ /* 0x000fe20000000800 */
[----:B------:R2:W-:Y:S06]  /*b8d0*/  @!P3 LDGSTS.E.BYPASS.LTC128B.128 [R210+0x14000], [R232.64+0x80] ;  /* 0x14000080e8d2bfae */ /* 0x0005ec000b901d4c */
[----:B------:R-:W-:Y:S06]  /*b8e0*/  @P2 STS.128 [R210+0x16000], RZ ;  /* 0x016000ffd2002388 */ /* 0x000fec0000000c00 */
        /* <DEDUP_REMOVED lines=8> */
[----:B------:R4:W-:Y:S06]  /*b970*/  @!P4 LDGSTS.E.BYPASS.LTC128B.128 [R210+0x13000], [R236.64] ;  /* 0x13000000ecd2cfae */ /* 0x0009ec000b901d4c */
        /* <DEDUP_REMOVED lines=10> */
[----:B------:R-:W-:Y:S06]  /*ba20*/  LDSM.16.M88.4 R136, [R206] ;  /* 0x00000000ce88783b */ /* 0x000fec0000000200 */
[----:B------:R-:W1:Y:S06]  /*ba30*/  LDSM.16.M88.4 R140, [R205+0xc000] ;  /* 0x00c00000cd8c783b */ /* 0x000e6c0000000200 */
[----:B------:R-:W2:Y:S06]  /*ba40*/  LDSM.16.M88.4 R144, [R205+0xc800] ;  /* 0x00c80000cd90783b */ /* 0x000eac0000000200 */
[----:B------:R-:W2:Y:S06]  /*ba50*/  LDSM.16.M88.4 R148, [R205+0xd000] ;  /* 0x00d00000cd94783b */ /* 0x000eac0000000200 */
[----:B------:R-:W0:Y:S06]  /*ba60*/  LDGDEPBAR ;  /* 0x00000000000079af */ /* 0x000e2c0000000000 */
[----:B------:R-:W3:Y:S06]  /*ba70*/  LDSM.16.M88.4 R152, [R205+0xd800] ;  /* 0x00d80000cd98783b */ /* 0x000eec0000000200 */
[----:B------:R-:W-:Y:S06]  /*ba80*/  LDSM.16.M88.4 R156, [R204] ;  /* 0x00000000cc9c783b */ /* 0x000fec0000000200 */
[----:B------:R-:W3:Y:S01]  /*ba90*/  LDSM.16.M88.4 R160, [R203] ;  /* 0x00000000cba0783b */ /* 0x000ee20000000200 */
[C---:B-1----:R-:W-:Y:S05]  /*baa0*/  HMMA.16816.F32.BF16 R4, R136.reuse, R140, RZ ;  /* 0x0000008c8804723c */ /* 0x042fea00000418ff */
[----:B------:R-:W1:Y:S03]  /*bab0*/  LDSM.16.M88.4 R164, [R195] ;  /* 0x00000000c3a4783b */ /* 0x000e660000000200 */
[C---:B------:R-:W-:Y:S03]  /*bac0*/  HMMA.16816.F32.BF16 R8, R136.reuse, R142, RZ ;  /* 0x0000008e8808723c */ /* 0x040fe600000418ff */
[----:B------:R-:W1:Y:S06]  /*bad0*/  LDSM.16.M88.4 R168, [R194] ;  /* 0x00000000c2a8783b */ /* 0x000e6c0000000200 */
[----:B------:R-:W1:Y:S01]  /*bae0*/  LDSM.16.M88.4 R172, [R193] ;  /* 0x00000000c1ac783b */ /* 0x000e620000000200 */
[C---:B--2---:R-:W-:Y:S05]  /*baf0*/  HMMA.16816.F32.BF16 R12, R136.reuse, R144, RZ ;  /* 0x00000090880c723c */ /* 0x044fea00000418ff */
[----:B------:R-:W-:Y:S03]  /*bb00*/  LDSM.16.M88.4 R176, [R202] ;  /* 0x00000000cab0783b */ /* 0x000fe60000000200 */
[C---:B------:R-:W-:Y:S03]  /*bb10*/  HMMA.16816.F32.BF16 R16, R136.reuse, R146, RZ ;  /* 0x000000928810723c */ /* 0x040fe600000418ff */
[----:B------:R-:W2:Y:S05]  /*bb20*/  LDSM.16.M88.4 R180, [R199+0xc000] ;  /* 0x00c00000c7b4783b */ /* 0x000eaa0000000200 */
[C---:B------:R-:W-:Y:S01]  /*bb30*/  HMMA.16816.F32.BF16 R20, R136.reuse, R148, RZ ;  /* 0x000000948814723c */ /* 0x040fe200000418ff */
[----:B------:R-:W-:Y:S06]  /*bb40*/  LDSM.16.M88.4 R140, [R199+0xd000] ;  /* 0x00d00000c78c783b */ /* 0x000fec0000000200 */
[----:B------:R-:W-:Y:S01]  /*bb50*/  LDSM.16.M88.4 R144, [R199+0xd800] ;  /* 0x00d80000c790783b */ /* 0x000fe20000000200 */
[C---:B------:R-:W-:Y:S05]  /*bb60*/  HMMA.16816.F32.BF16 R24, R136.reuse, R150, RZ ;  /* 0x000000968818723c */ /* 0x040fea00000418ff */
[----:B------:R-:W-:Y:S03]  /*bb70*/  LDSM.16.M88.4 R148, [R201] ;  /* 0x00000000c994783b */ /* 0x000fe60000000200 */
[C---:B---3--:R-:W-:Y:S08]  /*bb80*/  HMMA.16816.F32.BF16 R28, R136.reuse, R152, RZ ;  /* 0x00000098881c723c */ /* 0x048ff000000418ff */
[----:B------:R-:W-:Y:S01]  /*bb90*/  HMMA.16816.F32.BF16 R32, R136, R154, RZ ;  /* 0x0000009a8820723c */ /* 0x000fe200000418ff */
[----:B------:R-:W3:Y:S06]  /*bba0*/  LDSM.16.M88.4 R136, [R199+0xc800] ;  /* 0x00c80000c788783b */ /* 0x000eec0000000200 */
[----:B------:R-:W2:Y:S01]  /*bbb0*/  LDSM.16.M88.4 R152, [R192] ;  /* 0x00000000c098783b */ /* 0x000ea20000000200 */
[C---:B------:R-:W-:Y:S08]  /*bbc0*/  HMMA.16816.F32.BF16 R4, R156.reuse, R160, R4 ;  /* 0x000000a09c04723c */ /* 0x040ff00000041804 */
[C---:B------:R-:W-:Y:S01]  /*bbd0*/  HMMA.16816.F32.BF16 R8, R156.reuse, R162, R8 ;  /* 0x000000a29c08723c */ /* 0x040fe20000041808 */
[----:B------:R-:W-:Y:S07]  /*bbe0*/  LDSM.16.M88.4 R160, [R192+0x1000] ;  /* 0x00100000c0a0783b */ /* 0x000fee0000000200 */
[C---:B-1----:R-:W-:Y:S08]  /*bbf0*/  HMMA.16816.F32.BF16 R12, R156.reuse, R164, R12 ;  /* 0x000000a49c0c723c */ /* 0x042ff0000004180c */
[C---:B------:R-:W-:Y:S01]  /*bc00*/  HMMA.16816.F32.BF16 R16, R156.reuse, R166, R16 ;  /* 0x000000a69c10723c */ /* 0x040fe20000041810 */
[----:B------:R-:W-:Y:S07]  /*bc10*/  LDSM.16.M88.4 R164, [R192+0x1800] ;  /* 0x00180000c0a4783b */ /* 0x000fee0000000200 */
[C---:B------:R-:W-:Y:S08]  /*bc20*/  HMMA.16816.F32.BF16 R20, R156.reuse, R168, R20 ;  /* 0x000000a89c14723c */ /* 0x040ff00000041814 */
[C---:B------:R-:W-:Y:S01]  /*bc30*/  HMMA.16816.F32.BF16 R24, R156.reuse, R170, R24 ;  /* 0x000000aa9c18723c */ /* 0x040fe20000041818 */
[----:B------:R-:W-:Y:S07]  /*bc40*/  LDSM.16.M88.4 R168, [R206+0x4000] ;  /* 0x00400000cea8783b */ /* 0x000fee0000000200 */
[C---:B------:R-:W-:Y:S08]  /*bc50*/  HMMA.16816.F32.BF16 R28, R156.reuse, R172, R28 ;  /* 0x000000ac9c1c723c */ /* 0x040ff0000004181c */
[----:B------:R-:W-:Y:S01]  /*bc60*/  HMMA.16816.F32.BF16 R32, R156, R174, R32 ;  /* 0x000000ae9c20723c */ /* 0x000fe20000041820 */
[----:B------:R-:W1:Y:S06]  /*bc70*/  LDSM.16.M88.4 R156, [R192+0x800] ;  /* 0x00080000c09c783b */ /* 0x000e6c0000000200 */
[----:B------:R-:W1:Y:S01]  /*bc80*/  LDSM.16.M88.4 R172, [R205+0xe000] ;  /* 0x00e00000cdac783b */ /* 0x000e620000000200 */
[C---:B--2---:R-:W-:Y:S08]  /*bc90*/  HMMA.16816.F32.BF16 R4, R176.reuse, R180, R4 ;  /* 0x000000b4b004723c */ /* 0x044ff00000041804 */
[C---:B------:R-:W-:Y:S01]  /*bca0*/  HMMA.16816.F32.BF16 R8, R176.reuse, R182, R8 ;  /* 0x000000b6b008723c */ /* 0x040fe20000041808 */
[----:B------:R-:W-:Y:S07]  /*bcb0*/  LDSM.16.M88.4 R180, [R191] ;  /* 0x00000000bfb4783b */ /* 0x000fee0000000200 */
[C---:B---3--:R-:W-:Y:S08]  /*bcc0*/  HMMA.16816.F32.BF16 R12, R176.reuse, R136, R12 ;  /* 0x00000088b00c723c */ /* 0x048ff0000004180c */
[C---:B------:R-:W-:Y:S01]  /*bcd0*/  HMMA.16816.F32.BF16 R16, R176.reuse, R138, R16 ;  /* 0x0000008ab010723c */ /* 0x040fe20000041810 */
[----:B------:R-:W2:Y:S07]  /*bce0*/  LDSM.16.M88.4 R136, [R205+0xe800] ;  /* 0x00e80000cd88783b */ /* 0x000eae0000000200 */
[C---:B------:R-:W-:Y:S08]  /*bcf0*/  HMMA.16816.F32.BF16 R20, R176.reuse, R140, R20 ;  /* 0x0000008cb014723c */ /* 0x040ff00000041814 */
[C---:B------:R-:W-:Y:S01]  /*bd00*/  HMMA.16816.F32.BF16 R24, R176.reuse, R142, R24 ;  /* 0x0000008eb018723c */ /* 0x040fe20000041818 */
[----:B------:R-:W3:Y:S07]  /*bd10*/  LDSM.16.M88.4 R140, [R205+0xf000] ;  /* 0x00f00000cd8c783b */ /* 0x000eee0000000200 */
[C---:B------:R-:W-:Y:S08]  /*bd20*/  HMMA.16816.F32.BF16 R28, R176.reuse, R144, R28 ;  /* 0x00000090b01c723c */ /* 0x040ff0000004181c */
[----:B------:R-:W-:Y:S01]  /*bd30*/  HMMA.16816.F32.BF16 R32, R176, R146, R32 ;  /* 0x00000092b020723c */ /* 0x000fe20000041820 */
[----:B------:R-:W2:Y:S06]  /*bd40*/  LDSM.16.M88.4 R144, [R205+0xf800] ;  /* 0x00f80000cd90783b */ /* 0x000eac0000000200 */
[----:B------:R-:W2:Y:S01]  /*bd50*/  LDSM.16.M88.4 R176, [R204+0x4000] ;  /* 0x00400000ccb0783b */ /* 0x000ea20000000200 */
[C---:B------:R-:W-:Y:S08]  /*bd60*/  HMMA.16816.F32.BF16 R4, R148.reuse, R152, R4 ;  /* 0x000000989404723c */ /* 0x040ff00000041804 */
[C---:B------:R-:W-:Y:S01]  /*bd70*/  HMMA.16816.F32.BF16 R8, R148.reuse, R154, R8 ;  /* 0x0000009a9408723c */ /* 0x040fe20000041808 */
[----:B------:R-:W-:Y:S07]  /*bd80*/  LDSM.16.M88.4 R152, [R189] ;  /* 0x00000000bd98783b */ /* 0x000fee0000000200 */
[C---:B-1----:R-:W-:Y:S08]  /*bd90*/  HMMA.16816.F32.BF16 R12, R148.reuse, R156, R12 ;  /* 0x0000009c940c723c */ /* 0x042ff0000004180c */
[C---:B------:R-:W-:Y:S01]  /*bda0*/  HMMA.16816.F32.BF16 R16, R148.reuse, R158, R16 ;  /* 0x0000009e9410723c */ /* 0x040fe20000041810 */
[----:B------:R-:W-:Y:S07]  /*bdb0*/  LDSM.16.M88.4 R156, [R188] ;  /* 0x00000000bc9c783b */ /* 0x000fee0000000200 */
[C---:B------:R-:W-:Y:S08]  /*bdc0*/  HMMA.16816.F32.BF16 R20, R148.reuse, R160, R20 ;  /* 0x000000a09414723c */ /* 0x040ff00000041814 */
[C---:B------:R-:W-:Y:S01]  /*bdd0*/  HMMA.16816.F32.BF16 R24, R148.reuse, R162, R24 ;  /* 0x000000a29418723c */ /* 0x040fe20000041818 */
[----:B------:R-:W-:Y:S07]  /*bde0*/  LDSM.16.M88.4 R160, [R202+0x4000] ;  /* 0x00400000caa0783b */ /* 0x000fee0000000200 */
[C---:B------:R-:W-:Y:S08]  /*bdf0*/  HMMA.16816.F32.BF16 R28, R148.reuse, R164, R28 ;  /* 0x000000a4941c723c */ /* 0x040ff0000004181c */
[----:B------:R-:W-:Y:S01]  /*be00*/  HMMA.16816.F32.BF16 R32, R148, R166, R32 ;  /* 0x000000a69420723c */ /* 0x000fe20000041820 */
[----:B------:R-:W1:Y:S06]  /*be10*/  LDSM.16.M88.4 R148, [R190] ;  /* 0x00000000be94783b */ /* 0x000e6c0000000200 */
[----:B------:R-:W1:Y:S01]  /*be20*/  LDSM.16.M88.4 R164, [R199+0xe000] ;  /* 0x00e00000c7a4783b */ /* 0x000e620000000200 */
[C---:B------:R-:W-:Y:S08]  /*be30*/  HMMA.16816.F32.BF16 R4, R168.reuse, R172, R4 ;  /* 0x000000aca804723c */ /* 0x040ff00000041804 */
[C---:B------:R-:W-:Y:S01]  /*be40*/  HMMA.16816.F32.BF16 R8, R168.reuse, R174, R8 ;  /* 0x000000aea808723c */ /* 0x040fe20000041808 */
[----:B------:R-:W-:Y:S07]  /*be50*/  LDSM.16.M88.4 R172, [R192+0x2000] ;  /* 0x00200000c0ac783b */ /* 0x000fee0000000200 */
[C---:B--2---:R-:W-:Y:S08]  /*be60*/  HMMA.16816.F32.BF16 R12, R168.reuse, R136, R12 ;  /* 0x00000088a80c723c */ /* 0x044ff0000004180c */
[C---:B------:R-:W-:Y:S01]  /*be70*/  HMMA.16816.F32.BF16 R16, R168.reuse, R138, R16 ;  /* 0x0000008aa810723c */ /* 0x040fe20000041810 */
[----:B------:R-:W2:Y:S07]  /*be80*/  LDSM.16.M88.4 R136, [R199+0xe800] ;  /* 0x00e80000c788783b */ /* 0x000eae0000000200 */
[C---:B---3--:R-:W-:Y:S08]  /*be90*/  HMMA.16816.F32.BF16 R20, R168.reuse, R140, R20 ;  /* 0x0000008ca814723c */ /* 0x048ff00000041814 */
        /* <DEDUP_REMOVED lines=15> */
[C---:B------:R-:W-:Y:S08]  /*bf90*/  HMMA.16816.F32.BF16 R28, R176.reuse, R156, R28 ;  /* 0x0000009cb01c723c */ /* 0x040ff0000004181c */
[----:B------:R-:W-:Y:S01]  /*bfa0*/  HMMA.16816.F32.BF16 R32, R176, R158, R32 ;  /* 0x0000009eb020723c */ /* 0x000fe20000041820 */
[----:B------:R-:W1:Y:S06]  /*bfb0*/  LDSM.16.M88.4 R156, [R192+0x3800] ;  /* 0x00380000c09c783b */ /* 0x000e6c0000000200 */
[----:B------:R-:W1:Y:S01]  /*bfc0*/  LDSM.16.M88.4 R176, [R206+0x8000] ;  /* 0x00800000ceb0783b */ /* 0x000e620000000200 */
[C---:B------:R-:W-:Y:S08]  /*bfd0*/  HMMA.16816.F32.BF16 R4, R160.reuse, R164, R4 ;  /* 0x000000a4a004723c */ /* 0x040ff00000041804 */
[C---:B------:R-:W-:Y:S01]  /*bfe0*/  HMMA.16816.F32.BF16 R8, R160.reuse, R166, R8 ;  /* 0x000000a6a008723c */ /* 0x040fe20000041808 */
[----:B------:R-:W-:Y:S07]  /*bff0*/  LDSM.16.M88.4 R164, [R187] ;  /* 0x00000000bba4783b */ /* 0x000fee0000000200 */
        /* <DEDUP_REMOVED lines=15> */
[----:B------:R-:W1:Y:S07]  /*c0f0*/  LDSM.16.M88.4 R148, [R186] ;  /* 0x00000000ba94783b */ /* 0x000e6e0000000200 */
[C---:B------:R-:W-:Y:S08]  /*c100*/  HMMA.16816.F32.BF16 R20, R168.reuse, R152, R20 ;  /* 0x00000098a814723c */ /* 0x040ff00000041814 */
[C---:B------:R-:W-:Y:S01]  /*c110*/  HMMA.16816.F32.BF16 R24, R168.reuse, R154, R24 ;  /* 0x0000009aa818723c */ /* 0x040fe20000041818 */
[----:B------:R-:W1:Y:S07]  /*c120*/  LDSM.16.M88.4 R152, [R185] ;  /* 0x00000000b998783b */ /* 0x000e6e0000000200 */
        /* <DEDUP_REMOVED lines=18> */
[C---:B------:R-:W-:Y:S08]  /*c250*/  HMMA.16816.F32.BF16 R8, R160.reuse, R166, R8 ;  /* 0x000000a6a008723c */ /* 0x040ff00000041808 */
[C---:B-1----:R-:W-:Y:S08]  /*c260*/  HMMA.16816.F32.BF16 R12, R160.reuse, R148, R12 ;  /* 0x00000094a00c723c */ /* 0x042ff0000004180c */
[C---:B------:R-:W-:Y:S08]  /*c270*/  HMMA.16816.F32.BF16 R16, R160.reuse, R150, R16 ;  /* 0x00000096a010723c */ /* 0x040ff00000041810 */
[C---:B------:R-:W-:Y:S08]  /*c280*/  HMMA.16816.F32.BF16 R20, R160.reuse, R152, R20 ;  /* 0x00000098a014723c */ /* 0x040ff00000041814 */
[C---:B------:R-:W-:Y:S08]  /*c290*/  HMMA.16816.F32.BF16 R24, R160.reuse, R154, R24 ;  /* 0x0000009aa018723c */ /* 0x040ff00000041818 */
[C---:B------:R-:W-:Y:S08]  /*c2a0*/  HMMA.16816.F32.BF16 R28, R160.reuse, R156, R28 ;  /* 0x0000009ca01c723c */ /* 0x040ff0000004181c */
[----:B------:R-:W-:Y:S08]  /*c2b0*/  HMMA.16816.F32.BF16 R32, R160, R158, R32 ;  /* 0x0000009ea020723c */ /* 0x000ff00000041820 */
[C---:B------:R-:W-:Y:S08]  /*c2c0*/  HMMA.16816.F32.BF16 R4, R168.reuse, R172, R4 ;  /* 0x000000aca804723c */ /* 0x040ff00000041804 */
[C---:B------:R-:W-:Y:S08]  /*c2d0*/  HMMA.16816.F32.BF16 R8, R168.reuse, R174, R8 ;  /* 0x000000aea808723c */ /* 0x040ff00000041808 */
[C---:B--2---:R-:W-:Y:S08]  /*c2e0*/  HMMA.16816.F32.BF16 R12, R168.reuse, R136, R12 ;  /* 0x00000088a80c723c */ /* 0x044ff0000004180c */
[C---:B------:R-:W-:Y:S01]  /*c2f0*/  HMMA.16816.F32.BF16 R16, R168.reuse, R138, R16 ;  /* 0x0000008aa810723c */ /* 0x040fe20000041810 */
[----:B------:R-:W1:Y:S07]  /*c300*/  LDSM.16.M88.4 R136, [R192+0x4800] ;  /* 0x00480000c088783b */ /* 0x000e6e0000000200 */
[C---:B---3--:R-:W-:Y:S08]  /*c310*/  HMMA.16816.F32.BF16 R20, R168.reuse, R140, R20 ;  /* 0x0000008ca814723c */ /* 0x048ff00000041814 */
[C---:B------:R-:W-:Y:S01]  /*c320*/  HMMA.16816.F32.BF16 R24, R168.reuse, R142, R24 ;  /* 0x0000008ea818723c */ /* 0x040fe20000041818 */
[----:B------:R-:W2:Y:S07]  /*c330*/  LDSM.16.M88.4 R140, [R192+0x5000] ;  /* 0x00500000c08c783b */ /* 0x000eae0000000200 */
[C---:B------:R-:W-:Y:S08]  /*c340*/  HMMA.16816.F32.BF16 R28, R168.reuse, R144, R28 ;  /* 0x00000090a81c723c */ /* 0x040ff0000004181c */
        /* <DEDUP_REMOVED lines=8> */
[C---:B--2---:R-:W-:Y:S04]  /*c3d0*/  HMMA.16816.F32.BF16 R20, R176.reuse, R140, R20 ;  /* 0x0000008cb014723c */ /* 0x044fe80000041814 */
[----:B------:R-:W2:Y:S01]  /*c3e0*/  MUFU.TANH R252, R252 ;  /* 0x000000fc00fc7308 */ /* 0x000ea20000002400 */
[----:B------:R-:W-:Y:S01]  /*c3f0*/  BAR.SYNC.DEFER_BLOCKING 0x0 ;  /* 0x0000000000007b1d */ /* 0x000fe20000010000 */
[----:B------:R-:W-:Y:S02]  /*c400*/  FMUL.FTZ R250, R5, c[0x0][0x2ec] ;  /* 0x0000bb0005fa7a20 */ /* 0x000fe40000410000 */
[C---:B------:R-:W-:Y:S04]  /*c410*/  HMMA.16816.F32.BF16 R24, R176.reuse, R142, R24 ;  /* 0x0000008eb018723c */ /* 0x040fe80000041818 */
[----:B------:R-:W-:Y:S02]  /*c420*/  FMUL.FTZ R249, R6, c[0x0][0x2ec] ;  /* 0x0000bb0006f97a20 */ /* 0x000fe40000410000 */
[----:B------:R-:W3:Y:S01]  /*c430*/  MUFU.TANH R250, R250 ;  /* 0x000000fa00fa7308 */ /* 0x000ee20000002400 */
[----:B------:R-:W-:Y:S02]  /*c440*/  FMUL.FTZ R247, R7, c[0x0][0x2ec] ;  /* 0x0000bb0007f77a20 */ /* 0x000fe40000410000 */
[----:B------:R-:W-:Y:S03]  /*c450*/  FMUL.FTZ R248, R8, c[0x0][0x2ec] ;  /* 0x0000bb0008f87a20 */ /* 0x000fe60000410000 */
[----:B------:R-:W-:Y:S02]  /*c460*/  FMUL.FTZ R251, R11, c[0x0][0x2ec] ;  /* 0x0000bb000bfb7a20 */ /* 0x000fe40000410000 */
[----:B------:R-:W-:Y:S02]  /*c470*/  FMUL.FTZ R246, R12, c[0x0][0x2ec] ;  /* 0x0000bb000cf67a20 */ /* 0x000fe40000410000 */
[----:B------:R-:W2:Y:S01]  /*c480*/  MUFU.TANH R249, R249 ;  /* 0x000000f900f97308 */ /* 0x000ea20000002400 */
[----:B------:R-:W-:Y:S02]  /*c490*/  FMUL.FTZ R244, R13, c[0x0][0x2ec] ;  /* 0x0000bb000df47a20 */ /* 0x000fe40000410000 */
[----:B------:R-:W-:Y:S02]  /*c4a0*/  FMUL.FTZ R245, R14, c[0x0][0x2ec] ;  /* 0x0000bb000ef57a20 */ /* 0x000fe40000410000 */
[----:B------:R-:W-:Y:S02]  /*c4b0*/  FMUL.FTZ R243, R15, c[0x0][0x2ec] ;  /* 0x0000bb000ff37a20 */ /* 0x000fe40000410000 */
[----:B------:R-:W-:Y:S01]  /*c4c0*/  FMUL.FTZ R242, R16, c[0x0][0x2ec] ;  /* 0x0000bb0010f27a20 */ /* 0x000fe20000410000 */
[C---:B-1----:R-:W-:Y:S02]  /*c4d0*/  HMMA.16816.F32.BF16 R28, R176.reuse, R136, R28 ;  /* 0x00000088b01c723c */ /* 0x042fe4000004181c */
[----:B------:R-:W1:Y:S01]  /*c4e0*/  MUFU.TANH R247, R247 ;  /* 0x000000f700f77308 */ /* 0x000e620000002400 */
[----:B------:R-:W-:Y:S02]  /*c4f0*/  FMUL.FTZ R240, R17, c[0x0][0x2ec] ;  /* 0x0000bb0011f07a20 */ /* 0x000fe40000410000 */
[----:B------:R-:W-:Y:S02]  /*c500*/  FMUL.FTZ R241, R18, c[0x0][0x2ec] ;  /* 0x0000bb0012f17a20 */ /* 0x000fe40000410000 */
[----:B------:R-:W-:Y:S01]  /*c510*/  FMUL.FTZ R239, R19, c[0x0][0x2ec] ;  /* 0x0000bb0013ef7a20 */ /* 0x000fe20000410000 */
[----:B------:R-:W-:Y:S04]  /*c520*/  HMMA.16816.F32.BF16 R32, R176, R138, R32 ;  /* 0x0000008ab020723c */ /* 0x000fe80000041820 */
[----:B------:R-:W1:Y:S01]  /*c530*/  MUFU.TANH R248, R248 ;  /* 0x000000f800f87308 */ /* 0x000e620000002400 */
[----:B------:R-:W-:Y:S02]  /*c540*/  FMUL.FTZ R238, R20, c[0x0][0x2ec] ;  /* 0x0000bb0014ee7a20 */ /* 0x000fe40000410000 */
[----:B----4-:R-:W-:Y:S02]  /*c550*/  FMUL.FTZ R236, R21, c[0x0][0x2ec] ;  /* 0x0000bb0015ec7a20 */ /* 0x010fe40000410000 */
[----:B------:R-:W-:Y:S03]  /*c560*/  FMUL.FTZ R237, R22, c[0x0][0x2ec] ;  /* 0x0000bb0016ed7a20 */ /* 0x000fe60000410000 */
[----:B------:R-:W-:Y:S02]  /*c570*/  FMUL.FTZ R235, R23, c[0x0][0x2ec] ;  /* 0x0000bb0017eb7a20 */ /* 0x000fe40000410000 */
[----:B------:R-:W4:Y:S01]  /*c580*/  MUFU.TANH R251, R251 ;  /* 0x000000fb00fb7308 */ /* 0x000f220000002400 */
[----:B------:R-:W-:Y:S02]  /*c590*/  FMUL.FTZ R234, R24, c[0x0][0x2ec] ;  /* 0x0000bb0018ea7a20 */ /* 0x000fe40000410000 */
[----:B------:R-:W-:Y:S02]  /*c5a0*/  FMUL.FTZ R232, R25, c[0x0][0x2ec] ;  /* 0x0000bb0019e87a20 */ /* 0x000fe40000410000 */
[----:B------:R-:W-:Y:S02]  /*c5b0*/  FMUL.FTZ R233, R26, c[0x0][0x2ec] ;  /* 0x0000bb001ae97a20 */ /* 0x000fe40000410000 */
[----:B------:R-:W-:Y:S02]  /*c5c0*/  FMUL.FTZ R231, R27, c[0x0][0x2ec] ;  /* 0x0000bb001be77a20 */ /* 0x000fe40000410000 */
[----:B-----5:R-:W-:Y:S01]  /*c5d0*/  FMUL.FTZ R228, R28, c[0x0][0x2ec] ;  /* 0x0000bb001ce47a20 */ /* 0x020fe20000410000 */
        /* <DEDUP_REMOVED lines=10> */
[----:B------:R-:W-:Y:S03]  /*c680*/  FMUL.FTZ R35, R35, c[0x0][0x2ec] ;  /* 0x0000bb0023237a20 */ /* 0x000fe60000410000 */
        /* <DEDUP_REMOVED lines=25> */
.L_x_149:
[----:B-1----:R-:W-:Y:S01]  /*c820*/  FMNMX.FTZ R11, R252, R135, !PT ;  /* 0x00000087fc0b7209 */ /* 0x002fe20007810000 */
        /* <DEDUP_REMOVED lines=265> */
[----:B------:R-:W-:Y:S02]  /*d8c0*/  FFMA.FTZ R171, R0, R221, R171 ;  /* 0x000000dd00ab7223 */ /* 0x000fe400000100ab */
        /* <DEDUP_REMOVED lines=135> */
[----:B------:R-:W-:Y:S01]  /*e140*/  FADD.FTZ R229, R229, R0 ;  /* 0x00000000e5e57221 */ /* 0x000fe20000010000 */
[----:B------:R-:W-:Y:S03]  /*e150*/  MOV R0, R3 ;  /* 0x0000000300007202 */ /* 0x000fe60000000f00 */
[----:B------:R-:W-:Y:S04]  /*e160*/  FADD.FTZ R229, R230, R229 ;  /* 0x000000e5e6e57221 */ /* 0x000fe80000010000 */
[----:B------:R-:W-:Y:S04]  /*e170*/  FADD.FTZ R134, R134, R229 ;  /* 0x000000e586867221 */ /* 0x000fe80000010000 */
[----:B------:R-:W-:Y:S01]  /*e180*/  FADD.FTZ R221, R133, R134 ;  /* 0x0000008685dd7221 */ /* 0x000fe20000010000 */
[----:B------:R-:W-:-:S05]  /*e190*/  @P5 BRA `(.L_x_148) ;  /* 0xffffd54000005947 */ /* 0x000fca000383ffff */
.L_x_147:
        /* <DEDUP_REMOVED lines=264> */
[----:B-1----:R-:W-:-:S02]  /*f220*/  CS2R R72, SRZ ;  /* 0x0000000000487805 */ /* 0x002fc4000001ff00 */
[----:B------:R-:W-:Y:S01]  /*f230*/  @!P3 SHF.R.S32.HI R73, RZ, 0x1f, R67 ;  /* 0x0000001fff49b819 */ /* 0x000fe20000011443 */
[----:B------:R1:W-:Y:S01]  /*f240*/  STS [R19+0x8400], R86 ;  /* 0x0084005613007388 */ /* 0x0003e20000000800 */
[----:B---3--:R-:W-:Y:S02]  /*f250*/  @!P1 MOV R9, c[0x0][0x214] ;  /* 0x0000850000099a02 */ /* 0x008fe40000000f00 */
[----:B------:R-:W-:Y:S01]  /*f260*/  @!P3 MOV R72, R67 ;  /* 0x000000430048b202 */ /* 0x000fe20000000f00 */
[----:B------:R1:W-:Y:S01]  /*f270*/  STS [R23+0x8000], R88 ;  /* 0x0080005817007388 */ /* 0x0003e20000000800 */
[----:B------:R-:W-:Y:S01]  /*f280*/  @!P1 SEL R63, R9, c[0x0][0x234], !P2 ;  /* 0x00008d00093f9a07 */ /* 0x000fe20005000000 */
[----:B--2---:R-:W-:Y:S02]  /*f290*/  @P5 FMUL.FTZ R67, R8, 0.69314718246459960938 ;  /* 0x3f31721808435820 */ /* 0x004fe40000410000 */
[----:B------:R1:W-:Y:S01]  /*f2a0*/  STS [R23+0x8400], R90 ;  /* 0x0084005a17007388 */ /* 0x0003e20000000800 */
[----:B----4-:R-:W-:-:S02]  /*f2b0*/  @P4 FMUL.FTZ R8, R7, 0.69314718246459960938 ;  /* 0x3f31721807084820 */ /* 0x010fc40000410000 */
[----:B------:R-:W-:Y:S01]  /*f2c0*/  @!P1 IMAD R65, R63, c[0x0][0x1c0], RZ ;  /* 0x000070003f419a24 */ /* 0x000fe200078e02ff */
[----:B------:R1:W-:Y:S01]  /*f2d0*/  STS [R21+0x8000], R92 ;  /* 0x0080005c15007388 */ /* 0x0003e20000000800 */
[----:B------:R-:W-:Y:S02]  /*f2e0*/  @P5 FFMA.FTZ R0, R132, c[0x0][0x238], R67 ;  /* 0x00008e0084005a23 */ /* 0x000fe40000010043 */
[----:B------:R-:W-:Y:S01]  /*f2f0*/  IMAD R65, R2, R65, RZ ;  /* 0x0000004102417224 */ /* 0x000fe200078e02ff */
[----:B------:R1:W-:Y:S04]  /*f300*/  STS [R21+0x8400], R94 ;  /* 0x0084005e15007388 */ /* 0x0003e80000000800 */
[----:B------:R1:W-:Y:S01]  /*f310*/  STS [R25+0x8000], R96 ;  /* 0x0080006019007388 */ /* 0x0003e20000000800 */
[----:B------:R-:W-:-:S03]  /*f320*/  SEL R65, R65, RZ, P3 ;  /* 0x000000ff41417207 */ /* 0x000fc60001800000 */
[----:B------:R1:W-:Y:S04]  /*f330*/  STS [R25+0x8400], R98 ;  /* 0x0084006219007388 */ /* 0x0003e80000000800 */
[----:B------:R-:W-:Y:S06]  /*f340*/  BAR.SYNC.DEFER_BLOCKING 0x0 ;  /* 0x0000000000007b1d */ /* 0x000fec0000010000 */
[----:B------:R-:W2:Y:S04]  /*f350*/  S2R R4, SR_TID.X ;  /* 0x0000000000047919 */ /* 0x000ea80000002100 */
[----:B------:R-:W3:Y:S04]  /*f360*/  S2R R60, SR_CTAID.X ;  /* 0x00000000003c7919 */ /* 0x000ee80000002500 */
[----:B------:R-:W4:Y:S04]  /*f370*/  S2R R62, SR_CTAID.Z ;  /* 0x00000000003e7919 */ /* 0x000f280000002700 */
[----:B------:R1:W1:Y:S04]  /*f380*/  LDS.128 R52, [R210] ;  /* 0x00000000d2347984 */ /* 0x0002680000000c00 */
[----:B------:R1:W1:Y:S01]  /*f390*/  LDS.128 R48, [R210+0x1000] ;  /* 0x00100000d2307984 */ /* 0x0002620000000c00 */
[----:B--2---:R-:W-:-:S03]  /*f3a0*/  SHF.R.S32.HI R61, RZ, 0x1f, R4 ;  /* 0x0000001fff3d7819 */ /* 0x004fc60000011404 */
[----:B------:R2:W1:Y:S01]  /*f3b0*/  LDS.128 R44, [R210+0x2000] ;  /* 0x00200000d22c7984 */ /* 0x0004620000000c00 */
[----:B------:R-:W-:-:S03]  /*f3c0*/  LEA.HI R9, R61, R4, RZ, 0x5 ;  /* 0x000000043d097211 */ /* 0x000fc600078f28ff */
[----:B------:R2:W1:Y:S01]  /*f3d0*/  LDS.128 R40, [R210+0x3000] ;  /* 0x00300000d2287984 */ /* 0x0004620000000c00 */
[----:B------:R-:W-:Y:S01]  /*f3e0*/  LOP3.LUT R69, R9, 0xffffffe0, RZ, 0xc0, !PT ;  /* 0xffffffe009457812 */ /* 0x000fe200078ec0ff */
[----:B----4-:R-:W-:Y:S02]  /*f3f0*/  IMAD R65, R62, R63, R65 ;  /* 0x0000003f3e417224 */ /* 0x010fe400078e0241 */
[----:B------:R2:W4:Y:S01]  /*f400*/  LDS.128 R36, [R210+0x4000] ;  /* 0x00400000d2247984 */ /* 0x0005220000000c00 */
        /* <DEDUP_REMOVED lines=23> */
[----:B------:R-:W-:Y:S01]  /*f580*/  IMAD R3, R60, -0x80, R213 ;  /* 0xffffff803c037824 */ /* 0x000fe200078e02d5 */
        /* <DEDUP_REMOVED lines=15> */
.L_x_152:
[----:B------:R-:W-:Y:S05]  /*f680*/  BSYNC B0 ;  /* 0x0000000000007941 */ /* 0x000fea0003800000 */
.L_x_151:
[----:B------:R-:W-:Y:S01]  /*f690*/  LEA.HI R5, R5, R6, RZ, 0x3 ;  /* 0x0000000605057211 */ /* 0x000fe200078f18ff */
[----:B------:R-:W-:Y:S01]  /*f6a0*/  IMAD R60, R60, -0x80, R213 ;  /* 0xffffff803c3c7824 */ /* 0x000fe200078e02d5 */
[----:B--2---:R-:W-:Y:S01]  /*f6b0*/  IADD3 R8, P0, R218, R11, RZ ;  /* 0x0000000bda087210 */ /* 0x004fe20007f1e0ff */
        /* <DEDUP_REMOVED lines=25> */
[----:B-1----:R1:W-:Y:S04]  /*f850*/  @!P3 STG.E.128 [R60.64], R52 ;  /* 0x000000343c00b986 */ /* 0x0023e8000c101d0c */
[----:B----4-:R1:W-:Y:S04]  /*f860*/  @!P2 STG.E.128 [R60.64+0x80], R36 ;  /* 0x000080243c00a986 */ /* 0x0103e8000c101d0c */
[----:B---3--:R1:W-:Y:S02]  /*f870*/  @!P1 STG.E.128 [R60.64+0x100], R20 ;  /* 0x000100143c009986 */ /* 0x0083e4000c101d0c */
.L_x_154:
[----:B------:R-:W-:Y:S05]  /*f880*/  BSYNC B0 ;  /* 0x0000000000007941 */ /* 0x000fea0003800000 */
.L_x_153:
[----:B------:R-:W-:Y:S01]  /*f890*/  IADD3 R0, R4, 0x20, RZ ;  /* 0x0000002004007810 */ /* 0x000fe20007ffe0ff */
[----:B------:R-:W-:Y:S03]  /*f8a0*/  BSSY B0, `(.L_x_155) ;  /* 0x0000013000007945 */ /* 0x000fe60003800000 */
[----:B------:R-:W-:-:S13]  /*f8b0*/  ISETP.GE.AND P0, PT, R0, R207, PT ;  /* 0x000000cf0000720c */ /* 0x000fda0003f06270 */
[----:B------:R-:W-:Y:S05]  /*f8c0*/  @P0 BRA `(.L_x_156) ;  /* 0x0000010000000947 */ /* 0x000fea0003800000 */
[----:B------:R-:W-:Y:S01]  /*f8d0*/  IADD3 R2, P0, R6, 0x20, RZ ;  /* 0x0000002006027810 */ /* 0x000fe20007f1e0ff */
[----:B-1-3--:R-:W-:Y:S01]  /*f8e0*/  IMAD.MOV.U32 R20, RZ, RZ, R8 ;  /* 0x000000ffff147224 */ /* 0x00afe200078e0008 */
        /* <DEDUP_REMOVED lines=14> */
.L_x_156:
[----:B------:R-:W-:Y:S05]  /*f9d0*/  BSYNC B0 ;  /* 0x0000000000007941 */ /* 0x000fea0003800000 */
.L_x_155:
        /* <DEDUP_REMOVED lines=20> */
.L_x_158:
[----:B------:R-:W-:Y:S05]  /*fb20*/  BSYNC B0 ;  /* 0x0000000000007941 */ /* 0x000fea0003800000 */
.L_x_157:
        /* <DEDUP_REMOVED lines=10> */
[----:B-1----:R-:W-:Y:S01]  /*fbd0*/  IMAD R3, R6, c[0x0][0x1e8], RZ ;  /* 0x00007a0006037a24 */ /* 0x002fe200078e02ff */
        /* <DEDUP_REMOVED lines=10> */
.L_x_117:
        /* <DEDUP_REMOVED lines=69> */
.L_x_160:
[----:B------:R-:W-:Y:S05]  /*100d0*/  BSYNC B0 ;  /* 0x0000000000007941 */ /* 0x000fea0003800000 */
.L_x_159:
        /* <DEDUP_REMOVED lines=20> */
.L_x_162:
[----:B------:R-:W-:Y:S05]  /*10220*/  BSYNC B0 ;  /* 0x0000000000007941 */ /* 0x000fea0003800000 */
.L_x_161:
        /* <DEDUP_REMOVED lines=20> */
.L_x_164:
[----:B------:R-:W-:Y:S05]  /*10370*/  BSYNC B0 ;  /* 0x0000000000007941 */ /* 0x000fea0003800000 */
.L_x_163:
        /* <DEDUP_REMOVED lines=19> */
.L_x_166:
[----:B------:R-:W-:Y:S05]  /*104b0*/  BSYNC B0 ;  /* 0x0000000000007941 */ /* 0x000fea0003800000 */
.L_x_165:
        /* <DEDUP_REMOVED lines=35> */
.L_x_167:
        /* <DEDUP_REMOVED lines=9> */
.L_x_685:


//--------------------- .text._ZN5flash16flash_fwd_kernelI23Flash_fwd_kernel_traitsILi192ELi128ELi64ELi8ELb0ELb0EN7cutlass10bfloat16_tE19Flash_kernel_traitsILi192ELi128ELi64ELi8ES3_EELb0ELb1ELb0ELb1ELb0ELb0ELb0ELb0EEEvNS_16Flash_fwd_paramsE --------------------------
	.section	.text._ZN5flash16flash_fwd_kernelI23Flash_fwd_kernel_traitsILi192ELi128ELi64ELi8ELb0ELb0EN7cutlass10bfloat16_tE19Flash_kernel_traitsILi192ELi128ELi64ELi8ES3_EELb0ELb1ELb0ELb1ELb0ELb0ELb0ELb0EEEvNS_16Flash_fwd_paramsE,"ax",@progbits
	.sectioninfo	@"SHI_REGISTERS=234"
	.align	128
        .global         _ZN5flash16flash_fwd_kernelI23Flash_fwd_kernel_traitsILi192ELi128ELi64ELi8ELb0ELb0EN7cutlass10bfloat16_tE19Flash_kernel_traitsILi192ELi128ELi64ELi8ES3_EELb0ELb1ELb0ELb1ELb0ELb0ELb0ELb0EEEvNS_16Flash_fwd_paramsE
        .type           _ZN5flash16flash_fwd_kernelI23Flash_fwd_kernel_traitsILi192ELi128ELi64ELi8ELb0ELb0EN7cutlass10bfloat16_tE19Flash_kernel_traitsILi192ELi128ELi64ELi8ES3_EELb0ELb1ELb0ELb1ELb0ELb0ELb0ELb0EEEvNS_16Flash_fwd_paramsE,@function
        .size           _ZN5flash16flash_fwd_kernelI23Flash_fwd_kernel_traitsILi192ELi128ELi64ELi8ELb0ELb0EN7cutlass10bfloat16_tE19Flash_kernel_traitsILi192ELi128ELi64ELi8ES3_EELb0ELb1ELb0ELb1ELb0ELb0ELb0ELb0EEEvNS_16Flash_fwd_paramsE,(.L_x_686 - _ZN5flash16flash_fwd_kernelI23Flash_fwd_kernel_traitsILi192ELi128ELi64ELi8ELb0ELb0EN7cutlass10bfloat16_tE19Flash_kernel_traitsILi192ELi128ELi64ELi8ES3_EELb0ELb1ELb0ELb1ELb0ELb0ELb0ELb0EEEvNS_16Flash_fwd_paramsE)
        .other          _ZN5flash16flash_fwd_kernelI23Flash_fwd_kernel_traitsILi192ELi128ELi64ELi8ELb0ELb0EN7cutlass10bfloat16_tE19Flash_kernel_traitsILi192ELi128ELi64ELi8ES3_EELb0ELb1ELb0ELb1ELb0ELb0ELb0ELb0EEEvNS_16Flash_fwd_paramsE,@"STO_CUDA_ENTRY STV_DEFAULT"
_ZN5flash16flash_fwd_kernelI23Flash_fwd_kernel_traitsILi192ELi128ELi64ELi8ELb0ELb0EN7cutlass10bfloat16_tE19Flash_kernel_traitsILi192ELi128ELi64ELi8ES3_EELb0ELb1ELb0ELb1ELb0ELb0ELb0ELb0EEEvNS_16Flash_fwd_paramsE:
.text._ZN5flash16flash_fwd_kernelI23Flash_fwd_kernel_traitsILi192ELi128ELi64ELi8ELb0ELb0EN7cutlass10bfloat16_tE19Flash_kernel_traitsILi192ELi128ELi64ELi8ES3_EELb0ELb1ELb0ELb1ELb0ELb0ELb0ELb0EEEvNS_16Flash_fwd_paramsE:
        /* <DEDUP_REMOVED lines=33> */
.L_x_168:
[----:B-1-34-:R-:W-:Y:S02]  /*0210*/  MOV R4, c[0x0][0x218] ;  /* 0x0000860000047a02 */ /* 0x01afe40000000f00 */
.L_x_169:
        /* <DEDUP_REMOVED lines=18> */
[----:B------:R-:W-:Y:S01]  /*0340*/  LEA.HI R4, R4, R5, RZ, 0x6 ;  /* 0x0000000504047211 */ /* 0x000fe200078f30ff */
[----:B------:R-:W1:Y:S01]  /*0350*/  S2R R6, SR_TID.X ;  /* 0x0000000000067919 */ /* 0x000e620000002100 */
[----:B------:R-:W-:Y:S02]  /*0360*/  SHF.R.S32.HI R3, RZ, 0x6, R3 ;  /* 0x00000006ff037819 */ /* 0x000fe40000011403 */
[----:B------:R-:W-:-:S04]  /*0370*/  SHF.R.S32.HI R4, RZ, 0x6, R4 ;  /* 0x00000006ff047819 */ /* 0x000fc80000011404 */
[----:B------:R-:W-:-:S04]  /*0380*/  IMNMX R134, R3, R4, PT ;  /* 0x0000000403867217 */ /* 0x000fc80003800200 */
[----:B------:R-:W-:-:S13]  /*0390*/  ISETP.GE.AND P0, PT, R134, 0x1, PT ;  /* 0x000000018600780c */ /* 0x000fda0003f06270 */
[----:B------:R-:W-:Y:S05]  /*03a0*/  @!P0 BRA `(.L_x_170) ;  /* 0x0000f6a000008947 */ /* 0x000fea0003800000 */
[----:B-1----:R-:W-:Y:S02]  /*03b0*/  ISETP.NE.AND P1, PT, R200, -0x1, PT ;  /* 0xffffffffc800780c */ /* 0x002fe40003f25270 */
[----:B------:R-:W-:Y:S02]  /*03c0*/  ISETP.NE.AND P0, PT, R13, -0x1, PT ;  /* 0xffffffff0d00780c */ /* 0x000fe40003f05270 */
[----:B------:R-:W-:-:S09]  /*03d0*/  SHF.R.S32.HI R15, RZ, 0x1f, R14 ;  /* 0x0000001fff0f7819 */ /* 0x000fd2000001140e */
        /* <DEDUP_REMOVED lines=22> */
.L_x_171:
        /* <DEDUP_REMOVED lines=15> */
[----:B------:R-:W-:-:S11]  /*0630*/  ISETP.GE.AND P1, PT, R3, RZ, PT ;  /* 0x000000ff0300720c */ /* 0x000fd60003f26270 */
[-C--:B------:R-:W-:Y:S02]  /*0640*/  @!P2 IADD3 R4, R4, -R5.reuse, RZ ;  /* 0x800000050404a210 */ /* 0x080fe40007ffe0ff */
[----:B------:R-:W-:Y:S02]  /*0650*/  @!P2 IADD3 R220, R220, 0x1, RZ ;  /* 0x00000001dcdca810 */ /* 0x000fe40007ffe0ff */
[----:B------:R-:W-:Y:S01]  /*0660*/  ISETP.GE.U32.AND P3, PT, R4, R5, PT ;  /* 0x000000050400720c */ /* 0x000fe20003f66070 */
[----:B------:R-:W-:Y:S01]  /*0670*/  @P0 IMAD.IADD R5, R2, 0x1, R13 ;  /* 0x0000000102050824 */ /* 0x000fe200078e020d */
[----:B------:R-:W-:-:S03]  /*0680*/  ISETP.NE.AND P2, PT, RZ, c[0x0][0x1c8], PT ;  /* 0x00007200ff007a0c */ /* 0x000fc60003f45270 */
[----:B------:R-:W-:-:S04]  /*0690*/  @P0 IMAD.WIDE.U32 R12, R5, c[0x0][0x1a0], RZ ;  /* 0x00006800050c0a25 */ /* 0x000fc800078e00ff */
[----:B------:R-:W-:Y:S01]  /*06a0*/  @P0 IMAD R5, R5, c[0x0][0x1a4], R13 ;  /* 0x0000690005050a24 */ /* 0x000fe200078e020d */
[----:B------:R-:W-:-:S03]  /*06b0*/  @P0 MOV R8, R12 ;  /* 0x0000000c00080202 */ /* 0x000fc60000000f00 */
        /* <DEDUP_REMOVED lines=15> */
.L_x_172:
[----:B------:R-:W-:Y:S01]  /*07b0*/  SHF.R.S32.HI R85, RZ, 0x1f, R6 ;  /* 0x0000001fff557819 */ /* 0x000fe20000011406 */
[----:B------:R-:W-:Y:S01]  /*07c0*/  IMAD.IADD R199, R206, 0x1, -R87 ;  /* 0x00000001cec77824 */ /* 0x000fe200078e0a57 */
[----:B------:R-:W-:Y:S01]  /*07d0*/  SHF.R.S32.HI R223, RZ, 0x1f, R220 ;  /* 0x0000001fffdf7819 */ /* 0x000fe200000114dc */
[----:B------:R-:W-:Y:S01]  /*07e0*/  BSSY B0, `(.L_x_173) ;  /* 0x0000069000007945 */ /* 0x000fe20003800000 */
[CC--:B------:R-:W-:Y:S02]  /*07f0*/  LEA.HI R17, R85.reuse, R6.reuse, RZ, 0x4 ;  /* 0x0000000655117211 */ /* 0x0c0fe400078f20ff */
[----:B------:R-:W-:Y:S01]  /*0800*/  LEA.HI R3, R85, R6, RZ, 0x3 ;  /* 0x0000000655037211 */ /* 0x000fe200078f18ff */
[C---:B------:R-:W-:Y:S01]  /*0810*/  IMAD R211, R223.reuse, c[0x0][0x1b0], RZ ;  /* 0x00006c00dfd37a24 */ /* 0x040fe200078e02ff */
[----:B------:R-:W-:Y:S01]  /*0820*/  SHF.R.S32.HI R2, RZ, 0x4, R17 ;  /* 0x00000004ff027819 */ /* 0x000fe20000011411 */
[----:B------:R-:W-:Y:S01]  /*0830*/  IMAD R223, R223, c[0x0][0x1b8], RZ ;  /* 0x00006e00dfdf7a24 */ /* 0x000fe200078e02ff */
[----:B------:R-:W-:Y:S01]  /*0840*/  SHF.R.S32.HI R12, RZ, 0x3, R3 ;  /* 0x00000003ff0c7819 */ /* 0x000fe20000011403 */
[C---:B------:R-:W-:Y:S01]  /*0850*/  IMAD R211, R220.reuse, c[0x0][0x1b4], R211 ;  /* 0x00006d00dcd37a24 */ /* 0x040fe200078e02d3 */
[----:B------:R-:W-:Y:S01]  /*0860*/  LOP3.LUT R3, R3, 0xfffffff8, RZ, 0xc0, !PT ;  /* 0xfffffff803037812 */ /* 0x000fe200078ec0ff */
[----:B------:R-:W-:Y:S01]  /*0870*/  IMAD R223, R220, c[0x0][0x1bc], R223 ;  /* 0x00006f00dcdf7a24 */ /* 0x000fe200078e02df */
[C---:B------:R-:W-:Y:S01]  /*0880*/  LEA.HI R197, R17.reuse, R2, RZ, 0x1 ;  /* 0x0000000211c57211 */ /* 0x040fe200078f08ff */
[----:B------:R-:W-:Y:S01]  /*0890*/  IMAD.SHL.U32 R203, R12, 0x40, RZ ;  /* 0x000000400ccb7824 */ /* 0x000fe200078e00ff */
[----:B------:R-:W-:Y:S01]  /*08a0*/  LOP3.LUT R17, R17, 0xfffffff0, RZ, 0xc0, !PT ;  /* 0xfffffff011117812 */ /* 0x000fe200078ec0ff */
[----:B------:R-:W-:Y:S01]  /*08b0*/  IMAD.IADD R4, R6, 0x1, -R3 ;  /* 0x0000000106047824 */ /* 0x000fe200078e0a03 */
[----:B------:R-:W-:-:S02]  /*08c0*/  LOP3.LUT R197, R197, 0xfffffffe, RZ, 0xc0, !PT ;  /* 0xfffffffec5c57812 */ /* 0x000fc400078ec0ff */
[----:B------:R-:W-:Y:S01]  /*08d0*/  LOP3.LUT R203, R203, 0x1c0, RZ, 0xc0, !PT ;  /* 0x000001c0cbcb7812 */ /* 0x000fe200078ec0ff */
[----:B------:R-:W-:Y:S01]  /*08e0*/  IMAD.IADD R17, R6, 0x1, -R17 ;  /* 0x0000000106117824 */ /* 0x000fe200078e0a11 */
[----:B------:R-:W-:Y:S01]  /*08f0*/  SHF.R.S32.HI R13, RZ, 0x1f, R12 ;  /* 0x0000001fff0d7819 */ /* 0x000fe2000001140c */
[----:B------:R-:W-:Y:S01]  /*0900*/  IMAD.SHL.U32 R212, R4, 0x8, RZ ;  /* 0x0000000804d47824 */ /* 0x000fe200078e00ff */
[----:B------:R-:W-:Y:S01]  /*0910*/  LEA.HI R18, R85, R6, RZ, 0x6 ;  /* 0x0000000655127211 */ /* 0x000fe200078f30ff */
[----:B------:R-:W-:Y:S01]  /*0920*/  IMAD.IADD R197, R2, 0x1, -R197 ;  /* 0x0000000102c57824 */ /* 0x000fe200078e0ac5 */
[----:B------:R-:W-:Y:S01]  /*0930*/  SHF.R.S32.HI R2, RZ, 0x1f, R17 ;  /* 0x0000001fff027819 */ /* 0x000fe20000011411 */
[----:B------:R-:W-:Y:S01]  /*0940*/  IMAD R19, R13, c[0x0][0x198], RZ ;  /* 0x000066000d137a24 */ /* 0x000fe200078e02ff */
[----:B------:R-:W-:Y:S01]  /*0950*/  LOP3.LUT R10, R203, 0x38, R212, 0xf8, !PT ;  /* 0x00000038cb0a7812 */ /* 0x000fe200078ef8d4 */
[----:B------:R-:W-:Y:S01]  /*0960*/  IMAD.SHL.U32 R18, R18, 0x8, RZ ;  /* 0x0000000812127824 */ /* 0x000fe200078e00ff */
[----:B------:R-:W-:-:S02]  /*0970*/  SHF.R.U32.HI R203, RZ, 0x3, R203 ;  /* 0x00000003ffcb7819 */ /* 0x000fc400000116cb */
[--C-:B------:R-:W-:Y:S02]  /*0980*/  SHF.R.S32.HI R213, RZ, 0x1f, R212.reuse ;  /* 0x0000001fffd57819 */ /* 0x100fe400000114d4 */
[----:B------:R-:W-:Y:S01]  /*0990*/  LEA.HI R3, R2, R17, RZ, 0x3 ;  /* 0x0000001102037211 */ /* 0x000fe200078f18ff */
[----:B------:R-:W-:Y:S01]  /*09a0*/  IMAD R2, R12, c[0x0][0x19c], R19 ;  /* 0x000067000c027a24 */ /* 0x000fe200078e0213 */
[----:B------:R-:W-:Y:S01]  /*09b0*/  LOP3.LUT R203, R10, R203, RZ, 0x3c, !PT ;  /* 0x000000cb0acb7212 */ /* 0x000fe200078e3cff */
[----:B------:R-:W-:Y:S01]  /*09c0*/  IMAD.WIDE.U32 R20, R12, c[0x0][0x198], R212 ;  /* 0x000066000c147a25 */ /* 0x000fe200078e00d4 */
[C---:B------:R-:W-:Y:S02]  /*09d0*/  LOP3.LUT R10, R3.reuse, 0xfffffff8, RZ, 0xc0, !PT ;  /* 0xfffffff8030a7812 */ /* 0x040fe400078ec0ff */
[----:B------:R-:W-:Y:S01]  /*09e0*/  IADD3 R16, P0, R212, R16, RZ ;  /* 0x00000010d4107210 */ /* 0x000fe20007f1e0ff */
[----:B------:R-:W-:Y:S01]  /*09f0*/  IMAD.SHL.U32 R3, R3, 0x40, RZ ;  /* 0x0000004003037824 */ /* 0x000fe200078e00ff */
[----:B------:R-:W-:Y:S01]  /*0a00*/  IADD3 R208, P1, R208, R20, RZ ;  /* 0x00000014d0d07210 */ /* 0x000fe20007f3e0ff */
[----:B------:R-:W-:Y:S01]  /*0a10*/  IMAD.IADD R10, R17, 0x1, -R10 ;  /* 0x00000001110a7824 */ /* 0x000fe200078e0a0a */
[----:B------:R-:W-:Y:S01]  /*0a20*/  LOP3.LUT R203, R203, 0xfffffe00, R18, 0xf8, !PT ;  /* 0xfffffe00cbcb7812 */ /* 0x000fe200078ef812 */
[----:B------:R-:W-:Y:S01]  /*0a30*/  IMAD.WIDE.U32 R18, R12, c[0x0][0x1a0], R212 ;  /* 0x000068000c127a25 */ /* 0x000fe200078e00d4 */
[----:B------:R-:W-:-:S02]  /*0a40*/  IADD3.X R209, R9, R21, R2, P1, !PT ;  /* 0x0000001509d17210 */ /* 0x000fc40000ffe402 */
[C---:B------:R-:W-:Y:S01]  /*0a50*/  LOP3.LUT P2, RZ, R10.reuse, 0x4, RZ, 0xc0, !PT ;  /* 0x000000040aff7812 */ /* 0x040fe2000784c0ff */
[----:B------:R-:W-:Y:S01]  /*0a60*/  IMAD R9, R13, c[0x0][0x1a0], RZ ;  /* 0x000068000d097a24 */ /* 0x000fe200078e02ff */
[C---:B------:R-:W-:Y:S01]  /*0a70*/  LOP3.LUT P1, RZ, R10.reuse, 0x2, RZ, 0xc0, !PT ;  /* 0x000000020aff7812 */ /* 0x040fe2000782c0ff */
[----:B------:R-:W-:Y:S01]  /*0a80*/  IMAD.SHL.U32 R10, R10, 0x40, RZ ;  /* 0x000000400a0a7824 */ /* 0x000fe200078e00ff */
[----:B------:R-:W-:Y:S01]  /*0a90*/  LEA.HI R85, R85, R6, RZ, 0x5 ;  /* 0x0000000655557211 */ /* 0x000fe200078f28ff */
[----:B------:R-:W-:Y:S01]  /*0aa0*/  IMAD.X R17, R213, 0x1, R11, P0 ;  /* 0x00000001d5117824 */ /* 0x000fe200000e060b */
[----:B------:R-:W-:Y:S01]  /*0ab0*/  IADD3 R8, P0, R8, R18, RZ ;  /* 0x0000001208087210 */ /* 0x000fe20007f1e0ff */
[----:B------:R-:W-:Y:S01]  /*0ac0*/  IMAD R2, R12, c[0x0][0x1a4], R9 ;  /* 0x000069000c027a24 */ /* 0x000fe200078e0209 */
[----:B------:R-:W-:Y:S01]  /*0ad0*/  LOP3.LUT R10, R10, 0x1c0, RZ, 0xc0, !PT ;  /* 0x000001c00a0a7812 */ /* 0x000fe200078ec0ff */
[----:B------:R-:W-:Y:S01]  /*0ae0*/  IMAD.SHL.U32 R11, R197, 0x8, RZ ;  /* 0x00000008c50b7824 */ /* 0x000fe200078e00ff */
[----:B------:R-:W-:Y:S01]  /*0af0*/  IADD3 R205, R212, 0x40, RZ ;  /* 0x00000040d4cd7810 */ /* 0x000fe20007ffe0ff */
[----:B------:R-:W-:Y:S01]  /*0b00*/  IMAD.WIDE.U32 R208, R220, c[0x0][0x1b0], R208 ;  /* 0x00006c00dcd07a25 */ /* 0x000fe200078e00d0 */
[----:B------:R-:W-:-:S02]  /*0b10*/  IADD3.X R9, R5, R19, R2, P0, !PT ;  /* 0x0000001305097210 */ /* 0x000fc400007fe402 */
[----:B------:R-:W-:Y:S01]  /*0b20*/  LOP3.LUT R11, R10, 0x8, R11, 0xf8, !PT ;  /* 0x000000080a0b7812 */ /* 0x000fe200078ef80b */
[----:B------:R-:W-:Y:S01]  /*0b30*/  IMAD R19, R15, c[0x0][0x1a8], RZ ;  /* 0x00006a000f137a24 */ /* 0x000fe200078e02ff */
[----:B------:R-:W-:Y:S01]  /*0b40*/  ISETP.GE.AND P0, PT, R12, R199, PT ;  /* 0x000000c70c00720c */ /* 0x000fe20003f06270 */
[----:B------:R-:W-:Y:S01]  /*0b50*/  IMAD.WIDE.U32 R220, R220, c[0x0][0x1b8], R8 ;  /* 0x00006e00dcdc7a25 */ /* 0x000fe200078e0008 */
[----:B------:R-:W-:Y:S02]  /*0b60*/  SHF.R.U32.HI R10, RZ, 0x3, R10 ;  /* 0x00000003ff0a7819 */ /* 0x000fe4000001160a */
[----:B------:R-:W-:Y:S01]  /*0b70*/  LOP3.LUT R9, R85, 0xffffffe0, RZ, 0xc0, !PT ;  /* 0xffffffe055097812 */ /* 0x000fe200078ec0ff */
[----:B------:R-:W-:Y:S01]  /*0b80*/  IMAD.MOV.U32 R5, RZ, RZ, 0x10 ;  /* 0x00000010ff057424 */ /* 0x000fe200078e00ff */
[----:B------:R-:W-:Y:S01]  /*0b90*/  LOP3.LUT R2, R11, R10, RZ, 0x3c, !PT ;  /* 0x0000000a0b027212 */ /* 0x000fe200078e3cff */
[C---:B------:R-:W-:Y:S01]  /*0ba0*/  IMAD R19, R14.reuse, c[0x0][0x1ac], R19 ;  /* 0x00006b000e137a24 */ /* 0x040fe200078e0213 */
[----:B------:R-:W-:Y:S01]  /*0bb0*/  SHF.R.S32.HI R85, RZ, 0x5, R85 ;  /* 0x00000005ff557819 */ /* 0x000fe20000011455 */
[----:B------:R-:W-:Y:S01]  /*0bc0*/  IMAD.WIDE.U32 R16, R14, c[0x0][0x1a8], R16 ;  /* 0x00006a000e107a25 */ /* 0x000fe200078e0010 */
[----:B------:R-:W-:-:S02]  /*0bd0*/  LOP3.LUT R2, R2, 0xfffffe00, R3, 0xf8, !PT ;  /* 0xfffffe0002027812 */ /* 0x000fc400078ef803 */
[----:B------:R-:W-:Y:S01]  /*0be0*/  IADD3 R204, R212, 0x80, RZ ;  /* 0x00000080d4cc7810 */ /* 0x000fe20007ffe0ff */
[----:B------:R-:W-:Y:S01]  /*0bf0*/  IMAD.MOV.U32 R3, RZ, RZ, 0x20 ;  /* 0x00000020ff037424 */ /* 0x000fe200078e00ff */
[----:B------:R-:W-:Y:S01]  /*0c00*/  SEL R5, R5, 0xfffffff0, !P1 ;  /* 0xfffffff005057807 */ /* 0x000fe20004800000 */
[----:B------:R-:W-:Y:S02]  /*0c10*/  IMAD.IADD R9, R6, 0x1, -R9 ;  /* 0x0000000106097824 */ /* 0x000fe400078e0a09 */
[----:B------:R-:W-:Y:S01]  /*0c20*/  IMAD.WIDE R20, R201, 0x80, R12 ;  /* 0x00000080c9147825 */ /* 0x000fe200078e020c */
[----:B------:R-:W-:-:S03]  /*0c30*/  SEL R3, R3, 0xffffffe0, !P2 ;  /* 0xffffffe003037807 */ /* 0x000fc60005000000 */
[----:B------:R-:W-:Y:S02]  /*0c40*/  IMAD.SHL.U32 R203, R203, 0x2, RZ ;  /* 0x00000002cbcb7824 */ /* 0x000fe400078e00ff */
[----:B------:R-:W-:Y:S02]  /*0c50*/  IMAD.IADD R19, R17, 0x1, R19 ;  /* 0x0000000111137824 */ /* 0x000fe400078e0213 */
        /* <DEDUP_REMOVED lines=8> */
[----:B------:R-:W-:-:S02]  /*0ce0*/  IMAD R8, R20, c[0x0][0x194], R11 ;  /* 0x0000650014087a24 */ /* 0x000fc400078e020b */
        /* <DEDUP_REMOVED lines=24> */
.L_x_174:
[----:B------:R-:W-:Y:S05]  /*0e70*/  BSYNC B0 ;  /* 0x0000000000007941 */ /* 0x000fea0003800000 */
.L_x_173:
        /* <DEDUP_REMOVED lines=37> */
.L_x_176:
[----:B------:R-:W-:Y:S05]  /*10d0*/  BSYNC B0 ;  /* 0x0000000000007941 */ /* 0x000fea0003800000 */
.L_x_175:
        /* <DEDUP_REMOVED lines=37> */
.L_x_178:
[----:B------:R-:W-:Y:S05]  /*1330*/  BSYNC B0 ;  /* 0x0000000000007941 */ /* 0x000fea0003800000 */
.L_x_177:
        /* <DEDUP_REMOVED lines=40> */
.L_x_180:
[----:B------:R-:W-:Y:S05]  /*15c0*/  BSYNC B0 ;  /* 0x0000000000007941 */ /* 0x000fea0003800000 */
.L_x_179:
        /* <DEDUP_REMOVED lines=36> */
.L_x_182:
[----:B------:R-:W-:Y:S05]  /*1810*/  BSYNC B0 ;  /* 0x0000000000007941 */ /* 0x000fea0003800000 */
.L_x_181:
[----:B------:R-:W-:Y:S01]  /*1820*/  ISETP.GE.AND P0, PT, R8, R11, PT ;  /* 0x0000000b0800720c */ /* 0x000fe20003f06270 */
[----:B------:R-:W-:Y:S01]  /*1830*/  UMOV UR7, 0x5 ;  /* 0x0000000500077882 */ /* 0x000fe20000000000 */
[----:B------:R-:W-:Y:S01]  /*1840*/  BSSY B0, `(.L_x_183) ;  /* 0x0000020000007945 */ /* 0x000fe20003800000 */
[----:B------:R-:W-:Y:S02]  /*1850*/  ULDC UR11, c[0x0][0x19c] ;  /* 0x00006700000b7ab9 */ /* 0x000fe40000000800 */
[----:B------:R-:W-:Y:S02]  /*1860*/  USHF.L.U32 UR10, UR4, 0x5, URZ ;  /* 0x00000005040a7899 */ /* 0x000fe4000800063f */
[----:B------:R-:W-:-:S06]  /*1870*/  USHF.L.U64.HI UR11, UR4, UR7, UR11 ;  /* 0x00000007040b7299 */ /* 0x000fcc000801020b */
[----:B------:R-:W-:Y:S05]  /*1880*/  @P0 BRA `(.L_x_184) ;  /* 0x000001b000000947 */ /* 0x000fea0003800000 */
        /* <DEDUP_REMOVED lines=27> */
.L_x_184:
[----:B------:R-:W-:Y:S05]  /*1a40*/  BSYNC B0 ;  /* 0x0000000000007941 */ /* 0x000fea0003800000 */
.L_x_183:
[----:B------:R-:W-:Y:S01]  /*1a50*/  ISETP.NE.U32.AND P1, PT, RZ, c[0x0][0x318], PT ;  /* 0x0000c600ff007a0c */ /* 0x000fe20003f25070 */
[----:B------:R-:W0:Y:S01]  /*1a60*/  LDGDEPBAR ;  /* 0x00000000000079af */ /* 0x000e220000000000 */
[----:B------:R-:W-:Y:S02]  /*1a70*/  ULDC.64 UR4, c[0x0][0x1a0] ;  /* 0x0000680000047ab9 */ /* 0x000fe40000000a00 */
[----:B------:R-:W-:-:S13]  /*1a80*/  ISETP.NE.AND.EX P1, PT, RZ, c[0x0][0x31c], PT, P1 ;  /* 0x0000c700ff007a0c */ /* 0x000fda0003f25310 */
[----:B------:R-:W-:Y:S01]  /*1a90*/  @P1 SHF.R.S32.HI R10, RZ, 0x1f, R0 ;  /* 0x0000001fff0a1819 */ /* 0x000fe20000011400 */
[----:B------:R-:W-:-:S04]  /*1aa0*/  @P1 IMAD.WIDE.U32 R14, R0, c[0x0][0x320], R14 ;  /* 0x0000c800000e1a25 */ /* 0x000fc800078e000e */
[----:B------:R-:W-:Y:S01]  /*1ab0*/  @P1 IMAD R17, R10, c[0x0][0x320], RZ ;  /* 0x0000c8000a111a24 */ /* 0x000fe200078e02ff */
[----:B--2---:R-:W-:Y:S01]  /*1ac0*/  @P1 LEA R18, P0, R14, c[0x0][0x318], 0x2 ;  /* 0x0000c6000e121a11 */ /* 0x004fe200078010ff */
[----:B------:R-:W-:-:S04]  /*1ad0*/  DEPBAR.LE SB0, 0x0 ;  /* 0x000080000000791a */ /* 0x000fc80000000000 */
[----:B------:R-:W-:-:S04]  /*1ae0*/  @P1 IMAD R17, R0, c[0x0][0x324], R17 ;  /* 0x0000c90000111a24 */ /* 0x000fc800078e0211 */
[----:B------:R-:W-:-:S05]  /*1af0*/  @P1 IMAD.IADD R17, R15, 0x1, R17 ;  /* 0x000000010f111824 */ /* 0x000fca00078e0211 */
[----:B------:R-:W-:-:S05]  /*1b00*/  @P1 LEA.HI.X R19, R14, c[0x0][0x31c], R17, 0x2, P0 ;  /* 0x0000c7000e131a11 */ /* 0x000fca00000f1411 */
[----:B------:R2:W3:Y:S01]  /*1b10*/  @P1 LDG.E R15, [R18.64] ;  /* 0x0000000c120f1981 */ /* 0x0004e2000c1e1900 */
[----:B------:R-:W-:Y:S01]  /*1b20*/  ISETP.GE.AND P0, PT, R12, R11, PT ;  /* 0x0000000b0c00720c */ /* 0x000fe20003f06270 */
[----:B------:R-:W3:Y:S01]  /*1b30*/  @P1 MUFU.RCP R10, c[0x0][0x238] ;  /* 0x00008e00000a1b08 */ /* 0x000ee20000001000 */
[----:B------:R-:W-:Y:S01]  /*1b40*/  USHF.L.U64.HI UR6, UR4, UR6, UR5 ;  /* 0x0000000604067299 */ /* 0x000fe20008010205 */
[----:B------:R-:W-:Y:S01]  /*1b50*/  BAR.SYNC.DEFER_BLOCKING 0x0 ;  /* 0x0000000000007b1d */ /* 0x000fe20000010000 */
[----:B------:R-:W-:Y:S01]  /*1b60*/  USHF.L.U32 UR14, UR4, 0x6, URZ ;  /* 0x00000006040e7899 */ /* 0x000fe2000800063f */
[----:B------:R-:W-:Y:S01]  /*1b70*/  IMAD.MOV.U32 R222, RZ, RZ, R220 ;  /* 0x000000ffffde7224 */ /* 0x000fe200078e00dc */
[----:B------:R-:W-:Y:S02]  /*1b80*/  SHF.R.S32.HI R0, RZ, 0x1f, R9 ;  /* 0x0000001fff007819 */ /* 0x000fe40000011409 */
[C---:B------:R-:W-:Y:S01]  /*1b90*/  IMAD R17, R225.reuse, UR6, RZ ;  /* 0x00000006e1117c24 */ /* 0x040fe2000f8e02ff */
[----:B------:R-:W-:Y:S01]  /*1ba0*/  SHF.L.U32 R202, R6, 0x1, RZ ;  /* 0x0000000106ca7819 */ /* 0x000fe200000006ff */
[----:B------:R-:W-:Y:S01]  /*1bb0*/  BSSY B0, `(.L_x_185) ;  /* 0x0000026000007945 */ /* 0x000fe20003800000 */
[----:B------:R-:W-:Y:S01]  /*1bc0*/  LEA.HI R9, R0, R9, RZ, 0x2 ;  /* 0x0000000900097211 */ /* 0x000fe200078f10ff */
[----:B------:R-:W-:Y:S01]  /*1bd0*/  IMAD R16, R16, UR14, R17 ;  /* 0x0000000e10107c24 */ /* 0x000fe2000f8e0211 */
[----:B------:R-:W-:Y:S01]  /*1be0*/  LOP3.LUT R202, R202, 0x6, RZ, 0xc0, !PT ;  /* 0x00000006caca7812 */ /* 0x000fe200078ec0ff */
[----:B------:R-:W-:Y:S01]  /*1bf0*/  IMAD.MOV.U32 R0, RZ, RZ, RZ ;  /* 0x000000ffff007224 */ /* 0x000fe200078e00ff */
[----:B------:R-:W-:Y:S01]  /*1c00*/  SHF.R.S32.HI R6, RZ, 0x2, R9 ;  /* 0x00000002ff067819 */ /* 0x000fe20000011409 */
[----:B--2---:R-:W-:Y:S01]  /*1c10*/  IMAD.WIDE.U32 R18, R225, UR14, R222 ;  /* 0x0000000ee1127c25 */ /* 0x004fe2000f8e00de */
[----:B------:R2:W-:Y:S04]  /*1c20*/  @P0 STS.128 [R203+0x12000], RZ ;  /* 0x012000ffcb000388 */ /* 0x0005e80000000c00 */
[----:B------:R-:W-:Y:S01]  /*1c30*/  IADD3 R16, R19, R16, RZ ;  /* 0x0000001013107210 */ /* 0x000fe20007ffe0ff */
[----:B------:R2:W-:Y:S04]  /*1c40*/  @P0 STS.128 [R203+0x14000], RZ ;  /* 0x014000ffcb000388 */ /* 0x0005e80000000c00 */
[----:B------:R2:W-:Y:S01]  /*1c50*/  @P0 STS.128 [R203+0x16000], RZ ;  /* 0x016000ffcb000388 */ /* 0x0005e20000000c00 */
[----:B---3--:R-:W-:Y:S01]  /*1c60*/  @P1 FMUL.FTZ R0, R15, R10 ;  /* 0x0000000a0f001220 */ /* 0x008fe20000410000 */
[----:B------:R-:W-:Y:S05]  /*1c70*/  @P0 BRA `(.L_x_186) ;  /* 0x0000019000000947 */ /* 0x000fea0003800000 */
[----:B--2---:R-:W-:Y:S02]  /*1c80*/  ISETP.GE.AND P3, PT, R212, c[0x0][0x220], PT ;  /* 0x00008800d4007a0c */ /* 0x004fe40003f66270 */
        /* <DEDUP_REMOVED lines=24> */
.L_x_186:
[----:B--2---:R-:W-:Y:S05]  /*1e10*/  BSYNC B0 ;  /* 0x0000000000007941 */ /* 0x004fea0003800000 */
.L_x_185:
        /* <DEDUP_REMOVED lines=36> */
.L_x_188:
[----:B------:R-:W-:Y:S05]  /*2060*/  BSYNC B0 ;  /* 0x0000000000007941 */ /* 0x000fea0003800000 */
.L_x_187:
[C---:B----4-:R-:W-:Y:S01]  /*2070*/  IMAD.SHL.U32 R8, R4.reuse, 0x40, RZ ;  /* 0x0000004004087824 */ /* 0x050fe200078e00ff */
        /* <DEDUP_REMOVED lines=17> */
[----:B------:R-:W-:Y:S03]  /*2190*/  LDSM.16.M88.4 R20, [R194] ;  /* 0x00000000c214783b */ /* 0x000fe60000000200 */
[----:B------:R-:W-:Y:S01]  /*21a0*/  IMAD.SHL.U32 R197, R197, 0x2, RZ ;  /* 0x00000002c5c57824 */ /* 0x000fe200078e00ff */
[----:B------:R-:W-:Y:S04]  /*21b0*/  LDSM.16.M88.4 R68, [R193] ;  /* 0x00000000c144783b */ /* 0x000fe80000000200 */
[----:B------:R-:W1:Y:S01]  /*21c0*/  LDSM.16.M88.4 R72, [R197+0xc000] ;  /* 0x00c00000c548783b */ /* 0x000e620000000200 */
[----:B------:R-:W-:-:S02]  /*21d0*/  IADD3 R4, R197, 0xc000, RZ ;  /* 0x0000c000c5047810 */ /* 0x000fc40007ffe0ff */
[----:B------:R-:W-:Y:S01]  /*21e0*/  IADD3 R195, R197, 0xc020, RZ ;  /* 0x0000c020c5c37810 */ /* 0x000fe20007ffe0ff */
[----:B------:R-:W4:Y:S01]  /*21f0*/  LDSM.16.M88.4 R40, [R197+0xc800] ;  /* 0x00c80000c528783b */ /* 0x000f220000000200 */
[----:B------:R-:W-:Y:S01]  /*2200*/  @P1 IADD3 R195, R4, -0x20, RZ ;  /* 0xffffffe004c31810 */ /* 0x000fe20007ffe0ff */
[----:B------:R-:W-:Y:S02]  /*2210*/  IMAD.MOV.U32 R4, RZ, RZ, 0x40 ;  /* 0x00000040ff047424 */ /* 0x000fe400078e00ff */
[----:B------:R-:W5:Y:S01]  /*2220*/  LDSM.16.M88.4 R32, [R197+0xd000] ;  /* 0x00d00000c520783b */ /* 0x000f620000000200 */
[C---:B------:R-:W-:Y:S02]  /*2230*/  IADD3 R187, R195.reuse, 0x800, RZ ;  /* 0x00000800c3bb7810 */ /* 0x040fe40007ffe0ff */
[----:B------:R-:W-:Y:S01]  /*2240*/  SEL R4, R4, 0xffffffc0, !P2 ;  /* 0xffffffc004047807 */ /* 0x000fe20005000000 */
[----:B---3--:R-:W3:Y:S01]  /*2250*/  LDSM.16.M88.4 R12, [R197+0xd800] ;  /* 0x00d80000c50c783b */ /* 0x008ee20000000200 */
[----:B------:R-:W-:-:S02]  /*2260*/  IADD3 R186, R195, 0x1000, RZ ;  /* 0x00001000c3ba7810 */ /* 0x000fc40007ffe0ff */
[----:B------:R-:W-:Y:S01]  /*2270*/  IADD3 R185, R195, 0x1800, RZ ;  /* 0x00001800c3b97810 */ /* 0x000fe20007ffe0ff */
[----:B------:R-:W2:Y:S01]  /*2280*/  LDSM.16.M88.4 R64, [R195] ;  /* 0x00000000c340783b */ /* 0x000ea20000000200 */
[----:B------:R-:W-:Y:S01]  /*2290*/  IMAD.IADD R191, R197, 0x1, R4 ;  /* 0x00000001c5bf7824 */ /* 0x000fe200078e0204 */
[C---:B------:R-:W-:Y:S01]  /*22a0*/  IADD3 R183, R195.reuse, 0x2000, RZ ;  /* 0x00002000c3b77810 */ /* 0x040fe20007ffe0ff */
[----:B------:R-:W-:Y:S01]  /*22b0*/  IMAD.IADD R184, R4, 0x1, R195 ;  /* 0x0000000104b87824 */ /* 0x000fe200078e02c3 */
[----:B------:R-:W2:Y:S01]  /*22c0*/  LDSM.16.M88.4 R56, [R195+0x800] ;  /* 0x00080000c338783b */ /* 0x000ea20000000200 */
        /* <DEDUP_REMOVED lines=14> */
[C---:B----4-:R-:W-:Y:S08]  /*23b0*/  HMMA.16816.F32.BF16 R44, R24.reuse, R40, RZ ;  /* 0x00000028182c723c */ /* 0x050ff000000418ff */
[C---:B-----5:R-:W-:Y:S08]  /*23c0*/  HMMA.16816.F32.BF16 R36, R24.reuse, R32, RZ ;  /* 0x000000201824723c */ /* 0x060ff000000418ff */
[C---:B------:R-:W-:Y:S08]  /*23d0*/  HMMA.16816.F32.BF16 R40, R24.reuse, R42, RZ ;  /* 0x0000002a1828723c */ /* 0x040ff000000418ff */
[C---:B------:R-:W-:Y:S08]  /*23e0*/  HMMA.16816.F32.BF16 R32, R24.reuse, R34, RZ ;  /* 0x000000221820723c */ /* 0x040ff000000418ff */
[C---:B---3--:R-:W-:Y:S08]  /*23f0*/  HMMA.16816.F32.BF16 R28, R24.reuse, R12, RZ ;  /* 0x0000000c181c723c */ /* 0x048ff000000418ff */
[----:B------:R-:W-:Y:S01]  /*2400*/  HMMA.16816.F32.BF16 R24, R24, R14, RZ ;  /* 0x0000000e1818723c */ /* 0x000fe200000418ff */
[----:B------:R-:W1:Y:S07]  /*2410*/  LDSM.16.M88.4 R12, [R191+0xc800] ;  /* 0x00c80000bf0c783b */ /* 0x000e6e0000000200 */
[C---:B--2---:R-:W-:Y:S08]  /*2420*/  HMMA.16816.F32.BF16 R8, R60.reuse, R64, R8 ;  /* 0x000000403c08723c */ /* 0x044ff00000041808 */
[C---:B------:R-:W-:Y:S01]  /*2430*/  HMMA.16816.F32.BF16 R72, R60.reuse, R66, R72 ;  /* 0x000000423c48723c */ /* 0x040fe20000041848 */
[----:B------:R-:W2:Y:S07]  /*2440*/  LDSM.16.M88.4 R64, [R184] ;  /* 0x00000000b840783b */ /* 0x000eae0000000200 */
[C---:B------:R-:W-:Y:S08]  /*2450*/  HMMA.16816.F32.BF16 R44, R60.reuse, R56, R44 ;  /* 0x000000383c2c723c */ /* 0x040ff0000004182c */
[C---:B------:R-:W-:Y:S01]  /*2460*/  HMMA.16816.F32.BF16 R40, R60.reuse, R58, R40 ;  /* 0x0000003a3c28723c */ /* 0x040fe20000041828 */
[----:B------:R-:W-:Y:S07]  /*2470*/  LDSM.16.M88.4 R56, [R198+0x4000] ;  /* 0x00400000c638783b */ /* 0x000fee0000000200 */
[C---:B------:R-:W-:Y:S08]  /*2480*/  HMMA.16816.F32.BF16 R36, R60.reuse, R52, R36 ;  /* 0x000000343c24723c */ /* 0x040ff00000041824 */
[C---:B------:R-:W-:Y:S01]  /*2490*/  HMMA.16816.F32.BF16 R32, R60.reuse, R54, R32 ;  /* 0x000000363c20723c */ /* 0x040fe20000041820 */
[----:B------:R-:W3:Y:S07]  /*24a0*/  LDSM.16.M88.4 R52, [R184+0x800] ;  /* 0x00080000b834783b */ /* 0x000eee0000000200 */
[C---:B------:R-:W-:Y:S08]  /*24b0*/  HMMA.16816.F32.BF16 R28, R60.reuse, R48, R28 ;  /* 0x000000303c1c723c */ /* 0x040ff0000004181c */
[----:B------:R-:W-:Y:S01]  /*24c0*/  HMMA.16816.F32.BF16 R24, R60, R50, R24 ;  /* 0x000000323c18723c */ /* 0x000fe20000041818 */
[----:B------:R-:W4:Y:S04]  /*24d0*/  LDSM.16.M88.4 R48, [R184+0x1000] ;  /* 0x00100000b830783b */ /* 0x000f280000000200 */
[----:B------:R-:W-:Y:S03]  /*24e0*/  LDSM.16.M88.4 R60, [R184+0x1800] ;  /* 0x00180000b83c783b */ /* 0x000fe60000000200 */
[C---:B------:R-:W-:Y:S08]  /*24f0*/  HMMA.16816.F32.BF16 R8, R20.reuse, R16, R8 ;  /* 0x000000101408723c */ /* 0x040ff00000041808 */
[C---:B------:R-:W-:Y:S01]  /*2500*/  HMMA.16816.F32.BF16 R72, R20.reuse, R18, R72 ;  /* 0x000000121448723c */ /* 0x040fe20000041848 */
[----:B------:R-:W5:Y:S07]  /*2510*/  LDSM.16.M88.4 R16, [R197+0xe000] ;  /* 0x00e00000c510783b */ /* 0x000f6e0000000200 */
[C---:B-1----:R-:W-:Y:S08]  /*2520*/  HMMA.16816.F32.BF16 R44, R20.reuse, R12, R44 ;  /* 0x0000000c142c723c */ /* 0x042ff0000004182c */
[C---:B------:R-:W-:Y:S01]  /*2530*/  HMMA.16816.F32.BF16 R40, R20.reuse, R14, R40 ;  /* 0x0000000e1428723c */ /* 0x040fe20000041828 */
[----:B------:R-:W1:Y:S07]  /*2540*/  LDSM.16.M88.4 R12, [R197+0xe800] ;  /* 0x00e80000c50c783b */ /* 0x000e6e0000000200 */
[C---:B------:R-:W-:Y:S08]  /*2550*/  HMMA.16816.F32.BF16 R36, R20.reuse, R80, R36 ;  /* 0x000000501424723c */ /* 0x040ff00000041824 */
[----:B------:R-:W-:Y:S08]  /*2560*/  HMMA.16816.F32.BF16 R32, R20, R82, R32 ;  /* 0x000000521420723c */ /* 0x000ff00000041820 */
[C---:B--2---:R-:W-:Y:S08]  /*2570*/  HMMA.16816.F32.BF16 R8, R68.reuse, R64, R8 ;  /* 0x000000404408723c */ /* 0x044ff00000041808 */
[----:B------:R-:W-:Y:S01]  /*2580*/  HMMA.16816.F32.BF16 R72, R68, R66, R72 ;  /* 0x000000424448723c */ /* 0x000fe20000041848 */
[----:B------:R-:W-:Y:S07]  /*2590*/  LDSM.16.M88.4 R64, [R195+0x3000] ;  /* 0x00300000c340783b */ /* 0x000fee0000000200 */
[C---:B------:R-:W-:Y:S08]  /*25a0*/  HMMA.16816.F32.BF16 R28, R20.reuse, R76, R28 ;  /* 0x0000004c141c723c */ /* 0x040ff0000004181c */
[----:B------:R-:W-:Y:S01]  /*25b0*/  HMMA.16816.F32.BF16 R24, R20, R78, R24 ;  /* 0x0000004e1418723c */ /* 0x000fe20000041818 */
[----:B------:R-:W2:Y:S07]  /*25c0*/  LDSM.16.M88.4 R20, [R197+0xf000] ;  /* 0x00f00000c514783b */ /* 0x000eae0000000200 */
[C---:B---3--:R-:W-:Y:S08]  /*25d0*/  HMMA.16816.F32.BF16 R44, R68.reuse, R52, R44 ;  /* 0x00000034442c723c */ /* 0x048ff0000004182c */
[C---:B------:R-:W-:Y:S01]  /*25e0*/  HMMA.16816.F32.BF16 R40, R68.reuse, R54, R40 ;  /* 0x000000364428723c */ /* 0x040fe20000041828 */
[----:B------:R-:W-:Y:S07]  /*25f0*/  LDSM.16.M88.4 R52, [R196+0x4000] ;  /* 0x00400000c434783b */ /* 0x000fee0000000200 */
[C---:B----4-:R-:W-:Y:S08]  /*2600*/  HMMA.16816.F32.BF16 R36, R68.reuse, R48, R36 ;  /* 0x000000304424723c */ /* 0x050ff00000041824 */
[----:B------:R-:W-:Y:S01]  /*2610*/  HMMA.16816.F32.BF16 R32, R68, R50, R32 ;  /* 0x000000324420723c */ /* 0x000fe20000041820 */
[----:B------:R-:W3:Y:S07]  /*2620*/  LDSM.16.M88.4 R48, [R197+0xf800] ;  /* 0x00f80000c530783b */ /* 0x000eee0000000200 */
[C---:B-----5:R-:W-:Y:S08]  /*2630*/  HMMA.16816.F32.BF16 R8, R56.reuse, R16, R8 ;  /* 0x000000103808723c */ /* 0x060ff00000041808 */
[----:B------:R-:W-:Y:S01]  /*2640*/  HMMA.16816.F32.BF16 R72, R56, R18, R72 ;  /* 0x000000123848723c */ /* 0x000fe20000041848 */
[----:B------:R-:W4:Y:S07]  /*2650*/  LDSM.16.M88.4 R16, [R195+0x2000] ;  /* 0x00200000c310783b */ /* 0x000f2e0000000200 */
[C---:B------:R-:W-:Y:S08]  /*2660*/  HMMA.16816.F32.BF16 R28, R68.reuse, R60, R28 ;  /* 0x0000003c441c723c */ /* 0x040ff0000004181c */
[----:B------:R-:W-:Y:S01]  /*2670*/  HMMA.16816.F32.BF16 R24, R68, R62, R24 ;  /* 0x0000003e4418723c */ /* 0x000fe20000041818 */
[----:B------:R-:W-:Y:S07]  /*2680*/  LDSM.16.M88.4 R60, [R195+0x3800] ;  /* 0x00380000c33c783b */ /* 0x000fee0000000200 */
[C---:B-1----:R-:W-:Y:S08]  /*2690*/  HMMA.16816.F32.BF16 R44, R56.reuse, R12, R44 ;  /* 0x0000000c382c723c */ /* 0x042ff0000004182c */
[C---:B------:R-:W-:Y:S01]  /*26a0*/  HMMA.16816.F32.BF16 R40, R56.reuse, R14, R40 ;  /* 0x0000000e3828723c */ /* 0x040fe20000041828 */
[----:B------:R-:W1:Y:S07]  /*26b0*/  LDSM.16.M88.4 R12, [R195+0x2800] ;  /* 0x00280000c30c783b */ /* 0x000e6e0000000200 */
[C---:B--2---:R-:W-:Y:S08]  /*26c0*/  HMMA.16816.F32.BF16 R36, R56.reuse, R20, R36 ;  /* 0x000000143824723c */ /* 0x044ff00000041824 */
[C---:B------:R-:W-:Y:S01]  /*26d0*/  HMMA.16816.F32.BF16 R68, R56.reuse, R22, R32 ;  /* 0x000000163844723c */ /* 0x040fe20000041820 */
[----:B------:R-:W-:Y:S04]  /*26e0*/  LDSM.16.M88.4 R32, [R194+0x4000] ;  /* 0x00400000c220783b */ /* 0x000fe80000000200 */
[----:B------:R-:W2:Y:S03]  /*26f0*/  LDSM.16.M88.4 R20, [R191+0xe000] ;  /* 0x00e00000bf14783b */ /* 0x000ea60000000200 */
[C---:B---3--:R-:W-:Y:S08]  /*2700*/  HMMA.16816.F32.BF16 R28, R56.reuse, R48, R28 ;  /* 0x00000030381c723c */ /* 0x048ff0000004181c */
[----:B------:R-:W-:Y:S01]  /*2710*/  HMMA.16816.F32.BF16 R48, R56, R50, R24 ;  /* 0x000000323830723c */ /* 0x000fe20000041818 */
[----:B------:R-:W3:Y:S04]  /*2720*/  LDSM.16.M88.4 R24, [R191+0xe800] ;  /* 0x00e80000bf18783b */ /* 0x000ee80000000200 */
[----:B------:R-:W-:Y:S03]  /*2730*/  LDSM.16.M88.4 R56, [R191+0xf800] ;  /* 0x00f80000bf38783b */ /* 0x000fe60000000200 */
[C---:B----4-:R-:W-:Y:S08]  /*2740*/  HMMA.16816.F32.BF16 R8, R52.reuse, R16, R8 ;  /* 0x000000103408723c */ /* 0x050ff00000041808 */
[C---:B------:R-:W-:Y:S01]  /*2750*/  HMMA.16816.F32.BF16 R72, R52.reuse, R18, R72 ;  /* 0x000000123448723c */ /* 0x040fe20000041848 */
[----:B------:R-:W4:Y:S07]  /*2760*/  LDSM.16.M88.4 R16, [R191+0xf000] ;  /* 0x00f00000bf10783b */ /* 0x000f2e0000000200 */
        /* <DEDUP_REMOVED lines=8> */
[----:B------:R-:W1:Y:S04]  /*27f0*/  LDSM.16.M88.4 R48, [R193+0x4000] ;  /* 0x00400000c130783b */ /* 0x000e680000000200 */
[----:B------:R-:W5:Y:S03]  /*2800*/  LDSM.16.M88.4 R60, [R184+0x2800] ;  /* 0x00280000b83c783b */ /* 0x000f660000000200 */
[C---:B--2---:R-:W-:Y:S08]  /*2810*/  HMMA.16816.F32.BF16 R8, R32.reuse, R20, R8 ;  /* 0x000000142008723c */ /* 0x044ff00000041808 */
[C---:B------:R-:W-:Y:S01]  /*2820*/  HMMA.16816.F32.BF16 R72, R32.reuse, R22, R72 ;  /* 0x000000162048723c */ /* 0x040fe20000041848 */
[----:B------:R-:W2:Y:S07]  /*2830*/  LDSM.16.M88.4 R20, [R184+0x3000] ;  /* 0x00300000b814783b */ /* 0x000eae0000000200 */
[C---:B---3--:R-:W-:Y:S08]  /*2840*/  HMMA.16816.F32.BF16 R44, R32.reuse, R24, R44 ;  /* 0x00000018202c723c */ /* 0x048ff0000004182c */
[C---:B------:R-:W-:Y:S01]  /*2850*/  HMMA.16816.F32.BF16 R40, R32.reuse, R26, R40 ;  /* 0x0000001a2028723c */ /* 0x040fe20000041828 */
[----:B------:R-:W-:Y:S07]  /*2860*/  LDSM.16.M88.4 R24, [R184+0x3800] ;  /* 0x00380000b818783b */ /* 0x000fee0000000200 */
[C---:B----4-:R-:W-:Y:S08]  /*2870*/  HMMA.16816.F32.BF16 R36, R32.reuse, R16, R36 ;  /* 0x000000102024723c */ /* 0x050ff00000041824 */
[----:B------:R-:W-:Y:S01]  /*2880*/  HMMA.16816.F32.BF16 R68, R32, R18, R68 ;  /* 0x000000122044723c */ /* 0x000fe20000041844 */
[----:B------:R-:W3:Y:S07]  /*2890*/  LDSM.16.M88.4 R16, [R197+0x10000] ;  /* 0x01000000c510783b */ /* 0x000eee0000000200 */
[C---:B-1----:R-:W-:Y:S08]  /*28a0*/  HMMA.16816.F32.BF16 R8, R48.reuse, R12, R8 ;  /* 0x0000000c3008723c */ /* 0x042ff00000041808 */
[C---:B------:R-:W-:Y:S01]  /*28b0*/  HMMA.16816.F32.BF16 R72, R48.reuse, R14, R72 ;  /* 0x0000000e3048723c */ /* 0x040fe20000041848 */
[----:B------:R-:W1:Y:S07]  /*28c0*/  LDSM.16.M88.4 R12, [R197+0x10800] ;  /* 0x01080000c50c783b */ /* 0x000e6e0000000200 */
[C---:B-----5:R-:W-:Y:S08]  /*28d0*/  HMMA.16816.F32.BF16 R44, R48.reuse, R60, R44 ;  /* 0x0000003c302c723c */ /* 0x060ff0000004182c */
[C---:B------:R-:W-:Y:S01]  /*28e0*/  HMMA.16816.F32.BF16 R40, R48.reuse, R62, R40 ;  /* 0x0000003e3028723c */ /* 0x040fe20000041828 */
[----:B------:R-:W-:Y:S07]  /*28f0*/  LDSM.16.M88.4 R60, [R196+0x8000] ;  /* 0x00800000c43c783b */ /* 0x000fee0000000200 */
[----:B--2---:R-:W-:Y:S01]  /*2900*/  HMMA.16816.F32.BF16 R76, R48, R20, R36 ;  /* 0x00000014304c723c */ /* 0x004fe20000041824 */
[----:B------:R-:W2:Y:S07]  /*2910*/  LDSM.16.M88.4 R36, [R195+0x4000] ;  /* 0x00400000c324783b */ /* 0x000eae0000000200 */
[C---:B------:R-:W-:Y:S08]  /*2920*/  HMMA.16816.F32.BF16 R28, R32.reuse, R56, R28 ;  /* 0x00000038201c723c */ /* 0x040ff0000004181c */
[----:B------:R-:W-:Y:S01]  /*2930*/  HMMA.16816.F32.BF16 R52, R32, R58, R52 ;  /* 0x0000003a2034723c */ /* 0x000fe20000041834 */
[----:B------:R-:W4:Y:S04]  /*2940*/  LDSM.16.M88.4 R56, [R197+0x11000] ;  /* 0x01100000c538783b */ /* 0x000f280000000200 */
[----:B------:R-:W5:Y:S03]  /*2950*/  LDSM.16.M88.4 R32, [R197+0x11800] ;  /* 0x01180000c520783b */ /* 0x000f660000000200 */
[----:B---3--:R-:W-:Y:S08]  /*2960*/  HMMA.16816.F32.BF16 R8, R64, R16, R8 ;  /* 0x000000104008723c */ /* 0x008ff00000041808 */
[----:B------:R-:W-:Y:S01]  /*2970*/  HMMA.16816.F32.BF16 R68, R48, R22, R68 ;  /* 0x000000163044723c */ /* 0x000fe20000041844 */
[----:B------:R-:W3:Y:S07]  /*2980*/  LDSM.16.M88.4 R20, [R195+0x4800] ;  /* 0x00480000c314783b */ /* 0x000eee0000000200 */
[----:B------:R-:W-:Y:S08]  /*2990*/  HMMA.16816.F32.BF16 R72, R64, R18, R72 ;  /* 0x000000124048723c */ /* 0x000ff00000041848 */
[C---:B------:R-:W-:Y:S08]  /*29a0*/  HMMA.16816.F32.BF16 R28, R48.reuse, R24, R28 ;  /* 0x00000018301c723c */ /* 0x040ff0000004181c */
[----:B------:R-:W-:Y:S01]  /*29b0*/  HMMA.16816.F32.BF16 R52, R48, R26, R52 ;  /* 0x0000001a3034723c */ /* 0x000fe20000041834 */
[----:B------:R-:W-:Y:S07]  /*29c0*/  LDSM.16.M88.4 R24, [R191+0x10000] ;  /* 0x01000000bf18783b */ /* 0x000fee0000000200 */
[C---:B-1----:R-:W-:Y:S08]  /*29d0*/  HMMA.16816.F32.BF16 R44, R64.reuse, R12, R44 ;  /* 0x0000000c402c723c */ /* 0x042ff0000004182c */
[----:B------:R-:W-:Y:S01]  /*29e0*/  HMMA.16816.F32.BF16 R40, R64, R14, R40 ;  /* 0x0000000e4028723c */ /* 0x000fe20000041828 */
[----:B------:R-:W-:Y:S07]  /*29f0*/  LDSM.16.M88.4 R12, [R195+0x5000] ;  /* 0x00500000c30c783b */ /* 0x000fee0000000200 */
[C---:B--2---:R-:W-:Y:S01]  /*2a00*/  HMMA.16816.F32.BF16 R16, R60.reuse, R36, R8 ;  /* 0x000000243c10723c */ /* 0x044fe20000041808 */
[----:B------:R-:W1:Y:S07]  /*2a10*/  LDSM.16.M88.4 R8, [R194+0x8000] ;  /* 0x00800000c208783b */ /* 0x000e6e0000000200 */
[----:B------:R-:W-:Y:S01]  /*2a20*/  HMMA.16816.F32.BF16 R72, R60, R38, R72 ;  /* 0x000000263c48723c */ /* 0x000fe20000041848 */
[----:B------:R-:W2:Y:S07]  /*2a30*/  LDSM.16.M88.4 R36, [R191+0x10800] ;  /* 0x01080000bf24783b */ /* 0x000eae0000000200 */
[C---:B----4-:R-:W-:Y:S08]  /*2a40*/  HMMA.16816.F32.BF16 R76, R64.reuse, R56, R76 ;  /* 0x00000038404c723c */ /* 0x050ff0000004184c */
[C---:B------:R-:W-:Y:S08]  /*2a50*/  HMMA.16816.F32.BF16 R68, R64.reuse, R58, R68 ;  /* 0x0000003a4044723c */ /* 0x040ff00000041844 */
[C---:B-----5:R-:W-:Y:S08]  /*2a60*/  HMMA.16816.F32.BF16 R28, R64.reuse, R32, R28 ;  /* 0x00000020401c723c */ /* 0x060ff0000004181c */
[----:B------:R-:W-:Y:S01]  /*2a70*/  HMMA.16816.F32.BF16 R52, R64, R34, R52 ;  /* 0x000000224034723c */ /* 0x000fe20000041834 */
[----:B------:R-:W4:Y:S07]  /*2a80*/  LDSM.16.M88.4 R32, [R195+0x5800] ;  /* 0x00580000c320783b */ /* 0x000f2e0000000200 */
[C---:B---3--:R-:W-:Y:S01]  /*2a90*/  HMMA.16816.F32.BF16 R48, R60.reuse, R20, R44 ;  /* 0x000000143c30723c */ /* 0x048fe2000004182c */
[----:B------:R-:W-:Y:S07]  /*2aa0*/  LDSM.16.M88.4 R44, [R191+0x11000] ;  /* 0x01100000bf2c783b */ /* 0x000fee0000000200 */
[----:B------:R-:W-:Y:S01]  /*2ab0*/  HMMA.16816.F32.BF16 R56, R60, R22, R40 ;  /* 0x000000163c38723c */ /* 0x000fe20000041828 */
[----:B------:R-:W-:Y:S04]  /*2ac0*/  LDSM.16.M88.4 R20, [R193+0x8000] ;  /* 0x00800000c114783b */ /* 0x000fe80000000200 */
[----:B------:R-:W3:Y:S03]  /*2ad0*/  LDSM.16.M88.4 R40, [R184+0x4000] ;  /* 0x00400000b828783b */ /* 0x000ee60000000200 */
[C---:B-1----:R-:W-:Y:S08]  /*2ae0*/  HMMA.16816.F32.BF16 R16, R8.reuse, R24, R16 ;  /* 0x000000180810723c */ /* 0x042ff00000041810 */
[----:B------:R-:W-:Y:S01]  /*2af0*/  HMMA.16816.F32.BF16 R72, R8, R26, R72 ;  /* 0x0000001a0848723c */ /* 0x000fe20000041848 */
[----:B------:R-:W-:Y:S07]  /*2b00*/  LDSM.16.M88.4 R24, [R191+0x11800] ;  /* 0x01180000bf18783b */ /* 0x000fee0000000200 */
[C---:B------:R-:W-:Y:S08]  /*2b10*/  HMMA.16816.F32.BF16 R76, R60.reuse, R12, R76 ;  /* 0x0000000c3c4c723c */ /* 0x040ff0000004184c */
[----:B------:R-:W-:Y:S01]  /*2b20*/  HMMA.16816.F32.BF16 R68, R60, R14, R68 ;  /* 0x0000000e3c44723c */ /* 0x000fe20000041844 */
[----:B------:R-:W1:Y:S07]  /*2b30*/  LDSM.16.M88.4 R12, [R184+0x4800] ;  /* 0x00480000b80c783b */ /* 0x000e6e0000000200 */
[----:B--2---:R-:W-:Y:S07]  /*2b40*/  HMMA.16816.F32.BF16 R48, R8, R36, R48 ;  /* 0x000000240830723c */ /* 0x004fee0000041830 */
[----:B------:R-:W-:Y:S01]  /*2b50*/  IMAD R36, R225, 0x40, R202 ;  /* 0x00000040e1247824 */ /* 0x000fe200078e02ca */
[----:B----4-:R-:W-:Y:S03]  /*2b60*/  HMMA.16816.F32.BF16 R52, R60, R34, R52 ;  /* 0x000000223c34723c */ /* 0x010fe60000041834 */
[----:B------:R-:W-:Y:S04]  /*2b70*/  I2F R37, R36 ;  /* 0x0000002400257306 */ /* 0x000fe80000201400 */
[----:B------:R-:W-:Y:S01]  /*2b80*/  IADD3 R34, R7, R6, -R206 ;  /* 0x0000000607227210 */ /* 0x000fe20007ffe8ce */
[----:B---3--:R-:W-:Y:S03]  /*2b90*/  HMMA.16816.F32.BF16 R16, R20, R40, R16 ;  /* 0x000000281410723c */ /* 0x008fe60000041810 */
[----:B------:R-:W-:-:S04]  /*2ba0*/  IADD3 R34, R34, c[0x0][0x2e8], RZ ;  /* 0x0000ba0022227a10 */ /* 0x000fc80007ffe0ff */
[----:B------:R-:W-:Y:S01]  /*2bb0*/  IADD3 R6, R34, 0x8, RZ ;  /* 0x0000000822067810 */ /* 0x000fe20007ffe0ff */
[----:B------:R-:W-:Y:S01]  /*2bc0*/  HMMA.16816.F32.BF16 R28, R60, R32, R28 ;  /* 0x000000203c1c723c */ /* 0x000fe2000004181c */
[----:B------:R-:W-:Y:S02]  /*2bd0*/  IADD3 R40, R36, 0x9, RZ ;  /* 0x0000000924287810 */ /* 0x000fe40007ffe0ff */
[-C--:B------:R-:W-:Y:S02]  /*2be0*/  IMNMX R135, R6, R7.reuse, PT ;  /* 0x0000000706877217 */ /* 0x080fe40003800200 */
[----:B------:R-:W-:Y:S01]  /*2bf0*/  I2F R6, R40 ;  /* 0x0000002800067306 */ /* 0x000fe20000201400 */
[----:B------:R-:W-:Y:S02]  /*2c00*/  IMNMX R207, R34, R7, PT ;  /* 0x0000000722cf7217 */ /* 0x000fe40003800200 */
[----:B------:R-:W-:Y:S01]  /*2c10*/  IADD3 R32, R36, 0x1, RZ ;  /* 0x0000000124207810 */ /* 0x000fe20007ffe0ff */
[----:B------:R-:W-:Y:S01]  /*2c20*/  HMMA.16816.F32.BF16 R56, R8, R38, R56 ;  /* 0x000000260838723c */ /* 0x000fe20000041838 */
[----:B------:R-:W-:-:S02]  /*2c30*/  ISETP.GE.AND P5, PT, R40, R207, PT ;  /* 0x000000cf2800720c */ /* 0x000fc40003fa6270 */
[C---:B------:R-:W-:Y:S01]  /*2c40*/  ISETP.GE.AND P2, PT, R32.reuse, R135, PT ;  /* 0x000000872000720c */ /* 0x040fe20003f46270 */
[----:B------:R-:W2:Y:S01]  /*2c50*/  I2F R4, R32 ;  /* 0x0000002000047306 */ /* 0x000ea20000201400 */
[----:B------:R-:W-:Y:S02]  /*2c60*/  ISETP.GE.AND P6, PT, R32, R207, PT ;  /* 0x000000cf2000720c */ /* 0x000fe40003fc6270 */
[----:B------:R-:W-:Y:S01]  /*2c70*/  IADD3 R38, R36, 0x8, RZ ;  /* 0x0000000824267810 */ /* 0x000fe20007ffe0ff */
[----:B------:R-:W-:Y:S01]  /*2c80*/  HMMA.16816.F32.BF16 R72, R20, R42, R72 ;  /* 0x0000002a1448723c */ /* 0x000fe20000041848 */
[----:B------:R-:W-:Y:S02]  /*2c90*/  ISETP.GE.AND P4, PT, R40, R135, PT ;  /* 0x000000872800720c */ /* 0x000fe40003f86270 */
[C---:B------:R-:W-:Y:S01]  /*2ca0*/  ISETP.GE.AND P3, PT, R38.reuse, R207, PT ;  /* 0x000000cf2600720c */ /* 0x040fe20003f66270 */
[----:B------:R3:W4:Y:S01]  /*2cb0*/  I2F R41, R38 ;  /* 0x0000002600297306 */ /* 0x0007220000201400 */
[----:B------:R-:W-:-:S02]  /*2cc0*/  ISETP.GE.AND P0, PT, R38, R135, PT ;  /* 0x000000872600720c */ /* 0x000fc40003f06270 */
[----:B------:R-:W-:Y:S01]  /*2cd0*/  IADD3 R42, R36, 0x10, RZ ;  /* 0x00000010242a7810 */ /* 0x000fe20007ffe0ff */
[C---:B-1----:R-:W-:Y:S03]  /*2ce0*/  HMMA.16816.F32.BF16 R48, R20.reuse, R12, R48 ;  /* 0x0000000c1430723c */ /* 0x042fe60000041830 */
[----:B------:R-:W-:Y:S01]  /*2cf0*/  ISETP.GE.AND P1, PT, R42, R207, PT ;  /* 0x000000cf2a00720c */ /* 0x000fe20003f26270 */
[CC--:B--2---:R-:W-:Y:S01]  /*2d00*/  FFMA.FTZ R19, R4.reuse, R0.reuse, R19 ;  /* 0x0000000004137223 */ /* 0x0c4fe20000010013 */
[----:B------:R-:W1:Y:S01]  /*2d10*/  LDSM.16.M88.4 R32, [R184+0x5000] ;  /* 0x00500000b820783b */ /* 0x000e620000000200 */
[----:B------:R-:W-:Y:S01]  /*2d20*/  FFMA.FTZ R17, R4, R0, R17 ;  /* 0x0000000004117223 */ /* 0x000fe20000010011 */
[----:B------:R-:W-:Y:S01]  /*2d30*/  IADD3 R12, R36, 0x11, RZ ;  /* 0x00000011240c7810 */ /* 0x000fe20007ffe0ff */
[----:B------:R-:W-:Y:S01]  /*2d40*/  HMMA.16816.F32.BF16 R56, R20, R14, R56 ;  /* 0x0000000e1438723c */ /* 0x000fe20000041838 */
[----:B------:R-:W2:Y:S02]  /*2d50*/  I2F R7, R42 ;  /* 0x0000002a00077306 */ /* 0x000ea40000201400 */
[----:B------:R-:W-:-:S02]  /*2d60*/  FSEL R39, R17, -INF , !P6 ;  /* 0xff80000011277808 */ /* 0x000fc40007000000 */
[----:B---3--:R-:W-:Y:S02]  /*2d70*/  FSEL R38, R19, -INF , !P2 ;  /* 0xff80000013267808 */ /* 0x008fe40005000000 */
[----:B------:R-:W-:Y:S01]  /*2d80*/  IADD3 R14, R36, 0x18, RZ ;  /* 0x00000018240e7810 */ /* 0x000fe20007ffe0ff */
[CC--:B----4-:R-:W-:Y:S01]  /*2d90*/  FFMA.FTZ R72, R41.reuse, R0.reuse, R72 ;  /* 0x0000000029487223 */ /* 0x0d0fe20000010048 */
[----:B------:R-:W3:Y:S01]  /*2da0*/  I2F R40, R12 ;  /* 0x0000000c00287306 */ /* 0x000ee20000201400 */
[-C--:B------:R-:W-:Y:S01]  /*2db0*/  FFMA.FTZ R4, R41, R0.reuse, R74 ;  /* 0x0000000029047223 */ /* 0x080fe2000001004a */
[----:B------:R-:W-:Y:S01]  /*2dc0*/  ISETP.GE.AND P2, PT, R12, R207, PT ;  /* 0x000000cf0c00720c */ /* 0x000fe20003f46270 */
[-C--:B------:R-:W-:Y:S01]  /*2dd0*/  FFMA.FTZ R19, R6, R0.reuse, R73 ;  /* 0x0000000006137223 */ /* 0x080fe20000010049 */
[----:B------:R-:W-:Y:S01]  /*2de0*/  FSEL R41, R72, -INF , !P3 ;  /* 0xff80000048297808 */ /* 0x000fe20005800000 */
[C---:B------:R-:W-:Y:S01]  /*2df0*/  HMMA.16816.F32.BF16 R68, R8.reuse, R46, R68 ;  /* 0x0000002e0844723c */ /* 0x040fe20000041844 */
[----:B------:R-:W-:Y:S01]  /*2e00*/  FSEL R4, R4, -INF , !P0 ;  /* 0xff80000004047808 */ /* 0x000fe20004000000 */
[-C--:B------:R-:W-:Y:S01]  /*2e10*/  FFMA.FTZ R6, R6, R0.reuse, R75 ;  /* 0x0000000006067223 */ /* 0x080fe2000001004b */
[----:B------:R-:W-:Y:S01]  /*2e20*/  FSEL R19, R19, -INF , !P5 ;  /* 0xff80000013137808 */ /* 0x000fe20006800000 */
[----:B------:R4:W5:Y:S01]  /*2e30*/  I2F R43, R14 ;  /* 0x0000000e002b7306 */ /* 0x0009620000201400 */
[----:B------:R-:W-:Y:S01]  /*2e40*/  ISETP.GE.AND P3, PT, R12, R135, PT ;  /* 0x000000870c00720c */ /* 0x000fe20003f66270 */
[-C--:B--2---:R-:W-:Y:S01]  /*2e50*/  FFMA.FTZ R48, R7, R0.reuse, R48 ;  /* 0x0000000007307223 */ /* 0x084fe20000010030 */
[C---:B------:R-:W-:Y:S01]  /*2e60*/  ISETP.GE.AND P0, PT, R14.reuse, R207, PT ;  /* 0x000000cf0e00720c */ /* 0x040fe20003f06270 */
[----:B------:R-:W-:Y:S01]  /*2e70*/  HMMA.16816.F32.BF16 R28, R8, R24, R28 ;  /* 0x00000018081c723c */ /* 0x000fe2000004181c */
[-C--:B------:R-:W-:Y:S01]  /*2e80*/  ISETP.GE.AND P5, PT, R14, R135.reuse, PT ;  /* 0x000000870e00720c */ /* 0x080fe20003fa6270 */
[-C--:B---3--:R-:W-:Y:S01]  /*2e90*/  FFMA.FTZ R17, R40, R0.reuse, R49 ;  /* 0x0000000028117223 */ /* 0x088fe20000010031 */
[----:B------:R-:W-:Y:S01]  /*2ea0*/  ISETP.GE.AND P6, PT, R42, R135, PT ;  /* 0x000000872a00720c */ /* 0x000fe20003fc6270 */
[----:B------:R-:W-:Y:S01]  /*2eb0*/  FFMA.FTZ R51, R40, R0, R51 ;  /* 0x0000000028337223 */ /* 0x000fe20000010033 */
[----:B------:R-:W-:-:S02]  /*2ec0*/  IADD3 R40, R36, 0x28, RZ ;  /* 0x0000002824287810 */ /* 0x000fc40007ffe0ff */
[----:B------:R-:W-:Y:S01]  /*2ed0*/  FFMA.FTZ R24, R7, R0, R50 ;  /* 0x0000000007187223 */ /* 0x000fe20000010032 */
[----:B------:R-:W-:Y:S01]  /*2ee0*/  HMMA.16816.F32.BF16 R76, R8, R44, R76 ;  /* 0x0000002c084c723c */ /* 0x000fe2000004184c */
[----:B------:R-:W-:Y:S02]  /*2ef0*/  IADD3 R42, R36, 0x20, RZ ;  /* 0x00000020242a7810 */ /* 0x000fe40007ffe0ff */
[----:B------:R-:W-:Y:S01]  /*2f00*/  FSEL R6, R6, -INF , !P4 ;  /* 0xff80000006067808 */ /* 0x000fe20006000000 */
[----:B----4-:R-:W2:Y:S01]  /*2f10*/  LDSM.16.M88.4 R12, [R184+0x5800] ;  /* 0x00580000b80c783b */ /* 0x010ea20000000200 */
[----:B------:R-:W-:Y:S01]  /*2f20*/  FSEL R7, R48, -INF , !P1 ;  /* 0xff80000030077808 */ /* 0x000fe20004800000 */
[----:B------:R-:W-:-:S04]  /*2f30*/  DEPBAR.LE SB0, 0x0 ;  /* 0x000080000000791a */ /* 0x000fc80000000000 */
[----:B------:R-:W-:Y:S01]  /*2f40*/  HMMA.16816.F32.BF16 R52, R8, R26, R52 ;  /* 0x0000001a0834723c */ /* 0x000fe20000041834 */
[----:B------:R-:W-:Y:S02]  /*2f50*/  IADD3 R44, R36, 0x19, RZ ;  /* 0x00000019242c7810 */ /* 0x000fe40007ffe0ff */
[----:B------:R-:W-:Y:S02]  /*2f60*/  FSEL R24, R24, -INF , !P6 ;  /* 0xff80000018187808 */ /* 0x000fe40007000000 */
[----:B------:R-:W3:Y:S01]  /*2f70*/  I2F R25, R44 ;  /* 0x0000002c00197306 */ /* 0x000ee20000201400 */
[----:B------:R-:W-:Y:S01]  /*2f80*/  FSEL R17, R17, -INF , !P2 ;  /* 0xff80000011117808 */ /* 0x000fe20005000000 */
[-C--:B-----5:R-:W-:Y:S01]  /*2f90*/  FFMA.FTZ R9, R43, R0.reuse, R56 ;  /* 0x000000002b097223 */ /* 0x0a0fe20000010038 */
[----:B-1----:R-:W-:Y:S01]  /*2fa0*/  HMMA.16816.F32.BF16 R68, R20, R34, R68 ;  /* 0x000000221444723c */ /* 0x002fe20000041844 */
[----:B------:R-:W-:Y:S01]  /*2fb0*/  FSEL R26, R51, -INF , !P3 ;  /* 0xff800000331a7808 */ /* 0x000fe20005800000 */
[----:B------:R-:W-:Y:S01]  /*2fc0*/  FFMA.FTZ R10, R43, R0, R58 ;  /* 0x000000002b0a7223 */ /* 0x000fe2000001003a */
[----:B------:R-:W-:-:S02]  /*2fd0*/  ISETP.GE.AND P4, PT, R44, R207, PT ;  /* 0x000000cf2c00720c */ /* 0x000fc40003f86270 */
[----:B------:R-:W1:Y:S01]  /*2fe0*/  I2F R35, R40 ;  /* 0x0000002800237306 */ /* 0x000e620000201400 */
[----:B------:R-:W-:Y:S02]  /*2ff0*/  FSEL R9, R9, -INF , !P0 ;  /* 0xff80000009097808 */ /* 0x000fe40004000000 */
[----:B------:R-:W-:Y:S01]  /*3000*/  HMMA.16816.F32.BF16 R76, R20, R32, R76 ;  /* 0x00000020144c723c */ /* 0x000fe2000004184c */
[----:B------:R-:W-:Y:S02]  /*3010*/  IADD3 R34, R36, 0x29, RZ ;  /* 0x0000002924227810 */ /* 0x000fe40007ffe0ff */
[----:B------:R-:W-:Y:S02]  /*3020*/  FSEL R10, R10, -INF , !P5 ;  /* 0xff8000000a0a7808 */ /* 0x000fe40006800000 */
[----:B------:R-:W4:Y:S01]  /*3030*/  I2F R33, R42 ;  /* 0x0000002a00217306 */ /* 0x000f220000201400 */
[CC--:B---3--:R-:W-:Y:S01]  /*3040*/  FFMA.FTZ R11, R25.reuse, R0.reuse, R57 ;  /* 0x00000000190b7223 */ /* 0x0c8fe20000010039 */
[----:B------:R-:W-:Y:S01]  /*3050*/  IADD3 R32, R36, 0x21, RZ ;  /* 0x0000002124207810 */ /* 0x000fe20007ffe0ff */
[----:B------:R-:W-:Y:S01]  /*3060*/  FFMA.FTZ R8, R25, R0, R59 ;  /* 0x0000000019087223 */ /* 0x000fe2000001003b */
[----:B------:R-:W-:-:S02]  /*3070*/  ISETP.GE.AND P5, PT, R40, R207, PT ;  /* 0x000000cf2800720c */ /* 0x000fc40003fa6270 */
[C---:B------:R-:W-:Y:S02]  /*3080*/  ISETP.GE.AND P3, PT, R32.reuse, R207, PT ;  /* 0x000000cf2000720c */ /* 0x040fe40003f66270 */
[----:B------:R3:W5:Y:S01]  /*3090*/  I2F R27, R32 ;  /* 0x00000020001b7306 */ /* 0x0007620000201400 */
[-C--:B------:R-:W-:Y:S02]  /*30a0*/  ISETP.GE.AND P0, PT, R32, R135.reuse, PT ;  /* 0x000000872000720c */ /* 0x080fe40003f06270 */
[CC--:B-1----:R-:W-:Y:S01]  /*30b0*/  FFMA.FTZ R68, R35.reuse, R0.reuse, R68 ;  /* 0x0000000023447223 */ /* 0x0c2fe20000010044 */
[----:B------:R-:W-:Y:S01]  /*30c0*/  ISETP.GE.AND P1, PT, R44, R135, PT ;  /* 0x000000872c00720c */ /* 0x000fe20003f26270 */
[----:B--2---:R-:W-:Y:S01]  /*30d0*/  HMMA.16816.F32.BF16 R28, R20, R12, R28 ;  /* 0x0000000c141c723c */ /* 0x004fe2000004181c */
[----:B------:R-:W-:Y:S01]  /*30e0*/  ISETP.GE.AND P6, PT, R42, R207, PT ;  /* 0x000000cf2a00720c */ /* 0x000fe20003fc6270 */
[----:B------:R-:W-:Y:S01]  /*30f0*/  FFMA.FTZ R70, R35, R0, R70 ;  /* 0x0000000023467223 */ /* 0x000fe20000010046 */
[----:B------:R-:W1:Y:S01]  /*3100*/  I2F R25, R34 ;  /* 0x0000002200197306 */ /* 0x000e620000201400 */
[----:B------:R-:W-:-:S02]  /*3110*/  FSEL R159, R68, -INF , !P5 ;  /* 0xff800000449f7808 */ /* 0x000fc40006800000 */
[CC--:B----4-:R-:W-:Y:S01]  /*3120*/  FFMA.FTZ R76, R33.reuse, R0.reuse, R76 ;  /* 0x00000000214c7223 */ /* 0x0d0fe2000001004c */
[----:B------:R-:W-:Y:S01]  /*3130*/  IADD3 R12, R36, 0x31, RZ ;  /* 0x00000031240c7810 */ /* 0x000fe20007ffe0ff */
[----:B------:R-:W-:Y:S01]  /*3140*/  HMMA.16816.F32.BF16 R52, R20, R14, R52 ;  /* 0x0000000e1434723c */ /* 0x000fe20000041834 */
[-C--:B------:R-:W-:Y:S01]  /*3150*/  FFMA.FTZ R78, R33, R0.reuse, R78 ;  /* 0x00000000214e7223 */ /* 0x080fe2000001004e */
[-C--:B------:R-:W-:Y:S01]  /*3160*/  ISETP.GE.AND P2, PT, R42, R135.reuse, PT ;  /* 0x000000872a00720c */ /* 0x080fe20003f46270 */
[----:B------:R-:W2:Y:S01]  /*3170*/  I2F R14, R12 ;  /* 0x0000000c000e7306 */ /* 0x000ea20000201400 */
[----:B---3--:R-:W-:Y:S01]  /*3180*/  IADD3 R32, R36, 0x30, RZ ;  /* 0x0000003024207810 */ /* 0x008fe20007ffe0ff */
[CC--:B-----5:R-:W-:Y:S01]  /*3190*/  FFMA.FTZ R77, R27.reuse, R0.reuse, R77 ;  /* 0x000000001b4d7223 */ /* 0x0e0fe2000001004d */
[----:B------:R-:W-:Y:S01]  /*31a0*/  ISETP.GE.AND P5, PT, R12, R135, PT ;  /* 0x000000870c00720c */ /* 0x000fe20003fa6270 */
[----:B------:R-:W-:Y:S01]  /*31b0*/  FFMA.FTZ R79, R27, R0, R79 ;  /* 0x000000001b4f7223 */ /* 0x000fe2000001004f */
[----:B------:R-:W-:-:S02]  /*31c0*/  IADD3 R22, R36, 0x38, RZ ;  /* 0x0000003824167810 */ /* 0x000fc40007ffe0ff */
[----:B------:R-:W-:Y:S01]  /*31d0*/  IADD3 R20, R36, 0x39, RZ ;  /* 0x0000003924147810 */ /* 0x000fe20007ffe0ff */
[----:B------:R-:W3:Y:S01]  /*31e0*/  I2F R13, R32 ;  /* 0x00000020000d7306 */ /* 0x000ee20000201400 */
[----:B------:R-:W-:Y:S01]  /*31f0*/  FSEL R11, R11, -INF , !P4 ;  /* 0xff8000000b0b7808 */ /* 0x000fe20006000000 */
[CC--:B-1----:R-:W-:Y:S01]  /*3200*/  FFMA.FTZ R69, R25.reuse, R0.reuse, R69 ;  /* 0x0000000019457223 */ /* 0x0c2fe20000010045 */
[----:B------:R-:W-:Y:S01]  /*3210*/  FSEL R8, R8, -INF , !P1 ;  /* 0xff80000008087808 */ /* 0x000fe20004800000 */
[-C--:B------:R-:W-:Y:S01]  /*3220*/  FFMA.FTZ R71, R25, R0.reuse, R71 ;  /* 0x0000000019477223 */ /* 0x080fe20000010047 */
[----:B------:R-:W-:Y:S02]  /*3230*/  FSEL R167, R76, -INF , !P6 ;  /* 0xff8000004ca77808 */ /* 0x000fe40007000000 */
[----:B------:R-:W-:Y:S01]  /*3240*/  FSEL R164, R78, -INF , !P2 ;  /* 0xff8000004ea47808 */ /* 0x000fe20005000000 */
[----:B------:R-:W1:Y:S01]  /*3250*/  I2F R21, R22 ;  /* 0x0000001600157306 */ /* 0x000e620000201400 */
[CC--:B--2---:R-:W-:Y:S01]  /*3260*/  FFMA.FTZ R31, R14.reuse, R0.reuse, R31 ;  /* 0x000000000e1f7223 */ /* 0x0c4fe2000001001f */
[----:B------:R-:W-:Y:S01]  /*3270*/  FSEL R161, R77, -INF , !P3 ;  /* 0xff8000004da17808 */ /* 0x000fe20005800000 */
[-C--:B------:R-:W-:Y:S01]  /*3280*/  FFMA.FTZ R29, R14, R0.reuse, R29 ;  /* 0x000000000e1d7223 */ /* 0x080fe2000001001d */
[----:B------:R-:W-:Y:S01]  /*3290*/  FSEL R174, R79, -INF , !P0 ;  /* 0xff8000004fae7808 */ /* 0x000fe20004000000 */
[----:B------:R-:W-:Y:S01]  /*32a0*/  FFMA.FTZ R14, R37, R0, R16 ;  /* 0x00000000250e7223 */ /* 0x000fe20000010010 */
[----:B------:R-:W-:-:S02]  /*32b0*/  FSEL R142, R31, -INF , !P5 ;  /* 0xff8000001f8e7808 */ /* 0x000fc40006800000 */
[----:B------:R-:W2:Y:S01]  /*32c0*/  I2F R15, R20 ;  /* 0x00000014000f7306 */ /* 0x000ea20000201400 */
[----:B------:R-:W-:Y:S01]  /*32d0*/  ISETP.GE.AND P5, PT, R134, 0x2, PT ;  /* 0x000000028600780c */ /* 0x000fe20003fa6270 */
[CC--:B---3--:R-:W-:Y:S01]  /*32e0*/  FFMA.FTZ R28, R13.reuse, R0.reuse, R28 ;  /* 0x000000000d1c7223 */ /* 0x0c8fe2000001001c */
[----:B------:R-:W-:Y:S01]  /*32f0*/  ISETP.GE.AND P4, PT, R40, R135, PT ;  /* 0x000000872800720c */ /* 0x000fe20003f86270 */
[-C--:B------:R-:W-:Y:S01]  /*3300*/  FFMA.FTZ R30, R13, R0.reuse, R30 ;  /* 0x000000000d1e7223 */ /* 0x080fe2000001001e */
[C---:B------:R-:W-:Y:S02]  /*3310*/  ISETP.GE.AND P1, PT, R34.reuse, R207, PT ;  /* 0x000000cf2200720c */ /* 0x040fe40003f26270 */
[----:B------:R-:W-:Y:S01]  /*3320*/  ISETP.GE.AND P6, PT, R34, R135, PT ;  /* 0x000000872200720c */ /* 0x000fe20003fc6270 */
[CC--:B-1----:R-:W-:Y:S01]  /*3330*/  FFMA.FTZ R52, R21.reuse, R0.reuse, R52 ;  /* 0x0000000015347223 */ /* 0x0c2fe20000010034 */
[C---:B------:R-:W-:Y:S01]  /*3340*/  ISETP.GE.AND P2, PT, R32.reuse, R207, PT ;  /* 0x000000cf2000720c */ /* 0x040fe20003f46270 */
[----:B------:R-:W-:Y:S01]  /*3350*/  FFMA.FTZ R54, R21, R0, R54 ;  /* 0x0000000015367223 */ /* 0x000fe20000010036 */
[----:B------:R-:W-:-:S02]  /*3360*/  ISETP.GE.AND P3, PT, R32, R135, PT ;  /* 0x000000872000720c */ /* 0x000fc40003f66270 */
[----:B------:R-:W-:Y:S01]  /*3370*/  ISETP.GE.AND P0, PT, R12, R207, PT ;  /* 0x000000cf0c00720c */ /* 0x000fe20003f06270 */
[-C--:B------:R-:W-:Y:S01]  /*3380*/  FFMA.FTZ R12, R37, R0.reuse, R18 ;  /* 0x00000000250c7223 */ /* 0x080fe20000010012 */
[----:B------:R-:W-:Y:S01]  /*3390*/  FSEL R172, R70, -INF , !P4 ;  /* 0xff80000046ac7808 */ /* 0x000fe20006000000 */
[-C--:B--2---:R-:W-:Y:S01]  /*33a0*/  FFMA.FTZ R53, R15, R0.reuse, R53 ;  /* 0x000000000f357223 */ /* 0x084fe20000010035 */
[----:B------:R-:W-:Y:S01]  /*33b0*/  FSEL R165, R69, -INF , !P1 ;  /* 0xff80000045a57808 */ /* 0x000fe20004800000 */
[----:B------:R-:W-:Y:S01]  /*33c0*/  FFMA.FTZ R55, R15, R0, R55 ;  /* 0x000000000f377223 */ /* 0x000fe20000010037 */
[----:B------:R-:W-:Y:S02]  /*33d0*/  FSEL R168, R71, -INF , !P6 ;  /* 0xff80000047a87808 */ /* 0x000fe40007000000 */
[----:B------:R-:W-:Y:S02]  /*33e0*/  FSEL R171, R28, -INF , !P2 ;  /* 0xff8000001cab7808 */ /* 0x000fe40005000000 */
[----:B------:R-:W-:-:S02]  /*33f0*/  FSEL R166, R30, -INF , !P3 ;  /* 0xff8000001ea67808 */ /* 0x000fc40005800000 */
[----:B------:R-:W-:Y:S01]  /*3400*/  FSEL R169, R29, -INF , !P0 ;  /* 0xff8000001da97808 */ /* 0x000fe20004000000 */
[----:B------:R-:W-:Y:S01]  /*3410*/  BAR.SYNC.DEFER_BLOCKING 0x0 ;  /* 0x0000000000007b1d */ /* 0x000fe20000010000 */
[C---:B------:R-:W-:Y:S02]  /*3420*/  ISETP.GE.AND P4, PT, R22.reuse, R207, PT ;  /* 0x000000cf1600720c */ /* 0x040fe40003f86270 */
[----:B------:R-:W-:Y:S02]  /*3430*/  ISETP.GE.AND P1, PT, R22, R135, PT ;  /* 0x000000871600720c */ /* 0x000fe40003f26270 */
        /* <DEDUP_REMOVED lines=15> */
[----:B------:R-:W-:Y:S01]  /*3530*/  IMAD R13, R21, UR8, RZ ;  /* 0x00000008150d7c24 */ /* 0x000fe2000f8e02ff */
        /* <DEDUP_REMOVED lines=50> */
.L_x_191:
[----:B------:R-:W-:Y:S05]  /*3860*/  BSYNC B0 ;  /* 0x0000000000007941 */ /* 0x000fea0003800000 */
.L_x_190:
[----:B------:R-:W0:Y:S02]  /*3870*/  LDGDEPBAR ;  /* 0x00000000000079af */ /* 0x000e240000000000 */
.L_x_189:
        /* <DEDUP_REMOVED lines=31> */
[----:B------:R-:W2:Y:S03]  /*3a70*/  SHFL.BFLY PT, R16, R15, 0x2, 0x1f ;  /* 0x0c401f000f107f89 */ /* 0x000ea600000e0000 */
[-C--:B------:R-:W-:Y:S01]  /*3a80*/  LEA R189, R3, R192.reuse, 0x1 ;  /* 0x000000c003bd7211 */ /* 0x080fe200078e08ff */
[----:B------:R-:W3:Y:S01]  /*3a90*/  SHFL.BFLY PT, R13, R18, 0x2, 0x1f ;  /* 0x0c401f00120d7f89 */ /* 0x000ee200000e0000 */
[----:B------:R-:W-:-:S03]  /*3aa0*/  LEA R190, R5, R192, 0x1 ;  /* 0x000000c005be7211 */ /* 0x000fc600078e08ff */
[----:B------:R-:W-:Y:S01]  /*3ab0*/  LDSM.16.MT88.4 R64, [R192+0x14000] ;  /* 0x01400000c040783b */ /* 0x000fe20000004200 */
[----:B------:R-:W-:-:S03]  /*3ac0*/  LEA R188, R3, R190, 0x1 ;  /* 0x000000be03bc7211 */ /* 0x000fc600078e08ff */
[----:B------:R-:W-:Y:S04]  /*3ad0*/  LDSM.16.MT88.4 R80, [R189+0x14000] ;  /* 0x01400000bd50783b */ /* 0x000fe80000004200 */
[----:B------:R-:W-:Y:S04]  /*3ae0*/  LDSM.16.MT88.4 R124, [R192+0x12000] ;  /* 0x01200000c07c783b */ /* 0x000fe80000004200 */
[----:B------:R-:W-:Y:S01]  /*3af0*/  LDSM.16.MT88.4 R48, [R189+0x12000] ;  /* 0x01200000bd30783b */ /* 0x000fe20000004200 */
[----:B--2---:R-:W-:-:S03]  /*3b00*/  FMNMX.FTZ R16, R15, R16, !PT ;  /* 0x000000100f107209 */ /* 0x004fc60007810000 */
[----:B------:R-:W-:Y:S01]  /*3b10*/  LDSM.16.MT88.4 R56, [R188+0x12000] ;  /* 0x01200000bc38783b */ /* 0x000fe20000004200 */
[----:B---3--:R-:W-:-:S03]  /*3b20*/  FMNMX.FTZ R13, R18, R13, !PT ;  /* 0x0000000d120d7209 */ /* 0x008fc60007810000 */
[----:B------:R-:W2:Y:S04]  /*3b30*/  SHFL.BFLY PT, R133, R16, 0x1, 0x1f ;  /* 0x0c201f0010857f89 */ /* 0x000ea800000e0000 */
[----:B------:R-:W3:Y:S04]  /*3b40*/  SHFL.BFLY PT, R132, R13, 0x1, 0x1f ;  /* 0x0c201f000d847f89 */ /* 0x000ee800000e0000 */
[----:B------:R-:W-:Y:S04]  /*3b50*/  LDSM.16.MT88.4 R72, [R190+0x14000] ;  /* 0x01400000be48783b */ /* 0x000fe80000004200 */
[----:B------:R-:W-:Y:S04]  /*3b60*/  LDSM.16.MT88.4 R88, [R188+0x14000] ;  /* 0x01400000bc58783b */ /* 0x000fe80000004200 */
[----:B------:R-:W-:Y:S04]  /*3b70*/  LDSM.16.MT88.4 R96, [R192+0x16000] ;  /* 0x01600000c060783b */ /* 0x000fe80000004200 */
[----:B------:R-:W-:Y:S01]  /*3b80*/  LDSM.16.MT88.4 R104, [R190+0x16000] ;  /* 0x01600000be68783b */ /* 0x000fe20000004200 */
[----:B--2---:R-:W-:-:S03]  /*3b90*/  FMNMX.FTZ R133, R16, R133, !PT ;  /* 0x0000008510857209 */ /* 0x004fc60007810000 */
[----:B------:R-:W-:Y:S01]  /*3ba0*/  LDSM.16.MT88.4 R120, [R189+0x16000] ;  /* 0x01600000bd78783b */ /* 0x000fe20000004200 */
[----:B---3--:R-:W-:Y:S01]  /*3bb0*/  FMNMX.FTZ R132, R13, R132, !PT ;  /* 0x000000840d847209 */ /* 0x008fe20007810000 */
[C---:B------:R-:W-:Y:S01]  /*3bc0*/  FMUL.FTZ R170, R133.reuse, c[0x0][0x23c] ;  /* 0x00008f0085aa7a20 */ /* 0x040fe20000410000 */
[----:B------:R-:W-:Y:S01]  /*3bd0*/  FSETP.NEU.FTZ.AND P0, PT, R133, -INF , PT ;  /* 0xff8000008500780b */ /* 0x000fe20003f1d000 */
[----:B-1----:R-:W-:Y:S02]  /*3be0*/  LDSM.16.MT88.4 R20, [R192+0x12800] ;  /* 0x01280000c014783b */ /* 0x002fe40000004200 */
[----:B------:R-:W-:Y:S01]  /*3bf0*/  FMUL.FTZ R163, R132, c[0x0][0x23c] ;  /* 0x00008f0084a37a20 */ /* 0x000fe20000410000 */
        /* <DEDUP_REMOVED lines=9> */
[----:B------:R-:W1:Y:S01]  /*3c90*/  LDSM.16.MT88.4 R40, [R190+0x12000] ;  /* 0x01200000be28783b */ /* 0x000e620000004200 */
[--C-:B------:R-:W-:Y:S01]  /*3ca0*/  FFMA.FTZ R155, R12, c[0x0][0x23c], -R163.reuse ;  /* 0x00008f000c9b7a23 */ /* 0x100fe200000108a3 */
[----:B------:R-:W-:Y:S01]  /*3cb0*/  MUFU.EX2 R154, R154 ;  /* 0x0000009a009a7308 */ /* 0x000fe20000000800 */
[--C-:B------:R-:W-:Y:S01]  /*3cc0*/  FFMA.FTZ R156, R38, c[0x0][0x23c], -R163.reuse ;  /* 0x00008f00269c7a23 */ /* 0x100fe200000108a3 */
[----:B------:R-:W-:Y:S01]  /*3cd0*/  LDSM.16.MT88.4 R12, [R188+0x14800] ;  /* 0x01480000bc0c783b */ /* 0x000fe20000004200 */
        /* <DEDUP_REMOVED lines=8> */
[----:B------:R-:W-:Y:S01]  /*3d60*/  FFMA.FTZ R3, R11, c[0x0][0x23c], -R170 ;  /* 0x00008f000b037a23 */ /* 0x000fe200000108aa */
[----:B------:R-:W-:Y:S01]  /*3d70*/  LDSM.16.MT88.4 R16, [R189+0x14800] ;  /* 0x01480000bd10783b */ /* 0x000fe20000004200 */
[--C-:B------:R-:W-:Y:S01]  /*3d80*/  FFMA.FTZ R149, R10, c[0x0][0x23c], -R163.reuse ;  /* 0x00008f000a957a23 */ /* 0x100fe200000108a3 */
[----:B------:R-:W-:Y:S01]  /*3d90*/  MUFU.EX2 R152, R152 ;  /* 0x0000009800987308 */ /* 0x000fe20000000800 */
[----:B------:R-:W-:-:S02]  /*3da0*/  FFMA.FTZ R2, R8, c[0x0][0x23c], -R163 ;  /* 0x00008f0008027a23 */ /* 0x000fc400000108a3 */
[----:B------:R-:W4:Y:S01]  /*3db0*/  LDSM.16.MT88.4 R8, [R192+0x14800] ;  /* 0x01480000c008783b */ /* 0x000f220000004200 */
[--C-:B------:R-:W-:Y:S02]  /*3dc0*/  FFMA.FTZ R151, R24, c[0x0][0x23c], -R163.reuse ;  /* 0x00008f0018977a23 */ /* 0x100fe400000108a3 */
[----:B------:R-:W-:Y:S02]  /*3dd0*/  FFMA.FTZ R144, R26, c[0x0][0x23c], -R163 ;  /* 0x00008f001a907a23 */ /* 0x000fe400000108a3 */
[----:B------:R-:W5:Y:S01]  /*3de0*/  MUFU.EX2 R147, R147 ;  /* 0x0000009300937308 */ /* 0x000f620000000800 */
[----:B--2---:R-:W-:Y:S01]  /*3df0*/  F2FP.BF16.PACK_AB R112, R153, R154 ;  /* 0x0000009a9970723e */ /* 0x004fe200000010ff */
[----:B------:R-:W-:Y:S01]  /*3e00*/  LDSM.16.MT88.4 R24, [R190+0x14800] ;  /* 0x01480000be18783b */ /* 0x000fe20000004200 */
[--C-:B------:R-:W-:Y:S02]  /*3e10*/  FFMA.FTZ R158, R167, c[0x0][0x23c], -R170.reuse ;  /* 0x00008f00a79e7a23 */ /* 0x100fe400000108aa */
[----:B------:R-:W-:-:S02]  /*3e20*/  FFMA.FTZ R160, R165, c[0x0][0x23c], -R170 ;  /* 0x00008f00a5a07a23 */ /* 0x000fc400000108aa */
[--C-:B------:R-:W-:Y:S01]  /*3e30*/  FFMA.FTZ R161, R161, c[0x0][0x23c], -R170.reuse ;  /* 0x00008f00a1a17a23 */ /* 0x100fe200000108aa */
[----:B------:R-:W-:Y:S01]  /*3e40*/  MUFU.EX2 R155, R155 ;  /* 0x0000009b009b7308 */ /* 0x000fe20000000800 */
[----:B------:R-:W-:Y:S02]  /*3e50*/  FFMA.FTZ R159, R159, c[0x0][0x23c], -R170 ;  /* 0x00008f009f9f7a23 */ /* 0x000fe400000108aa */
[--C-:B------:R-:W-:Y:S02]  /*3e60*/  FFMA.FTZ R164, R164, c[0x0][0x23c], -R163.reuse ;  /* 0x00008f00a4a47a23 */ /* 0x100fe400000108a3 */
[--C-:B------:R-:W-:Y:S02]  /*3e70*/  FFMA.FTZ R165, R174, c[0x0][0x23c], -R163.reuse ;  /* 0x00008f00aea57a23 */ /* 0x100fe400000108a3 */
[--C-:B------:R-:W-:Y:S01]  /*3e80*/  FFMA.FTZ R167, R172, c[0x0][0x23c], -R163.reuse ;  /* 0x00008f00aca77a23 */ /* 0x100fe200000108a3 */
[----:B------:R-:W2:Y:S01]  /*3e90*/  MUFU.EX2 R156, R156 ;  /* 0x0000009c009c7308 */ /* 0x000ea20000000800 */
[----:B-----5:R-:W-:Y:S01]  /*3ea0*/  F2FP.BF16.PACK_AB R114, R147, R152 ;  /* 0x000000989372723e */ /* 0x020fe200000010ff */
        /* <DEDUP_REMOVED lines=8> */
[----:B------:R-:W5:Y:S01]  /*3f30*/  MUFU.EX2 R148, R148 ;  /* 0x0000009400947308 */ /* 0x000f620000000800 */
        /* <DEDUP_REMOVED lines=9> */
[----:B-----5:R-:W-:Y:S01]  /*3fd0*/  F2FP.BF16.PACK_AB R115, R148, R157 ;  /* 0x0000009d9473723e */ /* 0x020fe200000010ff */
[----:B------:R-:W2:Y:S01]  /*3fe0*/  MUFU.EX2 R145, R145 ;  /* 0x0000009100917308 */ /* 0x000ea20000000800 */
        /* <DEDUP_REMOVED lines=9> */
[----:B------:R-:W5:Y:S06]  /*4080*/  MUFU.EX2 R144, R144 ;  /* 0x0000009000907308 */ /* 0x000f6c0000000800 */
[C---:B------:R-:W-:Y:S02]  /*4090*/  HMMA.16816.F32.BF16 R128, R112.reuse, R124, RZ ;  /* 0x0000007c7080723c */ /* 0x040fe400000418ff */
[----:B------:R-:W-:Y:S06]  /*40a0*/  MUFU.EX2 R149, R149 ;  /* 0x0000009500957308 */ /* 0x000fec0000000800 */
[C---:B-1----:R-:W-:Y:S02]  /*40b0*/  HMMA.16816.F32.BF16 R36, R112.reuse, R40, RZ ;  /* 0x000000287024723c */ /* 0x042fe400000418ff */
        /* <DEDUP_REMOVED lines=33> */
[C---:B---3--:R-:W-:Y:S07]  /*42d0*/  HMMA.16816.F32.BF16 R116, R112.reuse, R4, RZ ;  /* 0x000000047074723c */ /* 0x048fee00000418ff */
[----:B--2---:R-:W-:Y:S01]  /*42e0*/  F2FP.BF16.PACK_AB R4, R145, R150 ;  /* 0x000000969104723e */ /* 0x004fe200000010ff */
[----:B------:R-:W-:Y:S01]  /*42f0*/  HMMA.16816.F32.BF16 R112, R112, R6, RZ ;  /* 0x000000067070723c */ /* 0x000fe200000418ff */
[----:B-----5:R-:W-:Y:S01]  /*4300*/  F2FP.BF16.PACK_AB R5, R144, R151 ;  /* 0x000000979005723e */ /* 0x020fe200000010ff */
        /* <DEDUP_REMOVED lines=19> */
[C---:B------:R-:W-:Y:S08]  /*4440*/  HMMA.16816.F32.BF16 R84, R4.reuse, R12, R84 ;  /* 0x0000000c0454723c */ /* 0x040ff00000041854 */
        /* <DEDUP_REMOVED lines=120> */
[C---:B------:R-:W-:Y:S01]  /*4bd0*/  IMAD R2, R225.reuse, UR6, RZ ;  /* 0x00000006e1027c24 */ /* 0x040fe2000f8e02ff */
        /* <DEDUP_REMOVED lines=29> */
[----:B------:R-:W-:Y:S01]  /*4db0*/  @P1 STS.128 [R203+0x16000], RZ ;  /* 0x016000ffcb001388 */ /* 0x000fe20000000c00 */
[----:B------:R-:W-:-:S03]  /*4dc0*/  IMAD R2, R225, 0x40, R202 ;  /* 0x00000040e1027824 */ /* 0x000fc600078e02ca */
        /* <DEDUP_REMOVED lines=20> */
[----:B------:R-:W4:Y:S04]  /*4f10*/  LDSM.16.M88.4 R12, [R197+0xc000] ;  /* 0x00c00000c50c783b */ /* 0x000f280000000200 */
[----:B------:R-:W5:Y:S04]  /*4f20*/  LDSM.16.M88.4 R156, [R197+0xc800] ;  /* 0x00c80000c59c783b */ /* 0x000f680000000200 */
[----:B------:R-:W5:Y:S04]  /*4f30*/  LDSM.16.M88.4 R148, [R197+0xd000] ;  /* 0x00d00000c594783b */ /* 0x000f680000000200 */
[----:B------:R-:W5:Y:S04]  /*4f40*/  LDSM.16.M88.4 R24, [R197+0xd800] ;  /* 0x00d80000c518783b */ /* 0x000f680000000200 */
[----:B------:R-:W-:Y:S04]  /*4f50*/  LDSM.16.M88.4 R28, [R196] ;  /* 0x00000000c41c783b */ /* 0x000fe80000000200 */
[----:B-1----:R-:W1:Y:S04]  /*4f60*/  LDSM.16.M88.4 R4, [R195] ;  /* 0x00000000c304783b */ /* 0x002e680000000200 */
[----:B------:R-:W1:Y:S04]  /*4f70*/  LDSM.16.M88.4 R164, [R187] ;  /* 0x00000000bba4783b */ /* 0x000e680000000200 */
[----:B------:R-:W1:Y:S04]  /*4f80*/  LDSM.16.M88.4 R136, [R186] ;  /* 0x00000000ba88783b */ /* 0x000e680000000200 */
[----:B---3--:R-:W-:Y:S04]  /*4f90*/  LDSM.16.M88.4 R20, [R194] ;  /* 0x00000000c214783b */ /* 0x008fe80000000200 */
[----:B--2---:R-:W2:Y:S01]  /*4fa0*/  LDSM.16.M88.4 R8, [R191+0xc000] ;  /* 0x00c00000bf08783b */ /* 0x004ea20000000200 */
[C---:B----4-:R-:W-:Y:S03]  /*4fb0*/  HMMA.16816.F32.BF16 R16, R140.reuse, R12, RZ ;  /* 0x0000000c8c10723c */ /* 0x050fe600000418ff */
[----:B------:R-:W3:Y:S04]  /*4fc0*/  LDSM.16.M88.4 R32, [R185] ;  /* 0x00000000b920783b */ /* 0x000ee80000000200 */
[----:B------:R-:W-:Y:S01]  /*4fd0*/  LDSM.16.M88.4 R168, [R191+0xd800] ;  /* 0x00d80000bfa8783b */ /* 0x000fe20000000200 */
[C---:B------:R-:W-:Y:S03]  /*4fe0*/  HMMA.16816.F32.BF16 R12, R140.reuse, R14, RZ ;  /* 0x0000000e8c0c723c */ /* 0x040fe600000418ff */
[----:B------:R-:W-:Y:S04]  /*4ff0*/  LDSM.16.M88.4 R172, [R197+0xf000] ;  /* 0x00f00000c5ac783b */ /* 0x000fe80000000200 */
[----:B------:R-:W-:Y:S01]  /*5000*/  LDSM.16.M88.4 R216, [R198+0x8000] ;  /* 0x00800000c6d8783b */ /* 0x000fe20000000200 */
[C---:B-----5:R-:W-:Y:S03]  /*5010*/  HMMA.16816.F32.BF16 R160, R140.reuse, R156, RZ ;  /* 0x0000009c8ca0723c */ /* 0x060fe600000418ff */
[----:B------:R-:W0:Y:S05]  /*5020*/  LDGDEPBAR ;  /* 0x00000000000079af */ /* 0x000e2a0000000000 */
[C---:B------:R-:W-:Y:S08]  /*5030*/  HMMA.16816.F32.BF16 R156, R140.reuse, R158, RZ ;  /* 0x0000009e8c9c723c */ /* 0x040ff000000418ff */
[C---:B------:R-:W-:Y:S08]  /*5040*/  HMMA.16816.F32.BF16 R152, R140.reuse, R148, RZ ;  /* 0x000000948c98723c */ /* 0x040ff000000418ff */
[C---:B------:R-:W-:Y:S08]  /*5050*/  HMMA.16816.F32.BF16 R148, R140.reuse, R150, RZ ;  /* 0x000000968c94723c */ /* 0x040ff000000418ff */
[C---:B------:R-:W-:Y:S08]  /*5060*/  HMMA.16816.F32.BF16 R144, R140.reuse, R24, RZ ;  /* 0x000000188c90723c */ /* 0x040ff000000418ff */
[----:B------:R-:W-:Y:S01]  /*5070*/  HMMA.16816.F32.BF16 R140, R140, R26, RZ ;  /* 0x0000001a8c8c723c */ /* 0x000fe200000418ff */
[----:B------:R-:W4:Y:S07]  /*5080*/  LDSM.16.M88.4 R24, [R191+0xc800] ;  /* 0x00c80000bf18783b */ /* 0x000f2e0000000200 */
        /* <DEDUP_REMOVED lines=8> */
[----:B------:R-:W-:Y:S07]  /*5110*/  LDSM.16.M88.4 R136, [R184] ;  /* 0x00000000b888783b */ /* 0x000fee0000000200 */
[C---:B--2---:R-:W-:Y:S08]  /*5120*/  HMMA.16816.F32.BF16 R16, R20.reuse, R8, R16 ;  /* 0x000000081410723c */ /* 0x044ff00000041810 */
[----:B------:R-:W-:Y:S01]  /*5130*/  HMMA.16816.F32.BF16 R12, R20, R10, R12 ;  /* 0x0000000a140c723c */ /* 0x000fe2000004180c */
[----:B------:R-:W2:Y:S07]  /*5140*/  LDSM.16.M88.4 R8, [R193] ;  /* 0x00000000c108783b */ /* 0x000eae0000000200 */
[C---:B---3--:R-:W-:Y:S08]  /*5150*/  HMMA.16816.F32.BF16 R144, R28.reuse, R32, R144 ;  /* 0x000000201c90723c */ /* 0x048ff00000041890 */
[----:B------:R-:W-:Y:S01]  /*5160*/  HMMA.16816.F32.BF16 R140, R28, R34, R140 ;  /* 0x000000221c8c723c */ /* 0x000fe2000004188c */
[----:B------:R-:W3:Y:S04]  /*5170*/  LDSM.16.M88.4 R32, [R184+0x800] ;  /* 0x00080000b820783b */ /* 0x000ee80000000200 */
[----:B------:R-:W5:Y:S03]  /*5180*/  LDSM.16.M88.4 R28, [R184+0x1000] ;  /* 0x00100000b81c783b */ /* 0x000f660000000200 */
[C---:B----4-:R-:W-:Y:S08]  /*5190*/  HMMA.16816.F32.BF16 R160, R20.reuse, R24, R160 ;  /* 0x0000001814a0723c */ /* 0x050ff000000418a0 */
[C---:B------:R-:W-:Y:S01]  /*51a0*/  HMMA.16816.F32.BF16 R156, R20.reuse, R26, R156 ;  /* 0x0000001a149c723c */ /* 0x040fe2000004189c */
[----:B------:R-:W4:Y:S07]  /*51b0*/  LDSM.16.M88.4 R24, [R184+0x1800] ;  /* 0x00180000b818783b */ /* 0x000f2e0000000200 */
[C---:B-1----:R-:W-:Y:S08]  /*51c0*/  HMMA.16816.F32.BF16 R152, R20.reuse, R4, R152 ;  /* 0x000000041498723c */ /* 0x042ff00000041898 */
[C---:B------:R-:W-:Y:S01]  /*51d0*/  HMMA.16816.F32.BF16 R148, R20.reuse, R6, R148 ;  /* 0x000000061494723c */ /* 0x040fe20000041894 */
[----:B------:R-:W1:Y:S07]  /*51e0*/  LDSM.16.M88.4 R4, [R197+0xe000] ;  /* 0x00e00000c504783b */ /* 0x000e6e0000000200 */
[C---:B------:R-:W-:Y:S08]  /*51f0*/  HMMA.16816.F32.BF16 R144, R20.reuse, R168, R144 ;  /* 0x000000a81490723c */ /* 0x040ff00000041890 */
[----:B------:R-:W-:Y:S01]  /*5200*/  HMMA.16816.F32.BF16 R140, R20, R170, R140 ;  /* 0x000000aa148c723c */ /* 0x000fe2000004188c */
[----:B------:R-:W1:Y:S04]  /*5210*/  LDSM.16.M88.4 R20, [R197+0xe800] ;  /* 0x00e80000c514783b */ /* 0x000e680000000200 */
[----:B------:R-:W-:Y:S03]  /*5220*/  LDSM.16.M88.4 R168, [R197+0xf800] ;  /* 0x00f80000c5a8783b */ /* 0x000fe60000000200 */
[C---:B--2---:R-:W-:Y:S08]  /*5230*/  HMMA.16816.F32.BF16 R16, R8.reuse, R136, R16 ;  /* 0x000000880810723c */ /* 0x044ff00000041810 */
[C---:B------:R-:W-:Y:S01]  /*5240*/  HMMA.16816.F32.BF16 R12, R8.reuse, R138, R12 ;  /* 0x0000008a080c723c */ /* 0x040fe2000004180c */
[----:B------:R-:W-:Y:S07]  /*5250*/  LDSM.16.M88.4 R136, [R183] ;  /* 0x00000000b788783b */ /* 0x000fee0000000200 */
[C---:B---3--:R-:W-:Y:S08]  /*5260*/  HMMA.16816.F32.BF16 R160, R8.reuse, R32, R160 ;  /* 0x0000002008a0723c */ /* 0x048ff000000418a0 */
[C---:B------:R-:W-:Y:S01]  /*5270*/  HMMA.16816.F32.BF16 R156, R8.reuse, R34, R156 ;  /* 0x00000022089c723c */ /* 0x040fe2000004189c */
[----:B------:R-:W-:Y:S07]  /*5280*/  LDSM.16.M88.4 R32, [R194+0x4000] ;  /* 0x00400000c220783b */ /* 0x000fee0000000200 */
[C---:B-----5:R-:W-:Y:S08]  /*5290*/  HMMA.16816.F32.BF16 R152, R8.reuse, R28, R152 ;  /* 0x0000001c0898723c */ /* 0x060ff00000041898 */
[C---:B------:R-:W-:Y:S01]  /*52a0*/  HMMA.16816.F32.BF16 R148, R8.reuse, R30, R148 ;  /* 0x0000001e0894723c */ /* 0x040fe20000041894 */
[----:B------:R-:W-:Y:S07]  /*52b0*/  LDSM.16.M88.4 R28, [R180] ;  /* 0x00000000b41c783b */ /* 0x000fee0000000200 */
[C---:B----4-:R-:W-:Y:S08]  /*52c0*/  HMMA.16816.F32.BF16 R144, R8.reuse, R24, R144 ;  /* 0x000000180890723c */ /* 0x050ff00000041890 */
[----:B------:R-:W-:Y:S01]  /*52d0*/  HMMA.16816.F32.BF16 R140, R8, R26, R140 ;  /* 0x0000001a088c723c */ /* 0x000fe2000004188c */
[----:B------:R-:W2:Y:S04]  /*52e0*/  LDSM.16.M88.4 R24, [R196+0x4000] ;  /* 0x00400000c418783b */ /* 0x000ea80000000200 */
[----:B------:R-:W3:Y:S03]  /*52f0*/  LDSM.16.M88.4 R8, [R182] ;  /* 0x00000000b608783b */ /* 0x000ee60000000200 */
[C---:B-1----:R-:W-:Y:S08]  /*5300*/  HMMA.16816.F32.BF16 R16, R164.reuse, R4, R16 ;  /* 0x00000004a410723c */ /* 0x042ff00000041810 */
[C---:B------:R-:W-:Y:S01]  /*5310*/  HMMA.16816.F32.BF16 R12, R164.reuse, R6, R12 ;  /* 0x00000006a40c723c */ /* 0x040fe2000004180c */
[----:B------:R-:W1:Y:S07]  /*5320*/  LDSM.16.M88.4 R4, [R181] ;  /* 0x00000000b504783b */ /* 0x000e6e0000000200 */
[C---:B------:R-:W-:Y:S08]  /*5330*/  HMMA.16816.F32.BF16 R160, R164.reuse, R20, R160 ;  /* 0x00000014a4a0723c */ /* 0x040ff000000418a0 */
[C---:B------:R-:W-:Y:S01]  /*5340*/  HMMA.16816.F32.BF16 R156, R164.reuse, R22, R156 ;  /* 0x00000016a49c723c */ /* 0x040fe2000004189c */
[----:B------:R-:W4:Y:S07]  /*5350*/  LDSM.16.M88.4 R20, [R191+0xe000] ;  /* 0x00e00000bf14783b */ /* 0x000f2e0000000200 */
[C---:B------:R-:W-:Y:S08]  /*5360*/  HMMA.16816.F32.BF16 R152, R164.reuse, R172, R152 ;  /* 0x000000aca498723c */ /* 0x040ff00000041898 */
[----:B------:R-:W-:Y:S01]  /*5370*/  HMMA.16816.F32.BF16 R148, R164, R174, R148 ;  /* 0x000000aea494723c */ /* 0x000fe20000041894 */
[----:B------:R-:W-:Y:S07]  /*5380*/  LDSM.16.M88.4 R172, [R197+0x10800] ;  /* 0x01080000c5ac783b */ /* 0x000fee0000000200 */
[C---:B--2---:R-:W-:Y:S08]  /*5390*/  HMMA.16816.F32.BF16 R16, R24.reuse, R136, R16 ;  /* 0x000000881810723c */ /* 0x044ff00000041810 */
[C---:B------:R-:W-:Y:S01]  /*53a0*/  HMMA.16816.F32.BF16 R12, R24.reuse, R138, R12 ;  /* 0x0000008a180c723c */ /* 0x040fe2000004180c */
[----:B------:R-:W-:Y:S07]  /*53b0*/  LDSM.16.M88.4 R136, [R191+0xf800] ;  /* 0x00f80000bf88783b */ /* 0x000fee0000000200 */
[C---:B---3--:R-:W-:Y:S08]  /*53c0*/  HMMA.16816.F32.BF16 R160, R24.reuse, R8, R160 ;  /* 0x0000000818a0723c */ /* 0x048ff000000418a0 */
[C---:B------:R-:W-:Y:S01]  /*53d0*/  HMMA.16816.F32.BF16 R156, R24.reuse, R10, R156 ;  /* 0x0000000a189c723c */ /* 0x040fe2000004189c */
[----:B------:R-:W-:Y:S07]  /*53e0*/  LDSM.16.M88.4 R8, [R193+0x4000] ;  /* 0x00400000c108783b */ /* 0x000fee0000000200 */
[C---:B-1----:R-:W-:Y:S08]  /*53f0*/  HMMA.16816.F32.BF16 R152, R24.reuse, R4, R152 ;  /* 0x000000041898723c */ /* 0x042ff00000041898 */
[----:B------:R-:W-:Y:S01]  /*5400*/  HMMA.16816.F32.BF16 R148, R24, R6, R148 ;  /* 0x000000061894723c */ /* 0x000fe20000041894 */
[----:B------:R-:W1:Y:S07]  /*5410*/  LDSM.16.M88.4 R4, [R184+0x2000] ;  /* 0x00200000b804783b */ /* 0x000e6e0000000200 */
[C---:B------:R-:W-:Y:S08]  /*5420*/  HMMA.16816.F32.BF16 R144, R164.reuse, R168, R144 ;  /* 0x000000a8a490723c */ /* 0x040ff00000041890 */
[----:B------:R-:W-:Y:S01]  /*5430*/  HMMA.16816.F32.BF16 R140, R164, R170, R140 ;  /* 0x000000aaa48c723c */ /* 0x000fe2000004188c */
[----:B------:R-:W2:Y:S04]  /*5440*/  LDSM.16.M88.4 R168, [R191+0xe800] ;  /* 0x00e80000bfa8783b */ /* 0x000ea80000000200 */
[----:B------:R-:W3:Y:S03]  /*5450*/  LDSM.16.M88.4 R164, [R191+0xf000] ;  /* 0x00f00000bfa4783b */ /* 0x000ee60000000200 */
[C---:B----4-:R-:W-:Y:S08]  /*5460*/  HMMA.16816.F32.BF16 R16, R32.reuse, R20, R16 ;  /* 0x000000142010723c */ /* 0x050ff00000041810 */
[----:B------:R-:W-:Y:S01]  /*5470*/  HMMA.16816.F32.BF16 R12, R32, R22, R12 ;  /* 0x00000016200c723c */ /* 0x000fe2000004180c */
[----:B------:R-:W-:Y:S07]  /*5480*/  LDSM.16.M88.4 R20, [R184+0x3800] ;  /* 0x00380000b814783b */ /* 0x000fee0000000200 */
[C---:B------:R-:W-:Y:S08]  /*5490*/  HMMA.16816.F32.BF16 R144, R24.reuse, R28, R144 ;  /* 0x0000001c1890723c */ /* 0x040ff00000041890 */
[----:B------:R-:W-:Y:S01]  /*54a0*/  HMMA.16816.F32.BF16 R140, R24, R30, R140 ;  /* 0x0000001e188c723c */ /* 0x000fe2000004188c */
[----:B------:R-:W4:Y:S04]  /*54b0*/  LDSM.16.M88.4 R28, [R184+0x2800] ;  /* 0x00280000b81c783b */ /* 0x000f280000000200 */
[----:B------:R-:W-:Y:S03]  /*54c0*/  LDSM.16.M88.4 R24, [R184+0x3000] ;  /* 0x00300000b818783b */ /* 0x000fe60000000200 */
[C---:B-1----:R-:W-:Y:S08]  /*54d0*/  HMMA.16816.F32.BF16 R16, R8.reuse, R4, R16 ;  /* 0x000000040810723c */ /* 0x042ff00000041810 */
[----:B------:R-:W-:Y:S01]  /*54e0*/  HMMA.16816.F32.BF16 R12, R8, R6, R12 ;  /* 0x00000006080c723c */ /* 0x000fe2000004180c */
[----:B------:R-:W1:Y:S07]  /*54f0*/  LDSM.16.M88.4 R4, [R197+0x10000] ;  /* 0x01000000c504783b */ /* 0x000e6e0000000200 */
[C---:B--2---:R-:W-:Y:S08]  /*5500*/  HMMA.16816.F32.BF16 R160, R32.reuse, R168, R160 ;  /* 0x000000a820a0723c */ /* 0x044ff000000418a0 */
[C---:B------:R-:W-:Y:S01]  /*5510*/  HMMA.16816.F32.BF16 R156, R32.reuse, R170, R156 ;  /* 0x000000aa209c723c */ /* 0x040fe2000004189c */
[----:B------:R-:W-:Y:S07]  /*5520*/  LDSM.16.M88.4 R168, [R197+0x11000] ;  /* 0x01100000c5a8783b */ /* 0x000fee0000000200 */
[C---:B---3--:R-:W-:Y:S08]  /*5530*/  HMMA.16816.F32.BF16 R152, R32.reuse, R164, R152 ;  /* 0x000000a42098723c */ /* 0x048ff00000041898 */
[C---:B------:R-:W-:Y:S01]  /*5540*/  HMMA.16816.F32.BF16 R148, R32.reuse, R166, R148 ;  /* 0x000000a62094723c */ /* 0x040fe20000041894 */
[----:B------:R-:W-:Y:S07]  /*5550*/  LDSM.16.M88.4 R164, [R197+0x11800] ;  /* 0x01180000c5a4783b */ /* 0x000fee0000000200 */
[C---:B------:R-:W-:Y:S08]  /*5560*/  HMMA.16816.F32.BF16 R144, R32.reuse, R136, R144 ;  /* 0x000000882090723c */ /* 0x040ff00000041890 */
[----:B------:R-:W-:Y:S01]  /*5570*/  HMMA.16816.F32.BF16 R140, R32, R138, R140 ;  /* 0x0000008a208c723c */ /* 0x000fe2000004188c */
[----:B------:R-:W-:Y:S04]  /*5580*/  LDSM.16.M88.4 R136, [R196+0x8000] ;  /* 0x00800000c488783b */ /* 0x000fe80000000200 */
[----:B------:R-:W2:Y:S03]  /*5590*/  LDSM.16.M88.4 R32, [R179] ;  /* 0x00000000b320783b */ /* 0x000ea60000000200 */
[C---:B----4-:R-:W-:Y:S08]  /*55a0*/  HMMA.16816.F32.BF16 R160, R8.reuse, R28, R160 ;  /* 0x0000001c08a0723c */ /* 0x050ff000000418a0 */
[----:B------:R-:W-:Y:S01]  /*55b0*/  HMMA.16816.F32.BF16 R156, R8, R30, R156 ;  /* 0x0000001e089c723c */ /* 0x000fe2000004189c */
[----:B------:R-:W3:Y:S07]  /*55c0*/  LDSM.16.M88.4 R28, [R178] ;  /* 0x00000000b21c783b */ /* 0x000eee0000000200 */
[C---:B-1----:R-:W-:Y:S08]  /*55d0*/  HMMA.16816.F32.BF16 R16, R216.reuse, R4, R16 ;  /* 0x00000004d810723c */ /* 0x042ff00000041810 */
[----:B------:R-:W-:Y:S01]  /*55e0*/  HMMA.16816.F32.BF16 R12, R216, R6, R12 ;  /* 0x00000006d80c723c */ /* 0x000fe2000004180c */
[----:B------:R-:W-:Y:S07]  /*55f0*/  LDSM.16.M88.4 R4, [R191+0x10000] ;  /* 0x01000000bf04783b */ /* 0x000fee0000000200 */
[C---:B------:R-:W-:Y:S08]  /*5600*/  HMMA.16816.F32.BF16 R152, R8.reuse, R24, R152 ;  /* 0x000000180898723c */ /* 0x040ff00000041898 */
[C---:B------:R-:W-:Y:S01]  /*5610*/  HMMA.16816.F32.BF16 R148, R8.reuse, R26, R148 ;  /* 0x0000001a0894723c */ /* 0x040fe20000041894 */
[----:B------:R-:W-:Y:S07]  /*5620*/  LDSM.16.M88.4 R24, [R177] ;  /* 0x00000000b118783b */ /* 0x000fee0000000200 */
[C---:B------:R-:W-:Y:S08]  /*5630*/  HMMA.16816.F32.BF16 R144, R8.reuse, R20, R144 ;  /* 0x000000140890723c */ /* 0x040ff00000041890 */
[----:B------:R-:W-:Y:S01]  /*5640*/  HMMA.16816.F32.BF16 R140, R8, R22, R140 ;  /* 0x00000016088c723c */ /* 0x000fe2000004188c */
[----:B------:R-:W1:Y:S04]  /*5650*/  LDSM.16.M88.4 R8, [R194+0x8000] ;  /* 0x00800000c208783b */ /* 0x000e680000000200 */
[----:B------:R-:W-:Y:S03]  /*5660*/  LDSM.16.M88.4 R20, [R176] ;  /* 0x00000000b014783b */ /* 0x000fe60000000200 */
[C---:B------:R-:W-:Y:S08]  /*5670*/  HMMA.16816.F32.BF16 R160, R216.reuse, R172, R160 ;  /* 0x000000acd8a0723c */ /* 0x040ff000000418a0 */
[----:B------:R-:W-:Y:S01]  /*5680*/  HMMA.16816.F32.BF16 R156, R216, R174, R156 ;  /* 0x000000aed89c723c */ /* 0x000fe2000004189c */
[----:B------:R-:W-:Y:S07]  /*5690*/  LDSM.16.M88.4 R172, [R191+0x11000] ;  /* 0x01100000bfac783b */ /* 0x000fee0000000200 */
[C---:B--2---:R-:W-:Y:S08]  /*56a0*/  HMMA.16816.F32.BF16 R16, R136.reuse, R32, R16 ;  /* 0x000000208810723c */ /* 0x044ff00000041810 */
[----:B------:R-:W-:Y:S01]  /*56b0*/  HMMA.16816.F32.BF16 R12, R136, R34, R12 ;  /* 0x00000022880c723c */ /* 0x000fe2000004180c */
[----:B------:R-:W2:Y:S07]  /*56c0*/  LDSM.16.M88.4 R32, [R191+0x10800] ;  /* 0x01080000bf20783b */ /* 0x000eae0000000200 */
[C---:B------:R-:W-:Y:S08]  /*56d0*/  HMMA.16816.F32.BF16 R152, R216.reuse, R168, R152 ;  /* 0x000000a8d898723c */ /* 0x040ff00000041898 */
[C---:B------:R-:W-:Y:S08]  /*56e0*/  HMMA.16816.F32.BF16 R148, R216.reuse, R170, R148 ;  /* 0x000000aad894723c */ /* 0x040ff00000041894 */
[C---:B------:R-:W-:Y:S08]  /*56f0*/  HMMA.16816.F32.BF16 R144, R216.reuse, R164, R144 ;  /* 0x000000a4d890723c */ /* 0x040ff00000041890 */
[----:B------:R-:W-:Y:S01]  /*5700*/  HMMA.16816.F32.BF16 R140, R216, R166, R140 ;  /* 0x000000a6d88c723c */ /* 0x000fe2000004188c */
[----:B------:R-:W-:Y:S07]  /*5710*/  LDSM.16.M88.4 R164, [R193+0x8000] ;  /* 0x00800000c1a4783b */ /* 0x000fee0000000200 */
[C---:B---3--:R-:W-:Y:S01]  /*5720*/  HMMA.16816.F32.BF16 R168, R136.reuse, R28, R160 ;  /* 0x0000001c88a8723c */ /* 0x048fe200000418a0 */
[----:B------:R-:W3:Y:S06]  /*5730*/  LDSM.16.M88.4 R160, [R184+0x4000] ;  /* 0x00400000b8a0783b */ /* 0x000eec0000000200 */
[----:B------:R-:W-:Y:S01]  /*5740*/  IADD3 R28, R2, 0x8, RZ ;  /* 0x00000008021c7810 */ /* 0x000fe20007ffe0ff */
[----:B------:R-:W-:Y:S03]  /*5750*/  HMMA.16816.F32.BF16 R156, R136, R30, R156 ;  /* 0x0000001e889c723c */ /* 0x000fe6000004189c */
[----:B------:R-:W-:-:S02]  /*5760*/  ISETP.GE.AND P4, PT, R28, R207, PT ;  /* 0x000000cf1c00720c */ /* 0x000fc40003f86270 */
[----:B------:R-:W-:Y:S02]  /*5770*/  ISETP.GE.AND P5, PT, R28, R135, PT ;  /* 0x000000871c00720c */ /* 0x000fe40003fa6270 */
[----:B------:R-:W-:Y:S01]  /*5780*/  IADD3 R30, R2, 0x1, RZ ;  /* 0x00000001021e7810 */ /* 0x000fe20007ffe0ff */
[C---:B-1----:R-:W-:Y:S03]  /*5790*/  HMMA.16816.F32.BF16 R16, R8.reuse, R4, R16 ;  /* 0x000000040810723c */ /* 0x042fe60000041810 */
[----:B------:R1:W4:Y:S01]  /*57a0*/  I2F R3, R30 ;  /* 0x0000001e00037306 */ /* 0x0003220000201400 */
[C---:B------:R-:W-:Y:S02]  /*57b0*/  ISETP.GE.AND P6, PT, R30.reuse, R207, PT ;  /* 0x000000cf1e00720c */ /* 0x040fe40003fc6270 */
[----:B------:R-:W-:Y:S02]  /*57c0*/  ISETP.GE.AND P0, PT, R30, R135, PT ;  /* 0x000000871e00720c */ /* 0x000fe40003f06270 */
[----:B------:R-:W-:Y:S01]  /*57d0*/  HMMA.16816.F32.BF16 R12, R8, R6, R12 ;  /* 0x00000006080c723c */ /* 0x000fe2000004180c */
[----:B------:R-:W5:Y:S07]  /*57e0*/  LDSM.16.M88.4 R4, [R184+0x4800] ;  /* 0x00480000b804783b */ /* 0x000f6e0000000200 */
[----:B------:R-:W-:Y:S01]  /*57f0*/  HMMA.16816.F32.BF16 R152, R136, R24, R152 ;  /* 0x000000188898723c */ /* 0x000fe20000041898 */
[----:B-1----:R-:W-:-:S07]  /*5800*/  IADD3 R30, R2, 0x10, RZ ;  /* 0x00000010021e7810 */ /* 0x002fce0007ffe0ff */
[----:B------:R-:W-:Y:S01]  /*5810*/  HMMA.16816.F32.BF16 R148, R136, R26, R148 ;  /* 0x0000001a8894723c */ /* 0x000fe20000041894 */
[----:B------:R-:W1:Y:S07]  /*5820*/  LDSM.16.M88.4 R24, [R191+0x11800] ;  /* 0x01180000bf18783b */ /* 0x000e6e0000000200 */
[C---:B--2---:R-:W-:Y:S07]  /*5830*/  HMMA.16816.F32.BF16 R168, R8.reuse, R32, R168 ;  /* 0x0000002008a8723c */ /* 0x044fee00000418a8 */
[----:B------:R-:W-:Y:S01]  /*5840*/  IADD3 R32, R2, 0x30, RZ ;  /* 0x0000003002207810 */ /* 0x000fe20007ffe0ff */
[----:B------:R-:W-:Y:S08]  /*5850*/  HMMA.16816.F32.BF16 R156, R8, R34, R156 ;  /* 0x00000022089c723c */ /* 0x000ff0000004189c */
[C---:B------:R-:W-:Y:S08]  /*5860*/  HMMA.16816.F32.BF16 R144, R136.reuse, R20, R144 ;  /* 0x000000148890723c */ /* 0x040ff00000041890 */
[----:B------:R-:W-:Y:S01]  /*5870*/  HMMA.16816.F32.BF16 R140, R136, R22, R140 ;  /* 0x00000016888c723c */ /* 0x000fe2000004188c */
[----:B------:R-:W2:Y:S07]  /*5880*/  LDSM.16.M88.4 R20, [R184+0x5000] ;  /* 0x00500000b814783b */ /* 0x000eae0000000200 */
[C---:B---3--:R-:W-:Y:S08]  /*5890*/  HMMA.16816.F32.BF16 R16, R164.reuse, R160, R16 ;  /* 0x000000a0a410723c */ /* 0x048ff00000041810 */
[----:B------:R-:W-:Y:S08]  /*58a0*/  HMMA.16816.F32.BF16 R12, R164, R162, R12 ;  /* 0x000000a2a40c723c */ /* 0x000ff0000004180c */
[----:B------:R-:W-:Y:S08]  /*58b0*/  HMMA.16816.F32.BF16 R152, R8, R172, R152 ;  /* 0x000000ac0898723c */ /* 0x000ff00000041898 */
[C---:B-----5:R-:W-:Y:S08]  /*58c0*/  HMMA.16816.F32.BF16 R168, R164.reuse, R4, R168 ;  /* 0x00000004a4a8723c */ /* 0x060ff000000418a8 */
[----:B------:R-:W-:Y:S01]  /*58d0*/  HMMA.16816.F32.BF16 R156, R164, R6, R156 ;  /* 0x00000006a49c723c */ /* 0x000fe2000004189c */
[----:B------:R-:W3:Y:S01]  /*58e0*/  LDSM.16.M88.4 R4, [R184+0x5800] ;  /* 0x00580000b804783b */ /* 0x000ee20000000200 */
[----:B------:R-:W-:-:S06]  /*58f0*/  DEPBAR.LE SB0, 0x0 ;  /* 0x000080000000791a */ /* 0x000fcc0000000000 */
[C---:B-1----:R-:W-:Y:S01]  /*5900*/  HMMA.16816.F32.BF16 R144, R8.reuse, R24, R144 ;  /* 0x000000180890723c */ /* 0x042fe20000041890 */
[----:B------:R1:W5:Y:S06]  /*5910*/  I2F R25, R28 ;  /* 0x0000001c00197306 */ /* 0x00036c0000201400 */
[C---:B------:R-:W-:Y:S01]  /*5920*/  IADD3 R24, R2.reuse, 0x9, RZ ;  /* 0x0000000902187810 */ /* 0x040fe20007ffe0ff */
[C---:B------:R-:W-:Y:S08]  /*5930*/  HMMA.16816.F32.BF16 R148, R8.reuse, R174, R148 ;  /* 0x000000ae0894723c */ /* 0x040ff00000041894 */
[----:B------:R-:W-:Y:S01]  /*5940*/  HMMA.16816.F32.BF16 R140, R8, R26, R140 ;  /* 0x0000001a088c723c */ /* 0x000fe2000004188c */
[----:B------:R-:W3:Y:S01]  /*5950*/  I2F R26, R24 ;  /* 0x00000018001a7306 */ /* 0x000ee20000201400 */
[----:B-1----:R-:W-:-:S05]  /*5960*/  IADD3 R28, R2, 0x11, RZ ;  /* 0x00000011021c7810 */ /* 0x002fca0007ffe0ff */
[CC--:B----4-:R-:W-:Y:S01]  /*5970*/  FFMA.FTZ R11, R3.reuse, R0.reuse, R17 ;  /* 0x00000000030b7223 */ /* 0x0d0fe20000010011 */
[C---:B--2---:R-:W-:Y:S01]  /*5980*/  HMMA.16816.F32.BF16 R152, R164.reuse, R20, R152 ;  /* 0x00000014a498723c */ /* 0x044fe20000041898 */
[-C--:B------:R-:W-:Y:S01]  /*5990*/  FFMA.FTZ R10, R3, R0.reuse, R19 ;  /* 0x00000000030a7223 */ /* 0x080fe20000010013 */
[----:B------:R-:W1:Y:S01]  /*59a0*/  I2F R17, R28 ;  /* 0x0000001c00117306 */ /* 0x000e620000201400 */
[-C--:B-----5:R-:W-:Y:S01]  /*59b0*/  FFMA.FTZ R9, R25, R0.reuse, R12 ;  /* 0x0000000019097223 */ /* 0x0a0fe2000001000c */
[----:B------:R-:W-:Y:S01]  /*59c0*/  FSEL R11, R11, -INF , !P6 ;  /* 0xff8000000b0b7808 */ /* 0x000fe20007000000 */
[-C--:B------:R-:W-:Y:S01]  /*59d0*/  FFMA.FTZ R8, R25, R0.reuse, R14 ;  /* 0x0000000019087223 */ /* 0x080fe2000001000e */
[----:B------:R-:W-:Y:S02]  /*59e0*/  IADD3 R14, R2, 0x18, RZ ;  /* 0x00000018020e7810 */ /* 0x000fe40007ffe0ff */
[----:B------:R-:W-:Y:S01]  /*59f0*/  FSEL R9, R9, -INF , !P4 ;  /* 0xff80000009097808 */ /* 0x000fe20006000000 */
[CC--:B---3--:R-:W-:Y:S01]  /*5a00*/  FFMA.FTZ R13, R26.reuse, R0.reuse, R13 ;  /* 0x000000001a0d7223 */ /* 0x0c8fe2000001000d */
[----:B------:R2:W3:Y:S01]  /*5a10*/  I2F R3, R30 ;  /* 0x0000001e00037306 */ /* 0x0004e20000201400 */
[----:B------:R-:W-:Y:S01]  /*5a20*/  FFMA.FTZ R12, R26, R0, R15 ;  /* 0x000000001a0c7223 */ /* 0x000fe2000001000f */
[----:B------:R-:W-:Y:S01]  /*5a30*/  FSEL R8, R8, -INF , !P5 ;  /* 0xff80000008087808 */ /* 0x000fe20006800000 */
[----:B------:R-:W-:Y:S01]  /*5a40*/  HMMA.16816.F32.BF16 R148, R164, R22, R148 ;  /* 0x00000016a494723c */ /* 0x000fe20000041894 */
[----:B------:R-:W-:-:S02]  /*5a50*/  ISETP.GE.AND P4, PT, R30, R207, PT ;  /* 0x000000cf1e00720c */ /* 0x000fc40003f86270 */
[----:B------:R-:W-:Y:S02]  /*5a60*/  ISETP.GE.AND P5, PT, R30, R135, PT ;  /* 0x000000871e00720c */ /* 0x000fe40003fa6270 */
[----:B------:R-:W-:Y:S01]  /*5a70*/  IADD3 R20, R2, 0x20, RZ ;  /* 0x0000002002147810 */ /* 0x000fe20007ffe0ff */
[----:B------:R-:W4:Y:S01]  /*5a80*/  I2F R15, R14 ;  /* 0x0000000e000f7306 */ /* 0x000f220000201400 */
[----:B------:R-:W-:Y:S01]  /*5a90*/  FSEL R10, R10, -INF , !P0 ;  /* 0xff8000000a0a7808 */ /* 0x000fe20004000000 */
[CC--:B-1----:R-:W-:Y:S01]  /*5aa0*/  FFMA.FTZ R25, R17.reuse, R0.reuse, R169 ;  /* 0x0000000011197223 */ /* 0x0c2fe200000100a9 */
[C---:B------:R-:W-:Y:S01]  /*5ab0*/  ISETP.GE.AND P6, PT, R24.reuse, R207, PT ;  /* 0x000000cf1800720c */ /* 0x040fe20003fc6270 */
[C---:B------:R-:W-:Y:S01]  /*5ac0*/  HMMA.16816.F32.BF16 R144, R164.reuse, R4, R144 ;  /* 0x00000004a490723c */ /* 0x040fe20000041890 */
[----:B------:R-:W-:Y:S01]  /*5ad0*/  ISETP.GE.AND P0, PT, R24, R135, PT ;  /* 0x000000871800720c */ /* 0x000fe20003f06270 */
[-C--:B------:R-:W-:Y:S01]  /*5ae0*/  FFMA.FTZ R24, R17, R0.reuse, R171 ;  /* 0x0000000011187223 */ /* 0x080fe200000100ab */
[----:B--2---:R-:W-:Y:S01]  /*5af0*/  IADD3 R30, R2, 0x19, RZ ;  /* 0x00000019021e7810 */ /* 0x004fe20007ffe0ff */
[-C--:B---3--:R-:W-:Y:S01]  /*5b00*/  FFMA.FTZ R27, R3, R0.reuse, R168 ;  /* 0x00000000031b7223 */ /* 0x088fe200000100a8 */
[----:B------:R-:W-:Y:S01]  /*5b10*/  FSEL R13, R13, -INF , !P6 ;  /* 0xff8000000d0d7808 */ /* 0x000fe20007000000 */
[----:B------:R-:W-:Y:S01]  /*5b20*/  FFMA.FTZ R26, R3, R0, R170 ;  /* 0x00000000031a7223 */ /* 0x000fe200000100aa */
[----:B------:R-:W1:Y:S01]  /*5b30*/  I2F R19, R30 ;  /* 0x0000001e00137306 */ /* 0x000e620000201400 */
[----:B------:R-:W-:Y:S01]  /*5b40*/  FSEL R12, R12, -INF , !P0 ;  /* 0xff8000000c0c7808 */ /* 0x000fe20004000000 */
[----:B------:R-:W-:Y:S01]  /*5b50*/  HMMA.16816.F32.BF16 R4, R164, R6, R140 ;  /* 0x00000006a404723c */ /* 0x000fe2000004188c */
[----:B------:R-:W-:-:S02]  /*5b60*/  FSEL R27, R27, -INF , !P4 ;  /* 0xff8000001b1b7808 */ /* 0x000fc40006000000 */
[----:B------:R-:W-:Y:S01]  /*5b70*/  FSEL R26, R26, -INF , !P5 ;  /* 0xff8000001a1a7808 */ /* 0x000fe20006800000 */
[CC--:B----4-:R-:W-:Y:S01]  /*5b80*/  FFMA.FTZ R23, R15.reuse, R0.reuse, R156 ;  /* 0x000000000f177223 */ /* 0x0d0fe2000001009c */
[C---:B------:R-:W-:Y:S01]  /*5b90*/  ISETP.GE.AND P4, PT, R14.reuse, R207, PT ;  /* 0x000000cf0e00720c */ /* 0x040fe20003f86270 */
[----:B------:R-:W2:Y:S01]  /*5ba0*/  I2F R3, R20 ;  /* 0x0000001400037306 */ /* 0x000ea20000201400 */
[----:B------:R-:W-:Y:S01]  /*5bb0*/  ISETP.GE.AND P5, PT, R14, R135, PT ;  /* 0x000000870e00720c */ /* 0x000fe20003fa6270 */
[-C--:B------:R-:W-:Y:S01]  /*5bc0*/  FFMA.FTZ R22, R15, R0.reuse, R158 ;  /* 0x000000000f167223 */ /* 0x080fe2000001009e */
[----:B------:R-:W-:Y:S02]  /*5bd0*/  IADD3 R14, R2, 0x21, RZ ;  /* 0x00000021020e7810 */ /* 0x000fe40007ffe0ff */
[C---:B------:R-:W-:Y:S02]  /*5be0*/  ISETP.GE.AND P6, PT, R28.reuse, R207, PT ;  /* 0x000000cf1c00720c */ /* 0x040fe40003fc6270 */
[----:B------:R-:W-:Y:S01]  /*5bf0*/  ISETP.GE.AND P0, PT, R28, R135, PT ;  /* 0x000000871c00720c */ /* 0x000fe20003f06270 */
[----:B------:R-:W3:Y:S01]  /*5c00*/  I2F R17, R14 ;  /* 0x0000000e00117306 */ /* 0x000ee20000201400 */
[----:B------:R-:W-:Y:S01]  /*5c10*/  IADD3 R28, R2, 0x28, RZ ;  /* 0x00000028021c7810 */ /* 0x000fe20007ffe0ff */
[-C--:B-1----:R-:W-:Y:S01]  /*5c20*/  FFMA.FTZ R21, R19, R0.reuse, R157 ;  /* 0x0000000013157223 */ /* 0x082fe2000001009d */
[----:B------:R-:W-:Y:S01]  /*5c30*/  FSEL R25, R25, -INF , !P6 ;  /* 0xff80000019197808 */ /* 0x000fe20007000000 */
[----:B------:R-:W-:Y:S01]  /*5c40*/  FFMA.FTZ R159, R19, R0, R159 ;  /* 0x00000000139f7223 */ /* 0x000fe2000001009f */
[----:B------:R-:W-:-:S02]  /*5c50*/  FSEL R24, R24, -INF , !P0 ;  /* 0xff80000018187808 */ /* 0x000fc40004000000 */
[C---:B------:R-:W-:Y:S01]  /*5c60*/  ISETP.GE.AND P6, PT, R30.reuse, R207, PT ;  /* 0x000000cf1e00720c */ /* 0x040fe20003fc6270 */
[----:B------:R-:W1:Y:S01]  /*5c70*/  I2F R15, R28 ;  /* 0x0000001c000f7306 */ /* 0x000e620000201400 */
[CC--:B--2---:R-:W-:Y:S01]  /*5c80*/  FFMA.FTZ R152, R3.reuse, R0.reuse, R152 ;  /* 0x0000000003987223 */ /* 0x0c4fe20000010098 */
[----:B------:R-:W-:Y:S01]  /*5c90*/  ISETP.GE.AND P0, PT, R30, R135, PT ;  /* 0x000000871e00720c */ /* 0x000fe20003f06270 */
[-C--:B------:R-:W-:Y:S01]  /*5ca0*/  FFMA.FTZ R154, R3, R0.reuse, R154 ;  /* 0x00000000039a7223 */ /* 0x080fe2000001009a */
[----:B------:R-:W-:Y:S02]  /*5cb0*/  FSEL R23, R23, -INF , !P4 ;  /* 0xff80000017177808 */ /* 0x000fe40006000000 */
[----:B------:R-:W-:Y:S02]  /*5cc0*/  FSEL R22, R22, -INF , !P5 ;  /* 0xff80000016167808 */ /* 0x000fe40006800000 */
[----:B------:R-:W2:Y:S01]  /*5cd0*/  I2F R3, R32 ;  /* 0x0000002000037306 */ /* 0x000ea20000201400 */
[C---:B------:R-:W-:Y:S01]  /*5ce0*/  ISETP.GE.AND P4, PT, R20.reuse, R207, PT ;  /* 0x000000cf1400720c */ /* 0x040fe20003f86270 */
[CC--:B---3--:R-:W-:Y:S01]  /*5cf0*/  FFMA.FTZ R153, R17.reuse, R0.reuse, R153 ;  /* 0x0000000011997223 */ /* 0x0c8fe20000010099 */
[----:B------:R-:W-:Y:S01]  /*5d00*/  ISETP.GE.AND P5, PT, R20, R135, PT ;  /* 0x000000871400720c */ /* 0x000fe20003fa6270 */
[----:B------:R-:W-:Y:S01]  /*5d10*/  FFMA.FTZ R155, R17, R0, R155 ;  /* 0x00000000119b7223 */ /* 0x000fe2000001009b */
[----:B------:R-:W-:-:S02]  /*5d20*/  FSEL R21, R21, -INF , !P6 ;  /* 0xff80000015157808 */ /* 0x000fc40007000000 */
[----:B------:R-:W-:Y:S01]  /*5d30*/  FSEL R20, R159, -INF , !P0 ;  /* 0xff8000009f147808 */ /* 0x000fe20004000000 */
[CC--:B-1----:R-:W-:Y:S01]  /*5d40*/  FFMA.FTZ R148, R15.reuse, R0.reuse, R148 ;  /* 0x000000000f947223 */ /* 0x0c2fe20000010094 */
[C---:B------:R-:W-:Y:S01]  /*5d50*/  ISETP.GE.AND P6, PT, R14.reuse, R207, PT ;  /* 0x000000cf0e00720c */ /* 0x040fe20003fc6270 */
[-C--:B------:R-:W-:Y:S01]  /*5d60*/  FFMA.FTZ R150, R15, R0.reuse, R150 ;  /* 0x000000000f967223 */ /* 0x080fe20000010096 */
[----:B------:R-:W-:Y:S01]  /*5d70*/  BAR.SYNC.DEFER_BLOCKING 0x0 ;  /* 0x0000000000007b1d */ /* 0x000fe20000010000 */
[----:B------:R-:W-:Y:S02]  /*5d80*/  ISETP.GE.AND P0, PT, R14, R135, PT ;  /* 0x000000870e00720c */ /* 0x000fe40003f06270 */
[----:B------:R-:W-:Y:S02]  /*5d90*/  IADD3 R30, R2, 0x29, RZ ;  /* 0x00000029021e7810 */ /* 0x000fe40007ffe0ff */
[----:B------:R-:W-:Y:S01]  /*5da0*/  FSEL R169, R153, -INF , !P6 ;  /* 0xff80000099a97808 */ /* 0x000fe20007000000 */
[-C--:B--2---:R-:W-:Y:S01]  /*5db0*/  FFMA.FTZ R144, R3, R0.reuse, R144 ;  /* 0x0000000003907223 */ /* 0x084fe20000010090 */
[----:B------:R-:W-:Y:S01]  /*5dc0*/  FSEL R168, R155, -INF , !P0 ;  /* 0xff8000009ba87808 */ /* 0x000fe20004000000 */
[----:B------:R-:W1:Y:S01]  /*5dd0*/  I2F R14, R30 ;  /* 0x0000001e000e7306 */ /* 0x000e620000201400 */
[C---:B------:R-:W-:Y:S01]  /*5de0*/  ISETP.GE.AND P6, PT, R30.reuse, R207, PT ;  /* 0x000000cf1e00720c */ /* 0x040fe20003fc6270 */
[----:B------:R-:W-:Y:S01]  /*5df0*/  FFMA.FTZ R146, R3, R0, R146 ;  /* 0x0000000003927223 */ /* 0x000fe20000010092 */
[----:B------:R-:W-:-:S02]  /*5e00*/  ISETP.GE.AND P0, PT, R30, R135, PT ;  /* 0x000000871e00720c */ /* 0x000fc40003f06270 */
[----:B------:R-:W-:Y:S02]  /*5e10*/  FSEL R171, R152, -INF , !P4 ;  /* 0xff80000098ab7808 */ /* 0x000fe40006000000 */
[----:B------:R-:W-:Y:S01]  /*5e20*/  FSEL R170, R154, -INF , !P5 ;  /* 0xff8000009aaa7808 */ /* 0x000fe20006800000 */
[----:B------:R-:W2:Y:S01]  /*5e30*/  I2F R3, R2 ;  /* 0x0000000200037306 */ /* 0x000ea20000201400 */
[C---:B------:R-:W-:Y:S02]  /*5e40*/  ISETP.GE.AND P4, PT, R28.reuse, R207, PT ;  /* 0x000000cf1c00720c */ /* 0x040fe40003f86270 */
[----:B------:R-:W-:Y:S02]  /*5e50*/  ISETP.GE.AND P5, PT, R28, R135, PT ;  /* 0x000000871c00720c */ /* 0x000fe40003fa6270 */
[----:B------:R-:W-:Y:S02]  /*5e60*/  IADD3 R28, R2, 0x31, RZ ;  /* 0x00000031021c7810 */ /* 0x000fe40007ffe0ff */
[----:B------:R-:W-:Y:S01]  /*5e70*/  FSEL R173, R148, -INF , !P4 ;  /* 0xff80000094ad7808 */ /* 0x000fe20006000000 */
[-C--:B-1----:R-:W-:Y:S01]  /*5e80*/  FFMA.FTZ R149, R14, R0.reuse, R149 ;  /* 0x000000000e957223 */ /* 0x082fe20000010095 */
[----:B------:R-:W-:Y:S01]  /*5e90*/  IADD3 R30, R2, 0x38, RZ ;  /* 0x00000038021e7810 */ /* 0x000fe20007ffe0ff */
[----:B------:R-:W1:Y:S01]  /*5ea0*/  I2F R17, R28 ;  /* 0x0000001c00117306 */ /* 0x000e620000201400 */
[----:B------:R-:W-:Y:S01]  /*5eb0*/  FSEL R172, R150, -INF , !P5 ;  /* 0xff80000096ac7808 */ /* 0x000fe20006800000 */
[----:B------:R-:W-:Y:S01]  /*5ec0*/  FFMA.FTZ R151, R14, R0, R151 ;  /* 0x000000000e977223 */ /* 0x000fe20000010097 */
[----:B------:R-:W-:-:S02]  /*5ed0*/  ISETP.GE.AND P4, PT, R32, R207, PT ;  /* 0x000000cf2000720c */ /* 0x000fc40003f86270 */
[----:B------:R-:W-:Y:S02]  /*5ee0*/  ISETP.GE.AND P5, PT, R32, R135, PT ;  /* 0x000000872000720c */ /* 0x000fe40003fa6270 */
[----:B------:R-:W-:Y:S01]  /*5ef0*/  IADD3 R14, R2, 0x39, RZ ;  /* 0x00000039020e7810 */ /* 0x000fe20007ffe0ff */
[----:B------:R-:W3:Y:S01]  /*5f00*/  I2F R15, R30 ;  /* 0x0000001e000f7306 */ /* 0x000ee20000201400 */
[----:B------:R-:W-:Y:S02]  /*5f10*/  FSEL R157, R144, -INF , !P4 ;  /* 0xff800000909d7808 */ /* 0x000fe40006000000 */
[----:B------:R-:W-:Y:S02]  /*5f20*/  FSEL R154, R146, -INF , !P5 ;  /* 0xff800000929a7808 */ /* 0x000fe40006800000 */
[C---:B------:R-:W-:Y:S02]  /*5f30*/  ISETP.GE.AND P4, PT, R2.reuse, R207, PT ;  /* 0x000000cf0200720c */ /* 0x040fe40003f86270 */
[----:B------:R-:W-:Y:S01]  /*5f40*/  ISETP.GE.AND P5, PT, R2, R135, PT ;  /* 0x000000870200720c */ /* 0x000fe20003fa6270 */
[-C--:B--2---:R-:W-:Y:S01]  /*5f50*/  FFMA.FTZ R2, R3, R0.reuse, R16 ;  /* 0x0000000003027223 */ /* 0x084fe20000010010 */
[----:B------:R-:W-:Y:S01]  /*5f60*/  FSEL R167, R149, -INF , !P6 ;  /* 0xff80000095a77808 */ /* 0x000fe20007000000 */
[CC--:B-1----:R-:W-:Y:S01]  /*5f70*/  FFMA.FTZ R145, R17.reuse, R0.reuse, R145 ;  /* 0x0000000011917223 */ /* 0x0c2fe20000010091 */
[----:B------:R-:W-:Y:S01]  /*5f80*/  ISETP.GE.AND P6, PT, R28, R207, PT ;  /* 0x000000cf1c00720c */ /* 0x000fe20003fc6270 */
[----:B------:R-:W-:Y:S01]  /*5f90*/  FFMA.FTZ R140, R17, R0, R147 ;  /* 0x00000000118c7223 */ /* 0x000fe20000010093 */
[----:B------:R-:W-:-:S02]  /*5fa0*/  FSEL R2, R2, -INF , !P4 ;  /* 0xff80000002027808 */ /* 0x000fc40006000000 */
[----:B------:R-:W-:Y:S01]  /*5fb0*/  FSEL R166, R151, -INF , !P0 ;  /* 0xff80000097a67808 */ /* 0x000fe20004000000 */
[CC--:B---3--:R-:W-:Y:S01]  /*5fc0*/  FFMA.FTZ R4, R15.reuse, R0.reuse, R4 ;  /* 0x000000000f047223 */ /* 0x0c8fe20000010004 */
[----:B------:R-:W-:Y:S01]  /*5fd0*/  ISETP.GE.AND P4, PT, R134, 0x3, PT ;  /* 0x000000038600780c */ /* 0x000fe20003f86270 */
[----:B------:R-:W-:Y:S01]  /*5fe0*/  FFMA.FTZ R6, R15, R0, R6 ;  /* 0x000000000f067223 */ /* 0x000fe20000010006 */
[----:B------:R-:W-:Y:S01]  /*5ff0*/  ISETP.GE.AND P0, PT, R28, R135, PT ;  /* 0x000000871c00720c */ /* 0x000fe20003f06270 */
[----:B------:R-:W1:Y:S01]  /*6000*/  I2F R15, R14 ;  /* 0x0000000e000f7306 */ /* 0x000e620000201400 */
[----:B------:R-:W-:Y:S02]  /*6010*/  FSEL R155, R145, -INF , !P6 ;  /* 0xff800000919b7808 */ /* 0x000fe40007000000 */
[----:B------:R-:W-:Y:S02]  /*6020*/  ISETP.GE.AND P6, PT, R30, R207, PT ;  /* 0x000000cf1e00720c */ /* 0x000fe40003fc6270 */
[----:B------:R-:W-:-:S02]  /*6030*/  FSEL R140, R140, -INF , !P0 ;  /* 0xff8000008c8c7808 */ /* 0x000fc40004000000 */
[----:B------:R-:W-:Y:S02]  /*6040*/  ISETP.GE.AND P0, PT, R30, R135, PT ;  /* 0x000000871e00720c */ /* 0x000fe40003f06270 */
[----:B------:R-:W-:Y:S01]  /*6050*/  FSEL R143, R4, -INF , !P6 ;  /* 0xff800000048f7808 */ /* 0x000fe20007000000 */
[-C--:B------:R-:W-:Y:S01]  /*6060*/  FFMA.FTZ R4, R3, R0.reuse, R18 ;  /* 0x0000000003047223 */ /* 0x080fe20000010012 */
[----:B------:R-:W-:Y:S02]  /*6070*/  FSEL R142, R6, -INF , !P0 ;  /* 0xff800000068e7808 */ /* 0x000fe40004000000 */
[C---:B------:R-:W-:Y:S02]  /*6080*/  ISETP.GE.AND P6, PT, R14.reuse, R207, PT ;  /* 0x000000cf0e00720c */ /* 0x040fe40003fc6270 */
[----:B------:R-:W-:Y:S01]  /*6090*/  ISETP.GE.AND P0, PT, R14, R135, PT ;  /* 0x000000870e00720c */ /* 0x000fe20003f06270 */
[CC--:B-1----:R-:W-:Y:S01]  /*60a0*/  FFMA.FTZ R5, R15.reuse, R0.reuse, R5 ;  /* 0x000000000f057223 */ /* 0x0c2fe20000010005 */
[----:B------:R-:W-:Y:S01]  /*60b0*/  FSEL R4, R4, -INF , !P5 ;  /* 0xff80000004047808 */ /* 0x000fe20006800000 */
[----:B------:R-:W-:-:S03]  /*60c0*/  FFMA.FTZ R7, R15, R0, R7 ;  /* 0x000000000f077223 */ /* 0x000fc60000010007 */
        /* <DEDUP_REMOVED lines=8> */
[----:B------:R-:W-:-:S04]  /*6150*/  IMAD R5, R5, c[0x0][0x198], RZ ;  /* 0x0000660005057a24 */ /* 0x000fc800078e02ff */
[----:B------:R-:W-:Y:S01]  /*6160*/  IMAD R5, R6, c[0x0][0x19c], R5 ;  /* 0x0000670006057a24 */ /* 0x000fe200078e0205 */
[----:B------:R-:W-:-:S03]  /*6170*/  LEA R6, P5, R16, R208, 0x6 ;  /* 0x000000d010067211 */ /* 0x000fc600078a30ff */
[----:B------:R-:W-:Y:S01]  /*6180*/  IMAD.IADD R5, R17, 0x1, R5 ;  /* 0x0000000111057824 */ /* 0x000fe200078e0205 */
[C---:B------:R-:W-:Y:S02]  /*6190*/  @!P3 LEA R14, P0, R6.reuse, c[0x0][0x168], 0x1 ;  /* 0x00005a00060eba11 */ /* 0x040fe400078008ff */
[----:B------:R-:W-:Y:S02]  /*61a0*/  IADD3 R3, P6, R6, UR10, RZ ;  /* 0x0000000a06037c10 */ /* 0x000fe4000ffde0ff */
[----:B------:R-:W-:Y:S02]  /*61b0*/  LEA.HI.X R5, R16, R211, R5, 0x6, P5 ;  /* 0x000000d310057211 */ /* 0x000fe400028f3405 */
[C---:B------:R-:W-:Y:S02]  /*61c0*/  @!P2 LEA R18, P5, R6.reuse, c[0x0][0x168], 0x1 ;  /* 0x00005a000612aa11 */ /* 0x040fe400078a08ff */
[C---:B------:R-:W-:Y:S02]  /*61d0*/  @!P3 LEA.HI.X R15, R6.reuse, c[0x0][0x16c], R5, 0x1, P0 ;  /* 0x00005b00060fba11 */ /* 0x040fe400000f0c05 */
[----:B------:R-:W-:-:S02]  /*61e0*/  @!P1 LEA R16, P0, R6, c[0x0][0x168], 0x1 ;  /* 0x00005a0006109a11 */ /* 0x000fc400078008ff */
[C-C-:B------:R-:W-:Y:S01]  /*61f0*/  @!P2 LEA.HI.X R19, R6.reuse, c[0x0][0x16c], R5.reuse, 0x1, P5 ;  /* 0x00005b000613aa11 */ /* 0x140fe200028f0c05 */
[----:B------:R-:W-:Y:S01]  /*6200*/  @!PT LDS RZ, [RZ] ;  /* 0x00000000fffff984 */ /* 0x000fe20000000800 */
[----:B------:R-:W-:Y:S01]  /*6210*/  @!PT LDS RZ, [RZ] ;  /* 0x00000000fffff984 */ /* 0x000fe20000000800 */
[----:B------:R-:W-:Y:S01]  /*6220*/  @!PT LDS RZ, [RZ] ;  /* 0x00000000fffff984 */ /* 0x000fe20000000800 */
[----:B------:R1:W-:Y:S01]  /*6230*/  @!P3 LDGSTS.E.BYPASS.LTC128B.128 [R203+0xc000], [R14.64] ;  /* 0x0c0000000ecbbfae */ /* 0x0003e2000b901d4c */
[----:B------:R-:W-:Y:S02]  /*6240*/  @!P1 LEA.HI.X R17, R6, c[0x0][0x16c], R5, 0x1, P0 ;  /* 0x00005b0006119a11 */ /* 0x000fe400000f0c05 */
        /* <DEDUP_REMOVED lines=33> */
.L_x_195:
[----:B------:R-:W-:Y:S05]  /*6460*/  BSYNC B0 ;  /* 0x0000000000007941 */ /* 0x000fea0003800000 */
.L_x_194:
[----:B------:R-:W0:Y:S02]  /*6470*/  LDGDEPBAR ;  /* 0x00000000000079af */ /* 0x000e240000000000 */
.L_x_193:
        /* <DEDUP_REMOVED lines=48> */
[--C-:B------:R-:W-:Y:S02]  /*6780*/  FFMA.FTZ R147, R13, c[0x0][0x23c], -R156.reuse ;  /* 0x00008f000d937a23 */ /* 0x100fe4000001089c */
[--C-:B------:R-:W-:Y:S01]  /*6790*/  FFMA.FTZ R149, R11, c[0x0][0x23c], -R156.reuse ;  /* 0x00008f000b957a23 */ /* 0x100fe2000001089c */
[C---:B------:R-:W-:Y:S01]  /*67a0*/  FSETP.NEU.FTZ.AND P0, PT, R2.reuse, -INF , PT ;  /* 0xff8000000200780b */ /* 0x040fe20003f1d000 */
[C---:B------:R-:W-:Y:S01]  /*67b0*/  FMUL.FTZ R153, R2.reuse, c[0x0][0x23c] ;  /* 0x00008f0002997a20 */ /* 0x040fe20000410000 */
[----:B------:R-:W-:Y:S01]  /*67c0*/  MUFU.EX2 R150, R150 ;  /* 0x0000009600967308 */ /* 0x000fe20000000800 */
[--C-:B------:R-:W-:Y:S01]  /*67d0*/  FFMA.FTZ R148, R9, c[0x0][0x23c], -R156.reuse ;  /* 0x00008f0009947a23 */ /* 0x100fe2000001089c */
[----:B------:R-:W-:Y:S01]  /*67e0*/  FSEL R5, R2, RZ, P0 ;  /* 0x000000ff02057208 */ /* 0x000fe20000000000 */
[--C-:B------:R-:W-:Y:S01]  /*67f0*/  FFMA.FTZ R158, R27, c[0x0][0x23c], -R156.reuse ;  /* 0x00008f001b9e7a23 */ /* 0x100fe2000001089c */
[----:B------:R-:W-:Y:S01]  /*6800*/  FSEL R153, R153, RZ, P0 ;  /* 0x000000ff99997208 */ /* 0x000fe20000000000 */
[----:B------:R-:W-:-:S02]  /*6810*/  FFMA.FTZ R159, R25, c[0x0][0x23c], -R156 ;  /* 0x00008f00199f7a23 */ /* 0x000fc4000001089c */
[----:B------:R-:W-:Y:S01]  /*6820*/  FADD.FTZ R5, R132, -R5 ;  /* 0x8000000584057221 */ /* 0x000fe20000010000 */
[----:B------:R-:W1:Y:S01]  /*6830*/  MUFU.EX2 R149, R149 ;  /* 0x0000009500957308 */ /* 0x000e620000000800 */
[--C-:B------:R-:W-:Y:S01]  /*6840*/  FFMA.FTZ R146, R4, c[0x0][0x23c], -R153.reuse ;  /* 0x00008f0004927a23 */ /* 0x100fe20000010899 */
[----:B------:R-:W-:Y:S01]  /*6850*/  FSEL R4, R3, RZ, P5 ;  /* 0x000000ff03047208 */ /* 0x000fe20002800000 */
[--C-:B------:R-:W-:Y:S02]  /*6860*/  FFMA.FTZ R145, R10, c[0x0][0x23c], -R153.reuse ;  /* 0x00008f000a917a23 */ /* 0x100fe40000010899 */
[--C-:B------:R-:W-:Y:S02]  /*6870*/  FFMA.FTZ R144, R8, c[0x0][0x23c], -R153.reuse ;  /* 0x00008f0008907a23 */ /* 0x100fe40000010899 */
[----:B------:R-:W-:Y:S01]  /*6880*/  FADD.FTZ R4, R133, -R4 ;  /* 0x8000000485047221 */ /* 0x000fe20000010000 */
[----:B------:R-:W-:Y:S01]  /*6890*/  MUFU.EX2 R148, R148 ;  /* 0x0000009400947308 */ /* 0x000fe20000000800 */
[----:B------:R-:W-:Y:S01]  /*68a0*/  FFMA.FTZ R133, R12, c[0x0][0x23c], -R153 ;  /* 0x00008f000c857a23 */ /* 0x000fe20000010899 */
[----:B------:R-:W-:Y:S01]  /*68b0*/  LDSM.16.MT88.4 R8, [R189+0x12000] ;  /* 0x01200000bd08783b */ /* 0x000fe20000004200 */
[----:B------:R-:W-:-:S02]  /*68c0*/  FMUL.FTZ R151, R4, c[0x0][0x23c] ;  /* 0x00008f0004977a20 */ /* 0x000fc40000410000 */
[----:B------:R-:W-:Y:S01]  /*68d0*/  FMUL.FTZ R132, R5, c[0x0][0x23c] ;  /* 0x00008f0005847a20 */ /* 0x000fe20000410000 */
[----:B------:R-:W2:Y:S01]  /*68e0*/  LDSM.16.MT88.4 R12, [R190+0x12000] ;  /* 0x01200000be0c783b */ /* 0x000ea20000004200 */
[--C-:B------:R-:W-:Y:S01]  /*68f0*/  FFMA.FTZ R160, R23, c[0x0][0x23c], -R156.reuse ;  /* 0x00008f0017a07a23 */ /* 0x100fe2000001089c */
[----:B------:R-:W3:Y:S01]  /*6900*/  MUFU.EX2 R147, R147 ;  /* 0x0000009300937308 */ /* 0x000ee20000000800 */
[----:B-1----:R-:W-:Y:S01]  /*6910*/  F2FP.BF16.PACK_AB R4, R149, R150 ;  /* 0x000000969504723e */ /* 0x002fe200000010ff */
[----:B------:R-:W-:Y:S02]  /*6920*/  FFMA.FTZ R161, R21, c[0x0][0x23c], -R156 ;  /* 0x00008f0015a17a23 */ /* 0x000fe4000001089c */
[--C-:B------:R-:W-:Y:S02]  /*6930*/  FFMA.FTZ R162, R26, c[0x0][0x23c], -R153.reuse ;  /* 0x00008f001aa27a23 */ /* 0x100fe40000010899 */
[--C-:B------:R-:W-:Y:S02]  /*6940*/  FFMA.FTZ R165, R24, c[0x0][0x23c], -R153.reuse ;  /* 0x00008f0018a57a23 */ /* 0x100fe40000010899 */
        /* <DEDUP_REMOVED lines=8> */
[----:B---3--:R-:W-:Y:S01]  /*69d0*/  F2FP.BF16.PACK_AB R6, R147, R148 ;  /* 0x000000949306723e */ /* 0x008fe200000010ff */
[--C-:B------:R-:W-:Y:S02]  /*69e0*/  FFMA.FTZ R169, R173, c[0x0][0x23c], -R156.reuse ;  /* 0x00008f00ada97a23 */ /* 0x100fe4000001089c */
[--C-:B------:R-:W-:Y:S02]  /*69f0*/  FFMA.FTZ R167, R170, c[0x0][0x23c], -R153.reuse ;  /* 0x00008f00aaa77a23 */ /* 0x100fe40000010899 */
[----:B------:R-:W-:Y:S02]  /*6a00*/  FFMA.FTZ R171, R171, c[0x0][0x23c], -R156 ;  /* 0x00008f00abab7a23 */ /* 0x000fe4000001089c */
        /* <DEDUP_REMOVED lines=174> */
[----:B------:R-:W-:Y:S02]  /*74f0*/  FADD.FTZ R149, R149, R150 ;  /* 0x0000009695957221 */ /* 0x000fe40000010000 */
[----:B------:R-:W-:Y:S01]  /*7500*/  FADD.FTZ R145, R145, R132 ;  /* 0x0000008491917221 */ /* 0x000fe20000010000 */
[----:B------:R-:W-:Y:S01]  /*7510*/  MOV R132, R2 ;  /* 0x0000000200847202 */ /* 0x000fe20000000f00 */
        /* <DEDUP_REMOVED lines=8> */
[----:B----4-:R-:W-:-:S02]  /*75a0*/  F2FP.BF16.PACK_AB R5, R165, R162 ;  /* 0x000000a2a505723e */ /* 0x010fc400000010ff */
        /* <DEDUP_REMOVED lines=96> */
[----:B------:R-:W-:Y:S01]  /*7bb0*/  HMMA.16816.F32.BF16 R40, R4, R142, R40 ;  /* 0x0000008e0428723c */ /* 0x000fe20000041828 */
[----:B------:R-:W-:-:S02]  /*7bc0*/  MOV R133, R3 ;  /* 0x0000000300857202 */ /* 0x000fc40000000f00 */
        /* <DEDUP_REMOVED lines=46> */
[C---:B------:R-:W-:Y:S01]  /*7eb0*/  @!P2 LEA R16, P4, R6.reuse, c[0x0][0x170], 0x1 ;  /* 0x00005c000610aa11 */ /* 0x040fe200078808ff */
[----:B------:R-:W-:Y:S01]  /*7ec0*/  IMAD.IADD R5, R11, 0x1, R5 ;  /* 0x000000010b057824 */ /* 0x000fe200078e0205 */
[----:B------:R-:W-:-:S04]  /*7ed0*/  IADD3 R4, P6, R6, UR15, RZ ;  /* 0x0000000f06047c10 */ /* 0x000fc8000ffde0ff */
[----:B------:R-:W-:Y:S02]  /*7ee0*/  LEA.HI.X R5, R10, R223, R5, 0x6, P0 ;  /* 0x000000df0a057211 */ /* 0x000fe400000f3405 */
[C---:B------:R-:W-:Y:S02]  /*7ef0*/  @!P1 LEA R10, P0, R6.reuse, c[0x0][0x170], 0x1 ;  /* 0x00005c00060a9a11 */ /* 0x040fe400078008ff */
[C-C-:B------:R-:W-:Y:S02]  /*7f00*/  @!P3 LEA.HI.X R9, R6.reuse, c[0x0][0x174], R5.reuse, 0x1, P5 ;  /* 0x00005d000609ba11 */ /* 0x140fe400028f0c05 */
[C-C-:B------:R-:W-:Y:S01]  /*7f10*/  @!P2 LEA.HI.X R17, R6.reuse, c[0x0][0x174], R5.reuse, 0x1, P4 ;  /* 0x00005d000611aa11 */ /* 0x140fe200020f0c05 */
[----:B------:R-:W-:Y:S01]  /*7f20*/  @P3 STS.128 [R203+0x12000], RZ ;  /* 0x012000ffcb003388 */ /* 0x000fe20000000c00 */
[----:B------:R-:W-:Y:S02]  /*7f30*/  @!P1 LEA.HI.X R11, R6, c[0x0][0x174], R5, 0x1, P0 ;  /* 0x00005d00060b9a11 */ /* 0x000fe400000f0c05 */
[----:B------:R-:W-:Y:S01]  /*7f40*/  @!P3 LEA R18, P5, R4, c[0x0][0x170], 0x1 ;  /* 0x00005c000412ba11 */ /* 0x000fe200078a08ff */
[----:B------:R-:W-:Y:S01]  /*7f50*/  @!PT LDS RZ, [RZ] ;  /* 0x00000000fffff984 */ /* 0x000fe20000000800 */
[----:B------:R-:W-:Y:S01]  /*7f60*/  @!PT LDS RZ, [RZ] ;  /* 0x00000000fffff984 */ /* 0x000fe20000000800 */
[----:B------:R-:W-:Y:S01]  /*7f70*/  @!PT LDS RZ, [RZ] ;  /* 0x00000000fffff984 */ /* 0x000fe20000000800 */
[----:B------:R1:W-:Y:S01]  /*7f80*/  @!P3 LDGSTS.E.BYPASS.LTC128B.128 [R203+0x12000], [R8.64] ;  /* 0x1200000008cbbfae */ /* 0x0003e2000b901d4c */
[----:B------:R-:W-:-:S02]  /*7f90*/  IADD3.X R5, R5, UR5, RZ, P6, !PT ;  /* 0x0000000505057c10 */ /* 0x000fc4000b7fe4ff */
        /* <DEDUP_REMOVED lines=8> */
[C-C-:B------:R-:W-:Y:S02]  /*8020*/  @!P2 LEA.HI.X R23, R4.reuse, c[0x0][0x174], R5.reuse, 0x1, P4 ;  /* 0x00005d000417aa11 */ /* 0x140fe400020f0c05 */
        /* <DEDUP_REMOVED lines=23> */
[----:B------:R-:W4:Y:S04]  /*81a0*/  LDSM.16.M88.4 R156, [R197+0xc800] ;  /* 0x00c80000c59c783b */ /* 0x000f280000000200 */
[----:B------:R-:W5:Y:S04]  /*81b0*/  LDSM.16.M88.4 R148, [R197+0xd000] ;  /* 0x00d00000c594783b */ /* 0x000f680000000200 */
[----:B------:R-:W4:Y:S04]  /*81c0*/  LDSM.16.M88.4 R24, [R197+0xd800] ;  /* 0x00d80000c518783b */ /* 0x000f280000000200 */
[----:B------:R-:W-:Y:S04]  /*81d0*/  LDSM.16.M88.4 R28, [R196] ;  /* 0x00000000c41c783b */ /* 0x000fe80000000200 */
[----:B------:R-:W5:Y:S04]  /*81e0*/  LDSM.16.M88.4 R4, [R195] ;  /* 0x00000000c304783b */ /* 0x000f680000000200 */
[----:B------:R-:W5:Y:S04]  /*81f0*/  LDSM.16.M88.4 R164, [R187] ;  /* 0x00000000bba4783b */ /* 0x000f680000000200 */
[----:B------:R-:W5:Y:S04]  /*8200*/  LDSM.16.M88.4 R136, [R186] ;  /* 0x00000000ba88783b */ /* 0x000f680000000200 */
[----:B---3--:R-:W-:Y:S04]  /*8210*/  LDSM.16.M88.4 R20, [R194] ;  /* 0x00000000c214783b */ /* 0x008fe80000000200 */
[----:B-1----:R-:W1:Y:S01]  /*8220*/  LDSM.16.M88.4 R8, [R191+0xc000] ;  /* 0x00c00000bf08783b */ /* 0x002e620000000200 */
[C---:B--2---:R-:W-:Y:S03]  /*8230*/  HMMA.16816.F32.BF16 R16, R140.reuse, R12, RZ ;  /* 0x0000000c8c10723c */ /* 0x044fe600000418ff */
[----:B------:R-:W2:Y:S04]  /*8240*/  LDSM.16.M88.4 R32, [R185] ;  /* 0x00000000b920783b */ /* 0x000ea80000000200 */
[----:B------:R-:W-:Y:S01]  /*8250*/  LDSM.16.M88.4 R168, [R191+0xd800] ;  /* 0x00d80000bfa8783b */ /* 0x000fe20000000200 */
[C---:B------:R-:W-:Y:S03]  /*8260*/  HMMA.16816.F32.BF16 R12, R140.reuse, R14, RZ ;  /* 0x0000000e8c0c723c */ /* 0x040fe600000418ff */
[----:B------:R-:W-:Y:S04]  /*8270*/  LDSM.16.M88.4 R172, [R197+0xf000] ;  /* 0x00f00000c5ac783b */ /* 0x000fe80000000200 */
[----:B------:R-:W-:Y:S01]  /*8280*/  LDSM.16.M88.4 R216, [R198+0x8000] ;  /* 0x00800000c6d8783b */ /* 0x000fe20000000200 */
[C---:B----4-:R-:W-:Y:S03]  /*8290*/  HMMA.16816.F32.BF16 R160, R140.reuse, R156, RZ ;  /* 0x0000009c8ca0723c */ /* 0x050fe600000418ff */
[----:B------:R-:W0:Y:S05]  /*82a0*/  LDGDEPBAR ;  /* 0x00000000000079af */ /* 0x000e2a0000000000 */
[C---:B------:R-:W-:Y:S08]  /*82b0*/  HMMA.16816.F32.BF16 R156, R140.reuse, R158, RZ ;  /* 0x0000009e8c9c723c */ /* 0x040ff000000418ff */
[C---:B-----5:R-:W-:Y:S08]  /*82c0*/  HMMA.16816.F32.BF16 R152, R140.reuse, R148, RZ ;  /* 0x000000948c98723c */ /* 0x060ff000000418ff */
[C---:B------:R-:W-:Y:S08]  /*82d0*/  HMMA.16816.F32.BF16 R148, R140.reuse, R150, RZ ;  /* 0x000000968c94723c */ /* 0x040ff000000418ff */
[C---:B------:R-:W-:Y:S08]  /*82e0*/  HMMA.16816.F32.BF16 R144, R140.reuse, R24, RZ ;  /* 0x000000188c90723c */ /* 0x040ff000000418ff */
[----:B------:R-:W-:Y:S01]  /*82f0*/  HMMA.16816.F32.BF16 R140, R140, R26, RZ ;  /* 0x0000001a8c8c723c */ /* 0x000fe200000418ff */
[----:B------:R-:W3:Y:S07]  /*8300*/  LDSM.16.M88.4 R24, [R191+0xc800] ;  /* 0x00c80000bf18783b */ /* 0x000eee0000000200 */
[C---:B------:R-:W-:Y:S08]  /*8310*/  HMMA.16816.F32.BF16 R16, R28.reuse, R4, R16 ;  /* 0x000000041c10723c */ /* 0x040ff00000041810 */
[C---:B------:R-:W-:Y:S01]  /*8320*/  HMMA.16816.F32.BF16 R12, R28.reuse, R6, R12 ;  /* 0x000000061c0c723c */ /* 0x040fe2000004180c */
[----:B------:R-:W4:Y:S07]  /*8330*/  LDSM.16.M88.4 R4, [R191+0xd000] ;  /* 0x00d00000bf04783b */ /* 0x000f2e0000000200 */
[C---:B------:R-:W-:Y:S08]  /*8340*/  HMMA.16816.F32.BF16 R160, R28.reuse, R164, R160 ;  /* 0x000000a41ca0723c */ /* 0x040ff000000418a0 */
[C---:B------:R-:W-:Y:S01]  /*8350*/  HMMA.16816.F32.BF16 R156, R28.reuse, R166, R156 ;  /* 0x000000a61c9c723c */ /* 0x040fe2000004189c */
[----:B------:R-:W-:Y:S07]  /*8360*/  LDSM.16.M88.4 R164, [R198+0x4000] ;  /* 0x00400000c6a4783b */ /* 0x000fee0000000200 */
[C---:B------:R-:W-:Y:S08]  /*8370*/  HMMA.16816.F32.BF16 R152, R28.reuse, R136, R152 ;  /* 0x000000881c98723c */ /* 0x040ff00000041898 */
[----:B------:R-:W-:Y:S01]  /*8380*/  HMMA.16816.F32.BF16 R148, R28, R138, R148 ;  /* 0x0000008a1c94723c */ /* 0x000fe20000041894 */
[----:B------:R-:W-:Y:S07]  /*8390*/  LDSM.16.M88.4 R136, [R184] ;  /* 0x00000000b888783b */ /* 0x000fee0000000200 */
[C---:B-1----:R-:W-:Y:S08]  /*83a0*/  HMMA.16816.F32.BF16 R16, R20.reuse, R8, R16 ;  /* 0x000000081410723c */ /* 0x042ff00000041810 */
[----:B------:R-:W-:Y:S01]  /*83b0*/  HMMA.16816.F32.BF16 R12, R20, R10, R12 ;  /* 0x0000000a140c723c */ /* 0x000fe2000004180c */
[----:B------:R-:W1:Y:S07]  /*83c0*/  LDSM.16.M88.4 R8, [R193] ;  /* 0x00000000c108783b */ /* 0x000e6e0000000200 */
[C---:B--2---:R-:W-:Y:S08]  /*83d0*/  HMMA.16816.F32.BF16 R144, R28.reuse, R32, R144 ;  /* 0x000000201c90723c */ /* 0x044ff00000041890 */
[----:B------:R-:W-:Y:S01]  /*83e0*/  HMMA.16816.F32.BF16 R140, R28, R34, R140 ;  /* 0x000000221c8c723c */ /* 0x000fe2000004188c */
[----:B------:R-:W2:Y:S04]  /*83f0*/  LDSM.16.M88.4 R32, [R184+0x800] ;  /* 0x00080000b820783b */ /* 0x000ea80000000200 */
[----:B------:R-:W5:Y:S03]  /*8400*/  LDSM.16.M88.4 R28, [R184+0x1000] ;  /* 0x00100000b81c783b */ /* 0x000f660000000200 */
[C---:B---3--:R-:W-:Y:S08]  /*8410*/  HMMA.16816.F32.BF16 R160, R20.reuse, R24, R160 ;  /* 0x0000001814a0723c */ /* 0x048ff000000418a0 */
[C---:B------:R-:W-:Y:S01]  /*8420*/  HMMA.16816.F32.BF16 R156, R20.reuse, R26, R156 ;  /* 0x0000001a149c723c */ /* 0x040fe2000004189c */
[----:B------:R-:W3:Y:S07]  /*8430*/  LDSM.16.M88.4 R24, [R184+0x1800] ;  /* 0x00180000b818783b */ /* 0x000eee0000000200 */
[C---:B----4-:R-:W-:Y:S08]  /*8440*/  HMMA.16816.F32.BF16 R152, R20.reuse, R4, R152 ;  /* 0x000000041498723c */ /* 0x050ff00000041898 */
[C---:B------:R-:W-:Y:S01]  /*8450*/  HMMA.16816.F32.BF16 R148, R20.reuse, R6, R148 ;  /* 0x000000061494723c */ /* 0x040fe20000041894 */
[----:B------:R-:W4:Y:S07]  /*8460*/  LDSM.16.M88.4 R4, [R197+0xe000] ;  /* 0x00e00000c504783b */ /* 0x000f2e0000000200 */
[C---:B------:R-:W-:Y:S08]  /*8470*/  HMMA.16816.F32.BF16 R144, R20.reuse, R168, R144 ;  /* 0x000000a81490723c */ /* 0x040ff00000041890 */
[----:B------:R-:W-:Y:S01]  /*8480*/  HMMA.16816.F32.BF16 R140, R20, R170, R140 ;  /* 0x000000aa148c723c */ /* 0x000fe2000004188c */
[----:B------:R-:W3:Y:S04]  /*8490*/  LDSM.16.M88.4 R20, [R197+0xe800] ;  /* 0x00e80000c514783b */ /* 0x000ee80000000200 */
[----:B------:R-:W-:Y:S03]  /*84a0*/  LDSM.16.M88.4 R168, [R197+0xf800] ;  /* 0x00f80000c5a8783b */ /* 0x000fe60000000200 */
[C---:B-1----:R-:W-:Y:S08]  /*84b0*/  HMMA.16816.F32.BF16 R16, R8.reuse, R136, R16 ;  /* 0x000000880810723c */ /* 0x042ff00000041810 */
[C---:B------:R-:W-:Y:S01]  /*84c0*/  HMMA.16816.F32.BF16 R12, R8.reuse, R138, R12 ;  /* 0x0000008a080c723c */ /* 0x040fe2000004180c */
[----:B------:R-:W-:Y:S07]  /*84d0*/  LDSM.16.M88.4 R136, [R183] ;  /* 0x00000000b788783b */ /* 0x000fee0000000200 */
[C---:B--2---:R-:W-:Y:S08]  /*84e0*/  HMMA.16816.F32.BF16 R160, R8.reuse, R32, R160 ;  /* 0x0000002008a0723c */ /* 0x044ff000000418a0 */
[C---:B------:R-:W-:Y:S01]  /*84f0*/  HMMA.16816.F32.BF16 R156, R8.reuse, R34, R156 ;  /* 0x00000022089c723c */ /* 0x040fe2000004189c */
[----:B------:R-:W-:Y:S07]  /*8500*/  LDSM.16.M88.4 R32, [R194+0x4000] ;  /* 0x00400000c220783b */ /* 0x000fee0000000200 */
[C---:B-----5:R-:W-:Y:S08]  /*8510*/  HMMA.16816.F32.BF16 R152, R8.reuse, R28, R152 ;  /* 0x0000001c0898723c */ /* 0x060ff00000041898 */
[C---:B------:R-:W-:Y:S01]  /*8520*/  HMMA.16816.F32.BF16 R148, R8.reuse, R30, R148 ;  /* 0x0000001e0894723c */ /* 0x040fe20000041894 */
[----:B------:R-:W-:Y:S07]  /*8530*/  LDSM.16.M88.4 R28, [R180] ;  /* 0x00000000b41c783b */ /* 0x000fee0000000200 */
[C---:B---3--:R-:W-:Y:S08]  /*8540*/  HMMA.16816.F32.BF16 R144, R8.reuse, R24, R144 ;  /* 0x000000180890723c */ /* 0x048ff00000041890 */
[----:B------:R-:W-:Y:S01]  /*8550*/  HMMA.16816.F32.BF16 R140, R8, R26, R140 ;  /* 0x0000001a088c723c */ /* 0x000fe2000004188c */
[----:B------:R-:W1:Y:S04]  /*8560*/  LDSM.16.M88.4 R24, [R196+0x4000] ;  /* 0x00400000c418783b */ /* 0x000e680000000200 */
[----:B------:R-:W2:Y:S03]  /*8570*/  LDSM.16.M88.4 R8, [R182] ;  /* 0x00000000b608783b */ /* 0x000ea60000000200 */
[C---:B----4-:R-:W-:Y:S08]  /*8580*/  HMMA.16816.F32.BF16 R16, R164.reuse, R4, R16 ;  /* 0x00000004a410723c */ /* 0x050ff00000041810 */
[C---:B------:R-:W-:Y:S01]  /*8590*/  HMMA.16816.F32.BF16 R12, R164.reuse, R6, R12 ;  /* 0x00000006a40c723c */ /* 0x040fe2000004180c */
[----:B------:R-:W3:Y:S07]  /*85a0*/  LDSM.16.M88.4 R4, [R181] ;  /* 0x00000000b504783b */ /* 0x000eee0000000200 */
[C---:B------:R-:W-:Y:S08]  /*85b0*/  HMMA.16816.F32.BF16 R160, R164.reuse, R20, R160 ;  /* 0x00000014a4a0723c */ /* 0x040ff000000418a0 */
[C---:B------:R-:W-:Y:S01]  /*85c0*/  HMMA.16816.F32.BF16 R156, R164.reuse, R22, R156 ;  /* 0x00000016a49c723c */ /* 0x040fe2000004189c */
[----:B------:R-:W4:Y:S07]  /*85d0*/  LDSM.16.M88.4 R20, [R191+0xe000] ;  /* 0x00e00000bf14783b */ /* 0x000f2e0000000200 */
[C---:B------:R-:W-:Y:S08]  /*85e0*/  HMMA.16816.F32.BF16 R152, R164.reuse, R172, R152 ;  /* 0x000000aca498723c */ /* 0x040ff00000041898 */
[----:B------:R-:W-:Y:S01]  /*85f0*/  HMMA.16816.F32.BF16 R148, R164, R174, R148 ;  /* 0x000000aea494723c */ /* 0x000fe20000041894 */
[----:B------:R-:W-:Y:S07]  /*8600*/  LDSM.16.M88.4 R172, [R197+0x10800] ;  /* 0x01080000c5ac783b */ /* 0x000fee0000000200 */
[C---:B-1----:R-:W-:Y:S08]  /*8610*/  HMMA.16816.F32.BF16 R16, R24.reuse, R136, R16 ;  /* 0x000000881810723c */ /* 0x042ff00000041810 */
[C---:B------:R-:W-:Y:S01]  /*8620*/  HMMA.16816.F32.BF16 R12, R24.reuse, R138, R12 ;  /* 0x0000008a180c723c */ /* 0x040fe2000004180c */
[----:B------:R-:W-:Y:S07]  /*8630*/  LDSM.16.M88.4 R136, [R191+0xf800] ;  /* 0x00f80000bf88783b */ /* 0x000fee0000000200 */
[C---:B--2---:R-:W-:Y:S08]  /*8640*/  HMMA.16816.F32.BF16 R160, R24.reuse, R8, R160 ;  /* 0x0000000818a0723c */ /* 0x044ff000000418a0 */
[C---:B------:R-:W-:Y:S01]  /*8650*/  HMMA.16816.F32.BF16 R156, R24.reuse, R10, R156 ;  /* 0x0000000a189c723c */ /* 0x040fe2000004189c */
[----:B------:R-:W-:Y:S07]  /*8660*/  LDSM.16.M88.4 R8, [R193+0x4000] ;  /* 0x00400000c108783b */ /* 0x000fee0000000200 */
[C---:B---3--:R-:W-:Y:S08]  /*8670*/  HMMA.16816.F32.BF16 R152, R24.reuse, R4, R152 ;  /* 0x000000041898723c */ /* 0x048ff00000041898 */
        /* <DEDUP_REMOVED lines=12> */
[----:B------:R-:W5:Y:S03]  /*8740*/  LDSM.16.M88.4 R24, [R184+0x3000] ;  /* 0x00300000b818783b */ /* 0x000f660000000200 */
[C---:B-1----:R-:W-:Y:S08]  /*8750*/  HMMA.16816.F32.BF16 R16, R8.reuse, R4, R16 ;  /* 0x000000040810723c */ /* 0x042ff00000041810 */
[----:B------:R-:W-:Y:S01]  /*8760*/  HMMA.16816.F32.BF16 R12, R8, R6, R12 ;  /* 0x00000006080c723c */ /* 0x000fe2000004180c */
[----:B------:R-:W1:Y:S07]  /*8770*/  LDSM.16.M88.4 R4, [R197+0x10000] ;  /* 0x01000000c504783b */ /* 0x000e6e0000000200 */
[C---:B--2---:R-:W-:Y:S08]  /*8780*/  HMMA.16816.F32.BF16 R160, R32.reuse, R168, R160 ;  /* 0x000000a820a0723c */ /* 0x044ff000000418a0 */
[C---:B------:R-:W-:Y:S01]  /*8790*/  HMMA.16816.F32.BF16 R156, R32.reuse, R170, R156 ;  /* 0x000000aa209c723c */ /* 0x040fe2000004189c */
[----:B------:R-:W2:Y:S07]  /*87a0*/  LDSM.16.M88.4 R168, [R197+0x11000] ;  /* 0x01100000c5a8783b */ /* 0x000eae0000000200 */
[C---:B---3--:R-:W-:Y:S08]  /*87b0*/  HMMA.16816.F32.BF16 R152, R32.reuse, R164, R152 ;  /* 0x000000a42098723c */ /* 0x048ff00000041898 */
[C---:B------:R-:W-:Y:S01]  /*87c0*/  HMMA.16816.F32.BF16 R148, R32.reuse, R166, R148 ;  /* 0x000000a62094723c */ /* 0x040fe20000041894 */
[----:B------:R-:W-:Y:S07]  /*87d0*/  LDSM.16.M88.4 R164, [R197+0x11800] ;  /* 0x01180000c5a4783b */ /* 0x000fee0000000200 */
[C---:B------:R-:W-:Y:S08]  /*87e0*/  HMMA.16816.F32.BF16 R144, R32.reuse, R136, R144 ;  /* 0x000000882090723c */ /* 0x040ff00000041890 */
[----:B------:R-:W-:Y:S01]  /*87f0*/  HMMA.16816.F32.BF16 R140, R32, R138, R140 ;  /* 0x0000008a208c723c */ /* 0x000fe2000004188c */
[----:B------:R-:W-:Y:S04]  /*8800*/  LDSM.16.M88.4 R136, [R196+0x8000] ;  /* 0x00800000c488783b */ /* 0x000fe80000000200 */
[----:B------:R-:W3:Y:S03]  /*8810*/  LDSM.16.M88.4 R32, [R179] ;  /* 0x00000000b320783b */ /* 0x000ee60000000200 */
[C---:B----4-:R-:W-:Y:S08]  /*8820*/  HMMA.16816.F32.BF16 R160, R8.reuse, R28, R160 ;  /* 0x0000001c08a0723c */ /* 0x050ff000000418a0 */
[C---:B------:R-:W-:Y:S01]  /*8830*/  HMMA.16816.F32.BF16 R156, R8.reuse, R30, R156 ;  /* 0x0000001e089c723c */ /* 0x040fe2000004189c */
[----:B------:R-:W4:Y:S07]  /*8840*/  LDSM.16.M88.4 R28, [R178] ;  /* 0x00000000b21c783b */ /* 0x000f2e0000000200 */
[C---:B-----5:R-:W-:Y:S08]  /*8850*/  HMMA.16816.F32.BF16 R152, R8.reuse, R24, R152 ;  /* 0x000000180898723c */ /* 0x060ff00000041898 */
[----:B------:R-:W-:Y:S01]  /*8860*/  HMMA.16816.F32.BF16 R148, R8, R26, R148 ;  /* 0x0000001a0894723c */ /* 0x000fe20000041894 */
[----:B------:R-:W5:Y:S07]  /*8870*/  LDSM.16.M88.4 R24, [R177] ;  /* 0x00000000b118783b */ /* 0x000f6e0000000200 */
[C---:B-1----:R-:W-:Y:S08]  /*8880*/  HMMA.16816.F32.BF16 R16, R216.reuse, R4, R16 ;  /* 0x00000004d810723c */ /* 0x042ff00000041810 */
[----:B------:R-:W-:Y:S01]  /*8890*/  HMMA.16816.F32.BF16 R12, R216, R6, R12 ;  /* 0x00000006d80c723c */ /* 0x000fe2000004180c */
[----:B------:R-:W-:Y:S07]  /*88a0*/  LDSM.16.M88.4 R4, [R191+0x10000] ;  /* 0x01000000bf04783b */ /* 0x000fee0000000200 */
[C---:B------:R-:W-:Y:S08]  /*88b0*/  HMMA.16816.F32.BF16 R144, R8.reuse, R20, R144 ;  /* 0x000000140890723c */ /* 0x040ff00000041890 */
[----:B------:R-:W-:Y:S01]  /*88c0*/  HMMA.16816.F32.BF16 R140, R8, R22, R140 ;  /* 0x00000016088c723c */ /* 0x000fe2000004188c */
[----:B------:R-:W1:Y:S04]  /*88d0*/  LDSM.16.M88.4 R8, [R194+0x8000] ;  /* 0x00800000c208783b */ /* 0x000e680000000200 */
[----:B------:R-:W1:Y:S03]  /*88e0*/  LDSM.16.M88.4 R20, [R176] ;  /* 0x00000000b014783b */ /* 0x000e660000000200 */
[C---:B------:R-:W-:Y:S08]  /*88f0*/  HMMA.16816.F32.BF16 R160, R216.reuse, R172, R160 ;  /* 0x000000acd8a0723c */ /* 0x040ff000000418a0 */
[C---:B------:R-:W-:Y:S01]  /*8900*/  HMMA.16816.F32.BF16 R156, R216.reuse, R174, R156 ;  /* 0x000000aed89c723c */ /* 0x040fe2000004189c */
[----:B------:R-:W-:Y:S07]  /*8910*/  LDSM.16.M88.4 R172, [R191+0x11000] ;  /* 0x01100000bfac783b */ /* 0x000fee0000000200 */
[C---:B--2---:R-:W-:Y:S08]  /*8920*/  HMMA.16816.F32.BF16 R152, R216.reuse, R168, R152 ;  /* 0x000000a8d898723c */ /* 0x044ff00000041898 */
[----:B------:R-:W-:Y:S08]  /*8930*/  HMMA.16816.F32.BF16 R148, R216, R170, R148 ;  /* 0x000000aad894723c */ /* 0x000ff00000041894 */
[C---:B---3--:R-:W-:Y:S08]  /*8940*/  HMMA.16816.F32.BF16 R16, R136.reuse, R32, R16 ;  /* 0x000000208810723c */ /* 0x048ff00000041810 */
[----:B------:R-:W-:Y:S01]  /*8950*/  HMMA.16816.F32.BF16 R12, R136, R34, R12 ;  /* 0x00000022880c723c */ /* 0x000fe2000004180c */
[----:B------:R-:W2:Y:S07]  /*8960*/  LDSM.16.M88.4 R32, [R191+0x10800] ;  /* 0x01080000bf20783b */ /* 0x000eae0000000200 */
[C---:B------:R-:W-:Y:S08]  /*8970*/  HMMA.16816.F32.BF16 R144, R216.reuse, R164, R144 ;  /* 0x000000a4d890723c */ /* 0x040ff00000041890 */
[----:B------:R-:W-:Y:S01]  /*8980*/  HMMA.16816.F32.BF16 R140, R216, R166, R140 ;  /* 0x000000a6d88c723c */ /* 0x000fe2000004188c */
[----:B------:R-:W-:Y:S07]  /*8990*/  LDSM.16.M88.4 R164, [R193+0x8000] ;  /* 0x00800000c1a4783b */ /* 0x000fee0000000200 */
[C---:B----4-:R-:W-:Y:S01]  /*89a0*/  HMMA.16816.F32.BF16 R168, R136.reuse, R28, R160 ;  /* 0x0000001c88a8723c */ /* 0x050fe200000418a0 */
[----:B------:R-:W3:Y:S06]  /*89b0*/  LDSM.16.M88.4 R160, [R184+0x4000] ;  /* 0x00400000b8a0783b */ /* 0x000eec0000000200 */
[----:B------:R-:W-:Y:S01]  /*89c0*/  IMAD R28, R225, 0x40, R202 ;  /* 0x00000040e11c7824 */ /* 0x000fe200078e02ca */
[C---:B------:R-:W-:Y:S07]  /*89d0*/  HMMA.16816.F32.BF16 R156, R136.reuse, R30, R156 ;  /* 0x0000001e889c723c */ /* 0x040fee000004189c */
[----:B------:R-:W-:Y:S01]  /*89e0*/  IADD3 R30, R28, 0x8, RZ ;  /* 0x000000081c1e7810 */ /* 0x000fe20007ffe0ff */
[----:B-----5:R-:W-:Y:S03]  /*89f0*/  HMMA.16816.F32.BF16 R152, R136, R24, R152 ;  /* 0x000000188898723c */ /* 0x020fe60000041898 */
[----:B------:R-:W-:-:S02]  /*8a00*/  ISETP.GE.AND P4, PT, R30, R207, PT ;  /* 0x000000cf1e00720c */ /* 0x000fc40003f86270 */
[----:B------:R-:W-:-:S03]  /*8a10*/  ISETP.GE.AND P5, PT, R30, R135, PT ;  /* 0x000000871e00720c */ /* 0x000fc60003fa6270 */
[----:B------:R-:W-:Y:S01]  /*8a20*/  HMMA.16816.F32.BF16 R148, R136, R26, R148 ;  /* 0x0000001a8894723c */ /* 0x000fe20000041894 */
[----:B------:R-:W4:Y:S07]  /*8a30*/  LDSM.16.M88.4 R24, [R191+0x11800] ;  /* 0x01180000bf18783b */ /* 0x000f2e0000000200 */
[C---:B-1----:R-:W-:Y:S08]  /*8a40*/  HMMA.16816.F32.BF16 R16, R8.reuse, R4, R16 ;  /* 0x000000040810723c */ /* 0x042ff00000041810 */
[----:B------:R-:W-:Y:S01]  /*8a50*/  HMMA.16816.F32.BF16 R12, R8, R6, R12 ;  /* 0x00000006080c723c */ /* 0x000fe2000004180c */
[----:B------:R-:W1:Y:S07]  /*8a60*/  LDSM.16.M88.4 R4, [R184+0x4800] ;  /* 0x00480000b804783b */ /* 0x000e6e0000000200 */
[----:B------:R-:W-:Y:S08]  /*8a70*/  HMMA.16816.F32.BF16 R144, R136, R20, R144 ;  /* 0x000000148890723c */ /* 0x000ff00000041890 */
[C---:B--2---:R-:W-:Y:S07]  /*8a80*/  HMMA.16816.F32.BF16 R168, R8.reuse, R32, R168 ;  /* 0x0000002008a8723c */ /* 0x044fee00000418a8 */
[----:B------:R-:W-:Y:S01]  /*8a90*/  IADD3 R32, R28, 0x1, RZ ;  /* 0x000000011c207810 */ /* 0x000fe20007ffe0ff */
[----:B------:R-:W-:Y:S03]  /*8aa0*/  HMMA.16816.F32.BF16 R156, R8, R34, R156 ;  /* 0x00000022089c723c */ /* 0x000fe6000004189c */
[----:B------:R2:W5:Y:S01]  /*8ab0*/  I2F R29, R32 ;  /* 0x00000020001d7306 */ /* 0x0005620000201400 */
[----:B------:R-:W-:-:S02]  /*8ac0*/  ISETP.GE.AND P6, PT, R32, R207, PT ;  /* 0x000000cf2000720c */ /* 0x000fc40003fc6270 */
[----:B------:R-:W-:Y:S02]  /*8ad0*/  ISETP.GE.AND P0, PT, R32, R135, PT ;  /* 0x000000872000720c */ /* 0x000fe40003f06270 */
[----:B------:R-:W-:Y:S01]  /*8ae0*/  HMMA.16816.F32.BF16 R140, R136, R22, R140 ;  /* 0x00000016888c723c */ /* 0x000fe2000004188c */
[----:B------:R-:W5:Y:S01]  /*8af0*/  LDSM.16.M88.4 R20, [R184+0x5000] ;  /* 0x00500000b814783b */ /* 0x000f620000000200 */
[----:B------:R-:W-:-:S06]  /*8b00*/  IADD3 R34, R28, 0x30, RZ ;  /* 0x000000301c227810 */ /* 0x000fcc0007ffe0ff */
[----:B---3--:R-:W-:Y:S01]  /*8b10*/  HMMA.16816.F32.BF16 R16, R164, R160, R16 ;  /* 0x000000a0a410723c */ /* 0x008fe20000041810 */
[----:B--2---:R-:W-:-:S07]  /*8b20*/  IADD3 R32, R28, 0x10, RZ ;  /* 0x000000101c207810 */ /* 0x004fce0007ffe0ff */
[----:B------:R-:W-:Y:S08]  /*8b30*/  HMMA.16816.F32.BF16 R12, R164, R162, R12 ;  /* 0x000000a2a40c723c */ /* 0x000ff0000004180c */
[C---:B----4-:R-:W-:Y:S01]  /*8b40*/  HMMA.16816.F32.BF16 R144, R8.reuse, R24, R144 ;  /* 0x000000180890723c */ /* 0x050fe20000041890 */
[----:B------:R2:W3:Y:S06]  /*8b50*/  I2F R25, R30 ;  /* 0x0000001e00197306 */ /* 0x0004ec0000201400 */
[C---:B------:R-:W-:Y:S01]  /*8b60*/  IADD3 R24, R28.reuse, 0x9, RZ ;  /* 0x000000091c187810 */ /* 0x040fe20007ffe0ff */
[----:B------:R-:W-:Y:S08]  /*8b70*/  HMMA.16816.F32.BF16 R152, R8, R172, R152 ;  /* 0x000000ac0898723c */ /* 0x000ff00000041898 */
[----:B-1----:R-:W-:Y:S01]  /*8b80*/  HMMA.16816.F32.BF16 R168, R164, R4, R168 ;  /* 0x00000004a4a8723c */ /* 0x002fe200000418a8 */
[----:B--2---:R-:W-:-:S07]  /*8b90*/  IADD3 R30, R28, 0x11, RZ ;  /* 0x000000111c1e7810 */ /* 0x004fce0007ffe0ff */
[----:B------:R-:W-:Y:S01]  /*8ba0*/  HMMA.16816.F32.BF16 R156, R164, R6, R156 ;  /* 0x00000006a49c723c */ /* 0x000fe2000004189c */
[----:B------:R-:W1:Y:S01]  /*8bb0*/  LDSM.16.M88.4 R4, [R184+0x5800] ;  /* 0x00580000b804783b */ /* 0x000e620000000200 */
[----:B------:R-:W-:-:S06]  /*8bc0*/  DEPBAR.LE SB0, 0x0 ;  /* 0x000080000000791a */ /* 0x000fcc0000000000 */
[C---:B------:R-:W-:Y:S01]  /*8bd0*/  HMMA.16816.F32.BF16 R140, R8.reuse, R26, R140 ;  /* 0x0000001a088c723c */ /* 0x040fe2000004188c */
[----:B------:R-:W2:Y:S07]  /*8be0*/  I2F R26, R24 ;  /* 0x00000018001a7306 */ /* 0x000eae0000201400 */
[----:B------:R-:W-:Y:S07]  /*8bf0*/  HMMA.16816.F32.BF16 R148, R8, R174, R148 ;  /* 0x000000ae0894723c */ /* 0x000fee0000041894 */
[CC--:B-----5:R-:W-:Y:S01]  /*8c00*/  FFMA.FTZ R10, R29.reuse, R0.reuse, R17 ;  /* 0x000000001d0a7223 */ /* 0x0e0fe20000010011 */
[----:B------:R-:W-:Y:S01]  /*8c10*/  HMMA.16816.F32.BF16 R152, R164, R20, R152 ;  /* 0x00000014a498723c */ /* 0x000fe20000041898 */
[----:B------:R-:W4:Y:S01]  /*8c20*/  I2F R17, R32 ;  /* 0x0000002000117306 */ /* 0x000f220000201400 */
[----:B------:R-:W-:-:S02]  /*8c30*/  FFMA.FTZ R11, R29, R0, R19 ;  /* 0x000000001d0b7223 */ /* 0x000fc40000010013 */
[-C--:B---3--:R-:W-:Y:S01]  /*8c40*/  FFMA.FTZ R8, R25, R0.reuse, R12 ;  /* 0x0000000019087223 */ /* 0x088fe2000001000c */
[----:B------:R-:W-:Y:S01]  /*8c50*/  FSEL R10, R10, -INF , !P6 ;  /* 0xff8000000a0a7808 */ /* 0x000fe20007000000 */
[CC--:B--2---:R-:W-:Y:S01]  /*8c60*/  FFMA.FTZ R12, R26.reuse, R0.reuse, R13 ;  /* 0x000000001a0c7223 */ /* 0x0c4fe2000001000d */
[----:B------:R-:W-:Y:S01]  /*8c70*/  FSEL R11, R11, -INF , !P0 ;  /* 0xff8000000b0b7808 */ /* 0x000fe20004000000 */
[-C--:B------:R-:W-:Y:S01]  /*8c80*/  FFMA.FTZ R13, R26, R0.reuse, R15 ;  /* 0x000000001a0d7223 */ /* 0x080fe2000001000f */
[----:B------:R-:W2:Y:S01]  /*8c90*/  I2F R19, R30 ;  /* 0x0000001e00137306 */ /* 0x000ea20000201400 */
[-C--:B------:R-:W-:Y:S01]  /*8ca0*/  FFMA.FTZ R9, R25, R0.reuse, R14 ;  /* 0x0000000019097223 */ /* 0x080fe2000001000e */
[C---:B------:R-:W-:Y:S02]  /*8cb0*/  ISETP.GE.AND P6, PT, R24.reuse, R207, PT ;  /* 0x000000cf1800720c */ /* 0x040fe40003fc6270 */
[----:B------:R-:W-:Y:S02]  /*8cc0*/  ISETP.GE.AND P0, PT, R24, R135, PT ;  /* 0x000000871800720c */ /* 0x000fe40003f06270 */
[----:B------:R-:W-:Y:S01]  /*8cd0*/  FSEL R12, R12, -INF , !P6 ;  /* 0xff8000000c0c7808 */ /* 0x000fe20007000000 */
[----:B------:R-:W-:Y:S01]  /*8ce0*/  HMMA.16816.F32.BF16 R148, R164, R22, R148 ;  /* 0x00000016a494723c */ /* 0x000fe20000041894 */
[----:B------:R-:W-:Y:S01]  /*8cf0*/  FSEL R13, R13, -INF , !P0 ;  /* 0xff8000000d0d7808 */ /* 0x000fe20004000000 */
[CC--:B----4-:R-:W-:Y:S01]  /*8d00*/  FFMA.FTZ R26, R17.reuse, R0.reuse, R168 ;  /* 0x00000000111a7223 */ /* 0x0d0fe200000100a8 */
[----:B------:R-:W-:Y:S01]  /*8d10*/  FSEL R8, R8, -INF , !P4 ;  /* 0xff80000008087808 */ /* 0x000fe20006000000 */
[----:B------:R-:W-:Y:S01]  /*8d20*/  FFMA.FTZ R27, R17, R0, R170 ;  /* 0x00000000111b7223 */ /* 0x000fe200000100aa */
[----:B------:R-:W-:-:S02]  /*8d30*/  FSEL R9, R9, -INF , !P5 ;  /* 0xff80000009097808 */ /* 0x000fc40006800000 */
[----:B------:R-:W-:Y:S01]  /*8d40*/  IADD3 R14, R28, 0x18, RZ ;  /* 0x000000181c0e7810 */ /* 0x000fe20007ffe0ff */
[C---:B-1----:R-:W-:Y:S01]  /*8d50*/  HMMA.16816.F32.BF16 R144, R164.reuse, R4, R144 ;  /* 0x00000004a490723c */ /* 0x042fe20000041890 */
[C---:B------:R-:W-:Y:S01]  /*8d60*/  ISETP.GE.AND P6, PT, R30.reuse, R207, PT ;  /* 0x000000cf1e00720c */ /* 0x040fe20003fc6270 */
[CC--:B--2---:R-:W-:Y:S01]  /*8d70*/  FFMA.FTZ R24, R19.reuse, R0.reuse, R169 ;  /* 0x0000000013187223 */ /* 0x0c4fe200000100a9 */
[----:B------:R-:W-:Y:S01]  /*8d80*/  BAR.SYNC.DEFER_BLOCKING 0x0 ;  /* 0x0000000000007b1d */ /* 0x000fe20000010000 */
[----:B------:R-:W-:Y:S01]  /*8d90*/  ISETP.GE.AND P0, PT, R30, R135, PT ;  /* 0x000000871e00720c */ /* 0x000fe20003f06270 */
[----:B------:R-:W-:Y:S01]  /*8da0*/  FFMA.FTZ R25, R19, R0, R171 ;  /* 0x0000000013197223 */ /* 0x000fe200000100ab */
[C---:B------:R-:W-:Y:S02]  /*8db0*/  ISETP.GE.AND P4, PT, R32.reuse, R207, PT ;  /* 0x000000cf2000720c */ /* 0x040fe40003f86270 */
[----:B------:R-:W-:Y:S01]  /*8dc0*/  ISETP.GE.AND P5, PT, R32, R135, PT ;  /* 0x000000872000720c */ /* 0x000fe20003fa6270 */
[----:B------:R1:W2:Y:S01]  /*8dd0*/  I2F R15, R14 ;  /* 0x0000000e000f7306 */ /* 0x0002a20000201400 */
[C---:B------:R-:W-:Y:S01]  /*8de0*/  IADD3 R30, R28.reuse, 0x20, RZ ;  /* 0x000000201c1e7810 */ /* 0x040fe20007ffe0ff */
[----:B------:R-:W-:Y:S01]  /*8df0*/  HMMA.16816.F32.BF16 R4, R164, R6, R140 ;  /* 0x00000006a404723c */ /* 0x000fe2000004188c */
[----:B------:R-:W-:-:S02]  /*8e00*/  IADD3 R32, R28, 0x19, RZ ;  /* 0x000000191c207810 */ /* 0x000fc40007ffe0ff */
[----:B------:R-:W-:Y:S02]  /*8e10*/  FSEL R26, R26, -INF , !P4 ;  /* 0xff8000001a1a7808 */ /* 0x000fe40006000000 */
[----:B------:R-:W-:Y:S01]  /*8e20*/  FSEL R27, R27, -INF , !P5 ;  /* 0xff8000001b1b7808 */ /* 0x000fe20006800000 */
[----:B------:R-:W3:Y:S01]  /*8e30*/  I2F R17, R30 ;  /* 0x0000001e00117306 */ /* 0x000ee20000201400 */
[C---:B------:R-:W-:Y:S02]  /*8e40*/  ISETP.GE.AND P4, PT, R14.reuse, R207, PT ;  /* 0x000000cf0e00720c */ /* 0x040fe40003f86270 */
[----:B------:R-:W-:Y:S02]  /*8e50*/  ISETP.GE.AND P5, PT, R14, R135, PT ;  /* 0x000000870e00720c */ /* 0x000fe40003fa6270 */
[----:B------:R-:W-:Y:S02]  /*8e60*/  FSEL R24, R24, -INF , !P6 ;  /* 0xff80000018187808 */ /* 0x000fe40007000000 */
[----:B------:R-:W-:Y:S01]  /*8e70*/  FSEL R25, R25, -INF , !P0 ;  /* 0xff80000019197808 */ /* 0x000fe20004000000 */
[----:B------:R4:W5:Y:S01]  /*8e80*/  I2F R20, R32 ;  /* 0x0000002000147306 */ /* 0x0009620000201400 */
[----:B-1----:R-:W-:Y:S01]  /*8e90*/  IADD3 R14, R28, 0x21, RZ ;  /* 0x000000211c0e7810 */ /* 0x002fe20007ffe0ff */
[CC--:B--2---:R-:W-:Y:S01]  /*8ea0*/  FFMA.FTZ R22, R15.reuse, R0.reuse, R156 ;  /* 0x000000000f167223 */ /* 0x0c4fe2000001009c */
[C---:B------:R-:W-:Y:S01]  /*8eb0*/  ISETP.GE.AND P6, PT, R32.reuse, R207, PT ;  /* 0x000000cf2000720c */ /* 0x040fe20003fc6270 */
[----:B------:R-:W-:Y:S01]  /*8ec0*/  FFMA.FTZ R23, R15, R0, R158 ;  /* 0x000000000f177223 */ /* 0x000fe2000001009e */
[----:B------:R-:W-:-:S02]  /*8ed0*/  ISETP.GE.AND P0, PT, R32, R135, PT ;  /* 0x000000872000720c */ /* 0x000fc40003f06270 */
[----:B------:R-:W-:Y:S01]  /*8ee0*/  FSEL R22, R22, -INF , !P4 ;  /* 0xff80000016167808 */ /* 0x000fe20006000000 */
[----:B------:R-:W1:Y:S01]  /*8ef0*/  I2F R19, R14 ;  /* 0x0000000e00137306 */ /* 0x000e620000201400 */
[-C--:B---3--:R-:W-:Y:S01]  /*8f00*/  FFMA.FTZ R152, R17, R0.reuse, R152 ;  /* 0x0000000011987223 */ /* 0x088fe20000010098 */
[----:B------:R-:W-:Y:S01]  /*8f10*/  FSEL R23, R23, -INF , !P5 ;  /* 0xff80000017177808 */ /* 0x000fe20006800000 */
[-C--:B------:R-:W-:Y:S01]  /*8f20*/  FFMA.FTZ R154, R17, R0.reuse, R154 ;  /* 0x00000000119a7223 */ /* 0x080fe2000001009a */
[C---:B------:R-:W-:Y:S02]  /*8f30*/  ISETP.GE.AND P4, PT, R30.reuse, R207, PT ;  /* 0x000000cf1e00720c */ /* 0x040fe40003f86270 */
[----:B------:R-:W-:Y:S02]  /*8f40*/  ISETP.GE.AND P5, PT, R30, R135, PT ;  /* 0x000000871e00720c */ /* 0x000fe40003fa6270 */
[----:B----4-:R-:W-:Y:S01]  /*8f50*/  IADD3 R32, R28, 0x28, RZ ;  /* 0x000000281c207810 */ /* 0x010fe20007ffe0ff */
[CC--:B-----5:R-:W-:Y:S01]  /*8f60*/  FFMA.FTZ R157, R20.reuse, R0.reuse, R157 ;  /* 0x00000000149d7223 */ /* 0x0e0fe2000001009d */
[----:B------:R-:W2:Y:S01]  /*8f70*/  I2F R17, R34 ;  /* 0x0000002200117306 */ /* 0x000ea20000201400 */
[----:B------:R-:W-:Y:S01]  /*8f80*/  FFMA.FTZ R21, R20, R0, R159 ;  /* 0x0000000014157223 */ /* 0x000fe2000001009f */
[----:B------:R-:W-:-:S02]  /*8f90*/  IADD3 R30, R28, 0x29, RZ ;  /* 0x000000291c1e7810 */ /* 0x000fc40007ffe0ff */
[----:B------:R-:W-:Y:S02]  /*8fa0*/  FSEL R20, R157, -INF , !P6 ;  /* 0xff8000009d147808 */ /* 0x000fe40007000000 */
[----:B------:R-:W-:Y:S01]  /*8fb0*/  FSEL R21, R21, -INF , !P0 ;  /* 0xff80000015157808 */ /* 0x000fe20004000000 */
[CC--:B-1----:R-:W-:Y:S01]  /*8fc0*/  FFMA.FTZ R153, R19.reuse, R0.reuse, R153 ;  /* 0x0000000013997223 */ /* 0x0c2fe20000010099 */
[----:B------:R-:W1:Y:S01]  /*8fd0*/  I2F R15, R32 ;  /* 0x00000020000f7306 */ /* 0x000e620000201400 */
[----:B------:R-:W-:Y:S01]  /*8fe0*/  FFMA.FTZ R155, R19, R0, R155 ;  /* 0x00000000139b7223 */ /* 0x000fe2000001009b */
[C---:B------:R-:W-:Y:S02]  /*8ff0*/  ISETP.GE.AND P6, PT, R14.reuse, R207, PT ;  /* 0x000000cf0e00720c */ /* 0x040fe40003fc6270 */
[----:B------:R-:W-:Y:S02]  /*9000*/  ISETP.GE.AND P0, PT, R14, R135, PT ;  /* 0x000000870e00720c */ /* 0x000fe40003f06270 */
[----:B------:R-:W-:-:S02]  /*9010*/  FSEL R168, R153, -INF , !P6 ;  /* 0xff80000099a87808 */ /* 0x000fc40007000000 */
[----:B------:R-:W-:Y:S01]  /*9020*/  FSEL R169, R155, -INF , !P0 ;  /* 0xff8000009ba97808 */ /* 0x000fe20004000000 */
[----:B------:R-:W3:Y:S01]  /*9030*/  I2F R14, R30 ;  /* 0x0000001e000e7306 */ /* 0x000ee20000201400 */
[C---:B------:R-:W-:Y:S01]  /*9040*/  ISETP.GE.AND P6, PT, R30.reuse, R207, PT ;  /* 0x000000cf1e00720c */ /* 0x040fe20003fc6270 */
[CC--:B--2---:R-:W-:Y:S01]  /*9050*/  FFMA.FTZ R144, R17.reuse, R0.reuse, R144 ;  /* 0x0000000011907223 */ /* 0x0c4fe20000010090 */
[----:B------:R-:W-:Y:S01]  /*9060*/  ISETP.GE.AND P0, PT, R30, R135, PT ;  /* 0x000000871e00720c */ /* 0x000fe20003f06270 */
[-C--:B------:R-:W-:Y:S01]  /*9070*/  FFMA.FTZ R146, R17, R0.reuse, R146 ;  /* 0x0000000011927223 */ /* 0x080fe20000010092 */
[----:B------:R-:W-:Y:S01]  /*9080*/  FSEL R170, R152, -INF , !P4 ;  /* 0xff80000098aa7808 */ /* 0x000fe20006000000 */
[CC--:B-1----:R-:W-:Y:S01]  /*9090*/  FFMA.FTZ R148, R15.reuse, R0.reuse, R148 ;  /* 0x000000000f947223 */ /* 0x0c2fe20000010094 */
[----:B------:R-:W-:Y:S01]  /*90a0*/  FSEL R171, R154, -INF , !P5 ;  /* 0xff8000009aab7808 */ /* 0x000fe20006800000 */
[----:B------:R-:W-:Y:S01]  /*90b0*/  FFMA.FTZ R150, R15, R0, R150 ;  /* 0x000000000f967223 */ /* 0x000fe20000010096 */
[----:B------:R-:W1:Y:S01]  /*90c0*/  I2F R17, R28 ;  /* 0x0000001c00117306 */ /* 0x000e620000201400 */
[----:B------:R-:W-:-:S02]  /*90d0*/  ISETP.GE.AND P4, PT, R32, R207, PT ;  /* 0x000000cf2000720c */ /* 0x000fc40003f86270 */
[----:B------:R-:W-:Y:S02]  /*90e0*/  ISETP.GE.AND P5, PT, R32, R135, PT ;  /* 0x000000872000720c */ /* 0x000fe40003fa6270 */
[----:B------:R-:W-:Y:S01]  /*90f0*/  IADD3 R32, R28, 0x31, RZ ;  /* 0x000000311c207810 */ /* 0x000fe20007ffe0ff */
[-C--:B---3--:R-:W-:Y:S01]  /*9100*/  FFMA.FTZ R149, R14, R0.reuse, R149 ;  /* 0x000000000e957223 */ /* 0x088fe20000010095 */
[----:B------:R-:W-:Y:S01]  /*9110*/  IADD3 R30, R28, 0x38, RZ ;  /* 0x000000381c1e7810 */ /* 0x000fe20007ffe0ff */
[----:B------:R-:W-:Y:S01]  /*9120*/  FFMA.FTZ R151, R14, R0, R151 ;  /* 0x000000000e977223 */ /* 0x000fe20000010097 */
[----:B------:R-:W2:Y:S01]  /*9130*/  I2F R19, R32 ;  /* 0x0000002000137306 */ /* 0x000ea20000201400 */
[----:B------:R-:W-:Y:S02]  /*9140*/  FSEL R172, R148, -INF , !P4 ;  /* 0xff80000094ac7808 */ /* 0x000fe40006000000 */
[----:B------:R-:W-:Y:S02]  /*9150*/  ISETP.GE.AND P4, PT, R34, R207, PT ;  /* 0x000000cf2200720c */ /* 0x000fe40003f86270 */
[----:B------:R-:W-:-:S02]  /*9160*/  IADD3 R14, R28, 0x39, RZ ;  /* 0x000000391c0e7810 */ /* 0x000fc40007ffe0ff */
[----:B------:R-:W-:Y:S01]  /*9170*/  FSEL R156, R144, -INF , !P4 ;  /* 0xff800000909c7808 */ /* 0x000fe20006000000 */
[----:B------:R-:W3:Y:S01]  /*9180*/  I2F R15, R30 ;  /* 0x0000001e000f7306 */ /* 0x000ee20000201400 */
[CC--:B-1----:R-:W-:Y:S01]  /*9190*/  FFMA.FTZ R16, R17.reuse, R0.reuse, R16 ;  /* 0x0000000011107223 */ /* 0x0c2fe20000010010 */
[-C--:B------:R-:W-:Y:S01]  /*91a0*/  ISETP.GE.AND P4, PT, R28, R207.reuse, PT ;  /* 0x000000cf1c00720c */ /* 0x080fe20003f86270 */
[-C--:B------:R-:W-:Y:S01]  /*91b0*/  FFMA.FTZ R18, R17, R0.reuse, R18 ;  /* 0x0000000011127223 */ /* 0x080fe20000010012 */
[----:B------:R-:W-:Y:S02]  /*91c0*/  FSEL R166, R149, -INF , !P6 ;  /* 0xff80000095a67808 */ /* 0x000fe40007000000 */
[----:B------:R-:W-:Y:S02]  /*91d0*/  FSEL R16, R16, -INF , !P4 ;  /* 0xff80000010107808 */ /* 0x000fe40006000000 */
[----:B------:R-:W-:Y:S01]  /*91e0*/  FSEL R165, R151, -INF , !P0 ;  /* 0xff80000097a57808 */ /* 0x000fe20004000000 */
[CC--:B--2---:R-:W-:Y:S01]  /*91f0*/  FFMA.FTZ R145, R19.reuse, R0.reuse, R145 ;  /* 0x0000000013917223 */ /* 0x0c4fe20000010091 */
[----:B------:R-:W-:Y:S01]  /*9200*/  ISETP.GE.AND P4, PT, R134, 0x4, PT ;  /* 0x000000048600780c */ /* 0x000fe20003f86270 */
[----:B------:R-:W-:Y:S01]  /*9210*/  FFMA.FTZ R141, R19, R0, R147 ;  /* 0x00000000138d7223 */ /* 0x000fe20000010093 */
[----:B------:R-:W-:-:S02]  /*9220*/  ISETP.GE.AND P6, PT, R32, R207, PT ;  /* 0x000000cf2000720c */ /* 0x000fc40003fc6270 */
[-C--:B------:R-:W-:Y:S01]  /*9230*/  ISETP.GE.AND P0, PT, R32, R135.reuse, PT ;  /* 0x000000872000720c */ /* 0x080fe20003f06270 */
[CC--:B---3--:R-:W-:Y:S01]  /*9240*/  FFMA.FTZ R4, R15.reuse, R0.reuse, R4 ;  /* 0x000000000f047223 */ /* 0x0c8fe20000010004 */
[----:B------:R-:W-:Y:S01]  /*9250*/  FSEL R167, R150, -INF , !P5 ;  /* 0xff80000096a77808 */ /* 0x000fe20006800000 */
[----:B------:R-:W-:Y:S01]  /*9260*/  FFMA.FTZ R6, R15, R0, R6 ;  /* 0x000000000f067223 */ /* 0x000fe20000010006 */
[----:B------:R-:W-:Y:S01]  /*9270*/  FSEL R154, R145, -INF , !P6 ;  /* 0xff800000919a7808 */ /* 0x000fe20007000000 */
[----:B------:R-:W1:Y:S01]  /*9280*/  I2F R15, R14 ;  /* 0x0000000e000f7306 */ /* 0x000e620000201400 */
[----:B------:R-:W-:Y:S02]  /*9290*/  FSEL R141, R141, -INF , !P0 ;  /* 0xff8000008d8d7808 */ /* 0x000fe40004000000 */
[----:B------:R-:W-:Y:S02]  /*92a0*/  ISETP.GE.AND P5, PT, R34, R135, PT ;  /* 0x000000872200720c */ /* 0x000fe40003fa6270 */
[----:B------:R-:W-:-:S02]  /*92b0*/  ISETP.GE.AND P6, PT, R30, R207, PT ;  /* 0x000000cf1e00720c */ /* 0x000fc40003fc6270 */
[-C--:B------:R-:W-:Y:S02]  /*92c0*/  ISETP.GE.AND P0, PT, R30, R135.reuse, PT ;  /* 0x000000871e00720c */ /* 0x080fe40003f06270 */
[----:B------:R-:W-:Y:S02]  /*92d0*/  FSEL R153, R146, -INF , !P5 ;  /* 0xff80000092997808 */ /* 0x000fe40006800000 */
[----:B------:R-:W-:Y:S02]  /*92e0*/  FSEL R142, R4, -INF , !P6 ;  /* 0xff800000048e7808 */ /* 0x000fe40007000000 */
[----:B------:R-:W-:Y:S02]  /*92f0*/  FSEL R143, R6, -INF , !P0 ;  /* 0xff800000068f7808 */ /* 0x000fe40004000000 */
[----:B------:R-:W-:Y:S01]  /*9300*/  ISETP.GE.AND P5, PT, R28, R135, PT ;  /* 0x000000871c00720c */ /* 0x000fe20003fa6270 */
[CC--:B-1----:R-:W-:Y:S01]  /*9310*/  FFMA.FTZ R140, R15.reuse, R0.reuse, R5 ;  /* 0x000000000f8c7223 */ /* 0x0c2fe20000010005 */
[C---:B------:R-:W-:Y:S01]  /*9320*/  ISETP.GE.AND P6, PT, R14.reuse, R207, PT ;  /* 0x000000cf0e00720c */ /* 0x040fe20003fc6270 */
[----:B------:R-:W-:Y:S01]  /*9330*/  FFMA.FTZ R7, R15, R0, R7 ;  /* 0x000000000f077223 */ /* 0x000fe20000010007 */
[----:B------:R-:W-:-:S02]  /*9340*/  ISETP.GE.AND P0, PT, R14, R135, PT ;  /* 0x000000870e00720c */ /* 0x000fc40003f06270 */
        /* <DEDUP_REMOVED lines=58> */
.L_x_198:
[----:B------:R-:W-:Y:S05]  /*96f0*/  BSYNC B0 ;  /* 0x0000000000007941 */ /* 0x000fea0003800000 */
.L_x_197:
[----:B------:R-:W0:Y:S02]  /*9700*/  LDGDEPBAR ;  /* 0x00000000000079af */ /* 0x000e240000000000 */
.L_x_196:
        /* <DEDUP_REMOVED lines=51> */
[----:B------:R-:W-:-:S02]  /*9a40*/  FFMA.FTZ R146, R12, c[0x0][0x23c], -R155 ;  /* 0x00008f000c927a23 */ /* 0x000fc4000001089b */
[----:B------:R-:W-:Y:S02]  /*9a50*/  FADD.FTZ R3, R3, -R4 ;  /* 0x8000000403037221 */ /* 0x000fe40000010000 */
[--C-:B------:R-:W-:Y:S02]  /*9a60*/  FFMA.FTZ R150, R13, c[0x0][0x23c], -R152.reuse ;  /* 0x00008f000d967a23 */ /* 0x100fe40000010898 */
[----:B------:R-:W1:Y:S01]  /*9a70*/  LDSM.16.MT88.4 R12, [R190+0x12000] ;  /* 0x01200000be0c783b */ /* 0x000e620000004200 */
[----:B------:R-:W-:Y:S01]  /*9a80*/  FFMA.FTZ R145, R5, c[0x0][0x23c], -R152 ;  /* 0x00008f0005917a23 */ /* 0x000fe20000010898 */
[----:B------:R-:W-:Y:S01]  /*9a90*/  FSEL R5, R132, RZ, P0 ;  /* 0x000000ff84057208 */ /* 0x000fe20000000000 */
[--C-:B------:R-:W-:Y:S01]  /*9aa0*/  FFMA.FTZ R149, R16, c[0x0][0x23c], -R155.reuse ;  /* 0x00008f0010957a23 */ /* 0x100fe2000001089b */
[----:B------:R-:W-:Y:S01]  /*9ab0*/  MUFU.EX2 R146, R146 ;  /* 0x0000009200927308 */ /* 0x000fe20000000800 */
[----:B------:R-:W-:Y:S01]  /*9ac0*/  FFMA.FTZ R148, R10, c[0x0][0x23c], -R155 ;  /* 0x00008f000a947a23 */ /* 0x000fe2000001089b */
[----:B------:R-:W2:Y:S01]  /*9ad0*/  LDSM.16.MT88.4 R16, [R192+0x12000] ;  /* 0x01200000c010783b */ /* 0x000ea20000004200 */
[----:B------:R-:W-:-:S02]  /*9ae0*/  FADD.FTZ R5, R2, -R5 ;  /* 0x8000000502057221 */ /* 0x000fc40000010000 */
[--C-:B------:R-:W-:Y:S02]  /*9af0*/  FFMA.FTZ R147, R8, c[0x0][0x23c], -R155.reuse ;  /* 0x00008f0008937a23 */ /* 0x100fe4000001089b */
[--C-:B------:R-:W-:Y:S01]  /*9b00*/  FFMA.FTZ R144, R11, c[0x0][0x23c], -R152.reuse ;  /* 0x00008f000b907a23 */ /* 0x100fe20000010898 */
[----:B------:R-:W-:Y:S01]  /*9b10*/  MUFU.EX2 R149, R149 ;  /* 0x0000009500957308 */ /* 0x000fe20000000800 */
[----:B------:R-:W-:Y:S02]  /*9b20*/  FFMA.FTZ R135, R9, c[0x0][0x23c], -R152 ;  /* 0x00008f0009877a23 */ /* 0x000fe40000010898 */
[----:B------:R-:W-:Y:S01]  /*9b30*/  FMUL.FTZ R3, R3, c[0x0][0x23c] ;  /* 0x00008f0003037a20 */ /* 0x000fe20000410000 */
[----:B------:R-:W3:Y:S01]  /*9b40*/  LDSM.16.MT88.4 R8, [R189+0x12000] ;  /* 0x01200000bd08783b */ /* 0x000ee20000004200 */
[----:B------:R-:W-:Y:S02]  /*9b50*/  FMUL.FTZ R2, R5, c[0x0][0x23c] ;  /* 0x00008f0005027a20 */ /* 0x000fe40000410000 */
[--C-:B------:R-:W-:Y:S01]  /*9b60*/  FFMA.FTZ R157, R26, c[0x0][0x23c], -R155.reuse ;  /* 0x00008f001a9d7a23 */ /* 0x100fe2000001089b */
[----:B------:R-:W4:Y:S01]  /*9b70*/  MUFU.EX2 R148, R148 ;  /* 0x0000009400947308 */ /* 0x000f220000000800 */
[----:B------:R-:W-:-:S02]  /*9b80*/  FFMA.FTZ R158, R24, c[0x0][0x23c], -R155 ;  /* 0x00008f00189e7a23 */ /* 0x000fc4000001089b */
[--C-:B------:R-:W-:Y:S02]  /*9b90*/  FFMA.FTZ R159, R22, c[0x0][0x23c], -R155.reuse ;  /* 0x00008f00169f7a23 */ /* 0x100fe4000001089b */
[----:B------:R-:W-:Y:S02]  /*9ba0*/  FFMA.FTZ R160, R20, c[0x0][0x23c], -R155 ;  /* 0x00008f0014a07a23 */ /* 0x000fe4000001089b */
[--C-:B------:R-:W-:Y:S01]  /*9bb0*/  FFMA.FTZ R161, R27, c[0x0][0x23c], -R152.reuse ;  /* 0x00008f001ba17a23 */ /* 0x100fe20000010898 */
[----:B------:R-:W5:Y:S01]  /*9bc0*/  MUFU.EX2 R147, R147 ;  /* 0x0000009300937308 */ /* 0x000f620000000800 */
[--C-:B------:R-:W-:Y:S02]  /*9bd0*/  FFMA.FTZ R164, R25, c[0x0][0x23c], -R152.reuse ;  /* 0x00008f0019a47a23 */ /* 0x100fe40000010898 */
[--C-:B------:R-:W-:Y:S01]  /*9be0*/  FFMA.FTZ R162, R23, c[0x0][0x23c], -R152.reuse ;  /* 0x00008f0017a27a23 */ /* 0x100fe20000010898 */
[----:B------:R-:W-:Y:S01]  /*9bf0*/  LDSM.16.MT88.4 R24, [R192+0x14800] ;  /* 0x01480000c018783b */ /* 0x000fe20000004200 */
[----:B------:R-:W-:-:S02]  /*9c00*/  FFMA.FTZ R163, R21, c[0x0][0x23c], -R152 ;  /* 0x00008f0015a37a23 */ /* 0x000fc40000010898 */
[--C-:B------:R-:W-:Y:S01]  /*9c10*/  FFMA.FTZ R173, R168, c[0x0][0x23c], -R155.reuse ;  /* 0x00008f00a8ad7a23 */ /* 0x100fe2000001089b */
[----:B------:R-:W-:Y:S01]  /*9c20*/  MUFU.EX2 R145, R145 ;  /* 0x0000009100917308 */ /* 0x000fe20000000800 */
[----:B----4-:R-:W-:Y:S01]  /*9c30*/  F2FP.BF16.PACK_AB R4, R148, R149 ;  /* 0x000000959404723e */ /* 0x010fe200000010ff */
[----:B------:R-:W-:Y:S01]  /*9c40*/  LDSM.16.MT88.4 R20, [R190+0x14800] ;  /* 0x01480000be14783b */ /* 0x000fe20000004200 */
[--C-:B------:R-:W-:Y:S02]  /*9c50*/  FFMA.FTZ R168, R172, c[0x0][0x23c], -R155.reuse ;  /* 0x00008f00aca87a23 */ /* 0x100fe4000001089b */
[--C-:B------:R-:W-:Y:S02]  /*9c60*/  FFMA.FTZ R175, R166, c[0x0][0x23c], -R155.reuse ;  /* 0x00008f00a6af7a23 */ /* 0x100fe4000001089b */
[----:B------:R-:W-:Y:S01]  /*9c70*/  FFMA.FTZ R170, R170, c[0x0][0x23c], -R155 ;  /* 0x00008f00aaaa7a23 */ /* 0x000fe2000001089b */
[----:B------:R-:W4:Y:S01]  /*9c80*/  MUFU.EX2 R144, R144 ;  /* 0x0000009000907308 */ /* 0x000f220000000800 */
[----:B-----5:R-:W-:Y:S01]  /*9c90*/  F2FP.BF16.PACK_AB R6, R146, R147 ;  /* 0x000000939206723e */ /* 0x020fe200000010ff */
[----:B------:R-:W-:-:S02]  /*9ca0*/  FFMA.FTZ R166, R171, c[0x0][0x23c], -R152 ;  /* 0x00008f00aba67a23 */ /* 0x000fc40000010898 */
[--C-:B------:R-:W-:Y:S02]  /*9cb0*/  FFMA.FTZ R169, R169, c[0x0][0x23c], -R152.reuse ;  /* 0x00008f00a9a97a23 */ /* 0x100fe40000010898 */
[--C-:B------:R-:W-:Y:S02]  /*9cc0*/  FFMA.FTZ R167, R167, c[0x0][0x23c], -R152.reuse ;  /* 0x00008f00a7a77a23 */ /* 0x100fe40000010898 */
[----:B------:R-:W-:Y:S01]  /*9cd0*/  MUFU.EX2 R135, R135 ;  /* 0x0000008700877308 */ /* 0x000fe20000000800 */
[--C-:B------:R-:W-:Y:S02]  /*9ce0*/  FFMA.FTZ R172, R165, c[0x0][0x23c], -R152.reuse ;  /* 0x00008f00a5ac7a23 */ /* 0x100fe40000010898 */
[--C-:B------:R-:W-:Y:S02]  /*9cf0*/  FFMA.FTZ R165, R154, c[0x0][0x23c], -R155.reuse ;  /* 0x00008f009aa57a23 */ /* 0x100fe4000001089b */
[--C-:B------:R-:W-:Y:S02]  /*9d00*/  FFMA.FTZ R156, R156, c[0x0][0x23c], -R155.reuse ;  /* 0x00008f009c9c7a23 */ /* 0x100fe4000001089b */
[----:B------:R-:W-:Y:S01]  /*9d10*/  FFMA.FTZ R154, R142, c[0x0][0x23c], -R155 ;  /* 0x00008f008e9a7a23 */ /* 0x000fe2000001089b */
[----:B------:R-:W5:Y:S01]  /*9d20*/  MUFU.EX2 R150, R150 ;  /* 0x0000009600967308 */ /* 0x000f620000000800 */
[----:B----4-:R-:W-:Y:S01]  /*9d30*/  F2FP.BF16.PACK_AB R5, R144, R145 ;  /* 0x000000919005723e */ /* 0x010fe200000010ff */
[----:B------:R-:W-:-:S02]  /*9d40*/  FFMA.FTZ R153, R153, c[0x0][0x23c], -R152 ;  /* 0x00008f0099997a23 */ /* 0x000fc40000010898 */
[--C-:B------:R-:W-:Y:S02]  /*9d50*/  FFMA.FTZ R174, R141, c[0x0][0x23c], -R152.reuse ;  /* 0x00008f008dae7a23 */ /* 0x100fe40000010898 */
[--C-:B------:R-:W-:Y:S02]  /*9d60*/  FFMA.FTZ R171, R143, c[0x0][0x23c], -R152.reuse ;  /* 0x00008f008fab7a23 */ /* 0x100fe40000010898 */
[----:B------:R-:W4:Y:S01]  /*9d70*/  MUFU.EX2 R3, R3 ;  /* 0x0000000300037308 */ /* 0x000f220000000800 */
[----:B------:R-:W-:Y:S02]  /*9d80*/  FFMA.FTZ R155, R140, c[0x0][0x23c], -R155 ;  /* 0x00008f008c9b7a23 */ /* 0x000fe4000001089b */
[----:B------:R-:W-:Y:S01]  /*9d90*/  FFMA.FTZ R152, R151, c[0x0][0x23c], -R152 ;  /* 0x00008f0097987a23 */ /* 0x000fe20000010898 */
[----:B------:R-:W-:Y:S04]  /*9da0*/  LDSM.16.MT88.4 R140, [R190+0x13800] ;  /* 0x01380000be8c783b */ /* 0x000fe80000004200 */
[----:B------:R-:W1:Y:S01]  /*9db0*/  MUFU.EX2 R2, R2 ;  /* 0x0000000200027308 */ /* 0x000e620000000800 */
[----:B-----5:R-:W-:Y:S01]  /*9dc0*/  F2FP.BF16.PACK_AB R7, R150, R135 ;  /* 0x000000879607723e */ /* 0x020fe200000010ff */
[----:B----4-:R-:W-:-:S06]  /*9dd0*/  FMUL.FTZ R36, R36, R3 ;  /* 0x0000000324247220 */ /* 0x010fcc0000410000 */
[----:B------:R-:W-:Y:S01]  /*9de0*/  MUFU.EX2 R157, R157 ;  /* 0x0000009d009d7308 */ /* 0x000fe20000000800 */
[-C--:B------:R-:W-:Y:S02]  /*9df0*/  FMUL.FTZ R37, R37, R3.reuse ;  /* 0x0000000325257220 */ /* 0x080fe40000410000 */
[-C--:B------:R-:W-:Y:S02]  /*9e00*/  FMUL.FTZ R40, R40, R3.reuse ;  /* 0x0000000328287220 */ /* 0x080fe40000410000 */
[----:B------:R-:W-:Y:S02]  /*9e10*/  FMUL.FTZ R41, R41, R3 ;  /* 0x0000000329297220 */ /* 0x000fe40000410000 */
[-C--:B-1----:R-:W-:Y:S01]  /*9e20*/  FMUL.FTZ R38, R38, R2.reuse ;  /* 0x0000000226267220 */ /* 0x082fe20000410000 */
        /* <DEDUP_REMOVED lines=12> */
[----:B------:R-:W4:Y:S01]  /*9ef0*/  LDSM.16.MT88.4 R12, [R192+0x14000] ;  /* 0x01400000c00c783b */ /* 0x000f220000004200 */
[----:B------:R-:W-:Y:S01]  /*9f00*/  FMUL.FTZ R125, R125, R3 ;  /* 0x000000037d7d7220 */ /* 0x000fe20000410000 */
[----:B------:R-:W-:Y:S01]  /*9f10*/  MUFU.EX2 R160, R160 ;  /* 0x000000a000a07308 */ /* 0x000fe20000000800 */
        /* <DEDUP_REMOVED lines=10> */
[----:B------:R-:W-:Y:S01]  /*9fc0*/  FMUL.FTZ R49, R49, R3 ;  /* 0x0000000331317220 */ /* 0x000fe20000410000 */
[----:B------:R-:W2:Y:S01]  /*9fd0*/  LDSM.16.MT88.4 R16, [R188+0x12000] ;  /* 0x01200000bc10783b */ /* 0x000ea20000004200 */
        /* <DEDUP_REMOVED lines=16> */
[C---:B----4-:R-:W-:Y:S01]  /*a0e0*/  HMMA.16816.F32.BF16 R60, R4.reuse, R12, R60 ;  /* 0x0000000c043c723c */ /* 0x050fe2000004183c */
[-C--:B------:R-:W-:Y:S02]  /*a0f0*/  FMUL.FTZ R52, R52, R3.reuse ;  /* 0x0000000334347220 */ /* 0x080fe40000410000 */
[-C--:B------:R-:W-:Y:S02]  /*a100*/  FMUL.FTZ R53, R53, R3.reuse ;  /* 0x0000000335357220 */ /* 0x080fe40000410000 */
[-C--:B------:R-:W-:Y:S01]  /*a110*/  FMUL.FTZ R54, R54, R2.reuse ;  /* 0x0000000236367220 */ /* 0x080fe20000410000 */
[----:B------:R-:W-:Y:S01]  /*a120*/  MUFU.EX2 R170, R170 ;  /* 0x000000aa00aa7308 */ /* 0x000fe20000000800 */
[----:B------:R-:W-:Y:S01]  /*a130*/  FMUL.FTZ R55, R55, R2 ;  /* 0x0000000237377220 */ /* 0x000fe20000410000 */
[----:B------:R-:W-:Y:S01]  /*a140*/  HMMA.16816.F32.BF16 R64, R4, R14, R64 ;  /* 0x0000000e0440723c */ /* 0x000fe20000041840 */
[----:B------:R-:W4:Y:S01]  /*a150*/  LDSM.16.MT88.4 R12, [R188+0x14000] ;  /* 0x01400000bc0c783b */ /* 0x000f220000004200 */
[----:B------:R-:W-:-:S02]  /*a160*/  FMUL.FTZ R56, R56, R3 ;  /* 0x0000000338387220 */ /* 0x000fc40000410000 */
[-C--:B------:R-:W-:Y:S02]  /*a170*/  FMUL.FTZ R57, R57, R3.reuse ;  /* 0x0000000339397220 */ /* 0x080fe40000410000 */
[-C--:B------:R-:W-:Y:S01]  /*a180*/  FMUL.FTZ R58, R58, R2.reuse ;  /* 0x000000023a3a7220 */ /* 0x080fe20000410000 */
[----:B------:R-:W-:Y:S01]  /*a190*/  MUFU.EX2 R173, R173 ;  /* 0x000000ad00ad7308 */ /* 0x000fe20000000800 */
[-C--:B------:R-:W-:Y:S02]  /*a1a0*/  FMUL.FTZ R59, R59, R2.reuse ;  /* 0x000000023b3b7220 */ /* 0x080fe40000410000 */
        /* <DEDUP_REMOVED lines=8> */
[-C--:B------:R-:W-:Y:S01]  /*a230*/  FMUL.FTZ R73, R73, R3.reuse ;  /* 0x0000000349497220 */ /* 0x080fe20000410000 */
[----:B------:R-:W2:Y:S01]  /*a240*/  LDSM.16.MT88.4 R16, [R189+0x14000] ;  /* 0x01400000bd10783b */ /* 0x000ea20000004200 */
[-C--:B------:R-:W-:Y:S01]  /*a250*/  FMUL.FTZ R74, R74, R2.reuse ;  /* 0x000000024a4a7220 */ /* 0x080fe20000410000 */
[----:B------:R-:W-:Y:S01]  /*a260*/  MUFU.EX2 R175, R175 ;  /* 0x000000af00af7308 */ /* 0x000fe20000000800 */
[----:B------:R-:W-:Y:S02]  /*a270*/  FMUL.FTZ R75, R75, R2 ;  /* 0x000000024b4b7220 */ /* 0x000fe40000410000 */
[-C--:B------:R-:W-:Y:S01]  /*a280*/  FMUL.FTZ R84, R84, R3.reuse ;  /* 0x0000000354547220 */ /* 0x080fe20000410000 */
[----:B---3--:R-:W-:Y:S01]  /*a290*/  HMMA.16816.F32.BF16 R68, R4, R8, R68 ;  /* 0x000000080444723c */ /* 0x008fe20000041844 */
[----:B------:R-:W-:-:S02]  /*a2a0*/  FMUL.FTZ R85, R85, R3 ;  /* 0x0000000355557220 */ /* 0x000fc40000410000 */
[-C--:B------:R-:W-:Y:S01]  /*a2b0*/  FMUL.FTZ R86, R86, R2.reuse ;  /* 0x0000000256567220 */ /* 0x080fe20000410000 */
[----:B------:R-:W3:Y:S01]  /*a2c0*/  MUFU.EX2 R166, R166 ;  /* 0x000000a600a67308 */ /* 0x000ee20000000800 */
        /* <DEDUP_REMOVED lines=19> */
[----:B------:R-:W1:Y:S01]  /*a400*/  MUFU.EX2 R172, R172 ;  /* 0x000000ac00ac7308 */ /* 0x000e620000000800 */
        /* <DEDUP_REMOVED lines=74> */
[----:B----4-:R-:W-:Y:S01]  /*a8b0*/  HMMA.16816.F32.BF16 R128, R4, R12, R128 ;  /* 0x0000000c0480723c */ /* 0x010fe20000041880 */
[----:B------:R-:W-:Y:S02]  /*a8c0*/  FADD.FTZ R3, R160, R159 ;  /* 0x0000009fa0037221 */ /* 0x000fe40000010000 */
[----:B------:R-:W-:-:S04]  /*a8d0*/  FADD.FTZ R163, R163, R162 ;  /* 0x000000a2a3a37221 */ /* 0x000fc80000010000 */
[----:B---3--:R-:W-:Y:S01]  /*a8e0*/  FADD.FTZ R2, R166, R163 ;  /* 0x000000a3a6027221 */ /* 0x008fe20000010000 */
[----:B------:R-:W-:Y:S01]  /*a8f0*/  HMMA.16816.F32.BF16 R124, R4, R14, R124 ;  /* 0x0000000e047c723c */ /* 0x000fe2000004187c */
[----:B------:R-:W1:Y:S02]  /*a900*/  LDSM.16.MT88.4 R12, [R192+0x16800] ;  /* 0x01680000c00c783b */ /* 0x000e640000004200 */
[----:B------:R-:W-:-:S05]  /*a910*/  FADD.FTZ R2, R169, R2 ;  /* 0x00000002a9027221 */ /* 0x000fca0000010000 */
        /* <DEDUP_REMOVED lines=35> */
[----:B------:R-:W-:-:S02]  /*ab50*/  F2FP.BF16.PACK_AB R5, R169, R166 ;  /* 0x000000a6a905723e */ /* 0x000fc400000010ff */
[----:B------:R-:W-:Y:S01]  /*ab60*/  F2FP.BF16.PACK_AB R6, R175, R168 ;  /* 0x000000a8af06723e */ /* 0x000fe200000010ff */
[----:B------:R-:W-:Y:S01]  /*ab70*/  FADD.FTZ R173, R173, R170 ;  /* 0x000000aaadad7221 */ /* 0x000fe20000010000 */
[----:B------:R-:W-:Y:S01]  /*ab80*/  F2FP.BF16.PACK_AB R7, R172, R167 ;  /* 0x000000a7ac07723e */ /* 0x000fe200000010ff */
[----:B------:R-:W-:Y:S02]  /*ab90*/  FADD.FTZ R167, R167, R2 ;  /* 0x00000002a7a77221 */ /* 0x000fe40000010000 */
[----:B------:R-:W-:Y:S02]  /*aba0*/  FADD.FTZ R168, R168, R173 ;  /* 0x000000ada8a87221 */ /* 0x000fe40000010000 */
[----:B------:R-:W-:Y:S02]  /*abb0*/  FADD.FTZ R172, R172, R167 ;  /* 0x000000a7acac7221 */ /* 0x000fe40000010000 */
[----:B-1----:R-:W-:Y:S01]  /*abc0*/  HMMA.16816.F32.BF16 R128, R4, R12, R128 ;  /* 0x0000000c0480723c */ /* 0x002fe20000041880 */
[----:B------:R-:W-:-:S07]  /*abd0*/  FADD.FTZ R175, R175, R168 ;  /* 0x000000a8afaf7221 */ /* 0x000fce0000010000 */
        /* <DEDUP_REMOVED lines=9> */
[C---:B-1----:R-:W-:Y:S08]  /*ac70*/  HMMA.16816.F32.BF16 R84, R4.reuse, R12, R84 ;  /* 0x0000000c0454723c */ /* 0x042ff00000041854 */
[C---:B------:R-:W-:Y:S01]  /*ac80*/  HMMA.16816.F32.BF16 R88, R4.reuse, R14, R88 ;  /* 0x0000000e0458723c */ /* 0x040fe20000041858 */
[----:B------:R-:W1:Y:S07]  /*ac90*/  LDSM.16.MT88.4 R12, [R188+0x17000] ;  /* 0x01700000bc0c783b */ /* 0x000e6e0000004200 */
[C---:B------:R-:W-:Y:S01]  /*aca0*/  HMMA.16816.F32.BF16 R80, R4.reuse, R18, R80 ;  /* 0x000000120450723c */ /* 0x040fe20000041850 */
[----:B------:R-:W2:Y:S07]  /*acb0*/  LDSM.16.MT88.4 R16, [R189+0x17000] ;  /* 0x01700000bd10783b */ /* 0x000eae0000004200 */
[C---:B----4-:R-:W-:Y:S08]  /*acc0*/  HMMA.16816.F32.BF16 R92, R4.reuse, R8, R92 ;  /* 0x00000008045c723c */ /* 0x050ff0000004185c */
        /* <DEDUP_REMOVED lines=17> */
[C---:B--2---:R-:W-:Y:S08]  /*ade0*/  HMMA.16816.F32.BF16 R108, R4.reuse, R16, R108 ;  /* 0x00000010046c723c */ /* 0x044ff0000004186c */
        /* <DEDUP_REMOVED lines=14> */
[----:B------:R-:W-:-:S05]  /*aed0*/  FADD.FTZ R215, R152, R171 ;  /* 0x000000ab98d77221 */ /* 0x000fca0000010000 */
        /* <DEDUP_REMOVED lines=20> */
[C---:B----4-:R-:W-:Y:S08]  /*b020*/  HMMA.16816.F32.BF16 R100, R4.reuse, R8, R100 ;  /* 0x000000080464723c */ /* 0x050ff00000041864 */
[C---:B------:R-:W-:Y:S08]  /*b030*/  HMMA.16816.F32.BF16 R104, R4.reuse, R10, R104 ;  /* 0x0000000a0468723c */ /* 0x040ff00000041868 */
[C---:B---3--:R-:W-:Y:S08]  /*b040*/  HMMA.16816.F32.BF16 R108, R4.reuse, R24, R108 ;  /* 0x00000018046c723c */ /* 0x048ff0000004186c */
[C---:B------:R-:W-:Y:S08]  /*b050*/  HMMA.16816.F32.BF16 R120, R4.reuse, R26, R120 ;  /* 0x0000001a0478723c */ /* 0x040ff00000041878 */
[C---:B-1----:R-:W-:Y:S08]  /*b060*/  HMMA.16816.F32.BF16 R116, R4.reuse, R12, R116 ;  /* 0x0000000c0474723c */ /* 0x042ff00000041874 */
[----:B------:R-:W-:Y:S01]  /*b070*/  HMMA.16816.F32.BF16 R112, R4, R14, R112 ;  /* 0x0000000e0470723c */ /* 0x000fe20000041870 */
[----:B------:R-:W-:Y:S05]  /*b080*/  @!UPT UIADD3 URZ, URZ, URZ, URZ ;  /* 0x0000003f3f3ff290 */ /* 0x000fea000fffe03f */
[----:B------:R-:W-:Y:S11]  /*b090*/  @P4 BRA `(.L_x_199) ;  /* 0x0000001000004947 */ /* 0x000ff60003800000 */
.L_x_192:
[----:B------:R-:W-:-:S07]  /*b0a0*/  IADD3 R207, R225, -0x1, RZ ;  /* 0xffffffffe1cf7810 */ /* 0x000fce0007ffe0ff */
.L_x_199:
[----:B------:R-:W-:-:S13]  /*b0b0*/  ISETP.GE.AND P0, PT, R207, RZ, PT ;  /* 0x000000ffcf00720c */ /* 0x000fda0003f06270 */
[----:B------:R-:W-:Y:S05]  /*b0c0*/  @!P0 BRA `(.L_x_200) ;  /* 0x00002ea000008947 */ /* 0x000fea0003800000 */
[----:B------:R-:W-:Y:S01]  /*b0d0*/  IMAD.MOV.U32 R135, RZ, RZ, R132 ;  /* 0x000000ffff877224 */ /* 0x000fe200078e0084 */
[----:B------:R-:W-:Y:S01]  /*b0e0*/  ISETP.GE.AND P4, PT, R212, c[0x0][0x220], PT ;  /* 0x00008800d4007a0c */ /* 0x000fe20003f86270 */
[----:B------:R-:W-:Y:S01]  /*b0f0*/  IMAD.MOV.U32 R3, RZ, RZ, R133 ;  /* 0x000000ffff037224 */ /* 0x000fe200078e0085 */
[----:B------:R-:W-:Y:S01]  /*b100*/  ISETP.GE.AND P3, PT, R205, c[0x0][0x220], PT ;  /* 0x00008800cd007a0c */ /* 0x000fe20003f66270 */
[----:B------:R-:W-:Y:S01]  /*b110*/  IMAD.MOV.U32 R217, RZ, RZ, R223 ;  /* 0x000000ffffd97224 */ /* 0x000fe200078e00df */
[----:B------:R-:W-:Y:S02]  /*b120*/  ISETP.GE.AND P2, PT, R204, c[0x0][0x220], PT ;  /* 0x00008800cc007a0c */ /* 0x000fe40003f46270 */
[----:B------:R-:W-:Y:S01]  /*b130*/  MOV R216, R220 ;  /* 0x000000dc00d87202 */ /* 0x000fe20000000f00 */
[----:B------:R-:W-:Y:S05]  /*b140*/  BRA `(.L_x_201) ;  /* 0x0000036000007947 */ /* 0x000fea0003800000 */
.L_x_203:
[----:B------:R1:W-:Y:S01]  /*b150*/  @P4 STS.128 [R203+0xc000], RZ ;  /* 0x00c000ffcb004388 */ /* 0x0003e20000000c00 */
[----:B------:R-:W-:Y:S04]  /*b160*/  IADD3 R2, R207, -0x1, RZ ;  /* 0xffffffffcf027810 */ /* 0x000fe80007ffe0ff */
[----:B------:R-:W-:Y:S01]  /*b170*/  SHF.R.S32.HI R137, RZ, 0x1f, R2 ;  /* 0x0000001fff897819 */ /* 0x000fe20000011402 */
[----:B------:R-:W-:Y:S04]  /*b180*/  IMAD.WIDE.U32 R138, R2, c[0x0][0x198], RZ ;  /* 0x00006600028a7a25 */ /* 0x000fe800078e00ff */
[----:B------:R-:W-:Y:S01]  /*b190*/  IMAD R137, R137, c[0x0][0x198], RZ ;  /* 0x0000660089897a24 */ /* 0x000fe200078e02ff */
[----:B------:R-:W-:Y:S03]  /*b1a0*/  LEA R133, P1, R138, R208, 0x6 ;  /* 0x000000d08a857211 */ /* 0x000fe600078230ff */
[----:B------:R-:W-:Y:S01]  /*b1b0*/  IMAD R137, R2, c[0x0][0x19c], R137 ;  /* 0x0000670002897a24 */ /* 0x000fe200078e0289 */
[----:B------:R-:W-:Y:S03]  /*b1c0*/  @!P4 LEA R142, P0, R133, c[0x0][0x168], 0x1 ;  /* 0x00005a00858eca11 */ /* 0x000fe600078008ff */
[----:B------:R-:W-:Y:S05]  /*b1d0*/  IMAD.IADD R137, R139, 0x1, R137 ;  /* 0x000000018b897824 */ /* 0x000fea00078e0289 */
[----:B------:R-:W-:Y:S02]  /*b1e0*/  LEA.HI.X R132, R138, R211, R137, 0x6, P1 ;  /* 0x000000d38a847211 */ /* 0x000fe400008f3489 */
[C---:B------:R-:W-:Y:S02]  /*b1f0*/  @!P3 LEA R138, P6, R133.reuse, c[0x0][0x168], 0x1 ;  /* 0x00005a00858aba11 */ /* 0x040fe400078c08ff */
[C-C-:B------:R-:W-:Y:S02]  /*b200*/  @!P4 LEA.HI.X R143, R133.reuse, c[0x0][0x16c], R132.reuse, 0x1, P0 ;  /* 0x00005b00858fca11 */ /* 0x140fe400000f0c84 */
[C-C-:B------:R-:W-:Y:S02]  /*b210*/  @!P3 LEA.HI.X R139, R133.reuse, c[0x0][0x16c], R132.reuse, 0x1, P6 ;  /* 0x00005b00858bba11 */ /* 0x140fe400030f0c84 */
[C---:B------:R-:W-:Y:S01]  /*b220*/  @!P2 LEA R136, P0, R133.reuse, c[0x0][0x168], 0x1 ;  /* 0x00005a008588aa11 */ /* 0x040fe200078008ff */
[----:B------:R-:W-:Y:S01]  /*b230*/  @!PT LDS RZ, [RZ] ;  /* 0x00000000fffff984 */ /* 0x000fe20000000800 */
[----:B------:R-:W-:Y:S01]  /*b240*/  @!PT LDS RZ, [RZ] ;  /* 0x00000000fffff984 */ /* 0x000fe20000000800 */
[----:B------:R-:W-:Y:S01]  /*b250*/  @!PT LDS RZ, [RZ] ;  /* 0x00000000fffff984 */ /* 0x000fe20000000800 */
[----:B------:R1:W-:Y:S01]  /*b260*/  @!P4 LDGSTS.E.BYPASS.LTC128B.128 [R203+0xc000], [R142.64] ;  /* 0x0c0000008ecbcfae */ /* 0x0003e2000b901d4c */
[C---:B------:R-:W-:Y:S02]  /*b270*/  IADD3 R2, P1, R133.reuse, UR10, RZ ;  /* 0x0000000a85027c10 */ /* 0x040fe4000ff3e0ff */
[----:B------:R-:W-:Y:S01]  /*b280*/  @!P2 LEA.HI.X R137, R133, c[0x0][0x16c], R132, 0x1, P0 ;  /* 0x00005b008589aa11 */ /* 0x000fe200000f0c84 */
[----:B------:R1:W-:Y:S01]  /*b290*/  @P3 STS.128 [R203+0xe000], RZ ;  /* 0x00e000ffcb003388 */ /* 0x0003e20000000c00 */
[----:B------:R-:W-:Y:S02]  /*b2a0*/  @!P4 LEA R140, P6, R2, c[0x0][0x168], 0x1 ;  /* 0x00005a00028cca11 */ /* 0x000fe400078c08ff */
        /* <DEDUP_REMOVED lines=9> */
[C---:B------:R-:W-:Y:S01]  /*b340*/  @!P2 LEA R132, P0, R2.reuse, c[0x0][0x168], 0x1 ;  /* 0x00005a000284aa11 */ /* 0x040fe200078008ff */
[----:B------:R-:W-:Y:S01]  /*b350*/  @!PT LDS RZ, [RZ] ;  /* 0x00000000fffff984 */ /* 0x000fe20000000800 */
[----:B------:R-:W-:Y:S01]  /*b360*/  @!PT LDS RZ, [RZ] ;  /* 0x00000000fffff984 */ /* 0x000fe20000000800 */
[----:B------:R-:W-:Y:S01]  /*b370*/  @!PT LDS RZ, [RZ] ;  /* 0x00000000fffff984 */ /* 0x000fe20000000800 */
[----:B------:R1:W-:Y:S03]  /*b380*/  @!P2 LDGSTS.E.BYPASS.LTC128B.128 [R203+0x10000], [R136.64+0x100] ;  /* 0x1000010088cbafae */ /* 0x0003e6000b901d4c */
[----:B------:R-:W-:Y:S01]  /*b390*/  @!P2 LEA.HI.X R133, R2, c[0x0][0x16c], R133, 0x1, P0 ;  /* 0x00005b000285aa11 */ /* 0x000fe200000f0c85 */
        /* <DEDUP_REMOVED lines=17> */
.L_x_201:
        /* <DEDUP_REMOVED lines=25> */
[----:B------:R-:W-:Y:S02]  /*b640*/  @!P2 LEA R218, P0, R133, c[0x0][0x170], 0x1 ;  /* 0x00005c0085daaa11 */ /* 0x000fe400078008ff */
        /* <DEDUP_REMOVED lines=186> */
.L_x_202:
[C---:B------:R-:W-:Y:S01]  /*c1f0*/  LEA R2, R207.reuse, R202, 0x6 ;  /* 0x000000cacf027211 */ /* 0x040fe200078e30ff */
[----:B------:R-:W-:Y:S01]  /*c200*/  LDSM.16.MT88.4 R148, [R192+0x14800] ;  /* 0x01480000c094783b */ /* 0x000fe20000004200 */
[----:B------:R-:W-:Y:S02]  /*c210*/  IADD3 R207, R207, -0x1, RZ ;  /* 0xffffffffcfcf7810 */ /* 0x000fe40007ffe0ff */
[C---:B-1----:R-:W-:Y:S01]  /*c220*/  IADD3 R142, R2.reuse, 0x1, RZ ;  /* 0x00000001028e7810 */ /* 0x042fe20007ffe0ff */
[----:B------:R-:W-:Y:S01]  /*c230*/  I2F R147, R2 ;  /* 0x0000000200937306 */ /* 0x000fe20000201400 */
[C---:B------:R-:W-:Y:S02]  /*c240*/  IADD3 R145, R2.reuse, 0x8, RZ ;  /* 0x0000000802917810 */ /* 0x040fe40007ffe0ff */
[C---:B------:R-:W-:Y:S01]  /*c250*/  IADD3 R136, R2.reuse, 0x9, RZ ;  /* 0x0000000902887810 */ /* 0x040fe20007ffe0ff */
[----:B------:R-:W-:Y:S01]  /*c260*/  LDSM.16.MT88.4 R152, [R190+0x14800] ;  /* 0x01480000be98783b */ /* 0x000fe20000004200 */
[C---:B------:R-:W-:Y:S02]  /*c270*/  IADD3 R143, R2.reuse, 0x10, RZ ;  /* 0x00000010028f7810 */ /* 0x040fe40007ffe0ff */
[C---:B------:R-:W-:Y:S02]  /*c280*/  IADD3 R139, R2.reuse, 0x18, RZ ;  /* 0x00000018028b7810 */ /* 0x040fe40007ffe0ff */
[C---:B------:R-:W-:Y:S01]  /*c290*/  IADD3 R140, R2.reuse, 0x11, RZ ;  /* 0x00000011028c7810 */ /* 0x040fe20007ffe0ff */
[----:B------:R-:W-:Y:S01]  /*c2a0*/  I2F R142, R142 ;  /* 0x0000008e008e7306 */ /* 0x000fe20000201400 */
[C---:B------:R-:W-:Y:S01]  /*c2b0*/  IADD3 R138, R2.reuse, 0x19, RZ ;  /* 0x00000019028a7810 */ /* 0x040fe20007ffe0ff */
[----:B------:R-:W-:Y:S01]  /*c2c0*/  LDSM.16.MT88.4 R156, [R189+0x14800] ;  /* 0x01480000bd9c783b */ /* 0x000fe20000004200 */
[C---:B------:R-:W-:Y:S02]  /*c2d0*/  IADD3 R141, R2.reuse, 0x20, RZ ;  /* 0x00000020028d7810 */ /* 0x040fe40007ffe0ff */
[C---:B------:R-:W-:Y:S02]  /*c2e0*/  IADD3 R134, R2.reuse, 0x21, RZ ;  /* 0x0000002102867810 */ /* 0x040fe40007ffe0ff */
[C---:B------:R-:W-:Y:S02]  /*c2f0*/  IADD3 R137, R2.reuse, 0x28, RZ ;  /* 0x0000002802897810 */ /* 0x040fe40007ffe0ff */
[C---:B------:R-:W-:Y:S01]  /*c300*/  IADD3 R132, R2.reuse, 0x29, RZ ;  /* 0x0000002902847810 */ /* 0x040fe20007ffe0ff */
[----:B------:R-:W-:Y:S01]  /*c310*/  I2F R145, R145 ;  /* 0x0000009100917306 */ /* 0x000fe20000201400 */
[----:B------:R-:W-:Y:S09]  /*c320*/  IADD3 R133, R2, 0x30, RZ ;  /* 0x0000003002857810 */ /* 0x000ff20007ffe0ff */
[----:B------:R-:W-:Y:S10]  /*c330*/  I2F R136, R136 ;  /* 0x0000008800887306 */ /* 0x000ff40000201400 */
        /* <DEDUP_REMOVED lines=8> */
[----:B------:R-:W1:Y:S02]  /*c3c0*/  I2F R133, R133 ;  /* 0x0000008500857306 */ /* 0x000e640000201400 */
[-C--:B-1----:R-:W-:Y:S02]  /*c3d0*/  FFMA.FTZ R30, R133, R0.reuse, R30 ;  /* 0x00000000851e7223 */ /* 0x082fe4000001001e */
[CC--:B------:R-:W-:Y:S02]  /*c3e0*/  FFMA.FTZ R6, R147.reuse, R0.reuse, R6 ;  /* 0x0000000093067223 */ /* 0x0c0fe40000010006 */
[-C--:B------:R-:W-:Y:S02]  /*c3f0*/  FFMA.FTZ R4, R147, R0.reuse, R4 ;  /* 0x0000000093047223 */ /* 0x080fe40000010004 */
[CC--:B------:R-:W-:Y:S02]  /*c400*/  FFMA.FTZ R7, R142.reuse, R0.reuse, R7 ;  /* 0x000000008e077223 */ /* 0x0c0fe40000010007 */
[-C--:B------:R-:W-:Y:S01]  /*c410*/  FFMA.FTZ R5, R142, R0.reuse, R5 ;  /* 0x000000008e057223 */ /* 0x080fe20000010005 */
[----:B------:R-:W-:Y:S01]  /*c420*/  FMNMX.FTZ R142, R6, R135, !PT ;  /* 0x00000087068e7209 */ /* 0x000fe20007810000 */
[CC--:B------:R-:W-:Y:S02]  /*c430*/  FFMA.FTZ R10, R145.reuse, R0.reuse, R10 ;  /* 0x00000000910a7223 */ /* 0x0c0fe4000001000a */
[----:B------:R-:W-:Y:S01]  /*c440*/  FFMA.FTZ R8, R145, R0, R8 ;  /* 0x0000000091087223 */ /* 0x000fe20000010008 */
[----:B------:R-:W-:Y:S01]  /*c450*/  FMNMX.FTZ R145, R7, R142, !PT ;  /* 0x0000008e07917209 */ /* 0x000fe20007810000 */
[-C--:B------:R-:W-:Y:S01]  /*c460*/  FFMA.FTZ R11, R136, R0.reuse, R11 ;  /* 0x00000000880b7223 */ /* 0x080fe2000001000b */
[----:B------:R-:W-:Y:S01]  /*c470*/  FMNMX.FTZ R142, R4, R3, !PT ;  /* 0x00000003048e7209 */ /* 0x000fe20007810000 */
[CC--:B------:R-:W-:Y:S01]  /*c480*/  FFMA.FTZ R14, R143.reuse, R0.reuse, R14 ;  /* 0x000000008f0e7223 */ /* 0x0c0fe2000001000e */
[----:B------:R-:W-:Y:S01]  /*c490*/  FMNMX.FTZ R144, R10, R145, !PT ;  /* 0x000000910a907209 */ /* 0x000fe20007810000 */
[----:B------:R-:W-:Y:S01]  /*c4a0*/  FFMA.FTZ R12, R143, R0, R12 ;  /* 0x000000008f0c7223 */ /* 0x000fe2000001000c */
[----:B------:R-:W-:Y:S01]  /*c4b0*/  FMNMX.FTZ R147, R5, R142, !PT ;  /* 0x0000008e05937209 */ /* 0x000fe20007810000 */
[CC--:B------:R-:W-:Y:S01]  /*c4c0*/  FFMA.FTZ R16, R139.reuse, R0.reuse, R16 ;  /* 0x000000008b107223 */ /* 0x0c0fe20000010010 */
[----:B------:R-:W-:Y:S01]  /*c4d0*/  IADD3 R143, R2, 0x38, RZ ;  /* 0x00000038028f7810 */ /* 0x000fe20007ffe0ff */
[----:B------:R-:W-:Y:S01]  /*c4e0*/  FFMA.FTZ R18, R139, R0, R18 ;  /* 0x000000008b127223 */ /* 0x000fe20000010012 */
[----:B------:R-:W-:Y:S01]  /*c4f0*/  FMNMX.FTZ R145, R11, R144, !PT ;  /* 0x000000900b917209 */ /* 0x000fe20007810000 */
[-C--:B------:R-:W-:Y:S01]  /*c500*/  FFMA.FTZ R9, R136, R0.reuse, R9 ;  /* 0x0000000088097223 */ /* 0x080fe20000010009 */
[----:B------:R-:W-:Y:S01]  /*c510*/  FMNMX.FTZ R142, R8, R147, !PT ;  /* 0x00000093088e7209 */ /* 0x000fe20007810000 */
[----:B------:R1:W2:Y:S01]  /*c520*/  I2F R139, R143 ;  /* 0x0000008f008b7306 */ /* 0x0002a20000201400 */
[-C--:B------:R-:W-:Y:S01]  /*c530*/  FFMA.FTZ R15, R140, R0.reuse, R15 ;  /* 0x000000008c0f7223 */ /* 0x080fe2000001000f */
[----:B------:R-:W-:Y:S01]  /*c540*/  IADD3 R136, R2, 0x31, RZ ;  /* 0x0000003102887810 */ /* 0x000fe20007ffe0ff */
[-C--:B------:R-:W-:Y:S01]  /*c550*/  FFMA.FTZ R13, R140, R0.reuse, R13 ;  /* 0x000000008c0d7223 */ /* 0x080fe2000001000d */
[----:B------:R-:W-:Y:S01]  /*c560*/  FMNMX.FTZ R140, R14, R145, !PT ;  /* 0x000000910e8c7209 */ /* 0x000fe20007810000 */
[C---:B------:R-:W-:Y:S01]  /*c570*/  FFMA.FTZ R19, R138.reuse, R0, R19 ;  /* 0x000000008a137223 */ /* 0x040fe20000010013 */
[----:B------:R-:W-:Y:S01]  /*c580*/  FMNMX.FTZ R145, R9, R142, !PT ;  /* 0x0000008e09917209 */ /* 0x000fe20007810000 */
[----:B------:R-:W-:Y:S01]  /*c590*/  FFMA.FTZ R17, R138, R0, R17 ;  /* 0x000000008a117223 */ /* 0x000fe20000010011 */
[----:B------:R-:W-:Y:S01]  /*c5a0*/  FMNMX.FTZ R147, R15, R140, !PT ;  /* 0x0000008c0f937209 */ /* 0x000fe20007810000 */
[-C--:B------:R-:W-:Y:S01]  /*c5b0*/  FFMA.FTZ R22, R141, R0.reuse, R22 ;  /* 0x000000008d167223 */ /* 0x080fe20000010016 */
[----:B------:R-:W-:Y:S01]  /*c5c0*/  FMNMX.FTZ R138, R12, R145, !PT ;  /* 0x000000910c8a7209 */ /* 0x000fe20007810000 */
[----:B------:R-:W3:Y:S01]  /*c5d0*/  I2F R136, R136 ;  /* 0x0000008800887306 */ /* 0x000ee20000201400 */
[----:B------:R-:W-:Y:S01]  /*c5e0*/  FMNMX.FTZ R140, R18, R147, !PT ;  /* 0x00000093128c7209 */ /* 0x000fe20007810000 */
[----:B------:R-:W-:Y:S01]  /*c5f0*/  FFMA.FTZ R23, R134, R0, R23 ;  /* 0x0000000086177223 */ /* 0x000fe20000010017 */
[----:B------:R-:W-:Y:S01]  /*c600*/  FMNMX.FTZ R145, R13, R138, !PT ;  /* 0x0000008a0d917209 */ /* 0x000fe20007810000 */
[-C--:B------:R-:W-:Y:S01]  /*c610*/  FFMA.FTZ R20, R141, R0.reuse, R20 ;  /* 0x000000008d147223 */ /* 0x080fe20000010014 */
[----:B------:R-:W-:Y:S01]  /*c620*/  IADD3 R2, R2, 0x39, RZ ;  /* 0x0000003902027810 */ /* 0x000fe20007ffe0ff */
[----:B------:R-:W-:Y:S01]  /*c630*/  FFMA.FTZ R26, R137, R0, R26 ;  /* 0x00000000891a7223 */ /* 0x000fe2000001001a */
[----:B------:R-:W-:Y:S01]  /*c640*/  FMNMX.FTZ R147, R19, R140, !PT ;  /* 0x0000008c13937209 */ /* 0x000fe20007810000 */
[-C--:B------:R-:W-:Y:S01]  /*c650*/  FFMA.FTZ R21, R134, R0.reuse, R21 ;  /* 0x0000000086157223 */ /* 0x080fe20000010015 */
[----:B------:R-:W-:Y:S01]  /*c660*/  FMNMX.FTZ R138, R16, R145, !PT ;  /* 0x00000091108a7209 */ /* 0x000fe20007810000 */
[-C--:B------:R-:W-:Y:S01]  /*c670*/  FFMA.FTZ R27, R132, R0.reuse, R27 ;  /* 0x00000000841b7223 */ /* 0x080fe2000001001b */
[----:B------:R-:W4:Y:S01]  /*c680*/  I2F R2, R2 ;  /* 0x0000000200027306 */ /* 0x000f220000201400 */
[----:B------:R-:W-:Y:S01]  /*c690*/  FMNMX.FTZ R140, R22, R147, !PT ;  /* 0x00000093168c7209 */ /* 0x000fe20007810000 */
[----:B------:R-:W-:Y:S01]  /*c6a0*/  FFMA.FTZ R24, R137, R0, R24 ;  /* 0x0000000089187223 */ /* 0x000fe20000010018 */
[----:B------:R-:W-:Y:S01]  /*c6b0*/  FMNMX.FTZ R141, R17, R138, !PT ;  /* 0x0000008a118d7209 */ /* 0x000fe20007810000 */
[----:B------:R-:W-:Y:S01]  /*c6c0*/  FFMA.FTZ R25, R132, R0, R25 ;  /* 0x0000000084197223 */ /* 0x000fe20000010019 */
[----:B-1----:R-:W-:Y:S01]  /*c6d0*/  FMNMX.FTZ R143, R23, R140, !PT ;  /* 0x0000008c178f7209 */ /* 0x002fe20007810000 */
[-C--:B------:R-:W-:Y:S01]  /*c6e0*/  FFMA.FTZ R28, R133, R0.reuse, R28 ;  /* 0x00000000851c7223 */ /* 0x080fe2000001001c */
[----:B------:R-:W-:Y:S01]  /*c6f0*/  FMNMX.FTZ R134, R20, R141, !PT ;  /* 0x0000008d14867209 */ /* 0x000fe20007810000 */
[CC--:B--2---:R-:W-:Y:S01]  /*c700*/  FFMA.FTZ R34, R139.reuse, R0.reuse, R34 ;  /* 0x000000008b227223 */ /* 0x0c4fe20000010022 */
[----:B------:R-:W-:Y:S01]  /*c710*/  FMNMX.FTZ R138, R26, R143, !PT ;  /* 0x0000008f1a8a7209 */ /* 0x000fe20007810000 */
[----:B------:R-:W-:Y:S01]  /*c720*/  FFMA.FTZ R32, R139, R0, R32 ;  /* 0x000000008b207223 */ /* 0x000fe20000010020 */
[----:B------:R-:W-:Y:S01]  /*c730*/  FMNMX.FTZ R137, R21, R134, !PT ;  /* 0x0000008615897209 */ /* 0x000fe20007810000 */
[----:B------:R-:W-:Y:S01]  /*c740*/  LDSM.16.MT88.4 R144, [R189+0x12000] ;  /* 0x01200000bd90783b */ /* 0x000fe20000004200 */
[----:B------:R-:W-:Y:S01]  /*c750*/  FMNMX.FTZ R141, R27, R138, !PT ;  /* 0x0000008a1b8d7209 */ /* 0x000fe20007810000 */
[-C--:B---3--:R-:W-:Y:S01]  /*c760*/  FFMA.FTZ R31, R136, R0.reuse, R31 ;  /* 0x00000000881f7223 */ /* 0x088fe2000001001f */
[----:B------:R-:W-:Y:S01]  /*c770*/  FMNMX.FTZ R132, R24, R137, !PT ;  /* 0x0000008918847209 */ /* 0x000fe20007810000 */
[----:B------:R-:W-:Y:S01]  /*c780*/  FFMA.FTZ R29, R136, R0, R29 ;  /* 0x00000000881d7223 */ /* 0x000fe2000001001d */
[----:B------:R-:W-:Y:S02]  /*c790*/  FMNMX.FTZ R134, R30, R141, !PT ;  /* 0x0000008d1e867209 */ /* 0x000fe40007810000 */
[----:B------:R-:W-:Y:S01]  /*c7a0*/  FMNMX.FTZ R137, R25, R132, !PT ;  /* 0x0000008419897209 */ /* 0x000fe20007810000 */
[----:B------:R-:W-:Y:S01]  /*c7b0*/  LDSM.16.MT88.4 R140, [R190+0x12000] ;  /* 0x01200000be8c783b */ /* 0x000fe20000004200 */
[----:B------:R-:W-:Y:S02]  /*c7c0*/  FMNMX.FTZ R133, R31, R134, !PT ;  /* 0x000000861f857209 */ /* 0x000fe40007810000 */
[----:B------:R-:W-:Y:S01]  /*c7d0*/  FMNMX.FTZ R134, R28, R137, !PT ;  /* 0x000000891c867209 */ /* 0x000fe20007810000 */
[-C--:B----4-:R-:W-:Y:S01]  /*c7e0*/  FFMA.FTZ R35, R2, R0.reuse, R35 ;  /* 0x0000000002237223 */ /* 0x090fe20000010023 */
[----:B------:R-:W-:Y:S01]  /*c7f0*/  FMNMX.FTZ R132, R34, R133, !PT ;  /* 0x0000008522847209 */ /* 0x000fe20007810000 */
[----:B------:R-:W-:Y:S01]  /*c800*/  FFMA.FTZ R33, R2, R0, R33 ;  /* 0x0000000002217223 */ /* 0x000fe20000010021 */
[----:B------:R-:W-:Y:S02]  /*c810*/  FMNMX.FTZ R133, R29, R134, !PT ;  /* 0x000000861d857209 */ /* 0x000fe40007810000 */
[----:B------:R-:W-:Y:S02]  /*c820*/  FMNMX.FTZ R139, R35, R132, !PT ;  /* 0x00000084238b7209 */ /* 0x000fe40007810000 */
[----:B------:R-:W-:Y:S03]  /*c830*/  FMNMX.FTZ R132, R32, R133, !PT ;  /* 0x0000008520847209 */ /* 0x000fe60007810000 */
[----:B------:R-:W1:Y:S01]  /*c840*/  SHFL.BFLY PT, R2, R139, 0x2, 0x1f ;  /* 0x0c401f008b027f89 */ /* 0x000e6200000e0000 */
[----:B------:R-:W-:Y:S07]  /*c850*/  FMNMX.FTZ R138, R33, R132, !PT ;  /* 0x00000084218a7209 */ /* 0x000fee0007810000 */
[----:B------:R-:W2:Y:S01]  /*c860*/  SHFL.BFLY PT, R133, R138, 0x2, 0x1f ;  /* 0x0c401f008a857f89 */ /* 0x000ea200000e0000 */
[----:B-1----:R-:W-:Y:S07]  /*c870*/  FMNMX.FTZ R137, R139, R2, !PT ;  /* 0x000000028b897209 */ /* 0x002fee0007810000 */
[----:B------:R-:W1:Y:S01]  /*c880*/  SHFL.BFLY PT, R132, R137, 0x1, 0x1f ;  /* 0x0c201f0089847f89 */ /* 0x000e6200000e0000 */
[----:B--2---:R-:W-:Y:S07]  /*c890*/  FMNMX.FTZ R136, R138, R133, !PT ;  /* 0x000000858a887209 */ /* 0x004fee0007810000 */
        /* <DEDUP_REMOVED lines=10> */
[----:B------:R-:W1:Y:S01]  /*c940*/  LDSM.16.MT88.4 R136, [R192+0x12000] ;  /* 0x01200000c088783b */ /* 0x000e620000004200 */
[----:B------:R-:W-:Y:S02]  /*c950*/  FADD.FTZ R134, -R133, R3 ;  /* 0x0000000385867221 */ /* 0x000fe40000010100 */
[--C-:B------:R-:W-:Y:S01]  /*c960*/  FFMA.FTZ R165, R6, c[0x0][0x23c], -R167.reuse ;  /* 0x00008f0006a57a23 */ /* 0x100fe200000108a7 */
[----:B------:R-:W-:Y:S01]  /*c970*/  FSEL R166, R166, RZ, P0 ;  /* 0x000000ffa6a67208 */ /* 0x000fe20000000000 */
[--C-:B------:R-:W-:Y:S01]  /*c980*/  FFMA.FTZ R160, R7, c[0x0][0x23c], -R167.reuse ;  /* 0x00008f0007a07a23 */ /* 0x100fe200000108a7 */
[----:B------:R-:W2:Y:S01]  /*c990*/  MUFU.EX2 R2, R2 ;  /* 0x0000000200027308 */ /* 0x000ea20000000800 */
[--C-:B------:R-:W-:Y:S02]  /*c9a0*/  FFMA.FTZ R135, R10, c[0x0][0x23c], -R167.reuse ;  /* 0x00008f000a877a23 */ /* 0x100fe400000108a7 */
[--C-:B------:R-:W-:Y:S02]  /*c9b0*/  FFMA.FTZ R164, R4, c[0x0][0x23c], -R166.reuse ;  /* 0x00008f0004a47a23 */ /* 0x100fe400000108a6 */
[--C-:B------:R-:W-:Y:S02]  /*c9c0*/  FFMA.FTZ R163, R5, c[0x0][0x23c], -R166.reuse ;  /* 0x00008f0005a37a23 */ /* 0x100fe400000108a6 */
[--C-:B------:R-:W-:Y:S02]  /*c9d0*/  FFMA.FTZ R162, R8, c[0x0][0x23c], -R166.reuse ;  /* 0x00008f0008a27a23 */ /* 0x100fe400000108a6 */
[--C-:B------:R-:W-:Y:S01]  /*c9e0*/  FFMA.FTZ R161, R9, c[0x0][0x23c], -R166.reuse ;  /* 0x00008f0009a17a23 */ /* 0x100fe200000108a6 */
[----:B------:R-:W-:Y:S01]  /*c9f0*/  MUFU.EX2 R165, R165 ;  /* 0x000000a500a57308 */ /* 0x000fe20000000800 */
[----:B------:R-:W-:Y:S02]  /*ca00*/  FMUL.FTZ R3, R134, c[0x0][0x23c] ;  /* 0x00008f0086037a20 */ /* 0x000fe40000410000 */
[--C-:B------:R-:W-:Y:S02]  /*ca10*/  FFMA.FTZ R134, R11, c[0x0][0x23c], -R167.reuse ;  /* 0x00008f000b867a23 */ /* 0x100fe400000108a7 */
[--C-:B------:R-:W-:Y:S02]  /*ca20*/  FFMA.FTZ R218, R30, c[0x0][0x23c], -R167.reuse ;  /* 0x00008f001eda7a23 */ /* 0x100fe400000108a7 */
[--C-:B------:R-:W-:Y:S02]  /*ca30*/  FFMA.FTZ R219, R31, c[0x0][0x23c], -R167.reuse ;  /* 0x00008f001fdb7a23 */ /* 0x100fe400000108a7 */
[--C-:B------:R-:W-:Y:S01]  /*ca40*/  FFMA.FTZ R220, R34, c[0x0][0x23c], -R167.reuse ;  /* 0x00008f0022dc7a23 */ /* 0x100fe200000108a7 */
[----:B------:R-:W3:Y:S01]  /*ca50*/  MUFU.EX2 R3, R3 ;  /* 0x0000000300037308 */ /* 0x000ee20000000800 */
[--C-:B------:R-:W-:Y:S02]  /*ca60*/  FFMA.FTZ R221, R28, c[0x0][0x23c], -R166.reuse ;  /* 0x00008f001cdd7a23 */ /* 0x100fe400000108a6 */
[--C-:B------:R-:W-:Y:S02]  /*ca70*/  FFMA.FTZ R222, R29, c[0x0][0x23c], -R166.reuse ;  /* 0x00008f001dde7a23 */ /* 0x100fe400000108a6 */
[C---:B--2---:R-:W-:Y:S01]  /*ca80*/  FMUL.FTZ R6, R2.reuse, R130 ;  /* 0x0000008202067220 */ /* 0x044fe20000410000 */
[----:B------:R-:W-:Y:S01]  /*ca90*/  LDSM.16.MT88.4 R28, [R190+0x13800] ;  /* 0x01380000be1c783b */ /* 0x000fe20000004200 */
[C---:B------:R-:W-:Y:S02]  /*caa0*/  FMUL.FTZ R7, R2.reuse, R131 ;  /* 0x0000008302077220 */ /* 0x040fe40000410000 */
[C---:B------:R-:W-:Y:S01]  /*cab0*/  FMUL.FTZ R10, R2.reuse, R126 ;  /* 0x0000007e020a7220 */ /* 0x040fe20000410000 */
[----:B------:R-:W2:Y:S01]  /*cac0*/  MUFU.EX2 R160, R160 ;  /* 0x000000a000a07308 */ /* 0x000ea20000000800 */
[C---:B------:R-:W-:Y:S02]  /*cad0*/  FMUL.FTZ R11, R2.reuse, R127 ;  /* 0x0000007f020b7220 */ /* 0x040fe40000410000 */
[C---:B------:R-:W-:Y:S02]  /*cae0*/  FMUL.FTZ R38, R2.reuse, R38 ;  /* 0x0000002602267220 */ /* 0x040fe40000410000 */
[C---:B------:R-:W-:Y:S02]  /*caf0*/  FMUL.FTZ R39, R2.reuse, R39 ;  /* 0x0000002702277220 */ /* 0x040fe40000410000 */
[C---:B------:R-:W-:Y:S02]  /*cb00*/  FMUL.FTZ R42, R2.reuse, R42 ;  /* 0x0000002a022a7220 */ /* 0x040fe40000410000 */
[----:B------:R-:W-:Y:S01]  /*cb10*/  FMUL.FTZ R43, R2, R43 ;  /* 0x0000002b022b7220 */ /* 0x000fe20000410000 */
[----:B------:R-:W-:Y:S01]  /*cb20*/  MUFU.EX2 R135, R135 ;  /* 0x0000008700877308 */ /* 0x000fe20000000800 */
[--C-:B------:R-:W-:Y:S02]  /*cb30*/  FFMA.FTZ R223, R32, c[0x0][0x23c], -R166.reuse ;  /* 0x00008f0020df7a23 */ /* 0x100fe400000108a6 */
[----:B------:R-:W-:Y:S02]  /*cb40*/  FMUL.FTZ R46, R2, R46 ;  /* 0x0000002e022e7220 */ /* 0x000fe40000410000 */
[C---:B---3--:R-:W-:Y:S02]  /*cb50*/  FMUL.FTZ R4, R3.reuse, R128 ;  /* 0x0000008003047220 */ /* 0x048fe40000410000 */
[C---:B------:R-:W-:Y:S02]  /*cb60*/  FMUL.FTZ R5, R3.reuse, R129 ;  /* 0x0000008103057220 */ /* 0x040fe40000410000 */
[C---:B------:R-:W-:Y:S01]  /*cb70*/  FMUL.FTZ R8, R3.reuse, R124 ;  /* 0x0000007c03087220 */ /* 0x040fe20000410000 */
[----:B------:R-:W3:Y:S01]  /*cb80*/  MUFU.EX2 R134, R134 ;  /* 0x0000008600867308 */ /* 0x000ee20000000800 */
[C---:B------:R-:W-:Y:S02]  /*cb90*/  FMUL.FTZ R9, R3.reuse, R125 ;  /* 0x0000007d03097220 */ /* 0x040fe40000410000 */
[----:B------:R-:W4:Y:S01]  /*cba0*/  LDSM.16.MT88.4 R124, [R188+0x12000] ;  /* 0x01200000bc7c783b */ /* 0x000f220000004200 */
[----:B--2---:R-:W-:Y:S01]  /*cbb0*/  F2FP.BF16.PACK_AB R129, R160, R165 ;  /* 0x000000a5a081723e */ /* 0x004fe200000010ff */
[C---:B------:R-:W-:Y:S02]  /*cbc0*/  FMUL.FTZ R36, R3.reuse, R36 ;  /* 0x0000002403247220 */ /* 0x040fe40000410000 */
[C---:B------:R-:W-:Y:S02]  /*cbd0*/  FMUL.FTZ R37, R3.reuse, R37 ;  /* 0x0000002503257220 */ /* 0x040fe40000410000 */
[C---:B------:R-:W-:Y:S01]  /*cbe0*/  FMUL.FTZ R40, R3.reuse, R40 ;  /* 0x0000002803287220 */ /* 0x040fe20000410000 */
[----:B------:R-:W-:Y:S01]  /*cbf0*/  MUFU.EX2 R164, R164 ;  /* 0x000000a400a47308 */ /* 0x000fe20000000800 */
[C---:B------:R-:W-:Y:S02]  /*cc00*/  FMUL.FTZ R41, R3.reuse, R41 ;  /* 0x0000002903297220 */ /* 0x040fe40000410000 */
[C---:B------:R-:W-:Y:S02]  /*cc10*/  FMUL.FTZ R47, R2.reuse, R47 ;  /* 0x0000002f022f7220 */ /* 0x040fe40000410000 */
[C---:B------:R-:W-:Y:S02]  /*cc20*/  FMUL.FTZ R44, R3.reuse, R44 ;  /* 0x0000002c032c7220 */ /* 0x040fe40000410000 */
[C---:B------:R-:W-:Y:S02]  /*cc30*/  FMUL.FTZ R45, R3.reuse, R45 ;  /* 0x0000002d032d7220 */ /* 0x040fe40000410000 */
[C---:B------:R-:W-:Y:S01]  /*cc40*/  FMUL.FTZ R50, R2.reuse, R50 ;  /* 0x0000003202327220 */ /* 0x040fe20000410000 */
[----:B------:R-:W2:Y:S01]  /*cc50*/  MUFU.EX2 R163, R163 ;  /* 0x000000a300a37308 */ /* 0x000ea20000000800 */
[----:B------:R-:W-:Y:S02]  /*cc60*/  FMUL.FTZ R51, R2, R51 ;  /* 0x0000003302337220 */ /* 0x000fe40000410000 */
[C---:B------:R-:W-:Y:S01]  /*cc70*/  FMUL.FTZ R48, R3.reuse, R48 ;  /* 0x0000003003307220 */ /* 0x040fe20000410000 */
[----:B---3--:R-:W-:Y:S01]  /*cc80*/  F2FP.BF16.PACK_AB R131, R134, R135 ;  /* 0x000000878683723e */ /* 0x008fe200000010ff */
        /* <DEDUP_REMOVED lines=9> */
[----:B------:R-:W3:Y:S01]  /*cd20*/  MUFU.EX2 R161, R161 ;  /* 0x000000a100a17308 */ /* 0x000ee20000000800 */
[----:B------:R-:W-:Y:S02]  /*cd30*/  FMUL.FTZ R57, R3, R57 ;  /* 0x0000003903397220 */ /* 0x000fe40000410000 */
[C---:B------:R-:W-:Y:S01]  /*cd40*/  FMUL.FTZ R62, R2.reuse, R62 ;  /* 0x0000003e023e7220 */ /* 0x040fe20000410000 */
        /* <DEDUP_REMOVED lines=13> */
[----:B---3--:R-:W-:Y:S01]  /*ce20*/  F2FP.BF16.PACK_AB R130, R161, R162 ;  /* 0x000000a2a182723e */ /* 0x008fe200000010ff */
[C---:B------:R-:W-:Y:S02]  /*ce30*/  FMUL.FTZ R69, R3.reuse, R69 ;  /* 0x0000004503457220 */ /* 0x040fe40000410000 */
[C---:B------:R-:W-:Y:S02]  /*ce40*/  FMUL.FTZ R74, R2.reuse, R74 ;  /* 0x0000004a024a7220 */ /* 0x040fe40000410000 */
[C---:B------:R-:W-:Y:S01]  /*ce50*/  FMUL.FTZ R75, R2.reuse, R75 ;  /* 0x0000004b024b7220 */ /* 0x040fe20000410000 */
[----:B------:R-:W-:Y:S01]  /*ce60*/  MUFU.EX2 R220, R220 ;  /* 0x000000dc00dc7308 */ /* 0x000fe20000000800 */
[C---:B-1----:R-:W-:Y:S05]  /*ce70*/  HMMA.16816.F32.BF16 R4, R128.reuse, R136, R4 ;  /* 0x000000888004723c */ /* 0x042fea0000041804 */
[C---:B------:R-:W-:Y:S02]  /*ce80*/  FMUL.FTZ R72, R3.reuse, R72 ;  /* 0x0000004803487220 */ /* 0x040fe40000410000 */
[C---:B------:R-:W-:Y:S01]  /*ce90*/  FMUL.FTZ R73, R3.reuse, R73 ;  /* 0x0000004903497220 */ /* 0x040fe20000410000 */
[C---:B------:R-:W-:Y:S01]  /*cea0*/  HMMA.16816.F32.BF16 R8, R128.reuse, R138, R8 ;  /* 0x0000008a8008723c */ /* 0x040fe20000041808 */
[----:B------:R-:W1:Y:S01]  /*ceb0*/  LDSM.16.MT88.4 R136, [R192+0x14000] ;  /* 0x01400000c088783b */ /* 0x000e620000004200 */
[----:B------:R-:W-:Y:S02]  /*cec0*/  MUFU.EX2 R221, R221 ;  /* 0x000000dd00dd7308 */ /* 0x000fe40000000800 */
[C---:B------:R-:W-:Y:S02]  /*ced0*/  FMUL.FTZ R78, R2.reuse, R78 ;  /* 0x0000004e024e7220 */ /* 0x040fe40000410000 */
[C---:B------:R-:W-:Y:S02]  /*cee0*/  FMUL.FTZ R79, R2.reuse, R79 ;  /* 0x0000004f024f7220 */ /* 0x040fe40000410000 */
[C---:B------:R-:W-:Y:S04]  /*cef0*/  HMMA.16816.F32.BF16 R36, R128.reuse, R140, R36 ;  /* 0x0000008c8024723c */ /* 0x040fe80000041824 */
[C---:B------:R-:W-:Y:S01]  /*cf00*/  FMUL.FTZ R76, R3.reuse, R76 ;  /* 0x0000004c034c7220 */ /* 0x040fe20000410000 */
[----:B------:R-:W-:Y:S01]  /*cf10*/  MUFU.EX2 R222, R222 ;  /* 0x000000de00de7308 */ /* 0x000fe20000000800 */
[C---:B------:R-:W-:Y:S02]  /*cf20*/  FMUL.FTZ R77, R3.reuse, R77 ;  /* 0x0000004d034d7220 */ /* 0x040fe40000410000 */
[C---:B------:R-:W-:Y:S01]  /*cf30*/  HMMA.16816.F32.BF16 R40, R128.reuse, R142, R40 ;  /* 0x0000008e8028723c */ /* 0x040fe20000041828 */
[----:B------:R-:W2:Y:S03]  /*cf40*/  LDSM.16.MT88.4 R140, [R190+0x14000] ;  /* 0x01400000be8c783b */ /* 0x000ea60000004200 */
[C---:B------:R-:W-:Y:S02]  /*cf50*/  FMUL.FTZ R82, R2.reuse, R82 ;  /* 0x0000005202527220 */ /* 0x040fe40000410000 */
[C---:B------:R-:W-:Y:S01]  /*cf60*/  FMUL.FTZ R83, R2.reuse, R83 ;  /* 0x0000005302537220 */ /* 0x040fe20000410000 */
[----:B------:R-:W-:Y:S01]  /*cf70*/  MUFU.EX2 R223, R223 ;  /* 0x000000df00df7308 */ /* 0x000fe20000000800 */
[C---:B------:R-:W-:Y:S04]  /*cf80*/  HMMA.16816.F32.BF16 R44, R128.reuse, R144, R44 ;  /* 0x00000090802c723c */ /* 0x040fe8000004182c */
[C---:B------:R-:W-:Y:S02]  /*cf90*/  FMUL.FTZ R80, R3.reuse, R80 ;  /* 0x0000005003507220 */ /* 0x040fe40000410000 */
[C---:B------:R-:W-:Y:S02]  /*cfa0*/  FMUL.FTZ R81, R3.reuse, R81 ;  /* 0x0000005103517220 */ /* 0x040fe40000410000 */
[C---:B------:R-:W-:Y:S01]  /*cfb0*/  HMMA.16816.F32.BF16 R48, R128.reuse, R146, R48 ;  /* 0x000000928030723c */ /* 0x040fe20000041830 */
[----:B------:R-:W-:Y:S03]  /*cfc0*/  LDSM.16.MT88.4 R144, [R188+0x12800] ;  /* 0x01280000bc90783b */ /* 0x000fe60000004200 */
[C---:B------:R-:W-:Y:S02]  /*cfd0*/  FMUL.FTZ R86, R2.reuse, R86 ;  /* 0x0000005602567220 */ /* 0x040fe40000410000 */
[C---:B------:R-:W-:Y:S02]  /*cfe0*/  FMUL.FTZ R87, R2.reuse, R87 ;  /* 0x0000005702577220 */ /* 0x040fe40000410000 */
[C---:B----4-:R-:W-:Y:S04]  /*cff0*/  HMMA.16816.F32.BF16 R52, R128.reuse, R124, R52 ;  /* 0x0000007c8034723c */ /* 0x050fe80000041834 */
[C---:B------:R-:W-:Y:S02]  /*d000*/  FMUL.FTZ R84, R3.reuse, R84 ;  /* 0x0000005403547220 */ /* 0x040fe40000410000 */
[C---:B------:R-:W-:Y:S02]  /*d010*/  FMUL.FTZ R85, R3.reuse, R85 ;  /* 0x0000005503557220 */ /* 0x040fe40000410000 */
[C---:B------:R-:W-:Y:S01]  /*d020*/  HMMA.16816.F32.BF16 R56, R128.reuse, R126, R56 ;  /* 0x0000007e8038723c */ /* 0x040fe20000041838 */
[----:B------:R-:W3:Y:S03]  /*d030*/  LDSM.16.MT88.4 R124, [R189+0x14000] ;  /* 0x01400000bd7c783b */ /* 0x000ee60000004200 */
[C---:B------:R-:W-:Y:S02]  /*d040*/  FMUL.FTZ R90, R2.reuse, R90 ;  /* 0x0000005a025a7220 */ /* 0x040fe40000410000 */
[C---:B------:R-:W-:Y:S02]  /*d050*/  FMUL.FTZ R91, R2.reuse, R91 ;  /* 0x0000005b025b7220 */ /* 0x040fe40000410000 */
[C---:B-1----:R-:W-:Y:S04]  /*d060*/  HMMA.16816.F32.BF16 R60, R128.reuse, R136, R60 ;  /* 0x00000088803c723c */ /* 0x042fe8000004183c */
[C---:B------:R-:W-:Y:S02]  /*d070*/  FMUL.FTZ R88, R3.reuse, R88 ;  /* 0x0000005803587220 */ /* 0x040fe40000410000 */
[C---:B------:R-:W-:Y:S02]  /*d080*/  FMUL.FTZ R89, R3.reuse, R89 ;  /* 0x0000005903597220 */ /* 0x040fe40000410000 */
[C---:B------:R-:W-:Y:S01]  /*d090*/  HMMA.16816.F32.BF16 R64, R128.reuse, R138, R64 ;  /* 0x0000008a8040723c */ /* 0x040fe20000041840 */
[----:B------:R-:W1:Y:S03]  /*d0a0*/  LDSM.16.MT88.4 R136, [R188+0x14000] ;  /* 0x01400000bc88783b */ /* 0x000e660000004200 */
[C---:B------:R-:W-:Y:S02]  /*d0b0*/  FMUL.FTZ R94, R2.reuse, R94 ;  /* 0x0000005e025e7220 */ /* 0x040fe40000410000 */
[C---:B------:R-:W-:Y:S02]  /*d0c0*/  FMUL.FTZ R95, R2.reuse, R95 ;  /* 0x0000005f025f7220 */ /* 0x040fe40000410000 */
[C---:B--2---:R-:W-:Y:S04]  /*d0d0*/  HMMA.16816.F32.BF16 R68, R128.reuse, R140, R68 ;  /* 0x0000008c8044723c */ /* 0x044fe80000041844 */
[C---:B------:R-:W-:Y:S02]  /*d0e0*/  FMUL.FTZ R92, R3.reuse, R92 ;  /* 0x0000005c035c7220 */ /* 0x040fe40000410000 */
[C---:B------:R-:W-:Y:S02]  /*d0f0*/  FMUL.FTZ R93, R3.reuse, R93 ;  /* 0x0000005d035d7220 */ /* 0x040fe40000410000 */
[C---:B------:R-:W-:Y:S01]  /*d100*/  HMMA.16816.F32.BF16 R72, R128.reuse, R142, R72 ;  /* 0x0000008e8048723c */ /* 0x040fe20000041848 */
[----:B------:R-:W2:Y:S03]  /*d110*/  LDSM.16.MT88.4 R140, [R192+0x16000] ;  /* 0x01600000c08c783b */ /* 0x000ea60000004200 */
[C---:B------:R-:W-:Y:S02]  /*d120*/  FMUL.FTZ R98, R2.reuse, R98 ;  /* 0x0000006202627220 */ /* 0x040fe40000410000 */
[C---:B------:R-:W-:Y:S02]  /*d130*/  FMUL.FTZ R99, R2.reuse, R99 ;  /* 0x0000006302637220 */ /* 0x040fe40000410000 */
[C---:B------:R-:W-:Y:S01]  /*d140*/  FMUL.FTZ R96, R3.reuse, R96 ;  /* 0x0000006003607220 */ /* 0x040fe20000410000 */
[C---:B---3--:R-:W-:Y:S03]  /*d150*/  HMMA.16816.F32.BF16 R76, R128.reuse, R124, R76 ;  /* 0x0000007c804c723c */ /* 0x048fe6000004184c */
[C---:B------:R-:W-:Y:S02]  /*d160*/  FMUL.FTZ R97, R3.reuse, R97 ;  /* 0x0000006103617220 */ /* 0x040fe40000410000 */
[C---:B------:R-:W-:Y:S02]  /*d170*/  FMUL.FTZ R102, R2.reuse, R102 ;  /* 0x0000006602667220 */ /* 0x040fe40000410000 */
[C---:B------:R-:W-:Y:S01]  /*d180*/  FMUL.FTZ R103, R2.reuse, R103 ;  /* 0x0000006702677220 */ /* 0x040fe20000410000 */
[C---:B------:R-:W-:Y:S01]  /*d190*/  HMMA.16816.F32.BF16 R80, R128.reuse, R126, R80 ;  /* 0x0000007e8050723c */ /* 0x040fe20000041850 */
[----:B------:R-:W3:Y:S03]  /*d1a0*/  LDSM.16.MT88.4 R124, [R190+0x16000] ;  /* 0x01600000be7c783b */ /* 0x000ee60000004200 */
[C---:B------:R-:W-:Y:S02]  /*d1b0*/  FMUL.FTZ R100, R3.reuse, R100 ;  /* 0x0000006403647220 */ /* 0x040fe40000410000 */
[C---:B------:R-:W-:Y:S02]  /*d1c0*/  FMUL.FTZ R101, R3.reuse, R101 ;  /* 0x0000006503657220 */ /* 0x040fe40000410000 */
[C---:B-1----:R-:W-:Y:S04]  /*d1d0*/  HMMA.16816.F32.BF16 R84, R128.reuse, R136, R84 ;  /* 0x000000888054723c */ /* 0x042fe80000041854 */
[C---:B------:R-:W-:Y:S02]  /*d1e0*/  FMUL.FTZ R106, R2.reuse, R106 ;  /* 0x0000006a026a7220 */ /* 0x040fe40000410000 */
[----:B------:R-:W-:Y:S02]  /*d1f0*/  FMUL.FTZ R107, R2, R107 ;  /* 0x0000006b026b7220 */ /* 0x000fe40000410000 */
[C---:B------:R-:W-:Y:S01]  /*d200*/  HMMA.16816.F32.BF16 R88, R128.reuse, R138, R88 ;  /* 0x0000008a8058723c */ /* 0x040fe20000041858 */
[----:B------:R-:W1:Y:S03]  /*d210*/  LDSM.16.MT88.4 R136, [R189+0x16000] ;  /* 0x01600000bd88783b */ /* 0x000e660000004200 */
[C---:B------:R-:W-:Y:S02]  /*d220*/  FMUL.FTZ R104, R3.reuse, R104 ;  /* 0x0000006803687220 */ /* 0x040fe40000410000 */
[----:B------:R-:W-:Y:S02]  /*d230*/  FMUL.FTZ R105, R3, R105 ;  /* 0x0000006903697220 */ /* 0x000fe40000410000 */
[C---:B--2---:R-:W-:Y:S04]  /*d240*/  HMMA.16816.F32.BF16 R92, R128.reuse, R140, R92 ;  /* 0x0000008c805c723c */ /* 0x044fe8000004185c */
[--C-:B------:R-:W-:Y:S02]  /*d250*/  FFMA.FTZ R168, R14, c[0x0][0x23c], -R167.reuse ;  /* 0x00008f000ea87a23 */ /* 0x100fe400000108a7 */
[C---:B------:R-:W-:Y:S02]  /*d260*/  FMUL.FTZ R14, R2.reuse, R122 ;  /* 0x0000007a020e7220 */ /* 0x040fe40000410000 */
[C---:B------:R-:W-:Y:S01]  /*d270*/  HMMA.16816.F32.BF16 R96, R128.reuse, R142, R96 ;  /* 0x0000008e8060723c */ /* 0x040fe20000041860 */
[----:B------:R-:W2:Y:S01]  /*d280*/  LDSM.16.MT88.4 R140, [R188+0x16000] ;  /* 0x01600000bc8c783b */ /* 0x000ea20000004200 */
[----:B------:R-:W-:Y:S02]  /*d290*/  MUFU.EX2 R168, R168 ;  /* 0x000000a800a87308 */ /* 0x000fe40000000800 */
[--C-:B------:R-:W-:Y:S02]  /*d2a0*/  FFMA.FTZ R169, R15, c[0x0][0x23c], -R167.reuse ;  /* 0x00008f000fa97a23 */ /* 0x100fe400000108a7 */
[----:B------:R-:W-:Y:S02]  /*d2b0*/  FMUL.FTZ R15, R2, R123 ;  /* 0x0000007b020f7220 */ /* 0x000fe40000410000 */
[--C-:B------:R-:W-:Y:S01]  /*d2c0*/  FFMA.FTZ R172, R12, c[0x0][0x23c], -R166.reuse ;  /* 0x00008f000cac7a23 */ /* 0x100fe200000108a6 */
[C---:B---3--:R-:W-:Y:S03]  /*d2d0*/  HMMA.16816.F32.BF16 R100, R128.reuse, R124, R100 ;  /* 0x0000007c8064723c */ /* 0x048fe60000041864 */
[----:B------:R-:W-:Y:S01]  /*d2e0*/  FMUL.FTZ R12, R3, R120 ;  /* 0x00000078030c7220 */ /* 0x000fe20000410000 */
[----:B------:R-:W3:Y:S01]  /*d2f0*/  MUFU.EX2 R169, R169 ;  /* 0x000000a900a97308 */ /* 0x000ee20000000800 */
[--C-:B------:R-:W-:Y:S02]  /*d300*/  FFMA.FTZ R173, R13, c[0x0][0x23c], -R166.reuse ;  /* 0x00008f000dad7a23 */ /* 0x100fe400000108a6 */
[C---:B------:R-:W-:Y:S01]  /*d310*/  FMUL.FTZ R13, R3.reuse, R121 ;  /* 0x00000079030d7220 */ /* 0x040fe20000410000 */
[C---:B------:R-:W-:Y:S01]  /*d320*/  HMMA.16816.F32.BF16 R104, R128.reuse, R126, R104 ;  /* 0x0000007e8068723c */ /* 0x040fe20000041868 */
[----:B------:R-:W4:Y:S03]  /*d330*/  LDSM.16.MT88.4 R120, [R192+0x12800] ;  /* 0x01280000c078783b */ /* 0x000f260000004200 */
[C---:B------:R-:W-:Y:S02]  /*d340*/  FMUL.FTZ R110, R2.reuse, R110 ;  /* 0x0000006e026e7220 */ /* 0x040fe40000410000 */
[----:B------:R-:W-:Y:S01]  /*d350*/  FMUL.FTZ R111, R2, R111 ;  /* 0x0000006f026f7220 */ /* 0x000fe20000410000 */
[----:B------:R-:W-:Y:S01]  /*d360*/  MUFU.EX2 R172, R172 ;  /* 0x000000ac00ac7308 */ /* 0x000fe20000000800 */
[C---:B------:R-:W-:Y:S01]  /*d370*/  FMUL.FTZ R108, R3.reuse, R108 ;  /* 0x0000006c036c7220 */ /* 0x040fe20000410000 */
[----:B------:R-:W5:Y:S03]  /*d380*/  LDSM.16.MT88.4 R124, [R190+0x12800] ;  /* 0x01280000be7c783b */ /* 0x000f660000004200 */
[----:B------:R-:W-:Y:S02]  /*d390*/  FMUL.FTZ R109, R3, R109 ;  /* 0x0000006d036d7220 */ /* 0x000fe40000410000 */
[--C-:B------:R-:W-:Y:S02]  /*d3a0*/  FFMA.FTZ R170, R18, c[0x0][0x23c], -R167.reuse ;  /* 0x00008f0012aa7a23 */ /* 0x100fe400000108a7 */
[----:B------:R-:W-:Y:S01]  /*d3b0*/  FFMA.FTZ R171, R19, c[0x0][0x23c], -R167 ;  /* 0x00008f0013ab7a23 */ /* 0x000fe200000108a7 */
[----:B------:R-:W4:Y:S01]  /*d3c0*/  MUFU.EX2 R173, R173 ;  /* 0x000000ad00ad7308 */ /* 0x000f220000000800 */
[--C-:B------:R-:W-:Y:S01]  /*d3d0*/  FFMA.FTZ R174, R16, c[0x0][0x23c], -R166.reuse ;  /* 0x00008f0010ae7a23 */ /* 0x100fe200000108a6 */
[C---:B-1----:R-:W-:Y:S03]  /*d3e0*/  HMMA.16816.F32.BF16 R108, R128.reuse, R136, R108 ;  /* 0x00000088806c723c */ /* 0x042fe6000004186c */
[----:B------:R-:W-:Y:S02]  /*d3f0*/  FFMA.FTZ R175, R17, c[0x0][0x23c], -R166 ;  /* 0x00008f0011af7a23 */ /* 0x000fe400000108a6 */
[C---:B------:R-:W-:Y:S02]  /*d400*/  FMUL.FTZ R18, R2.reuse, R118 ;  /* 0x0000007602127220 */ /* 0x040fe40000410000 */
[C---:B------:R-:W-:Y:S01]  /*d410*/  FMUL.FTZ R19, R2.reuse, R119 ;  /* 0x0000007702137220 */ /* 0x040fe20000410000 */
[C---:B------:R-:W-:Y:S01]  /*d420*/  HMMA.16816.F32.BF16 R12, R128.reuse, R138, R12 ;  /* 0x0000008a800c723c */ /* 0x040fe2000004180c */
[----:B------:R-:W-:Y:S01]  /*d430*/  MUFU.EX2 R170, R170 ;  /* 0x000000aa00aa7308 */ /* 0x000fe20000000800 */
[----:B------:R-:W1:Y:S02]  /*d440*/  LDSM.16.MT88.4 R136, [R189+0x12800] ;  /* 0x01280000bd88783b */ /* 0x000e640000004200 */
[C---:B------:R-:W-:Y:S02]  /*d450*/  FMUL.FTZ R16, R3.reuse, R116 ;  /* 0x0000007403107220 */ /* 0x040fe40000410000 */
[----:B------:R-:W-:Y:S01]  /*d460*/  FMUL.FTZ R17, R3, R117 ;  /* 0x0000007503117220 */ /* 0x000fe20000410000 */
[----:B---3--:R-:W-:Y:S01]  /*d470*/  F2FP.BF16.PACK_AB R117, R169, R168 ;  /* 0x000000a8a975723e */ /* 0x008fe200000010ff */
[C---:B------:R-:W-:Y:S03]  /*d480*/  FMUL.FTZ R114, R2.reuse, R114 ;  /* 0x0000007202727220 */ /* 0x040fe60000410000 */
[----:B------:R-:W3:Y:S01]  /*d490*/  MUFU.EX2 R171, R171 ;  /* 0x000000ab00ab7308 */ /* 0x000ee20000000800 */
[C---:B------:R-:W-:Y:S01]  /*d4a0*/  FMUL.FTZ R115, R2.reuse, R115 ;  /* 0x0000007302737220 */ /* 0x040fe20000410000 */
[C---:B--2---:R-:W-:Y:S03]  /*d4b0*/  HMMA.16816.F32.BF16 R16, R128.reuse, R140, R16 ;  /* 0x0000008c8010723c */ /* 0x044fe60000041810 */
[----:B------:R-:W-:Y:S01]  /*d4c0*/  FMUL.FTZ R112, R3, R112 ;  /* 0x0000007003707220 */ /* 0x000fe20000410000 */
[----:B----4-:R-:W-:Y:S01]  /*d4d0*/  F2FP.BF16.PACK_AB R116, R173, R172 ;  /* 0x000000acad74723e */ /* 0x010fe200000010ff */
[C---:B------:R-:W-:Y:S02]  /*d4e0*/  FMUL.FTZ R113, R3.reuse, R113 ;  /* 0x0000007103717220 */ /* 0x040fe40000410000 */
[----:B------:R-:W-:Y:S01]  /*d4f0*/  FFMA.FTZ R165, R2, R215, R165 ;  /* 0x000000d702a57223 */ /* 0x000fe200000100a5 */
[----:B------:R-:W-:Y:S01]  /*d500*/  MUFU.EX2 R174, R174 ;  /* 0x000000ae00ae7308 */ /* 0x000fe20000000800 */
[----:B------:R-:W-:Y:S03]  /*d510*/  FFMA.FTZ R164, R3, R214, R164 ;  /* 0x000000d603a47223 */ /* 0x000fe600000100a4 */
[----:B------:R-:W-:Y:S01]  /*d520*/  HMMA.16816.F32.BF16 R112, R128, R142, R112 ;  /* 0x0000008e8070723c */ /* 0x000fe20000041870 */
[----:B------:R-:W-:Y:S02]  /*d530*/  LDSM.16.MT88.4 R128, [R190+0x16800] ;  /* 0x01680000be80783b */ /* 0x000fe40000004200 */
[----:B------:R-:W-:Y:S01]  /*d540*/  MOV R3, R133 ;  /* 0x0000008500037202 */ /* 0x000fe20000000f00 */
[----:B------:R-:W-:Y:S02]  /*d550*/  FADD.FTZ R160, R160, R165 ;  /* 0x000000a5a0a07221 */ /* 0x000fe40000010000 */
[----:B------:R-:W2:Y:S01]  /*d560*/  MUFU.EX2 R175, R175 ;  /* 0x000000af00af7308 */ /* 0x000ea20000000800 */
[----:B------:R-:W-:Y:S02]  /*d570*/  FADD.FTZ R163, R163, R164 ;  /* 0x000000a4a3a37221 */ /* 0x000fe40000010000 */
[----:B------:R-:W-:Y:S03]  /*d580*/  LDSM.16.MT88.4 R140, [R190+0x13000] ;  /* 0x01300000be8c783b */ /* 0x000fe60000004200 */
[----:B---3--:R-:W-:Y:S01]  /*d590*/  F2FP.BF16.PACK_AB R119, R171, R170 ;  /* 0x000000aaab77723e */ /* 0x008fe200000010ff */
[----:B------:R-:W-:Y:S02]  /*d5a0*/  FADD.FTZ R135, R135, R160 ;  /* 0x000000a087877221 */ /* 0x000fe40000010000 */
[----:B------:R-:W-:Y:S02]  /*d5b0*/  FADD.FTZ R162, R162, R163 ;  /* 0x000000a3a2a27221 */ /* 0x000fe40000010000 */
[----:B------:R-:W-:Y:S02]  /*d5c0*/  FADD.FTZ R135, R134, R135 ;  /* 0x0000008786877221 */ /* 0x000fe40000010000 */
[----:B------:R-:W-:Y:S02]  /*d5d0*/  FADD.FTZ R161, R161, R162 ;  /* 0x000000a2a1a17221 */ /* 0x000fe40000010000 */
[----:B------:R-:W-:Y:S01]  /*d5e0*/  FADD.FTZ R168, R168, R135 ;  /* 0x00000087a8a87221 */ /* 0x000fe20000010000 */
[----:B------:R-:W-:Y:S01]  /*d5f0*/  MOV R135, R132 ;  /* 0x0000008400877202 */ /* 0x000fe20000000f00 */
[----:B------:R-:W-:Y:S02]  /*d600*/  FADD.FTZ R172, R172, R161 ;  /* 0x000000a1acac7221 */ /* 0x000fe40000010000 */
[----:B------:R-:W-:Y:S02]  /*d610*/  FADD.FTZ R169, R169, R168 ;  /* 0x000000a8a9a97221 */ /* 0x000fe40000010000 */
[----:B------:R-:W-:Y:S02]  /*d620*/  FADD.FTZ R173, R173, R172 ;  /* 0x000000acadad7221 */ /* 0x000fe40000010000 */
[----:B------:R-:W-:Y:S01]  /*d630*/  FADD.FTZ R170, R170, R169 ;  /* 0x000000a9aaaa7221 */ /* 0x000fe20000010000 */
[----:B--2---:R-:W-:Y:S01]  /*d640*/  F2FP.BF16.PACK_AB R118, R175, R174 ;  /* 0x000000aeaf76723e */ /* 0x004fe200000010ff */
[----:B------:R-:W-:Y:S02]  /*d650*/  FADD.FTZ R174, R174, R173 ;  /* 0x000000adaeae7221 */ /* 0x000fe40000010000 */
[----:B------:R-:W-:Y:S02]  /*d660*/  FADD.FTZ R171, R171, R170 ;  /* 0x000000aaabab7221 */ /* 0x000fe40000010000 */
[----:B------:R-:W-:Y:S02]  /*d670*/  FADD.FTZ R175, R175, R174 ;  /* 0x000000aeafaf7221 */ /* 0x000fe40000010000 */
[C---:B------:R-:W-:Y:S08]  /*d680*/  HMMA.16816.F32.BF16 R4, R116.reuse, R120, R4 ;  /* 0x000000787404723c */ /* 0x040ff00000041804 */
[C---:B------:R-:W-:Y:S01]  /*d690*/  HMMA.16816.F32.BF16 R8, R116.reuse, R122, R8 ;  /* 0x0000007a7408723c */ /* 0x040fe20000041808 */
[----:B------:R-:W2:Y:S07]  /*d6a0*/  LDSM.16.MT88.4 R120, [R188+0x14800] ;  /* 0x01480000bc78783b */ /* 0x000eae0000004200 */
[C---:B-----5:R-:W-:Y:S08]  /*d6b0*/  HMMA.16816.F32.BF16 R36, R116.reuse, R124, R36 ;  /* 0x0000007c7424723c */ /* 0x060ff00000041824 */
[C---:B------:R-:W-:Y:S01]  /*d6c0*/  HMMA.16816.F32.BF16 R40, R116.reuse, R126, R40 ;  /* 0x0000007e7428723c */ /* 0x040fe20000041828 */
[----:B------:R-:W3:Y:S07]  /*d6d0*/  LDSM.16.MT88.4 R124, [R192+0x16800] ;  /* 0x01680000c07c783b */ /* 0x000eee0000004200 */
        /* <DEDUP_REMOVED lines=17> */
[----:B------:R-:W-:Y:S01]  /*d7f0*/  FFMA.FTZ R167, R35, c[0x0][0x23c], -R167 ;  /* 0x00008f0023a77a23 */ /* 0x000fe200000108a7 */
[----:B------:R-:W4:Y:S01]  /*d800*/  MUFU.EX2 R153, R153 ;  /* 0x0000009900997308 */ /* 0x000f220000000800 */
[C---:B------:R-:W-:Y:S04]  /*d810*/  HMMA.16816.F32.BF16 R80, R116.reuse, R158, R80 ;  /* 0x0000009e7450723c */ /* 0x040fe80000041850 */
[--C-:B------:R-:W-:Y:S02]  /*d820*/  FFMA.FTZ R156, R20, c[0x0][0x23c], -R166.reuse ;  /* 0x00008f00149c7a23 */ /* 0x100fe400000108a6 */
[--C-:B------:R-:W-:Y:S02]  /*d830*/  FFMA.FTZ R157, R21, c[0x0][0x23c], -R166.reuse ;  /* 0x00008f00159d7a23 */ /* 0x100fe400000108a6 */
[C---:B--2---:R-:W-:Y:S01]  /*d840*/  HMMA.16816.F32.BF16 R84, R116.reuse, R120, R84 ;  /* 0x000000787454723c */ /* 0x044fe20000041854 */
[----:B------:R-:W-:Y:S03]  /*d850*/  MUFU.EX2 R154, R154 ;  /* 0x0000009a009a7308 */ /* 0x000fe60000000800 */
[--C-:B------:R-:W-:Y:S02]  /*d860*/  FFMA.FTZ R158, R24, c[0x0][0x23c], -R166.reuse ;  /* 0x00008f00189e7a23 */ /* 0x100fe400000108a6 */
[--C-:B------:R-:W-:Y:S02]  /*d870*/  FFMA.FTZ R159, R25, c[0x0][0x23c], -R166.reuse ;  /* 0x00008f00199f7a23 */ /* 0x100fe400000108a6 */
[C---:B------:R-:W-:Y:S01]  /*d880*/  HMMA.16816.F32.BF16 R88, R116.reuse, R122, R88 ;  /* 0x0000007a7458723c */ /* 0x040fe20000041858 */
[----:B------:R-:W2:Y:S02]  /*d890*/  LDSM.16.MT88.4 R120, [R188+0x16800] ;  /* 0x01680000bc78783b */ /* 0x000ea40000004200 */
[----:B------:R-:W5:Y:S01]  /*d8a0*/  MUFU.EX2 R155, R155 ;  /* 0x0000009b009b7308 */ /* 0x000f620000000800 */
[----:B------:R-:W-:Y:S01]  /*d8b0*/  FFMA.FTZ R166, R33, c[0x0][0x23c], -R166 ;  /* 0x00008f0021a67a23 */ /* 0x000fe200000108a6 */
[C---:B----4-:R-:W-:Y:S03]  /*d8c0*/  F2FP.BF16.PACK_AB R21, R153.reuse, R152 ;  /* 0x000000989915723e */ /* 0x050fe600000010ff */
[C---:B---3--:R-:W-:Y:S01]  /*d8d0*/  HMMA.16816.F32.BF16 R92, R116.reuse, R124, R92 ;  /* 0x0000007c745c723c */ /* 0x048fe2000004185c */
[----:B------:R-:W-:Y:S03]  /*d8e0*/  LDSM.16.MT88.4 R24, [R189+0x13000] ;  /* 0x01300000bd18783b */ /* 0x000fe60000004200 */
[----:B------:R-:W-:Y:S01]  /*d8f0*/  FADD.FTZ R152, R152, R171 ;  /* 0x000000ab98987221 */ /* 0x000fe20000010000 */
[----:B------:R-:W-:Y:S03]  /*d900*/  MUFU.EX2 R156, R156 ;  /* 0x0000009c009c7308 */ /* 0x000fe60000000800 */
[C---:B------:R-:W-:Y:S01]  /*d910*/  HMMA.16816.F32.BF16 R96, R116.reuse, R126, R96 ;  /* 0x0000007e7460723c */ /* 0x040fe20000041860 */
[----:B------:R-:W3:Y:S03]  /*d920*/  LDSM.16.MT88.4 R124, [R192+0x13000] ;  /* 0x01300000c07c783b */ /* 0x000ee60000004200 */
[----:B------:R-:W-:Y:S03]  /*d930*/  FADD.FTZ R153, R153, R152 ;  /* 0x0000009899997221 */ /* 0x000fe60000010000 */
[----:B------:R-:W4:Y:S01]  /*d940*/  MUFU.EX2 R157, R157 ;  /* 0x0000009d009d7308 */ /* 0x000f220000000800 */
[C---:B------:R-:W-:Y:S01]  /*d950*/  HMMA.16816.F32.BF16 R100, R116.reuse, R128, R100 ;  /* 0x000000807464723c */ /* 0x040fe20000041864 */
[----:B------:R-:W-:Y:S03]  /*d960*/  LDSM.16.MT88.4 R32, [R189+0x13800] ;  /* 0x01380000bd20783b */ /* 0x000fe60000004200 */
[C---:B-----5:R-:W-:Y:S01]  /*d970*/  F2FP.BF16.PACK_AB R23, R155.reuse, R154 ;  /* 0x0000009a9b17723e */ /* 0x060fe200000010ff */
[----:B------:R-:W-:Y:S03]  /*d980*/  FADD.FTZ R154, R154, R153 ;  /* 0x000000999a9a7221 */ /* 0x000fe60000010000 */
[C---:B------:R-:W-:Y:S01]  /*d990*/  HMMA.16816.F32.BF16 R104, R116.reuse, R130, R104 ;  /* 0x000000827468723c */ /* 0x040fe20000041868 */
[----:B------:R-:W5:Y:S01]  /*d9a0*/  LDSM.16.MT88.4 R128, [R188+0x13000] ;  /* 0x01300000bc80783b */ /* 0x000f620000004200 */
[----:B------:R-:W-:Y:S02]  /*d9b0*/  MUFU.EX2 R158, R158 ;  /* 0x0000009e009e7308 */ /* 0x000fe40000000800 */
[----:B------:R-:W-:Y:S04]  /*d9c0*/  FADD.FTZ R155, R155, R154 ;  /* 0x0000009a9b9b7221 */ /* 0x000fe80000010000 */
[C---:B-1----:R-:W-:Y:S04]  /*d9d0*/  HMMA.16816.F32.BF16 R108, R116.reuse, R136, R108 ;  /* 0x00000088746c723c */ /* 0x042fe8000004186c */
[----:B------:R-:W1:Y:S01]  /*d9e0*/  MUFU.EX2 R159, R159 ;  /* 0x0000009f009f7308 */ /* 0x000e620000000800 */
[C---:B----4-:R-:W-:Y:S03]  /*d9f0*/  F2FP.BF16.PACK_AB R20, R157.reuse, R156 ;  /* 0x0000009c9d14723e */ /* 0x050fe600000010ff */
[C---:B------:R-:W-:Y:S01]  /*da00*/  HMMA.16816.F32.BF16 R12, R116.reuse, R138, R12 ;  /* 0x0000008a740c723c */ /* 0x040fe2000004180c */
[----:B------:R-:W4:Y:S03]  /*da10*/  LDSM.16.MT88.4 R136, [R192+0x15000] ;  /* 0x01500000c088783b */ /* 0x000f260000004200 */
[----:B------:R-:W-:Y:S02]  /*da20*/  FADD.FTZ R156, R156, R175 ;  /* 0x000000af9c9c7221 */ /* 0x000fe40000010000 */
[----:B------:R-:W4:Y:S02]  /*da30*/  MUFU.EX2 R167, R167 ;  /* 0x000000a700a77308 */ /* 0x000f240000000800 */
[C---:B--2---:R-:W-:Y:S04]  /*da40*/  HMMA.16816.F32.BF16 R16, R116.reuse, R120, R16 ;  /* 0x000000787410723c */ /* 0x044fe80000041810 */
[----:B------:R-:W-:Y:S04]  /*da50*/  FADD.FTZ R157, R157, R156 ;  /* 0x0000009c9d9d7221 */ /* 0x000fe80000010000 */
[----:B------:R-:W-:Y:S01]  /*da60*/  HMMA.16816.F32.BF16 R112, R116, R122, R112 ;  /* 0x0000007a7470723c */ /* 0x000fe20000041870 */
[----:B------:R-:W2:Y:S01]  /*da70*/  LDSM.16.MT88.4 R116, [R188+0x15000] ;  /* 0x01500000bc74783b */ /* 0x000ea20000004200 */
[----:B------:R-:W2:Y:S02]  /*da80*/  MUFU.EX2 R166, R166 ;  /* 0x000000a600a67308 */ /* 0x000ea40000000800 */
[C---:B-1----:R-:W-:Y:S01]  /*da90*/  F2FP.BF16.PACK_AB R22, R159.reuse, R158 ;  /* 0x0000009e9f16723e */ /* 0x042fe200000010ff */
[----:B------:R-:W-:Y:S04]  /*daa0*/  FADD.FTZ R2, R158, R157 ;  /* 0x0000009d9e027221 */ /* 0x000fe80000010000 */
[----:B------:R-:W-:Y:S02]  /*dab0*/  LDSM.16.MT88.4 R120, [R190+0x17000] ;  /* 0x01700000be78783b */ /* 0x000fe40000004200 */
[C---:B---3--:R-:W-:Y:S05]  /*dac0*/  HMMA.16816.F32.BF16 R4, R20.reuse, R124, R4 ;  /* 0x0000007c1404723c */ /* 0x048fea0000041804 */
[----:B------:R-:W-:Y:S03]  /*dad0*/  FADD.FTZ R2, R159, R2 ;  /* 0x000000029f027221 */ /* 0x000fe60000010000 */
[C---:B------:R-:W-:Y:S01]  /*dae0*/  HMMA.16816.F32.BF16 R8, R20.reuse, R126, R8 ;  /* 0x0000007e1408723c */ /* 0x040fe20000041808 */
[----:B------:R-:W-:Y:S07]  /*daf0*/  LDSM.16.MT88.4 R124, [R189+0x17000] ;  /* 0x01700000bd7c783b */ /* 0x000fee0000004200 */
[C---:B------:R-:W-:Y:S08]  /*db00*/  HMMA.16816.F32.BF16 R36, R20.reuse, R140, R36 ;  /* 0x0000008c1424723c */ /* 0x040ff00000041824 */
[C---:B------:R-:W-:Y:S01]  /*db10*/  HMMA.16816.F32.BF16 R40, R20.reuse, R142, R40 ;  /* 0x0000008e1428723c */ /* 0x040fe20000041828 */
[----:B------:R-:W-:Y:S07]  /*db20*/  LDSM.16.MT88.4 R140, [R190+0x15800] ;  /* 0x01580000be8c783b */ /* 0x000fee0000004200 */
[C---:B------:R-:W-:Y:S08]  /*db30*/  HMMA.16816.F32.BF16 R44, R20.reuse, R24, R44 ;  /* 0x00000018142c723c */ /* 0x040ff0000004182c */
[C---:B------:R-:W-:Y:S01]  /*db40*/  HMMA.16816.F32.BF16 R48, R20.reuse, R26, R48 ;  /* 0x0000001a1430723c */ /* 0x040fe20000041830 */
[----:B------:R-:W1:Y:S07]  /*db50*/  LDSM.16.MT88.4 R24, [R192+0x17000] ;  /* 0x01700000c018783b */ /* 0x000e6e0000004200 */
[C---:B-----5:R-:W-:Y:S08]  /*db60*/  HMMA.16816.F32.BF16 R52, R20.reuse, R128, R52 ;  /* 0x000000801434723c */ /* 0x060ff00000041834 */
[C---:B------:R-:W-:Y:S08]  /*db70*/  HMMA.16816.F32.BF16 R56, R20.reuse, R130, R56 ;  /* 0x000000821438723c */ /* 0x040ff00000041838 */
[C---:B----4-:R-:W-:Y:S08]  /*db80*/  HMMA.16816.F32.BF16 R60, R20.reuse, R136, R60 ;  /* 0x00000088143c723c */ /* 0x050ff0000004183c */
        /* <DEDUP_REMOVED lines=16> */
[----:B------:R-:W3:Y:S07]  /*dc90*/  LDSM.16.MT88.4 R120, [R188+0x13800] ;  /* 0x01380000bc78783b */ /* 0x000eee0000004200 */
[C---:B------:R-:W-:Y:S08]  /*dca0*/  HMMA.16816.F32.BF16 R108, R20.reuse, R124, R108 ;  /* 0x0000007c146c723c */ /* 0x040ff0000004186c */
[C---:B------:R-:W-:Y:S08]  /*dcb0*/  HMMA.16816.F32.BF16 R12, R20.reuse, R126, R12 ;  /* 0x0000007e140c723c */ /* 0x040ff0000004180c */
[C---:B--2---:R-:W-:Y:S08]  /*dcc0*/  HMMA.16816.F32.BF16 R16, R20.reuse, R116, R16 ;  /* 0x000000741410723c */ /* 0x044ff00000041810 */
[----:B------:R-:W-:Y:S01]  /*dcd0*/  HMMA.16816.F32.BF16 R112, R20, R118, R112 ;  /* 0x000000761470723c */ /* 0x000fe20000041870 */
[----:B------:R-:W2:Y:S06]  /*dce0*/  LDSM.16.MT88.4 R116, [R189+0x15800] ;  /* 0x01580000bd74783b */ /* 0x000eac0000004200 */
[----:B------:R-:W-:Y:S01]  /*dcf0*/  F2FP.BF16.PACK_AB R21, R219, R218 ;  /* 0x000000dadb15723e */ /* 0x000fe200000010ff */
[----:B------:R-:W-:Y:S01]  /*dd00*/  FADD.FTZ R218, R218, R155 ;  /* 0x0000009bdada7221 */ /* 0x000fe20000010000 */
[----:B------:R-:W-:Y:S03]  /*dd10*/  F2FP.BF16.PACK_AB R23, R167, R220 ;  /* 0x000000dca717723e */ /* 0x000fe600000010ff */
[----:B------:R-:W-:Y:S01]  /*dd20*/  F2FP.BF16.PACK_AB R20, R222, R221 ;  /* 0x000000ddde14723e */ /* 0x000fe200000010ff */
[----:B------:R-:W-:Y:S01]  /*dd30*/  FADD.FTZ R221, R221, R2 ;  /* 0x00000002dddd7221 */ /* 0x000fe20000010000 */
[----:B------:R-:W-:Y:S01]  /*dd40*/  F2FP.BF16.PACK_AB R22, R166, R223 ;  /* 0x000000dfa616723e */ /* 0x000fe200000010ff */
        /* <DEDUP_REMOVED lines=9> */
[----:B------:R-:W-:Y:S07]  /*dde0*/  LDSM.16.MT88.4 R8, [R188+0x17800] ;  /* 0x01780000bc08783b */ /* 0x000fee0000004200 */
[C---:B------:R-:W-:Y:S08]  /*ddf0*/  HMMA.16816.F32.BF16 R36, R20.reuse, R28, R36 ;  /* 0x0000001c1424723c */ /* 0x040ff00000041824 */
[C---:B------:R-:W-:Y:S08]  /*de00*/  HMMA.16816.F32.BF16 R40, R20.reuse, R30, R40 ;  /* 0x0000001e1428723c */ /* 0x040ff00000041828 */
[C---:B------:R-:W-:Y:S08]  /*de10*/  HMMA.16816.F32.BF16 R44, R20.reuse, R32, R44 ;  /* 0x00000020142c723c */ /* 0x040ff0000004182c */
[C---:B------:R-:W-:Y:S08]  /*de20*/  HMMA.16816.F32.BF16 R48, R20.reuse, R34, R48 ;  /* 0x000000221430723c */ /* 0x040ff00000041830 */
[C---:B---3--:R-:W-:Y:S08]  /*de30*/  HMMA.16816.F32.BF16 R52, R20.reuse, R120, R52 ;  /* 0x000000781434723c */ /* 0x048ff00000041834 */
        /* <DEDUP_REMOVED lines=16> */
[C---:B------:R-:W-:Y:S08]  /*df40*/  HMMA.16816.F32.BF16 R116, R20.reuse, R8, R16 ;  /* 0x000000081474723c */ /* 0x040ff00000041810 */
[----:B------:R-:W-:Y:S01]  /*df50*/  HMMA.16816.F32.BF16 R112, R20, R10, R112 ;  /* 0x0000000a1470723c */ /* 0x000fe20000041870 */
[----:B------:R-:W-:-:S07]  /*df60*/  @P5 BRA `(.L_x_201) ;  /* 0xffffd54000005947 */ /* 0x000fce000383ffff */
.L_x_200:
[----:B------:R-:W1:Y:S01]  /*df70*/  SHFL.BFLY PT, R3, R214, 0x2, 0x1f ;  /* 0x0c401f00d6037f89 */ /* 0x000e6200000e0000 */
[----:B------:R-:W-:Y:S01]  /*df80*/  ISETP.NE.AND P0, PT, R200, -0x1, PT ;  /* 0xffffffffc800780c */ /* 0x000fe20003f05270 */
[----:B------:R-:W-:Y:S01]  /*df90*/  BSSY B0, `(.L_x_204) ;  /* 0x000014c000007945 */ /* 0x000fe20003800000 */
[----:B------:R-:W-:Y:S01]  /*dfa0*/  MOV R11, 0x3f800000 ;  /* 0x3f800000000b7802 */ /* 0x000fe20000000f00 */
[----:B------:R-:W2:Y:S01]  /*dfb0*/  SHFL.BFLY PT, R2, R215, 0x2, 0x1f ;  /* 0x0c401f00d7027f89 */ /* 0x000ea200000e0000 */
[----:B------:R-:W-:-:S03]  /*dfc0*/  MOV R12, 0x3f800000 ;  /* 0x3f800000000c7802 */ /* 0x000fc60000000f00 */
[----:B------:R-:W3:Y:S06]  /*dfd0*/  S2R R5, SR_TID.X ;  /* 0x0000000000057919 */ /* 0x000eec0000002100 */
[----:B------:R-:W-:-:S04]  /*dfe0*/  @P0 IMAD.WIDE.U32 R8, R200, c[0x0][0x1e8], RZ ;  /* 0x00007a00c8080a25 */ /* 0x000fc800078e00ff */
[----:B------:R-:W-:Y:S01]  /*dff0*/  @P0 IMAD R9, R200, c[0x0][0x1ec], R9 ;  /* 0x00007b00c8090a24 */ /* 0x000fe200078e0209 */
[----:B------:R-:W-:Y:S01]  /*e000*/  @P0 MOV R10, R8 ;  /* 0x00000008000a0202 */ /* 0x000fe20000000f00 */
[----:B-1----:R-:W-:Y:S02]  /*e010*/  FADD.FTZ R0, R3, R214 ;  /* 0x000000d603007221 */ /* 0x002fe40000010000 */
[----:B--2---:R-:W-:-:S03]  /*e020*/  FADD.FTZ R3, R2, R215 ;  /* 0x000000d702037221 */ /* 0x004fc60000010000 */
[----:B------:R-:W1:Y:S01]  /*e030*/  SHFL.BFLY PT, R7, R0, 0x1, 0x1f ;  /* 0x0c201f0000077f89 */ /* 0x000e6200000e0000 */
[----:B---3--:R-:W-:-:S03]  /*e040*/  SHF.R.S32.HI R4, RZ, 0x1f, R5 ;  /* 0x0000001fff047819 */ /* 0x008fc60000011405 */
[----:B------:R-:W2:Y:S04]  /*e050*/  SHFL.BFLY PT, R6, R3, 0x1, 0x1f ;  /* 0x0c201f0003067f89 */ /* 0x000ea800000e0000 */
[----:B------:R-:W3:Y:S01]  /*e060*/  S2R R2, SR_CTAID.Y ;  /* 0x0000000000027919 */ /* 0x000ee20000002600 */
[----:B-1----:R-:W-:Y:S02]  /*e070*/  FADD.FTZ R7, R0, R7 ;  /* 0x0000000700077221 */ /* 0x002fe40000010000 */
[----:B--2---:R-:W-:Y:S01]  /*e080*/  FADD.FTZ R6, R3, R6 ;  /* 0x0000000603067221 */ /* 0x004fe20000010000 */
[----:B------:R-:W-:Y:S02]  /*e090*/  LEA.HI R3, R4, R5, RZ, 0x5 ;  /* 0x0000000504037211 */ /* 0x000fe400078f28ff */
[----:B------:R-:W-:Y:S01]  /*e0a0*/  FSETP.NE.FTZ.AND P5, PT, R7, RZ, PT ;  /* 0x000000ff0700720b */ /* 0x000fe20003fb5000 */
[----:B---3--:R-:W-:Y:S01]  /*e0b0*/  @!P0 IMAD.WIDE.U32 R14, R2, c[0x0][0x1e0], RZ ;  /* 0x00007800020e8a25 */ /* 0x008fe200078e00ff */
[----:B------:R-:W-:-:S02]  /*e0c0*/  @!P0 SHF.R.S32.HI R13, RZ, 0x1f, R2 ;  /* 0x0000001fff0d8819 */ /* 0x000fc40000011402 */
[----:B------:R-:W-:Y:S02]  /*e0d0*/  LOP3.LUT R0, R3, 0xffffffe0, RZ, 0xc0, !PT ;  /* 0xffffffe003007812 */ /* 0x000fe400078ec0ff */
[----:B------:R-:W-:Y:S01]  /*e0e0*/  FSETP.NE.FTZ.AND P4, PT, R6, RZ, PT ;  /* 0x000000ff0600720b */ /* 0x000fe20003f95000 */
[----:B------:R-:W-:Y:S01]  /*e0f0*/  @!P0 IMAD R13, R13, c[0x0][0x1e0], RZ ;  /* 0x000078000d0d8a24 */ /* 0x000fe200078e02ff */
[-C--:B------:R-:W-:Y:S02]  /*e100*/  IADD3 R0, -R0, R5.reuse, RZ ;  /* 0x0000000500007210 */ /* 0x080fe40007ffe1ff */
[----:B------:R-:W-:Y:S01]  /*e110*/  @!P0 MOV R10, R14 ;  /* 0x0000000e000a8202 */ /* 0x000fe20000000f00 */
[----:B------:R-:W-:Y:S01]  /*e120*/  @!P0 IMAD R8, R2, c[0x0][0x1e4], R13 ;  /* 0x0000790002088a24 */ /* 0x000fe200078e020d */
[----:B------:R-:W-:Y:S01]  /*e130*/  LOP3.LUT P6, RZ, R0, 0x3, RZ, 0xc0, !PT ;  /* 0x0000000300ff7812 */ /* 0x000fe200078cc0ff */
[----:B------:R-:W1:Y:S01]  /*e140*/  @P5 MUFU.RCP R11, R7 ;  /* 0x00000007000b5308 */ /* 0x000e620000001000 */
[----:B------:R-:W-:-:S02]  /*e150*/  LEA.HI R0, R4, R5, RZ, 0x2 ;  /* 0x0000000504007211 */ /* 0x000fc400078f10ff */
[----:B------:R-:W-:Y:S02]  /*e160*/  @!P0 IADD3 R9, R15, R8, RZ ;  /* 0x000000080f098210 */ /* 0x000fe40007ffe0ff */
[--C-:B------:R-:W-:Y:S02]  /*e170*/  SHF.R.S32.HI R13, RZ, 0x2, R0.reuse ;  /* 0x00000002ff0d7819 */ /* 0x100fe40000011400 */
[----:B------:R-:W-:Y:S01]  /*e180*/  SHF.R.S32.HI R8, RZ, 0x1f, R0 ;  /* 0x0000001fff087819 */ /* 0x000fe20000011400 */
[----:B------:R-:W2:Y:S01]  /*e190*/  @P4 MUFU.RCP R12, R6 ;  /* 0x00000006000c4308 */ /* 0x000ea20000001000 */
[----:B------:R-:W-:Y:S02]  /*e1a0*/  LOP3.LUT R0, R0, 0x3ffffffc, RZ, 0xc0, !PT ;  /* 0x3ffffffc00007812 */ /* 0x000fe400078ec0ff */
[----:B------:R-:W-:Y:S02]  /*e1b0*/  LEA.HI R8, R8, R13, RZ, 0x3 ;  /* 0x0000000d08087211 */ /* 0x000fe400078f18ff */
[----:B------:R-:W-:-:S02]  /*e1c0*/  SHF.R.S32.HI R3, RZ, 0x5, R3 ;  /* 0x00000005ff037819 */ /* 0x000fc40000011403 */
[----:B------:R-:W-:Y:S01]  /*e1d0*/  LOP3.LUT R8, R8, 0xfffffff8, RZ, 0xc0, !PT ;  /* 0xfffffff808087812 */ /* 0x000fe200078ec0ff */
[C---:B-1----:R-:W-:Y:S01]  /*e1e0*/  FMUL.FTZ R128, R11.reuse, R128 ;  /* 0x000000800b807220 */ /* 0x042fe20000410000 */
[----:B------:R-:W-:Y:S01]  /*e1f0*/  IADD3 R0, -R0, R5, RZ ;  /* 0x0000000500007210 */ /* 0x000fe20007ffe1ff */
[----:B------:R-:W-:Y:S01]  /*e200*/  FMUL.FTZ R129, R11, R129 ;  /* 0x000000810b817220 */ /* 0x000fe20000410000 */
[----:B------:R-:W-:Y:S01]  /*e210*/  IADD3 R8, R13, -R8, RZ ;  /* 0x800000080d087210 */ /* 0x000fe20007ffe0ff */
[----:B------:R-:W-:Y:S01]  /*e220*/  FMUL.FTZ R124, R11, R124 ;  /* 0x0000007c0b7c7220 */ /* 0x000fe20000410000 */
[----:B------:R-:W-:Y:S01]  /*e230*/  LEA R0, R3, R0, 0x9 ;  /* 0x0000000003007211 */ /* 0x000fe200078e48ff */
[----:B------:R-:W-:Y:S01]  /*e240*/  FMUL.FTZ R125, R11, R125 ;  /* 0x0000007d0b7d7220 */ /* 0x000fe20000410000 */
[C---:B------:R-:W-:Y:S01]  /*e250*/  LOP3.LUT R14, R8.reuse, 0x1, RZ, 0xc0, !PT ;  /* 0x00000001080e7812 */ /* 0x040fe200078ec0ff */
[----:B------:R-:W-:Y:S01]  /*e260*/  IMAD.SHL.U32 R13, R8, 0x40, RZ ;  /* 0x00000040080d7824 */ /* 0x000fe200078e00ff */
[----:B------:R-:W-:Y:S01]  /*e270*/  F2FP.BF16.PACK_AB R128, R129, R128 ;  /* 0x000000808180723e */ /* 0x000fe200000010ff */
[C---:B------:R-:W-:Y:S01]  /*e280*/  FMUL.FTZ R36, R11.reuse, R36 ;  /* 0x000000240b247220 */ /* 0x040fe20000410000 */
[----:B------:R-:W-:Y:S01]  /*e290*/  ISETP.NE.U32.AND P3, PT, R14, 0x1, PT ;  /* 0x000000010e00780c */ /* 0x000fe20003f65070 */
[----:B------:R-:W-:Y:S01]  /*e2a0*/  FMUL.FTZ R37, R11, R37 ;  /* 0x000000250b257220 */ /* 0x000fe20000410000 */
[----:B------:R-:W-:Y:S01]  /*e2b0*/  LOP3.LUT R13, R13, 0x1c0, RZ, 0xc0, !PT ;  /* 0x000001c00d0d7812 */ /* 0x000fe200078ec0ff */
[C---:B------:R-:W-:Y:S01]  /*e2c0*/  FMUL.FTZ R40, R11.reuse, R40 ;  /* 0x000000280b287220 */ /* 0x040fe20000410000 */
[----:B------:R-:W-:Y:S01]  /*e2d0*/  R2P PR, R8, 0x6 ;  /* 0x0000000608007804 */ /* 0x000fe20000000000 */
[----:B------:R-:W-:Y:S01]  /*e2e0*/  FMUL.FTZ R41, R11, R41 ;  /* 0x000000290b297220 */ /* 0x000fe20000410000 */
[----:B------:R-:W-:Y:S01]  /*e2f0*/  LEA.HI R13, R13, R13, RZ, 0x1d ;  /* 0x0000000d0d0d7211 */ /* 0x000fe200078fe8ff */
[----:B------:R-:W-:Y:S01]  /*e300*/  FMUL.FTZ R44, R11, R44 ;  /* 0x0000002c0b2c7220 */ /* 0x000fe20000410000 */
[----:B------:R-:W-:Y:S01]  /*e310*/  F2FP.BF16.PACK_AB R124, R125, R124 ;  /* 0x0000007c7d7c723e */ /* 0x000fe200000010ff */
[C---:B------:R-:W-:Y:S01]  /*e320*/  FMUL.FTZ R45, R11.reuse, R45 ;  /* 0x0000002d0b2d7220 */ /* 0x040fe20000410000 */
[----:B------:R-:W-:Y:S01]  /*e330*/  LEA R0, R0, R13, 0x1 ;  /* 0x0000000d00007211 */ /* 0x000fe200078e08ff */
[----:B------:R-:W-:Y:S01]  /*e340*/  FMUL.FTZ R48, R11, R48 ;  /* 0x000000300b307220 */ /* 0x000fe20000410000 */
[----:B------:R-:W-:Y:S01]  /*e350*/  F2FP.BF16.PACK_AB R36, R37, R36 ;  /* 0x000000242524723e */ /* 0x000fe200000010ff */
[C---:B------:R-:W-:Y:S01]  /*e360*/  FMUL.FTZ R49, R11.reuse, R49 ;  /* 0x000000310b317220 */ /* 0x040fe20000410000 */
[----:B------:R-:W-:Y:S01]  /*e370*/  SHF.L.U32 R13, R0, 0x1, RZ ;  /* 0x00000001000d7819 */ /* 0x000fe200000006ff */
[C---:B------:R-:W-:Y:S01]  /*e380*/  FMUL.FTZ R52, R11.reuse, R52 ;  /* 0x000000340b347220 */ /* 0x040fe20000410000 */
[----:B------:R-:W-:Y:S01]  /*e390*/  MOV R0, 0x20 ;  /* 0x0000002000007802 */ /* 0x000fe20000000f00 */
[----:B------:R-:W-:Y:S01]  /*e3a0*/  FMUL.FTZ R53, R11, R53 ;  /* 0x000000350b357220 */ /* 0x000fe20000410000 */
[----:B------:R-:W-:Y:S01]  /*e3b0*/  F2FP.BF16.PACK_AB R40, R41, R40 ;  /* 0x000000282928723e */ /* 0x000fe200000010ff */
[C---:B------:R-:W-:Y:S01]  /*e3c0*/  FMUL.FTZ R56, R11.reuse, R56 ;  /* 0x000000380b387220 */ /* 0x040fe20000410000 */
[----:B------:R-:W-:Y:S01]  /*e3d0*/  SEL R0, R0, 0xffffffe0, !P1 ;  /* 0xffffffe000007807 */ /* 0x000fe20004800000 */
[----:B------:R-:W-:Y:S01]  /*e3e0*/  FMUL.FTZ R57, R11, R57 ;  /* 0x000000390b397220 */ /* 0x000fe20000410000 */
[----:B------:R-:W-:Y:S01]  /*e3f0*/  F2FP.BF16.PACK_AB R44, R45, R44 ;  /* 0x0000002c2d2c723e */ /* 0x000fe200000010ff */
[----:B------:R-:W-:Y:S01]  /*e400*/  FMUL.FTZ R60, R11, R60 ;  /* 0x0000003c0b3c7220 */ /* 0x000fe20000410000 */
[----:B------:R-:W-:Y:S01]  /*e410*/  IADD3 R15, R13, R0, RZ ;  /* 0x000000000d0f7210 */ /* 0x000fe20007ffe0ff */
[----:B------:R-:W-:Y:S01]  /*e420*/  FMUL.FTZ R61, R11, R61 ;  /* 0x0000003d0b3d7220 */ /* 0x000fe20000410000 */
[----:B------:R-:W-:Y:S01]  /*e430*/  F2FP.BF16.PACK_AB R48, R49, R48 ;  /* 0x000000303130723e */ /* 0x000fe200000010ff */
[C---:B------:R-:W-:Y:S01]  /*e440*/  FMUL.FTZ R64, R11.reuse, R64 ;  /* 0x000000400b407220 */ /* 0x040fe20000410000 */
[----:B------:R-:W-:Y:S01]  /*e450*/  STS [R13], R128 ;  /* 0x000000800d007388 */ /* 0x000fe20000000800 */
        /* <DEDUP_REMOVED lines=10> */
[C---:B------:R-:W-:Y:S01]  /*e500*/  FMUL.FTZ R76, R11.reuse, R76 ;  /* 0x0000004c0b4c7220 */ /* 0x040fe20000410000 */
[----:B------:R-:W1:Y:S01]  /*e510*/  LDC.U8 R14, c[0x0][0x329] ;  /* 0x0000ca40ff0e7b82 */ /* 0x000e620000000000 */
[----:B------:R-:W-:Y:S01]  /*e520*/  FMUL.FTZ R77, R11, R77 ;  /* 0x0000004d0b4d7220 */ /* 0x000fe20000410000 */
[----:B------:R-:W-:Y:S01]  /*e530*/  F2FP.BF16.PACK_AB R72, R73, R72 ;  /* 0x000000484948723e */ /* 0x000fe200000010ff */
[C---:B------:R-:W-:Y:S01]  /*e540*/  FMUL.FTZ R80, R11.reuse, R80 ;  /* 0x000000500b507220 */ /* 0x040fe20000410000 */
[----:B------:R-:W3:Y:S01]  /*e550*/  S2R R61, SR_CTAID.X ;  /* 0x00000000003d7919 */ /* 0x000ee20000002500 */
[----:B------:R-:W-:Y:S01]  /*e560*/  FMUL.FTZ R81, R11, R81 ;  /* 0x000000510b517220 */ /* 0x000fe20000410000 */
[----:B------:R-:W-:Y:S01]  /*e570*/  F2FP.BF16.PACK_AB R76, R77, R76 ;  /* 0x0000004c4d4c723e */ /* 0x000fe200000010ff */
[C---:B------:R-:W-:Y:S01]  /*e580*/  FMUL.FTZ R84, R11.reuse, R84 ;  /* 0x000000540b547220 */ /* 0x040fe20000410000 */
[----:B------:R-:W4:Y:S01]  /*e590*/  @P5 MUFU.LG2 R7, R7 ;  /* 0x0000000700075308 */ /* 0x000f220000000c00 */
[----:B------:R-:W-:Y:S01]  /*e5a0*/  FMUL.FTZ R85, R11, R85 ;  /* 0x000000550b557220 */ /* 0x000fe20000410000 */
[----:B------:R-:W-:Y:S01]  /*e5b0*/  F2FP.BF16.PACK_AB R80, R81, R80 ;  /* 0x000000505150723e */ /* 0x000fe200000010ff */
[----:B------:R-:W-:-:S02]  /*e5c0*/  FMUL.FTZ R88, R11, R88 ;  /* 0x000000580b587220 */ /* 0x000fc40000410000 */
[----:B------:R-:W-:Y:S01]  /*e5d0*/  FMUL.FTZ R89, R11, R89 ;  /* 0x000000590b597220 */ /* 0x000fe20000410000 */
[----:B------:R-:W-:Y:S01]  /*e5e0*/  F2FP.BF16.PACK_AB R84, R85, R84 ;  /* 0x000000545554723e */ /* 0x000fe200000010ff */
[C---:B------:R-:W-:Y:S01]  /*e5f0*/  FMUL.FTZ R92, R11.reuse, R92 ;  /* 0x0000005c0b5c7220 */ /* 0x040fe20000410000 */
[----:B------:R-:W5:Y:S01]  /*e600*/  @P4 MUFU.LG2 R6, R6 ;  /* 0x0000000600064308 */ /* 0x000f620000000c00 */
[----:B------:R-:W-:Y:S01]  /*e610*/  FMUL.FTZ R93, R11, R93 ;  /* 0x0000005d0b5d7220 */ /* 0x000fe20000410000 */
[----:B------:R-:W-:Y:S01]  /*e620*/  F2FP.BF16.PACK_AB R88, R89, R88 ;  /* 0x000000585958723e */ /* 0x000fe200000010ff */
[C---:B------:R-:W-:Y:S02]  /*e630*/  FMUL.FTZ R96, R11.reuse, R96 ;  /* 0x000000600b607220 */ /* 0x040fe40000410000 */
[----:B------:R-:W-:Y:S01]  /*e640*/  FMUL.FTZ R97, R11, R97 ;  /* 0x000000610b617220 */ /* 0x000fe20000410000 */
[----:B------:R-:W-:Y:S01]  /*e650*/  F2FP.BF16.PACK_AB R92, R93, R92 ;  /* 0x0000005c5d5c723e */ /* 0x000fe200000010ff */
[C---:B------:R-:W-:Y:S01]  /*e660*/  FMUL.FTZ R100, R11.reuse, R100 ;  /* 0x000000640b647220 */ /* 0x040fe20000410000 */
[----:B-1----:R-:W-:Y:S01]  /*e670*/  ISETP.NE.AND P1, PT, R14, RZ, PT ;  /* 0x000000ff0e00720c */ /* 0x002fe20003f25270 */
        /* <DEDUP_REMOVED lines=11> */
[C---:B------:R-:W-:Y:S01]  /*e730*/  FMUL.FTZ R116, R11.reuse, R116 ;  /* 0x000000740b747220 */ /* 0x040fe20000410000 */
[----:B------:R-:W-:Y:S01]  /*e740*/  @P1 MOV R65, 0x1 ;  /* 0x0000000100411802 */ /* 0x000fe20000000f00 */
[----:B------:R-:W-:Y:S01]  /*e750*/  FMUL.FTZ R117, R11, R117 ;  /* 0x000000750b757220 */ /* 0x000fe20000410000 */
[----:B------:R-:W-:Y:S01]  /*e760*/  F2FP.BF16.PACK_AB R120, R121, R120 ;  /* 0x000000787978723e */ /* 0x000fe200000010ff */
[----:B------:R-:W-:-:S02]  /*e770*/  FMUL.FTZ R112, R11, R112 ;  /* 0x000000700b707220 */ /* 0x000fc40000410000 */
[----:B------:R-:W-:Y:S01]  /*e780*/  FMUL.FTZ R11, R11, R113 ;  /* 0x000000710b0b7220 */ /* 0x000fe20000410000 */
[----:B------:R-:W-:Y:S01]  /*e790*/  F2FP.BF16.PACK_AB R116, R117, R116 ;  /* 0x000000747574723e */ /* 0x000fe200000010ff */
[C---:B--2---:R-:W-:Y:S02]  /*e7a0*/  FMUL.FTZ R131, R12.reuse, R131 ;  /* 0x000000830c837220 */ /* 0x044fe40000410000 */
[C---:B------:R-:W-:Y:S01]  /*e7b0*/  FMUL.FTZ R130, R12.reuse, R130 ;  /* 0x000000820c827220 */ /* 0x040fe20000410000 */
[----:B------:R-:W-:Y:S01]  /*e7c0*/  F2FP.BF16.PACK_AB R112, R11, R112 ;  /* 0x000000700b70723e */ /* 0x000fe200000010ff */
[----:B------:R-:W-:Y:S01]  /*e7d0*/  IMAD.MOV.U32 R8, RZ, RZ, 0x40 ;  /* 0x00000040ff087424 */ /* 0x000fe200078e00ff */
[C---:B------:R-:W-:Y:S01]  /*e7e0*/  IADD3 R11, R13.reuse, -0x10, RZ ;  /* 0xfffffff00d0b7810 */ /* 0x040fe20007ffe0ff */
[C---:B------:R-:W-:Y:S01]  /*e7f0*/  FMUL.FTZ R127, R12.reuse, R127 ;  /* 0x0000007f0c7f7220 */ /* 0x040fe20000410000 */
[----:B------:R-:W-:Y:S01]  /*e800*/  @P3 IADD3 R11, R13, 0x10, RZ ;  /* 0x000000100d0b3810 */ /* 0x000fe20007ffe0ff */
[C---:B------:R-:W-:Y:S01]  /*e810*/  FMUL.FTZ R126, R12.reuse, R126 ;  /* 0x0000007e0c7e7220 */ /* 0x040fe20000410000 */
[----:B------:R-:W-:Y:S01]  /*e820*/  F2FP.BF16.PACK_AB R130, R131, R130 ;  /* 0x000000828382723e */ /* 0x000fe200000010ff */
[----:B------:R-:W-:Y:S01]  /*e830*/  FMUL.FTZ R39, R12, R39 ;  /* 0x000000270c277220 */ /* 0x000fe20000410000 */
[----:B------:R-:W-:Y:S01]  /*e840*/  SEL R8, R8, 0xffffffc0, !P2 ;  /* 0xffffffc008087807 */ /* 0x000fe20005000000 */
[C---:B------:R-:W-:Y:S01]  /*e850*/  FMUL.FTZ R38, R12.reuse, R38 ;  /* 0x000000260c267220 */ /* 0x040fe20000410000 */
[----:B------:R-:W-:Y:S01]  /*e860*/  F2FP.BF16.PACK_AB R126, R127, R126 ;  /* 0x0000007e7f7e723e */ /* 0x000fe200000010ff */
[----:B------:R-:W-:Y:S01]  /*e870*/  FMUL.FTZ R43, R12, R43 ;  /* 0x0000002b0c2b7220 */ /* 0x000fe20000410000 */
[----:B------:R-:W-:Y:S01]  /*e880*/  IADD3 R17, R0, R11, RZ ;  /* 0x0000000b00117210 */ /* 0x000fe20007ffe0ff */
[C---:B------:R-:W-:Y:S01]  /*e890*/  FMUL.FTZ R42, R12.reuse, R42 ;  /* 0x0000002a0c2a7220 */ /* 0x040fe20000410000 */
[----:B------:R-:W-:Y:S01]  /*e8a0*/  F2FP.BF16.PACK_AB R38, R39, R38 ;  /* 0x000000262726723e */ /* 0x000fe200000010ff */
[C---:B------:R-:W-:Y:S01]  /*e8b0*/  FMUL.FTZ R47, R12.reuse, R47 ;  /* 0x0000002f0c2f7220 */ /* 0x040fe20000410000 */
[----:B------:R-:W-:Y:S01]  /*e8c0*/  IADD3 R19, R13, R8, RZ ;  /* 0x000000080d137210 */ /* 0x000fe20007ffe0ff */
[C---:B------:R-:W-:Y:S01]  /*e8d0*/  FMUL.FTZ R46, R12.reuse, R46 ;  /* 0x0000002e0c2e7220 */ /* 0x040fe20000410000 */
[----:B------:R-:W-:Y:S01]  /*e8e0*/  F2FP.BF16.PACK_AB R42, R43, R42 ;  /* 0x0000002a2b2a723e */ /* 0x000fe200000010ff */
[C---:B------:R-:W-:Y:S01]  /*e8f0*/  FMUL.FTZ R51, R12.reuse, R51 ;  /* 0x000000330c337220 */ /* 0x040fe20000410000 */
[----:B------:R-:W-:Y:S01]  /*e900*/  STS [R13+0x400], R130 ;  /* 0x000400820d007388 */ /* 0x000fe20000000800 */
[C---:B------:R-:W-:Y:S01]  /*e910*/  FMUL.FTZ R50, R12.reuse, R50 ;  /* 0x000000320c327220 */ /* 0x040fe20000410000 */
[----:B------:R-:W-:Y:S01]  /*e920*/  F2FP.BF16.PACK_AB R46, R47, R46 ;  /* 0x0000002e2f2e723e */ /* 0x000fe200000010ff */
[----:B------:R-:W-:Y:S01]  /*e930*/  FMUL.FTZ R55, R12, R55 ;  /* 0x000000370c377220 */ /* 0x000fe20000410000 */
[----:B------:R-:W-:Y:S01]  /*e940*/  IADD3 R23, R8, R11, RZ ;  /* 0x0000000b08177210 */ /* 0x000fe20007ffe0ff */
[C---:B------:R-:W-:Y:S01]  /*e950*/  FMUL.FTZ R54, R12.reuse, R54 ;  /* 0x000000360c367220 */ /* 0x040fe20000410000 */
[----:B------:R-:W-:Y:S01]  /*e960*/  F2FP.BF16.PACK_AB R50, R51, R50 ;  /* 0x000000323332723e */ /* 0x000fe200000010ff */
[C---:B------:R-:W-:Y:S01]  /*e970*/  FMUL.FTZ R59, R12.reuse, R59 ;  /* 0x0000003b0c3b7220 */ /* 0x040fe20000410000 */
[----:B------:R-:W-:Y:S01]  /*e980*/  STS [R11], R124 ;  /* 0x0000007c0b007388 */ /* 0x000fe20000000800 */
[C---:B------:R-:W-:Y:S01]  /*e990*/  FMUL.FTZ R58, R12.reuse, R58 ;  /* 0x0000003a0c3a7220 */ /* 0x040fe20000410000 */
[----:B------:R-:W-:Y:S01]  /*e9a0*/  F2FP.BF16.PACK_AB R54, R55, R54 ;  /* 0x000000363736723e */ /* 0x000fe200000010ff */
[C---:B------:R-:W-:Y:S01]  /*e9b0*/  FMUL.FTZ R63, R12.reuse, R63 ;  /* 0x0000003f0c3f7220 */ /* 0x040fe20000410000 */
[----:B------:R-:W-:Y:S01]  /*e9c0*/  STS [R11+0x400], R126 ;  /* 0x0004007e0b007388 */ /* 0x000fe20000000800 */
[C---:B------:R-:W-:Y:S01]  /*e9d0*/  FMUL.FTZ R62, R12.reuse, R62 ;  /* 0x0000003e0c3e7220 */ /* 0x040fe20000410000 */
        /* <DEDUP_REMOVED lines=17> */
[----:B------:R-:W-:Y:S01]  /*eaf0*/  IMAD.IADD R25, R17, 0x1, R8 ;  /* 0x0000000111197824 */ /* 0x000fe200078e0208 */
        /* <DEDUP_REMOVED lines=34> */
[----:B------:R-:W-:Y:S01]  /*ed20*/  STS [R13+0x4000], R60 ;  /* 0x0040003c0d007388 */ /* 0x000fe20000000800 */
[C---:B------:R-:W-:Y:S01]  /*ed30*/  FMUL.FTZ R122, R12.reuse, R122 ;  /* 0x0000007a0c7a7220 */ /* 0x040fe20000410000 */
[----:B------:R-:W-:Y:S01]  /*ed40*/  F2FP.BF16.PACK_AB R110, R111, R110 ;  /* 0x0000006e6f6e723e */ /* 0x000fe200000010ff */
[C---:B------:R-:W-:Y:S01]  /*ed50*/  FMUL.FTZ R119, R12.reuse, R119 ;  /* 0x000000770c777220 */ /* 0x040fe20000410000 */
[----:B------:R1:W-:Y:S01]  /*ed60*/  STS [R13+0x4400], R62 ;  /* 0x0044003e0d007388 */ /* 0x0003e20000000800 */
[C---:B------:R-:W-:Y:S01]  /*ed70*/  FMUL.FTZ R118, R12.reuse, R118 ;  /* 0x000000760c767220 */ /* 0x040fe20000410000 */
[----:B------:R-:W-:Y:S01]  /*ed80*/  F2FP.BF16.PACK_AB R122, R123, R122 ;  /* 0x0000007a7b7a723e */ /* 0x000fe200000010ff */
[C---:B------:R-:W-:Y:S01]  /*ed90*/  FMUL.FTZ R115, R12.reuse, R115 ;  /* 0x000000730c737220 */ /* 0x040fe20000410000 */
[----:B------:R4:W-:Y:S01]  /*eda0*/  STS [R11+0x4000], R64 ;  /* 0x004000400b007388 */ /* 0x0009e20000000800 */
[----:B------:R-:W-:Y:S01]  /*edb0*/  FMUL.FTZ R12, R12, R114 ;  /* 0x000000720c0c7220 */ /* 0x000fe20000410000 */
[----:B------:R-:W-:Y:S01]  /*edc0*/  F2FP.BF16.PACK_AB R118, R119, R118 ;  /* 0x000000767776723e */ /* 0x000fe200000010ff */
[----:B------:R-:W2:Y:S01]  /*edd0*/  LDC.U8 R8, c[0x0][0x328] ;  /* 0x0000ca00ff087b82 */ /* 0x000ea20000000000 */
[----:B------:R-:W-:Y:S01]  /*ede0*/  STS [R11+0x4400], R66 ;  /* 0x004400420b007388 */ /* 0x000fe20000000800 */
[----:B------:R-:W-:-:S02]  /*edf0*/  @P1 MOV R63, c[0x0][0x210] ;  /* 0x00008400003f1a02 */ /* 0x000fc40000000f00 */
[----:B------:R-:W-:Y:S01]  /*ee00*/  F2FP.BF16.PACK_AB R12, R115, R12 ;  /* 0x0000000c730c723e */ /* 0x000fe200000010ff */
[----:B------:R-:W-:Y:S02]  /*ee10*/  STS [R15+0x4000], R68 ;  /* 0x004000440f007388 */ /* 0x000fe40000000800 */
[----:B------:R-:W-:Y:S02]  /*ee20*/  @P1 IMAD R63, R63, c[0x0][0x214], RZ ;  /* 0x000085003f3f1a24 */ /* 0x000fe400078e02ff */
[----:B------:R3:W-:Y:S04]  /*ee30*/  STS [R15+0x4400], R70 ;  /* 0x004400460f007388 */ /* 0x0007e80000000800 */
[----:B------:R-:W-:Y:S04]  /*ee40*/  STS [R17+0x4000], R72 ;  /* 0x0040004811007388 */ /* 0x000fe80000000800 */
[----:B------:R-:W-:Y:S01]  /*ee50*/  STS [R17+0x4400], R74 ;  /* 0x0044004a11007388 */ /* 0x000fe20000000800 */
[----:B-1----:R-:W-:-:S03]  /*ee60*/  SHF.R.S32.HI R62, RZ, 0x1f, R3 ;  /* 0x0000001fff3e7819 */ /* 0x002fc60000011403 */
[----:B------:R-:W-:Y:S01]  /*ee70*/  STS [R19+0x4000], R76 ;  /* 0x0040004c13007388 */ /* 0x000fe20000000800 */
[----:B------:R-:W-:Y:S01]  /*ee80*/  LEA.HI R62, R62, R3, RZ, 0x3 ;  /* 0x000000033e3e7211 */ /* 0x000fe200078f18ff */
[----:B----4-:R-:W-:Y:S01]  /*ee90*/  @P5 FMUL.FTZ R64, R7, 0.69314718246459960938 ;  /* 0x3f31721807405820 */ /* 0x010fe20000410000 */
[----:B--2---:R-:W-:Y:S01]  /*eea0*/  ISETP.NE.AND P2, PT, R8, RZ, PT ;  /* 0x000000ff0800720c */ /* 0x004fe20003f45270 */
[----:B------:R-:W-:Y:S01]  /*eeb0*/  STS [R19+0x4400], R78 ;  /* 0x0044004e13007388 */ /* 0x000fe20000000800 */
[----:B------:R-:W-:Y:S01]  /*eec0*/  @!P1 MOV R8, c[0x0][0x214] ;  /* 0x0000850000089a02 */ /* 0x000fe20000000f00 */
[----:B-----5:R-:W-:Y:S01]  /*eed0*/  @P4 FMUL.FTZ R7, R6, 0.69314718246459960938 ;  /* 0x3f31721806074820 */ /* 0x020fe20000410000 */
[----:B------:R-:W-:Y:S01]  /*eee0*/  ISETP.NE.OR P3, PT, R14, RZ, !P2 ;  /* 0x000000ff0e00720c */ /* 0x000fe20005765670 */
[----:B------:R-:W-:Y:S01]  /*eef0*/  STS [R23+0x4000], R80 ;  /* 0x0040005017007388 */ /* 0x000fe20000000800 */
[----:B------:R-:W-:Y:S02]  /*ef00*/  @!P1 SEL R63, R8, c[0x0][0x234], !P2 ;  /* 0x00008d00083f9a07 */ /* 0x000fe40005000000 */
[----:B------:R-:W-:Y:S01]  /*ef10*/  LOP3.LUT R62, R62, 0xffffff8, RZ, 0xc0, !PT ;  /* 0x0ffffff83e3e7812 */ /* 0x000fe200078ec0ff */
[----:B------:R-:W-:Y:S01]  /*ef20*/  STS [R23+0x4400], R82 ;  /* 0x0044005217007388 */ /* 0x000fe20000000800 */
[----:B---3--:R-:W-:Y:S01]  /*ef30*/  CS2R R70, SRZ ;  /* 0x0000000000467805 */ /* 0x008fe2000001ff00 */
[----:B------:R-:W-:Y:S01]  /*ef40*/  @!P1 IMAD R65, R63, c[0x0][0x1c0], RZ ;  /* 0x000070003f419a24 */ /* 0x000fe200078e02ff */
[----:B------:R-:W-:Y:S01]  /*ef50*/  IADD3 R62, R3, -R62, RZ ;  /* 0x8000003e033e7210 */ /* 0x000fe20007ffe0ff */
[----:B------:R-:W-:Y:S01]  /*ef60*/  STS [R21+0x4000], R84 ;  /* 0x0040005415007388 */ /* 0x000fe20000000800 */
[----:B------:R-:W-:Y:S01]  /*ef70*/  MOV R3, 0x7f800000 ;  /* 0x7f80000000037802 */ /* 0x000fe20000000f00 */
[----:B------:R-:W-:-:S02]  /*ef80*/  IMAD R65, R2, R65, RZ ;  /* 0x0000004102417224 */ /* 0x000fc400078e02ff */
[----:B------:R-:W-:Y:S01]  /*ef90*/  STS [R21+0x4400], R86 ;  /* 0x0044005615007388 */ /* 0x000fe20000000800 */
[----:B------:R-:W-:Y:S02]  /*efa0*/  @!P3 IMAD R67, R2, c[0x0][0x214], RZ ;  /* 0x000085000243ba24 */ /* 0x000fe400078e02ff */
[----:B------:R-:W-:Y:S01]  /*efb0*/  SEL R65, R65, RZ, P3 ;  /* 0x000000ff41417207 */ /* 0x000fe20001800000 */
[----:B------:R-:W-:Y:S01]  /*efc0*/  STS [R25+0x4000], R88 ;  /* 0x0040005819007388 */ /* 0x000fe20000000800 */
[----:B------:R-:W-:Y:S01]  /*efd0*/  @P5 FFMA.FTZ R3, R133, c[0x0][0x238], R64 ;  /* 0x00008e0085035a23 */ /* 0x000fe20000010040 */
[----:B------:R-:W-:Y:S02]  /*efe0*/  @!P3 SEL R67, R67, R200, !P0 ;  /* 0x000000c84343b207 */ /* 0x000fe40004000000 */
[----:B------:R-:W-:Y:S02]  /*eff0*/  STS [R25+0x4400], R90 ;  /* 0x0044005a19007388 */ /* 0x000fe40000000800 */
[----:B------:R-:W-:-:S02]  /*f000*/  @!P3 MOV R70, R67 ;  /* 0x000000430046b202 */ /* 0x000fc40000000f00 */
[----:B------:R-:W-:Y:S01]  /*f010*/  STS [R13+0x8000], R92 ;  /* 0x0080005c0d007388 */ /* 0x000fe20000000800 */
[----:B------:R-:W-:-:S03]  /*f020*/  @!P3 SHF.R.S32.HI R71, RZ, 0x1f, R67 ;  /* 0x0000001fff47b819 */ /* 0x000fc60000011443 */
        /* <DEDUP_REMOVED lines=15> */
[----:B------:R-:W1:Y:S04]  /*f120*/  S2R R0, SR_TID.X ;  /* 0x0000000000007919 */ /* 0x000e680000002100 */
[----:B------:R-:W-:Y:S06]  /*f130*/  BAR.SYNC.DEFER_BLOCKING 0x0 ;  /* 0x0000000000007b1d */ /* 0x000fec0000010000 */
[----:B------:R-:W3:Y:S01]  /*f140*/  S2R R60, SR_CTAID.Z ;  /* 0x00000000003c7919 */ /* 0x000ee20000002700 */
[----:B-1----:R-:W-:-:S03]  /*f150*/  SHF.R.S32.HI R11, RZ, 0x1f, R0 ;  /* 0x0000001fff0b7819 */ /* 0x002fc60000011400 */
[----:B------:R2:W1:Y:S01]  /*f160*/  LDS.128 R52, [R203] ;  /* 0x00000000cb347984 */ /* 0x0004620000000c00 */
[----:B------:R-:W-:-:S03]  /*f170*/  LEA.HI R8, R11, R0, RZ, 0x5 ;  /* 0x000000000b087211 */ /* 0x000fc600078f28ff */
[----:B------:R2:W4:Y:S01]  /*f180*/  LDS.128 R48, [R203+0x1000] ;  /* 0x00100000cb307984 */ /* 0x0005220000000c00 */
[----:B------:R-:W-:Y:S01]  /*f190*/  LOP3.LUT R69, R8, 0xffffffe0, RZ, 0xc0, !PT ;  /* 0xffffffe008457812 */ /* 0x000fe200078ec0ff */
[----:B---3--:R-:W-:Y:S01]  /*f1a0*/  IMAD R65, R60, R63, R65 ;  /* 0x0000003f3c417224 */ /* 0x008fe200078e0241 */
[----:B------:R-:W-:Y:S01]  /*f1b0*/  @P1 MOV R8, c[0x0][0x210] ;  /* 0x0000840000081a02 */ /* 0x000fe20000000f00 */
[----:B------:R2:W3:Y:S01]  /*f1c0*/  LDS.128 R44, [R203+0x2000] ;  /* 0x00200000cb2c7984 */ /* 0x0004e20000000c00 */
[----:B------:R-:W-:Y:S01]  /*f1d0*/  IADD3 R2, -R69, R0, RZ ;  /* 0x0000000045027210 */ /* 0x000fe20007ffe1ff */
[----:B------:R-:W-:Y:S01]  /*f1e0*/  @!P1 IMAD.MOV.U32 R8, RZ, RZ, 0x1 ;  /* 0x00000001ff089424 */ /* 0x000fe200078e00ff */
[----:B------:R-:W-:Y:S01]  /*f1f0*/  MOV R63, 0x7f800000 ;  /* 0x7f800000003f7802 */ /* 0x000fe20000000f00 */
[----:B------:R2:W1:Y:S01]  /*f200*/  LDS.128 R40, [R203+0x3000] ;  /* 0x00300000cb287984 */ /* 0x0004620000000c00 */
[----:B------:R-:W-:Y:S01]  /*f210*/  SHF.R.S32.HI R69, RZ, 0x1f, R2 ;  /* 0x0000001fff457819 */ /* 0x000fe20000011402 */
[----:B------:R-:W-:-:S02]  /*f220*/  @P4 FFMA.FTZ R63, R132, c[0x0][0x238], R7 ;  /* 0x00008e00843f4a23 */ /* 0x000fc40000010007 */
[----:B------:R2:W1:Y:S01]  /*f230*/  LDS.128 R36, [R203+0x4000] ;  /* 0x00400000cb247984 */ /* 0x0004620000000c00 */
[----:B------:R-:W-:Y:S01]  /*f240*/  LEA.HI R69, R69, R2, RZ, 0x2 ;  /* 0x0000000245457211 */ /* 0x000fe200078f10ff */
[----:B------:R-:W-:Y:S02]  /*f250*/  IMAD R2, R61, R8, RZ ;  /* 0x000000083d027224 */ /* 0x000fe400078e02ff */
[----:B------:R2:W1:Y:S01]  /*f260*/  LDS.128 R32, [R203+0x5000] ;  /* 0x00500000cb207984 */ /* 0x0004620000000c00 */
[----:B------:R-:W-:Y:S02]  /*f270*/  SHF.R.S32.HI R69, RZ, 0x2, R69 ;  /* 0x00000002ff457819 */ /* 0x000fe40000011445 */
[----:B------:R-:W-:Y:S01]  /*f280*/  SHF.L.U32 R2, R2, 0x7, RZ ;  /* 0x0000000702027819 */ /* 0x000fe200000006ff */
[----:B------:R2:W1:Y:S01]  /*f290*/  LDS.128 R28, [R203+0x6000] ;  /* 0x00600000cb1c7984 */ /* 0x0004620000000c00 */
[----:B------:R-:W-:Y:S02]  /*f2a0*/  LEA R69, R62, R69, 0x4 ;  /* 0x000000453e457211 */ /* 0x000fe400078e20ff */
[----:B------:R-:W-:Y:S01]  /*f2b0*/  SHF.R.S32.HI R6, RZ, 0x1f, R2 ;  /* 0x0000001fff067819 */ /* 0x000fe20000011402 */
[----:B------:R2:W1:Y:S01]  /*f2c0*/  LDS.128 R24, [R203+0x7000] ;  /* 0x00700000cb187984 */ /* 0x0004620000000c00 */
[----:B------:R-:W-:-:S02]  /*f2d0*/  IADD3 R2, P1, P0, R2, R70, R65 ;  /* 0x0000004602027210 */ /* 0x000fc4000783e041 */
[----:B------:R-:W-:Y:S01]  /*f2e0*/  SHF.R.S32.HI R65, RZ, 0x1f, R65 ;  /* 0x0000001fff417819 */ /* 0x000fe20000011441 */
[----:B------:R2:W1:Y:S03]  /*f2f0*/  LDS.128 R20, [R203+0x8000] ;  /* 0x00800000cb147984 */ /* 0x0004660000000c00 */
[----:B------:R-:W-:Y:S01]  /*f300*/  IADD3.X R6, R6, R71, R65, P1, P0 ;  /* 0x0000004706067210 */ /* 0x000fe20000fe0441 */
[----:B------:R2:W1:Y:S04]  /*f310*/  LDS.128 R16, [R203+0x9000] ;  /* 0x00900000cb107984 */ /* 0x0004680000000c00 */
[----:B------:R2:W1:Y:S04]  /*f320*/  LDS.128 R12, [R203+0xa000] ;  /* 0x00a00000cb0c7984 */ /* 0x0004680000000c00 */
[----:B------:R2:W1:Y:S01]  /*f330*/  LDS.128 R56, [R203+0xb000] ;  /* 0x00b00000cb387984 */ /* 0x0004620000000c00 */
[----:B------:R-:W-:Y:S05]  /*f340*/  @P6 BRA `(.L_x_205) ;  /* 0x0000010000006947 */ /* 0x000fea0003800000 */
[----:B----4-:R-:W-:Y:S01]  /*f350*/  IMAD R62, R61, -0x80, R206 ;  /* 0xffffff803d3e7824 */ /* 0x010fe200078e02ce */
        /* <DEDUP_REMOVED lines=15> */
.L_x_205:
[----:B----4-:R-:W-:Y:S05]  /*f450*/  BSYNC B0 ;  /* 0x0000000000007941 */ /* 0x010fea0003800000 */
.L_x_204:
        /* <DEDUP_REMOVED lines=28> */
[----:B-1----:R1:W-:Y:S04]  /*f620*/  @!P3 STG.E.128 [R60.64], R52 ;  /* 0x000000343c00b986 */ /* 0x0023e8000c101d0c */
[----:B------:R1:W-:Y:S04]  /*f630*/  @!P2 STG.E.128 [R60.64+0x80], R36 ;  /* 0x000080243c00a986 */ /* 0x0003e8000c101d0c */
[----:B------:R1:W-:Y:S02]  /*f640*/  @!P1 STG.E.128 [R60.64+0x100], R20 ;  /* 0x000100143c009986 */ /* 0x0003e4000c101d0c */
.L_x_207:
[----:B------:R-:W-:Y:S05]  /*f650*/  BSYNC B0 ;  /* 0x0000000000007941 */ /* 0x000fea0003800000 */
.L_x_206:
[----:B------:R-:W-:Y:S01]  /*f660*/  IADD3 R0, R6, 0x20, RZ ;  /* 0x0000002006007810 */ /* 0x000fe20007ffe0ff */
[----:B------:R-:W-:Y:S03]  /*f670*/  BSSY B0, `(.L_x_208) ;  /* 0x0000013000007945 */ /* 0x000fe60003800000 */
[----:B------:R-:W-:-:S13]  /*f680*/  ISETP.GE.AND P0, PT, R0, R199, PT ;  /* 0x000000c70000720c */ /* 0x000fda0003f06270 */
[----:B------:R-:W-:Y:S05]  /*f690*/  @P0 BRA `(.L_x_209) ;  /* 0x0000010000000947 */ /* 0x000fea0003800000 */
[----:B------:R-:W-:Y:S01]  /*f6a0*/  IADD3 R2, P0, R4, 0x20, RZ ;  /* 0x0000002004027810 */ /* 0x000fe20007f1e0ff */
[----:B-1----:R-:W-:Y:S01]  /*f6b0*/  IMAD.MOV.U32 R20, RZ, RZ, R10 ;  /* 0x000000ffff147224 */ /* 0x002fe200078e000a */
[----:B--2---:R-:W-:Y:S02]  /*f6c0*/  MOV R21, R9 ;  /* 0x0000000900157202 */ /* 0x004fe40000000f00 */
        /* <DEDUP_REMOVED lines=13> */
.L_x_209:
[----:B------:R-:W-:Y:S05]  /*f7a0*/  BSYNC B0 ;  /* 0x0000000000007941 */ /* 0x000fea0003800000 */
.L_x_208:
[----:B------:R-:W-:Y:S01]  /*f7b0*/  IADD3 R0, R6, 0x40, RZ ;  /* 0x0000004006007810 */ /* 0x000fe20007ffe0ff */
[----:B------:R-:W-:Y:S03]  /*f7c0*/  BSSY B0, `(.L_x_210) ;  /* 0x0000013000007945 */ /* 0x000fe60003800000 */
[----:B------:R-:W-:-:S13]  /*f7d0*/  ISETP.GE.AND P0, PT, R0, R199, PT ;  /* 0x000000c70000720c */ /* 0x000fda0003f06270 */
[----:B------:R-:W-:Y:S05]  /*f7e0*/  @P0 BRA `(.L_x_211) ;  /* 0x0000010000000947 */ /* 0x000fea0003800000 */
[----:B-1----:R-:W-:Y:S01]  /*f7f0*/  IADD3 R2, P0, R4, 0x40, RZ ;  /* 0x0000004004027810 */ /* 0x002fe20007f1e0ff */
[----:B------:R-:W-:Y:S01]  /*f800*/  IMAD.MOV.U32 R16, RZ, RZ, R10 ;  /* 0x000000ffff107224 */ /* 0x000fe200078e000a */
        /* <DEDUP_REMOVED lines=11> */
[----:B---3--:R1:W-:Y:S04]  /*f8c0*/  @!P2 STG.E.128 [R2.64], R44 ;  /* 0x0000002c0200a986 */ /* 0x0083e8000c101d0c */
[----:B------:R1:W-:Y:S04]  /*f8d0*/  @!P1 STG.E.128 [R2.64+0x80], R28 ;  /* 0x0000801c02009986 */ /* 0x0003e8000c101d0c */
[----:B------:R1:W-:Y:S02]  /*f8e0*/  @!P0 STG.E.128 [R2.64+0x100], R12 ;  /* 0x0001000c02008986 */ /* 0x0003e4000c101d0c */
.L_x_211:
[----:B------:R-:W-:Y:S05]  /*f8f0*/  BSYNC B0 ;  /* 0x0000000000007941 */ /* 0x000fea0003800000 */
.L_x_210:
[----:B------:R-:W-:-:S04]  /*f900*/  IADD3 R6, R6, 0x60, RZ ;  /* 0x0000006006067810 */ /* 0x000fc80007ffe0ff */
[----:B------:R-:W-:-:S13]  /*f910*/  ISETP.GE.AND P0, PT, R6, R199, PT ;  /* 0x000000c70600720c */ /* 0x000fda0003f06270 */
[----:B------:R-:W-:Y:S05]  /*f920*/  @P0 EXIT ;  /* 0x000000000000094d */ /* 0x000fea0003800000 */
[----:B------:R-:W-:Y:S02]  /*f930*/  IADD3 R0, P0, R4, 0x60, RZ ;  /* 0x0000006004007810 */ /* 0x000fe40007f1e0ff */
[----:B------:R-:W-:-:S03]  /*f940*/  ISETP.GE.AND P1, PT, R212, c[0x0][0x220], PT ;  /* 0x00008800d4007a0c */ /* 0x000fc60003f26270 */
[----:B------:R-:W-:Y:S01]  /*f950*/  IMAD.X R4, RZ, RZ, R5, P0 ;  /* 0x000000ffff047224 */ /* 0x000fe200000e0605 */
[----:B------:R-:W-:Y:S02]  /*f960*/  MOV R5, R9 ;  /* 0x0000000900057202 */ /* 0x000fe40000000f00 */
[----:B------:R-:W-:Y:S01]  /*f970*/  ISETP.GE.AND P0, PT, R205, c[0x0][0x220], PT ;  /* 0x00008800cd007a0c */ /* 0x000fe20003f06270 */
[----:B-1----:R-:W-:Y:S02]  /*f980*/  IMAD R3, R4, c[0x0][0x1e8], RZ ;  /* 0x00007a0004037a24 */ /* 0x002fe400078e02ff */
[----:B------:R-:W-:Y:S02]  /*f990*/  IMAD.MOV.U32 R4, RZ, RZ, R10 ;  /* 0x000000ffff047224 */ /* 0x000fe400078e000a */
[C---:B------:R-:W-:Y:S02]  /*f9a0*/  IMAD R3, R0.reuse, c[0x0][0x1ec], R3 ;  /* 0x00007b0000037a24 */ /* 0x040fe400078e0203 */
[----:B------:R-:W-:-:S04]  /*f9b0*/  IMAD.WIDE.U32 R4, R0, c[0x0][0x1e8], R4 ;  /* 0x00007a0000047a25 */ /* 0x000fc800078e0004 */
[----:B------:R-:W-:Y:S01]  /*f9c0*/  IMAD.IADD R3, R5, 0x1, R3 ;  /* 0x0000000105037824 */ /* 0x000fe200078e0203 */
[----:B------:R-:W-:-:S04]  /*f9d0*/  LEA R2, P2, R4, c[0x0][0x1d0], 0x1 ;  /* 0x0000740004027a11 */ /* 0x000fc800078408ff */
[----:B------:R-:W-:-:S05]  /*f9e0*/  LEA.HI.X R3, R4, c[0x0][0x1d4], R3, 0x1, P2 ;  /* 0x0000750004037a11 */ /* 0x000fca00010f0c03 */
[----:B------:R1:W-:Y:S01]  /*f9f0*/  @!P0 STG.E.128 [R2.64+0x80], R24 ;  /* 0x0000801802008986 */ /* 0x0003e2000c101d0c */
[----:B------:R-:W-:-:S03]  /*fa00*/  ISETP.GE.AND P0, PT, R204, c[0x0][0x220], PT ;  /* 0x00008800cc007a0c */ /* 0x000fc60003f06270 */
[----:B------:R1:W-:Y:S10]  /*fa10*/  @!P1 STG.E.128 [R2.64], R40 ;  /* 0x0000002802009986 */ /* 0x0003f4000c101d0c */
[----:B------:R-:W-:Y:S05]  /*fa20*/  @P0 EXIT ;  /* 0x000000000000094d */ /* 0x000fea0003800000 */
[----:B------:R-:W-:Y:S01]  /*fa30*/  STG.E.128 [R2.64+0x100], R56 ;  /* 0x0001003802007986 */ /* 0x000fe2000c101d0c */
[----:B------:R-:W-:Y:S05]  /*fa40*/  EXIT ;  /* 0x000000000000794d */ /* 0x000fea0003800000 */
.L_x_170:
[----:B-1----:R-:W1:Y:S01]  /*fa50*/  LDC.U8 R3, c[0x0][0x329] ;  /* 0x0000ca40ff037b82 */ /* 0x002e620000000000 */
[----:B------:R-:W-:Y:S01]  /*fa60*/  ISETP.NE.AND P3, PT, R200, -0x1, PT ;  /* 0xffffffffc800780c */ /* 0x000fe20003f65270 */
[----:B------:R-:W-:Y:S01]  /*fa70*/  BSSY B0, `(.L_x_212) ;  /* 0x0000043000007945 */ /* 0x000fe20003800000 */
[----:B------:R-:W-:-:S02]  /*fa80*/  SHF.R.S32.HI R7, RZ, 0x1f, R6 ;  /* 0x0000001fff077819 */ /* 0x000fc40000011406 */
[----:B------:R-:W-:Y:S02]  /*fa90*/  IADD3 R206, -R87, R206, RZ ;  /* 0x000000ce57ce7210 */ /* 0x000fe40007ffe1ff */
[----:B------:R-:W-:Y:S01]  /*faa0*/  LEA.HI R8, R7, R6, RZ, 0x3 ;  /* 0x0000000607087211 */ /* 0x000fe200078f18ff */
[----:B------:R-:W2:Y:S03]  /*fab0*/  LDC.U8 R2, c[0x0][0x328] ;  /* 0x0000ca00ff027b82 */ /* 0x000ea60000000000 */
[----:B------:R-:W-:Y:S02]  /*fac0*/  LOP3.LUT R7, R8, 0xfffffff8, RZ, 0xc0, !PT ;  /* 0xfffffff808077812 */ /* 0x000fe400078ec0ff */
[----:B------:R-:W-:Y:S01]  /*fad0*/  SHF.R.S32.HI R8, RZ, 0x3, R8 ;  /* 0x00000003ff087819 */ /* 0x000fe20000011408 */
[----:B------:R-:W-:Y:S01]  /*fae0*/  @P3 IMAD.WIDE.U32 R12, R200, c[0x0][0x1e8], RZ ;  /* 0x00007a00c80c3a25 */ /* 0x000fe200078e00ff */
[----:B------:R-:W-:-:S03]  /*faf0*/  @!P3 SHF.R.S32.HI R9, RZ, 0x1f, R0 ;  /* 0x0000001fff09b819 */ /* 0x000fc60000011400 */
[----:B------:R-:W-:-:S04]  /*fb00*/  @!P3 IMAD.WIDE.U32 R10, R0, c[0x0][0x1e0], RZ ;  /* 0x00007800000aba25 */ /* 0x000fc800078e00ff */
[----:B------:R-:W-:Y:S01]  /*fb10*/  @!P3 IMAD R9, R9, c[0x0][0x1e0], RZ ;  /* 0x000078000909ba24 */ /* 0x000fe200078e02ff */
[----:B------:R-:W-:Y:S01]  /*fb20*/  @!P3 MOV R12, R10 ;  /* 0x0000000a000cb202 */ /* 0x000fe20000000f00 */
[----:B------:R-:W-:Y:S01]  /*fb30*/  IMAD.IADD R6, R6, 0x1, -R7 ;  /* 0x0000000106067824 */ /* 0x000fe200078e0a07 */
[----:B-1----:R-:W-:Y:S02]  /*fb40*/  ISETP.NE.AND P1, PT, R3, RZ, PT ;  /* 0x000000ff0300720c */ /* 0x002fe40003f25270 */
[----:B------:R-:W-:Y:S02]  /*fb50*/  SHF.R.S32.HI R7, RZ, 0x1f, R14 ;  /* 0x0000001fff077819 */ /* 0x000fe4000001140e */
[----:B--2---:R-:W-:-:S03]  /*fb60*/  ISETP.NE.AND P0, PT, R2, RZ, PT ;  /* 0x000000ff0200720c */ /* 0x004fc60003f05270 */
[----:B------:R-:W-:Y:S01]  /*fb70*/  IMAD R7, R7, c[0x0][0x1f0], RZ ;  /* 0x00007c0007077a24 */ /* 0x000fe200078e02ff */
[----:B------:R-:W-:Y:S01]  /*fb80*/  ISETP.NE.OR P2, PT, R3, RZ, !P0 ;  /* 0x000000ff0300720c */ /* 0x000fe20004745670 */
[----:B------:R-:W-:-:S04]  /*fb90*/  @P3 IMAD R3, R200, c[0x0][0x1ec], R13 ;  /* 0x00007b00c8033a24 */ /* 0x000fc800078e020d */
[----:B------:R-:W-:Y:S02]  /*fba0*/  @P1 IMAD.MOV.U32 R4, RZ, RZ, c[0x0][0x210] ;  /* 0x00008400ff041624 */ /* 0x000fe400078e00ff */
[----:B------:R-:W-:Y:S02]  /*fbb0*/  @!P1 IMAD.MOV.U32 R2, RZ, RZ, c[0x0][0x214] ;  /* 0x00008500ff029624 */ /* 0x000fe400078e00ff */
[----:B------:R-:W-:Y:S02]  /*fbc0*/  @P1 IMAD R4, R4, c[0x0][0x214], RZ ;  /* 0x0000850004041a24 */ /* 0x000fe400078e02ff */
[----:B------:R-:W-:Y:S01]  /*fbd0*/  @P1 IMAD.MOV.U32 R5, RZ, RZ, 0x1 ;  /* 0x00000001ff051424 */ /* 0x000fe200078e00ff */
[----:B------:R-:W-:Y:S01]  /*fbe0*/  @!P1 SEL R4, R2, c[0x0][0x234], !P0 ;  /* 0x00008d0002049a07 */ /* 0x000fe20004000000 */
[----:B------:R-:W-:Y:S01]  /*fbf0*/  @!P3 IMAD R2, R0, c[0x0][0x1e4], R9 ;  /* 0x000079000002ba24 */ /* 0x000fe200078e0209 */
[----:B------:R-:W-:Y:S02]  /*fc00*/  ISETP.NE.OR P0, PT, R200, -0x1, P2 ;  /* 0xffffffffc800780c */ /* 0x000fe40001705670 */
[----:B------:R-:W-:Y:S01]  /*fc10*/  SHF.R.S32.HI R9, RZ, 0x1f, R8 ;  /* 0x0000001fff097819 */ /* 0x000fe20000011408 */
[----:B------:R-:W-:-:S02]  /*fc20*/  @!P1 IMAD R5, R4, c[0x0][0x1c0], RZ ;  /* 0x0000700004059a24 */ /* 0x000fc400078e02ff */
[----:B------:R-:W-:Y:S02]  /*fc30*/  @!P3 IMAD.IADD R3, R11, 0x1, R2 ;  /* 0x000000010b03b824 */ /* 0x000fe400078e0202 */
[----:B------:R-:W-:Y:S01]  /*fc40*/  IMAD R5, R0, R5, RZ ;  /* 0x0000000500057224 */ /* 0x000fe200078e02ff */
[----:B------:R-:W-:Y:S01]  /*fc50*/  CS2R R10, SRZ ;  /* 0x00000000000a7805 */ /* 0x000fe2000001ff00 */
[----:B------:R-:W-:Y:S02]  /*fc60*/  IMAD R2, R14, c[0x0][0x1f4], R7 ;  /* 0x00007d000e027a24 */ /* 0x000fe400078e0207 */
[----:B------:R-:W-:Y:S01]  /*fc70*/  IMAD.WIDE R18, R201, 0x80, R8 ;  /* 0x00000080c9127825 */ /* 0x000fe200078e0208 */
[----:B------:R-:W-:-:S03]  /*fc80*/  SEL R5, R5, RZ, P2 ;  /* 0x000000ff05057207 */ /* 0x000fc60001000000 */
[----:B------:R-:W-:Y:S02]  /*fc90*/  @!P0 IMAD R200, R0, c[0x0][0x214], RZ ;  /* 0x0000850000c88a24 */ /* 0x000fe400078e02ff */
[----:B------:R-:W-:Y:S02]  /*fca0*/  IMAD.SHL.U32 R0, R6, 0x8, RZ ;  /* 0x0000000806007824 */ /* 0x000fe400078e00ff */
[----:B------:R-:W-:Y:S01]  /*fcb0*/  IMAD R5, R14, R4, R5 ;  /* 0x000000040e057224 */ /* 0x000fe200078e0205 */
[----:B------:R-:W-:Y:S01]  /*fcc0*/  @!P2 SHF.R.S32.HI R11, RZ, 0x1f, R200 ;  /* 0x0000001fff0ba819 */ /* 0x000fe200000114c8 */
[----:B------:R-:W-:Y:S01]  /*fcd0*/  @P1 IMAD.MOV.U32 R4, RZ, RZ, c[0x0][0x210] ;  /* 0x00008400ff041624 */ /* 0x000fe200078e00ff */
[----:B------:R-:W-:Y:S01]  /*fce0*/  IADD3 R12, P0, R0, R12, RZ ;  /* 0x0000000c000c7210 */ /* 0x000fe20007f1e0ff */
[----:B------:R-:W-:Y:S01]  /*fcf0*/  @!P1 IMAD.MOV.U32 R4, RZ, RZ, 0x1 ;  /* 0x00000001ff049424 */ /* 0x000fe200078e00ff */
[----:B------:R-:W-:Y:S02]  /*fd00*/  @!P2 MOV R10, R200 ;  /* 0x000000c8000aa202 */ /* 0x000fe40000000f00 */
[----:B------:R-:W-:-:S02]  /*fd10*/  ISETP.GE.AND P2, PT, R8, R206, PT ;  /* 0x000000ce0800720c */ /* 0x000fc40003f46270 */
[----:B------:R-:W-:Y:S01]  /*fd20*/  LEA.HI.X.SX32 R13, R0, R3, 0x1, P0 ;  /* 0x00000003000d7211 */ /* 0x000fe200000f0eff */
[----:B------:R-:W-:-:S04]  /*fd30*/  IMAD R3, R87, R4, RZ ;  /* 0x0000000457037224 */ /* 0x000fc800078e02ff */
[----:B------:R-:W-:Y:S01]  /*fd40*/  IMAD.WIDE.U32 R14, R14, c[0x0][0x1f0], R12 ;  /* 0x00007c000e0e7a25 */ /* 0x000fe200078e000c */
[----:B------:R-:W-:Y:S02]  /*fd50*/  SHF.R.S32.HI R7, RZ, 0x1f, R3 ;  /* 0x0000001fff077819 */ /* 0x000fe40000011403 */
[----:B------:R-:W-:Y:S01]  /*fd60*/  IADD3 R3, P1, P0, R3, R10, R5 ;  /* 0x0000000a03037210 */ /* 0x000fe2000783e005 */
[----:B------:R-:W-:Y:S01]  /*fd70*/  IMAD.IADD R21, R2, 0x1, R15 ;  /* 0x0000000102157824 */ /* 0x000fe200078e020f */
[----:B------:R-:W-:Y:S02]  /*fd80*/  SHF.R.S32.HI R10, RZ, 0x1f, R5 ;  /* 0x0000001fff0a7819 */ /* 0x000fe40000011405 */
[C---:B------:R-:W-:Y:S02]  /*fd90*/  IADD3 R5, R0.reuse, 0x80, RZ ;  /* 0x0000008000057810 */ /* 0x040fe40007ffe0ff */
[----:B------:R-:W-:Y:S02]  /*fda0*/  IADD3.X R10, R7, R11, R10, P1, P0 ;  /* 0x0000000b070a7210 */ /* 0x000fe40000fe040a */
[----:B------:R-:W-:Y:S01]  /*fdb0*/  IADD3 R7, R0, 0x40, RZ ;  /* 0x0000004000077810 */ /* 0x000fe20007ffe0ff */
        /* <DEDUP_REMOVED lines=14> */
.L_x_213:
[----:B------:R-:W-:Y:S05]  /*fea0*/  BSYNC B0 ;  /* 0x0000000000007941 */ /* 0x000fea0003800000 */
.L_x_212:
        /* <DEDUP_REMOVED lines=20> */
.L_x_215:
[----:B------:R-:W-:Y:S05]  /*fff0*/  BSYNC B0 ;  /* 0x0000000000007941 */ /* 0x000fea0003800000 */
.L_x_214:
        /* <DEDUP_REMOVED lines=20> */
.L_x_217:
[----:B------:R-:W-:Y:S05]  /*10140*/  BSYNC B0 ;  /* 0x0000000000007941 */ /* 0x000fea0003800000 */
.L_x_216:
        /* <DEDUP_REMOVED lines=9> */
[----:B------:R-:W-:Y:S02]  /*101e0*/  MOV R19, R21 ;  /* 0x0000001500137202 */ /* 0x000fe40000000f00 */
[----:B------:R-:W-:Y:S01]  /*101f0*/  ISETP.GE.AND P0, PT, R5, c[0x0][0x220], PT ;  /* 0x0000880005007a0c */ /* 0x000fe20003f06270 */
[----:B------:R-:W-:Y:S02]  /*10200*/  IMAD R15, R15, c[0x0][0x1e8], RZ ;  /* 0x00007a000f0f7a24 */ /* 0x000fe400078e02ff */
[----:B------:R-:W-:-:S04]  /*10210*/  IMAD.WIDE.U32 R18, R2, c[0x0][0x1e8], R18 ;  /* 0x00007a0002127a25 */ /* 0x000fc800078e0012 */
[----:B------:R-:W-:Y:S01]  /*10220*/  IMAD R15, R2, c[0x0][0x1ec], R15 ;  /* 0x00007b00020f7a24 */ /* 0x000fe200078e020f */
[----:B------:R-:W-:-:S03]  /*10230*/  LEA R14, P3, R18, c[0x0][0x1d0], 0x1 ;  /* 0x00007400120e7a11 */ /* 0x000fc600078608ff */
[----:B------:R-:W-:-:S05]  /*10240*/  IMAD.IADD R15, R19, 0x1, R15 ;  /* 0x00000001130f7824 */ /* 0x000fca00078e020f */
[----:B------:R-:W-:-:S05]  /*10250*/  LEA.HI.X R15, R18, c[0x0][0x1d4], R15, 0x1, P3 ;  /* 0x00007500120f7a11 */ /* 0x000fca00018f0c0f */
[----:B------:R1:W-:Y:S04]  /*10260*/  @!P2 STG.E.128 [R14.64], RZ ;  /* 0x000000ff0e00a986 */ /* 0x0003e8000c101d0c */
[----:B------:R1:W-:Y:S04]  /*10270*/  @!P1 STG.E.128 [R14.64+0x80], RZ ;  /* 0x000080ff0e009986 */ /* 0x0003e8000c101d0c */
[----:B------:R1:W-:Y:S02]  /*10280*/  @!P0 STG.E.128 [R14.64+0x100], RZ ;  /* 0x000100ff0e008986 */ /* 0x0003e4000c101d0c */
.L_x_219:
[----:B------:R-:W-:Y:S05]  /*10290*/  BSYNC B0 ;  /* 0x0000000000007941 */ /* 0x000fea0003800000 */
.L_x_218:
        /* <DEDUP_REMOVED lines=8> */
[CC--:B------:R-:W-:Y:S01]  /*10320*/  @!P5 IADD3 R6, P0, R9.reuse, R3.reuse, RZ ;  /* 0x000000030906d210 */ /* 0x0c0fe20007f1e0ff */
        /* <DEDUP_REMOVED lines=26> */
.L_x_220:
        /* <DEDUP_REMOVED lines=11> */
.L_x_686:


//--------------------- .text._ZN5flash16flash_fwd_kernelI23Flash_fwd_kernel_traitsILi192ELi128ELi64ELi8ELb0ELb0EN7cutlass10bfloat16_tE19Flash_kernel_traitsILi192ELi128ELi64ELi8ES3_EELb0ELb1ELb0ELb1ELb0ELb0ELb1ELb0EEEvNS_16Flash_fwd_paramsE --------------------------
	.section	.text._ZN5flash16flash_fwd_kernelI23Flash_fwd_kernel_traitsILi192ELi128ELi64ELi8ELb0ELb0EN7cutlass10bfloat16_tE19Flash_kernel_traitsILi192ELi128ELi64ELi8ES3_EELb0ELb1ELb0ELb1ELb0ELb0ELb1ELb0EEEvNS_16Flash_fwd_paramsE,"ax",@progbits
	.sectioninfo	@"SHI_REGISTERS=254"
	.align	128
        .global         _ZN5flash16flash_fwd_kernelI23Flash_fwd_kernel_traitsILi192ELi128ELi64ELi8ELb0ELb0EN7cutlass10bfloat16_tE19Flash_kernel_traitsILi192ELi128ELi64ELi8ES3_EELb0ELb1ELb0ELb1ELb0ELb0ELb1ELb0EEEvNS_16Flash_fwd_paramsE
        .type           _ZN5flash16flash_fwd_kernelI23Flash_fwd_kernel_traitsILi192ELi128ELi64ELi8ELb0ELb0EN7cutlass10bfloat16_tE19Flash_kernel_traitsILi192ELi128ELi64ELi8ES3_EELb0ELb1ELb0ELb1ELb0ELb0ELb1ELb0EEEvNS_16Flash_fwd_paramsE,@function
        .size           _ZN5flash16flash_fwd_kernelI23Flash_fwd_kernel_traitsILi192ELi128ELi64ELi8ELb0ELb0EN7cutlass10bfloat16_tE19Flash_kernel_traitsILi192ELi128ELi64ELi8ES3_EELb0ELb1ELb0ELb1ELb0ELb0ELb1ELb0EEEvNS_16Flash_fwd_paramsE,(.L_x_687 - _ZN5flash16flash_fwd_kernelI23Flash_fwd_kernel_traitsILi192ELi128ELi64ELi8ELb0ELb0EN7cutlass10bfloat16_tE19Flash_kernel_traitsILi192ELi128ELi64ELi8ES3_EELb0ELb1ELb0ELb1ELb0ELb0ELb1ELb0EEEvNS_16Flash_fwd_paramsE)
        .other          _ZN5flash16flash_fwd_kernelI23Flash_fwd_kernel_traitsILi192ELi128ELi64ELi8ELb0ELb0EN7cutlass10bfloat16_tE19Flash_kernel_traitsILi192ELi128ELi64ELi8ES3_EELb0ELb1ELb0ELb1ELb0ELb0ELb1ELb0EEEvNS_16Flash_fwd_paramsE,@"STO_CUDA_ENTRY STV_DEFAULT"
_ZN5flash16flash_fwd_kernelI23Flash_fwd_kernel_traitsILi192ELi128ELi64ELi8ELb0ELb0EN7cutlass10bfloat16_tE19Flash_kernel_traitsILi192ELi128ELi64ELi8ES3_EELb0ELb1ELb0ELb1ELb0ELb0ELb1ELb0EEEvNS_16Flash_fwd_paramsE:
.text._ZN5flash16flash_fwd_kernelI23Flash_fwd_kernel_traitsILi192ELi128ELi64ELi8ELb0ELb0EN7cutlass10bfloat16_tE19Flash_kernel_traitsILi192ELi128ELi64ELi8ES3_EELb0ELb1ELb0ELb1ELb0ELb0ELb1ELb0EEEvNS_16Flash_fwd_paramsE:
        /* <DEDUP_REMOVED lines=33> */
.L_x_221:
[----:B-1-34-:R-:W-:Y:S02]  /*0210*/  MOV R4, c[0x0][0x218] ;  /* 0x0000860000047a02 */ /* 0x01afe40000000f00 */
.L_x_222:
        /* <DEDUP_REMOVED lines=50> */
.L_x_224:
        /* <DEDUP_REMOVED lines=39> */
.L_x_225:
        /* <DEDUP_REMOVED lines=108> */
.L_x_227:
[----:B------:R-:W-:Y:S05]  /*0e70*/  BSYNC B0 ;  /* 0x0000000000007941 */ /* 0x000fea0003800000 */
.L_x_226:
        /* <DEDUP_REMOVED lines=37> */
.L_x_229:
[----:B------:R-:W-:Y:S05]  /*10d0*/  BSYNC B0 ;  /* 0x0000000000007941 */ /* 0x000fea0003800000 */
.L_x_228:
        /* <DEDUP_REMOVED lines=37> */
.L_x_231:
[----:B------:R-:W-:Y:S05]  /*1330*/  BSYNC B0 ;  /* 0x0000000000007941 */ /* 0x000fea0003800000 */
.L_x_230:
        /* <DEDUP_REMOVED lines=40> */
.L_x_233:
[----:B------:R-:W-:Y:S05]  /*15c0*/  BSYNC B0 ;  /* 0x0000000000007941 */ /* 0x000fea0003800000 */
.L_x_232:
        /* <DEDUP_REMOVED lines=36> */
.L_x_235:
[----:B------:R-:W-:Y:S05]  /*1810*/  BSYNC B0 ;  /* 0x0000000000007941 */ /* 0x000fea0003800000 */
.L_x_234:
        /* <DEDUP_REMOVED lines=34> */
.L_x_237:
[----:B------:R-:W-:Y:S05]  /*1a40*/  BSYNC B0 ;  /* 0x0000000000007941 */ /* 0x000fea0003800000 */
.L_x_236:
        /* <DEDUP_REMOVED lines=20> */
[----:B------:R-:W-:Y:S01]  /*1b90*/  IMAD R17, R142, UR6, RZ ;  /* 0x000000068e117c24 */ /* 0x000fe2000f8e02ff */
        /* <DEDUP_REMOVED lines=39> */
.L_x_239:
[----:B--2---:R-:W-:Y:S05]  /*1e10*/  BSYNC B0 ;  /* 0x0000000000007941 */ /* 0x004fea0003800000 */
.L_x_238:
        /* <DEDUP_REMOVED lines=36> */
.L_x_241:
[----:B------:R-:W-:Y:S05]  /*2060*/  BSYNC B0 ;  /* 0x0000000000007941 */ /* 0x000fea0003800000 */
.L_x_240:
        /* <DEDUP_REMOVED lines=11> */
[----:B------:R-:W-:Y:S01]  /*2120*/  LDSM.16.M88.4 R72, [R210] ;  /* 0x00000000d248783b */ /* 0x000fe20000000200 */
        /* <DEDUP_REMOVED lines=9> */
[----:B------:R-:W-:-:S03]  /*21c0*/  IADD3 R136, R6, c[0x0][0x2e8], RZ ;  /* 0x0000ba0006887a10 */ /* 0x000fc60007ffe0ff */
[----:B-1----:R-:W1:Y:S01]  /*21d0*/  LDSM.16.M88.4 R24, [R209+0xc000] ;  /* 0x00c00000d118783b */ /* 0x002e620000000200 */
[C---:B------:R-:W-:Y:S02]  /*21e0*/  IADD3 R4, R209.reuse, 0xc000, RZ ;  /* 0x0000c000d1047810 */ /* 0x040fe40007ffe0ff */
[----:B------:R-:W-:Y:S01]  /*21f0*/  IADD3 R207, R209, 0xc020, RZ ;  /* 0x0000c020d1cf7810 */ /* 0x000fe20007ffe0ff */
[----:B------:R-:W4:Y:S01]  /*2200*/  LDSM.16.M88.4 R56, [R209+0xc800] ;  /* 0x00c80000d138783b */ /* 0x000f220000000200 */
[----:B------:R-:W-:Y:S01]  /*2210*/  @P1 IADD3 R207, R4, -0x20, RZ ;  /* 0xffffffe004cf1810 */ /* 0x000fe20007ffe0ff */
[----:B------:R-:W-:Y:S01]  /*2220*/  IMAD.MOV.U32 R4, RZ, RZ, 0x40 ;  /* 0x00000040ff047424 */ /* 0x000fe200078e00ff */
[C---:B------:R-:W-:Y:S01]  /*2230*/  IADD3 R6, R136.reuse, 0x8, RZ ;  /* 0x0000000888067810 */ /* 0x040fe20007ffe0ff */
[----:B------:R-:W5:Y:S01]  /*2240*/  LDSM.16.M88.4 R48, [R209+0xd000] ;  /* 0x00d00000d130783b */ /* 0x000f620000000200 */
[-C--:B------:R-:W-:Y:S02]  /*2250*/  IMNMX R136, R136, R7.reuse, PT ;  /* 0x0000000788887217 */ /* 0x080fe40003800200 */
[----:B------:R-:W-:Y:S01]  /*2260*/  SEL R4, R4, 0xffffffc0, !P2 ;  /* 0xffffffc004047807 */ /* 0x000fe20005000000 */
[----:B---3--:R-:W3:Y:S01]  /*2270*/  LDSM.16.M88.4 R8, [R209+0xd800] ;  /* 0x00d80000d108783b */ /* 0x008ee20000000200 */
[----:B------:R-:W-:-:S02]  /*2280*/  IMNMX R135, R6, R7, PT ;  /* 0x0000000706877217 */ /* 0x000fc40003800200 */
[----:B------:R-:W-:Y:S01]  /*2290*/  IADD3 R199, R207, 0x800, RZ ;  /* 0x00000800cfc77810 */ /* 0x000fe20007ffe0ff */
[----:B------:R-:W2:Y:S01]  /*22a0*/  LDSM.16.M88.4 R28, [R207] ;  /* 0x00000000cf1c783b */ /* 0x000ea20000000200 */
[----:B------:R-:W-:Y:S01]  /*22b0*/  IMAD.IADD R203, R209, 0x1, R4 ;  /* 0x00000001d1cb7824 */ /* 0x000fe200078e0204 */
[C---:B------:R-:W-:Y:S01]  /*22c0*/  IADD3 R198, R207.reuse, 0x1000, RZ ;  /* 0x00001000cfc67810 */ /* 0x040fe20007ffe0ff */
[----:B------:R-:W-:Y:S01]  /*22d0*/  IMAD.IADD R196, R4, 0x1, R207 ;  /* 0x0000000104c47824 */ /* 0x000fe200078e02cf */
[----:B------:R-:W2:Y:S01]  /*22e0*/  LDSM.16.M88.4 R20, [R207+0x800] ;  /* 0x00080000cf14783b */ /* 0x000ea20000000200 */
[----:B------:R-:W-:Y:S01]  /*22f0*/  IMAD R4, R142, 0x40, R214 ;  /* 0x000000408e047824 */ /* 0x000fe200078e02d6 */
[----:B------:R-:W-:Y:S02]  /*2300*/  IADD3 R197, R207, 0x1800, RZ ;  /* 0x00001800cfc57810 */ /* 0x000fe40007ffe0ff */
[----:B------:R-:W2:Y:S01]  /*2310*/  LDSM.16.M88.4 R12, [R207+0x1000] ;  /* 0x00100000cf0c783b */ /* 0x000ea20000000200 */
[----:B------:R-:W-:Y:S01]  /*2320*/  I2F R93, R4 ;  /* 0x00000004005d7306 */ /* 0x000fe20000201400 */
[----:B------:R-:W-:-:S02]  /*2330*/  IADD3 R92, R4, 0x9, RZ ;  /* 0x00000009045c7810 */ /* 0x000fc40007ffe0ff */
[----:B------:R-:W2:Y:S01]  /*2340*/  LDSM.16.M88.4 R60, [R203+0xc000] ;  /* 0x00c00000cb3c783b */ /* 0x000ea20000000200 */
[C---:B------:R-:W-:Y:S02]  /*2350*/  IADD3 R88, R4.reuse, 0x1, RZ ;  /* 0x0000000104587810 */ /* 0x040fe40007ffe0ff */
[C---:B------:R-:W-:Y:S01]  /*2360*/  IADD3 R96, R4.reuse, 0x18, RZ ;  /* 0x0000001804607810 */ /* 0x040fe20007ffe0ff */
[----:B------:R-:W2:Y:S01]  /*2370*/  LDSM.16.M88.4 R76, [R207+0x1800] ;  /* 0x00180000cf4c783b */ /* 0x000ea20000000200 */
[----:B------:R-:W-:Y:S01]  /*2380*/  I2F R99, R92 ;  /* 0x0000005c00637306 */ /* 0x000fe20000201400 */
[C---:B------:R-:W-:Y:S02]  /*2390*/  IADD3 R102, R4.reuse, 0x21, RZ ;  /* 0x0000002104667810 */ /* 0x040fe40007ffe0ff */
[----:B------:R-:W2:Y:S01]  /*23a0*/  LDSM.16.M88.4 R36, [R203+0xc800] ;  /* 0x00c80000cb24783b */ /* 0x000ea20000000200 */
[C---:B------:R-:W-:Y:S02]  /*23b0*/  IADD3 R98, R4.reuse, 0x19, RZ ;  /* 0x0000001904627810 */ /* 0x040fe40007ffe0ff */
[C---:B------:R-:W-:Y:S01]  /*23c0*/  IADD3 R90, R4.reuse, 0x8, RZ ;  /* 0x00000008045a7810 */ /* 0x040fe20007ffe0ff */
[----:B-1----:R-:W-:Y:S01]  /*23d0*/  HMMA.16816.F32.BF16 R16, R72, R24, RZ ;  /* 0x000000184810723c */ /* 0x002fe200000418ff */
[----:B------:R-:W-:Y:S01]  /*23e0*/  LDSM.16.M88.4 R40, [R196] ;  /* 0x00000000c428783b */ /* 0x000fe20000000200 */
[----:B------:R-:W-:Y:S01]  /*23f0*/  I2F R95, R88 ;  /* 0x00000058005f7306 */ /* 0x000fe20000201400 */
[----:B------:R-:W-:-:S02]  /*2400*/  IADD3 R104, R4, 0x28, RZ ;  /* 0x0000002804687810 */ /* 0x000fc40007ffe0ff */
[----:B------:R-:W-:Y:S01]  /*2410*/  LDSM.16.M88.4 R80, [R203+0xd800] ;  /* 0x00d80000cb50783b */ /* 0x000fe20000000200 */
[C---:B------:R-:W-:Y:S02]  /*2420*/  IADD3 R94, R4.reuse, 0x10, RZ ;  /* 0x00000010045e7810 */ /* 0x040fe40007ffe0ff */
[C---:B------:R-:W-:Y:S01]  /*2430*/  HMMA.16816.F32.BF16 R24, R72.reuse, R26, RZ ;  /* 0x0000001a4818723c */ /* 0x040fe200000418ff */
[----:B------:R-:W-:Y:S01]  /*2440*/  LDSM.16.M88.4 R84, [R196+0x3800] ;  /* 0x00380000c454783b */ /* 0x000fe20000000200 */
[----:B------:R-:W-:Y:S01]  /*2450*/  I2F R103, R96 ;  /* 0x0000006000677306 */ /* 0x000fe20000201400 */
[----:B------:R-:W-:Y:S02]  /*2460*/  IADD3 R100, R4, 0x20, RZ ;  /* 0x0000002004647810 */ /* 0x000fe40007ffe0ff */
[-C--:B------:R-:W-:Y:S02]  /*2470*/  ISETP.GE.AND P5, PT, R92, R136.reuse, PT ;  /* 0x000000885c00720c */ /* 0x080fe40003fa6270 */
[C---:B------:R-:W-:Y:S01]  /*2480*/  IADD3 R106, R4.reuse, 0x29, RZ ;  /* 0x00000029046a7810 */ /* 0x040fe20007ffe0ff */
[----:B----4-:R-:W-:Y:S01]  /*2490*/  HMMA.16816.F32.BF16 R32, R72, R56, RZ ;  /* 0x000000384820723c */ /* 0x010fe200000418ff */
[----:B------:R-:W-:Y:S01]  /*24a0*/  IADD3 R108, R4, 0x30, RZ ;  /* 0x00000030046c7810 */ /* 0x000fe20007ffe0ff */
[----:B------:R-:W-:Y:S01]  /*24b0*/  I2F R109, R102 ;  /* 0x00000066006d7306 */ /* 0x000fe20000201400 */
[----:B------:R-:W-:-:S02]  /*24c0*/  ISETP.GE.AND P6, PT, R88, R136, PT ;  /* 0x000000885800720c */ /* 0x000fc40003fc6270 */
[-C--:B------:R-:W-:Y:S02]  /*24d0*/  ISETP.GE.AND P2, PT, R88, R135.reuse, PT ;  /* 0x000000875800720c */ /* 0x080fe40003f46270 */
[----:B------:R-:W-:Y:S01]  /*24e0*/  IADD3 R110, R4, 0x38, RZ ;  /* 0x00000038046e7810 */ /* 0x000fe20007ffe0ff */
[C---:B-----5:R-:W-:Y:S01]  /*24f0*/  HMMA.16816.F32.BF16 R52, R72.reuse, R48, RZ ;  /* 0x000000304834723c */ /* 0x060fe200000418ff */
[CC--:B------:R-:W-:Y:S01]  /*2500*/  ISETP.GE.AND P0, PT, R90.reuse, R135.reuse, PT ;  /* 0x000000875a00720c */ /* 0x0c0fe20003f06270 */
[----:B------:R-:W-:Y:S01]  /*2510*/  I2F R105, R98 ;  /* 0x0000006200697306 */ /* 0x000fe20000201400 */
[-C--:B------:R-:W-:Y:S02]  /*2520*/  ISETP.GE.AND P3, PT, R90, R136.reuse, PT ;  /* 0x000000885a00720c */ /* 0x080fe40003f66270 */
[----:B------:R-:W-:Y:S02]  /*2530*/  ISETP.GE.AND P4, PT, R92, R135, PT ;  /* 0x000000875c00720c */ /* 0x000fe40003f86270 */
[----:B------:R-:W-:Y:S01]  /*2540*/  ISETP.GE.AND P1, PT, R94, R136, PT ;  /* 0x000000885e00720c */ /* 0x000fe20003f26270 */
[----:B------:R-:W-:Y:S01]  /*2550*/  HMMA.16816.F32.BF16 R56, R72, R58, RZ ;  /* 0x0000003a4838723c */ /* 0x000fe200000418ff */
[C---:B------:R-:W-:Y:S01]  /*2560*/  IADD3 R195, R207.reuse, 0x2000, RZ ;  /* 0x00002000cfc37810 */ /* 0x040fe20007ffe0ff */
[----:B------:R-:W-:Y:S01]  /*2570*/  I2F R97, R90 ;  /* 0x0000005a00617306 */ /* 0x000fe20000201400 */
[----:B------:R-:W-:-:S02]  /*2580*/  IADD3 R194, R207, 0x2800, RZ ;  /* 0x00002800cfc27810 */ /* 0x000fc40007ffe0ff */
[C---:B------:R-:W-:Y:S02]  /*2590*/  IADD3 R193, R207.reuse, 0x3000, RZ ;  /* 0x00003000cfc17810 */ /* 0x040fe40007ffe0ff */
[C---:B------:R-:W-:Y:S01]  /*25a0*/  IADD3 R192, R207.reuse, 0x3800, RZ ;  /* 0x00003800cfc07810 */ /* 0x040fe20007ffe0ff */
[C---:B------:R-:W-:Y:S01]  /*25b0*/  HMMA.16816.F32.BF16 R48, R72.reuse, R50, RZ ;  /* 0x000000324830723c */ /* 0x040fe200000418ff */
[C---:B------:R-:W-:Y:S01]  /*25c0*/  IADD3 R191, R207.reuse, 0x4000, RZ ;  /* 0x00004000cfbf7810 */ /* 0x040fe20007ffe0ff */
[----:B------:R-:W-:Y:S01]  /*25d0*/  I2F R111, R104 ;  /* 0x00000068006f7306 */ /* 0x000fe20000201400 */
[C---:B------:R-:W-:Y:S02]  /*25e0*/  IADD3 R190, R207.reuse, 0x4800, RZ ;  /* 0x00004800cfbe7810 */ /* 0x040fe40007ffe0ff */
[C---:B------:R-:W-:Y:S02]  /*25f0*/  IADD3 R189, R207.reuse, 0x5000, RZ ;  /* 0x00005000cfbd7810 */ /* 0x040fe40007ffe0ff */
[----:B------:R-:W-:Y:S01]  /*2600*/  IADD3 R188, R207, 0x5800, RZ ;  /* 0x00005800cfbc7810 */ /* 0x000fe20007ffe0ff */
[C---:B---3--:R-:W-:Y:S02]  /*2610*/  HMMA.16816.F32.BF16 R44, R72.reuse, R8, RZ ;  /* 0x00000008482c723c */ /* 0x048fe400000418ff */
[----:B------:R-:W-:Y:S06]  /*2620*/  I2F R101, R94 ;  /* 0x0000005e00657306 */ /* 0x000fec0000201400 */
[----:B------:R-:W-:Y:S01]  /*2630*/  HMMA.16816.F32.BF16 R72, R72, R10, RZ ;  /* 0x0000000a4848723c */ /* 0x000fe200000418ff */
[----:B------:R-:W1:Y:S01]  /*2640*/  LDSM.16.M88.4 R8, [R203+0xd000] ;  /* 0x00d00000cb08783b */ /* 0x000e620000000200 */
[----:B------:R-:W-:Y:S06]  /*2650*/  I2F R107, R100 ;  /* 0x00000064006b7306 */ /* 0x000fec0000201400 */
[C---:B--2---:R-:W-:Y:S02]  /*2660*/  HMMA.16816.F32.BF16 R16, R64.reuse, R28, R16 ;  /* 0x0000001c4010723c */ /* 0x044fe40000041810 */
[----:B------:R-:W-:Y:S06]  /*2670*/  I2F R113, R106 ;  /* 0x0000006a00717306 */ /* 0x000fec0000201400 */
[C---:B------:R-:W-:Y:S01]  /*2680*/  HMMA.16816.F32.BF16 R24, R64.reuse, R30, R24 ;  /* 0x0000001e4018723c */ /* 0x040fe20000041818 */
[----:B------:R-:W-:Y:S01]  /*2690*/  LDSM.16.M88.4 R28, [R196+0x800] ;  /* 0x00080000c41c783b */ /* 0x000fe20000000200 */
[----:B------:R-:W-:Y:S06]  /*26a0*/  I2F R115, R108 ;  /* 0x0000006c00737306 */ /* 0x000fec0000201400 */
[C---:B------:R-:W-:Y:S02]  /*26b0*/  HMMA.16816.F32.BF16 R32, R64.reuse, R20, R32 ;  /* 0x000000144020723c */ /* 0x040fe40000041820 */
[----:B------:R-:W-:Y:S06]  /*26c0*/  I2F R117, R110 ;  /* 0x0000006e00757306 */ /* 0x000fec0000201400 */
[C---:B------:R-:W-:Y:S01]  /*26d0*/  HMMA.16816.F32.BF16 R56, R64.reuse, R22, R56 ;  /* 0x000000164038723c */ /* 0x040fe20000041838 */
[----:B------:R-:W2:Y:S07]  /*26e0*/  LDSM.16.M88.4 R20, [R205] ;  /* 0x00000000cd14783b */ /* 0x000eae0000000200 */
[C---:B------:R-:W-:Y:S08]  /*26f0*/  HMMA.16816.F32.BF16 R52, R64.reuse, R12, R52 ;  /* 0x0000000c4034723c */ /* 0x040ff00000041834 */
[----:B------:R-:W-:Y:S01]  /*2700*/  HMMA.16816.F32.BF16 R48, R64, R14, R48 ;  /* 0x0000000e4030723c */ /* 0x000fe20000041830 */
[----:B------:R-:W3:Y:S07]  /*2710*/  LDSM.16.M88.4 R12, [R196+0x1000] ;  /* 0x00100000c40c783b */ /* 0x000eee0000000200 */
[----:B------:R-:W-:Y:S08]  /*2720*/  HMMA.16816.F32.BF16 R16, R68, R60, R16 ;  /* 0x0000003c4410723c */ /* 0x000ff00000041810 */
[----:B------:R-:W-:Y:S08]  /*2730*/  HMMA.16816.F32.BF16 R44, R64, R76, R44 ;  /* 0x0000004c402c723c */ /* 0x000ff0000004182c */
[----:B------:R-:W-:Y:S01]  /*2740*/  HMMA.16816.F32.BF16 R24, R68, R62, R24 ;  /* 0x0000003e4418723c */ /* 0x000fe20000041818 */
[----:B------:R-:W-:Y:S07]  /*2750*/  LDSM.16.M88.4 R60, [R210+0x4000] ;  /* 0x00400000d23c783b */ /* 0x000fee0000000200 */
[----:B------:R-:W-:Y:S01]  /*2760*/  HMMA.16816.F32.BF16 R72, R64, R78, R72 ;  /* 0x0000004e4048723c */ /* 0x000fe20000041848 */
[----:B------:R-:W4:Y:S04]  /*2770*/  LDSM.16.M88.4 R64, [R209+0xe000] ;  /* 0x00e00000d140783b */ /* 0x000f280000000200 */
[----:B------:R-:W5:Y:S03]  /*2780*/  LDSM.16.M88.4 R76, [R196+0x1800] ;  /* 0x00180000c44c783b */ /* 0x000f660000000200 */
[C---:B------:R-:W-:Y:S08]  /*2790*/  HMMA.16816.F32.BF16 R32, R68.reuse, R36, R32 ;  /* 0x000000244420723c */ /* 0x040ff00000041820 */
[C---:B------:R-:W-:Y:S01]  /*27a0*/  HMMA.16816.F32.BF16 R56, R68.reuse, R38, R56 ;  /* 0x000000264438723c */ /* 0x040fe20000041838 */
[----:B------:R-:W3:Y:S07]  /*27b0*/  LDSM.16.M88.4 R36, [R209+0xe800] ;  /* 0x00e80000d124783b */ /* 0x000eee0000000200 */
[C---:B-1----:R-:W-:Y:S08]  /*27c0*/  HMMA.16816.F32.BF16 R52, R68.reuse, R8, R52 ;  /* 0x000000084434723c */ /* 0x042ff00000041834 */
[----:B------:R-:W-:Y:S01]  /*27d0*/  HMMA.16816.F32.BF16 R48, R68, R10, R48 ;  /* 0x0000000a4430723c */ /* 0x000fe20000041830 */
[----:B------:R-:W1:Y:S07]  /*27e0*/  LDSM.16.M88.4 R8, [R209+0xf000] ;  /* 0x00f00000d108783b */ /* 0x000e6e0000000200 */
[----:B--2---:R-:W-:Y:S08]  /*27f0*/  HMMA.16816.F32.BF16 R16, R20, R40, R16 ;  /* 0x000000281410723c */ /* 0x004ff00000041810 */
[----:B------:R-:W-:Y:S08]  /*2800*/  HMMA.16816.F32.BF16 R44, R68, R80, R44 ;  /* 0x00000050442c723c */ /* 0x000ff0000004182c */
[----:B------:R-:W-:Y:S01]  /*2810*/  HMMA.16816.F32.BF16 R24, R20, R42, R24 ;  /* 0x0000002a1418723c */ /* 0x000fe20000041818 */
[----:B------:R-:W-:Y:S07]  /*2820*/  LDSM.16.M88.4 R40, [R207+0x2000] ;  /* 0x00200000cf28783b */ /* 0x000fee0000000200 */
[----:B------:R-:W-:Y:S01]  /*2830*/  HMMA.16816.F32.BF16 R68, R68, R82, R72 ;  /* 0x000000524444723c */ /* 0x000fe20000041848 */
[----:B------:R-:W-:Y:S04]  /*2840*/  LDSM.16.M88.4 R72, [R209+0xf800] ;  /* 0x00f80000d148783b */ /* 0x000fe80000000200 */
[----:B------:R-:W-:Y:S03]  /*2850*/  LDSM.16.M88.4 R80, [R209+0x10800] ;  /* 0x01080000d150783b */ /* 0x000fe60000000200 */
[C---:B------:R-:W-:Y:S08]  /*2860*/  HMMA.16816.F32.BF16 R32, R20.reuse, R28, R32 ;  /* 0x0000001c1420723c */ /* 0x040ff00000041820 */
[C---:B------:R-:W-:Y:S01]  /*2870*/  HMMA.16816.F32.BF16 R56, R20.reuse, R30, R56 ;  /* 0x0000001e1438723c */ /* 0x040fe20000041838 */
[----:B------:R-:W-:Y:S07]  /*2880*/  LDSM.16.M88.4 R28, [R207+0x2800] ;  /* 0x00280000cf1c783b */ /* 0x000fee0000000200 */
[C---:B---3--:R-:W-:Y:S08]  /*2890*/  HMMA.16816.F32.BF16 R52, R20.reuse, R12, R52 ;  /* 0x0000000c1434723c */ /* 0x048ff00000041834 */
[----:B------:R-:W-:Y:S01]  /*28a0*/  HMMA.16816.F32.BF16 R48, R20, R14, R48 ;  /* 0x0000000e1430723c */ /* 0x000fe20000041830 */
[----:B------:R-:W2:Y:S07]  /*28b0*/  LDSM.16.M88.4 R12, [R208+0x4000] ;  /* 0x00400000d00c783b */ /* 0x000eae0000000200 */
[C---:B----4-:R-:W-:Y:S08]  /*28c0*/  HMMA.16816.F32.BF16 R16, R60.reuse, R64, R16 ;  /* 0x000000403c10723c */ /* 0x050ff00000041810 */
[----:B------:R-:W-:Y:S01]  /*28d0*/  HMMA.16816.F32.BF16 R24, R60, R66, R24 ;  /* 0x000000423c18723c */ /* 0x000fe20000041818 */
[----:B------:R-:W-:Y:S07]  /*28e0*/  LDSM.16.M88.4 R64, [R207+0x3800] ;  /* 0x00380000cf40783b */ /* 0x000fee0000000200 */
[C---:B-----5:R-:W-:Y:S08]  /*28f0*/  HMMA.16816.F32.BF16 R44, R20.reuse, R76, R44 ;  /* 0x0000004c142c723c */ /* 0x060ff0000004182c */
[----:B------:R-:W-:Y:S01]  /*2900*/  HMMA.16816.F32.BF16 R68, R20, R78, R68 ;  /* 0x0000004e1444723c */ /* 0x000fe20000041844 */
[----:B------:R-:W-:Y:S04]  /*2910*/  LDSM.16.M88.4 R20, [R207+0x3000] ;  /* 0x00300000cf14783b */ /* 0x000fe80000000200 */
[----:B------:R-:W-:Y:S03]  /*2920*/  LDSM.16.M88.4 R76, [R203+0xe800] ;  /* 0x00e80000cb4c783b */ /* 0x000fe60000000200 */
[C---:B------:R-:W-:Y:S08]  /*2930*/  HMMA.16816.F32.BF16 R32, R60.reuse, R36, R32 ;  /* 0x000000243c20723c */ /* 0x040ff00000041820 */
[C---:B------:R-:W-:Y:S01]  /*2940*/  HMMA.16816.F32.BF16 R56, R60.reuse, R38, R56 ;  /* 0x000000263c38723c */ /* 0x040fe20000041838 */
[----:B------:R-:W-:Y:S07]  /*2950*/  LDSM.16.M88.4 R36, [R206+0x4000] ;  /* 0x00400000ce24783b */ /* 0x000fee0000000200 */
[C---:B-1----:R-:W-:Y:S08]  /*2960*/  HMMA.16816.F32.BF16 R52, R60.reuse, R8, R52 ;  /* 0x000000083c34723c */ /* 0x042ff00000041834 */
[----:B------:R-:W-:Y:S01]  /*2970*/  HMMA.16816.F32.BF16 R48, R60, R10, R48 ;  /* 0x0000000a3c30723c */ /* 0x000fe20000041830 */
[----:B------:R-:W1:Y:S07]  /*2980*/  LDSM.16.M88.4 R8, [R203+0xe000] ;  /* 0x00e00000cb08783b */ /* 0x000e6e0000000200 */
[C---:B--2---:R-:W-:Y:S08]  /*2990*/  HMMA.16816.F32.BF16 R16, R12.reuse, R40, R16 ;  /* 0x000000280c10723c */ /* 0x044ff00000041810 */
[----:B------:R-:W-:Y:S01]  /*29a0*/  HMMA.16816.F32.BF16 R24, R12, R42, R24 ;  /* 0x0000002a0c18723c */ /* 0x000fe20000041818 */
[----:B------:R-:W-:Y:S07]  /*29b0*/  LDSM.16.M88.4 R40, [R203+0xf800] ;  /* 0x00f80000cb28783b */ /* 0x000fee0000000200 */
[C---:B------:R-:W-:Y:S08]  /*29c0*/  HMMA.16816.F32.BF16 R44, R60.reuse, R72, R44 ;  /* 0x000000483c2c723c */ /* 0x040ff0000004182c */
[----:B------:R-:W-:Y:S01]  /*29d0*/  HMMA.16816.F32.BF16 R68, R60, R74, R68 ;  /* 0x0000004a3c44723c */ /* 0x000fe20000041844 */
[----:B------:R-:W-:Y:S04]  /*29e0*/  LDSM.16.M88.4 R72, [R205+0x4000] ;  /* 0x00400000cd48783b */ /* 0x000fe80000000200 */
[----:B------:R-:W-:Y:S03]  /*29f0*/  LDSM.16.M88.4 R60, [R203+0xf000] ;  /* 0x00f00000cb3c783b */ /* 0x000fe60000000200 */
[C---:B------:R-:W-:Y:S08]  /*2a00*/  HMMA.16816.F32.BF16 R32, R12.reuse, R28, R32 ;  /* 0x0000001c0c20723c */ /* 0x040ff00000041820 */
[----:B------:R-:W-:Y:S01]  /*2a10*/  HMMA.16816.F32.BF16 R56, R12, R30, R56 ;  /* 0x0000001e0c38723c */ /* 0x000fe20000041838 */
[----:B------:R-:W2:Y:S07]  /*2a20*/  LDSM.16.M88.4 R28, [R196+0x2000] ;  /* 0x00200000c41c783b */ /* 0x000eae0000000200 */
        /* <DEDUP_REMOVED lines=8> */
[----:B------:R-:W1:Y:S04]  /*2ab0*/  LDSM.16.M88.4 R64, [R210+0x8000] ;  /* 0x00800000d240783b */ /* 0x000e680000000200 */
[----:B------:R-:W3:Y:S03]  /*2ac0*/  LDSM.16.M88.4 R12, [R196+0x3000] ;  /* 0x00300000c40c783b */ /* 0x000ee60000000200 */
[C---:B--2---:R-:W-:Y:S08]  /*2ad0*/  HMMA.16816.F32.BF16 R16, R72.reuse, R28, R16 ;  /* 0x0000001c4810723c */ /* 0x044ff00000041810 */
[----:B------:R-:W-:Y:S01]  /*2ae0*/  HMMA.16816.F32.BF16 R24, R72, R30, R24 ;  /* 0x0000001e4818723c */ /* 0x000fe20000041818 */
[----:B------:R-:W-:Y:S07]  /*2af0*/  LDSM.16.M88.4 R28, [R207+0x4000] ;  /* 0x00400000cf1c783b */ /* 0x000fee0000000200 */
[C---:B------:R-:W-:Y:S08]  /*2b00*/  HMMA.16816.F32.BF16 R52, R36.reuse, R60, R52 ;  /* 0x0000003c2434723c */ /* 0x040ff00000041834 */
[C---:B------:R-:W-:Y:S01]  /*2b10*/  HMMA.16816.F32.BF16 R48, R36.reuse, R62, R48 ;  /* 0x0000003e2430723c */ /* 0x040fe20000041830 */
[----:B------:R-:W-:Y:S07]  /*2b20*/  LDSM.16.M88.4 R60, [R209+0x11000] ;  /* 0x01100000d13c783b */ /* 0x000fee0000000200 */
[C---:B------:R-:W-:Y:S08]  /*2b30*/  HMMA.16816.F32.BF16 R44, R36.reuse, R40, R44 ;  /* 0x00000028242c723c */ /* 0x040ff0000004182c */
[C---:B------:R-:W-:Y:S01]  /*2b40*/  HMMA.16816.F32.BF16 R68, R36.reuse, R42, R68 ;  /* 0x0000002a2444723c */ /* 0x040fe20000041844 */
[----:B------:R-:W2:Y:S07]  /*2b50*/  LDSM.16.M88.4 R40, [R208+0x8000] ;  /* 0x00800000d028783b */ /* 0x000eae0000000200 */
[C---:B------:R-:W-:Y:S08]  /*2b60*/  HMMA.16816.F32.BF16 R32, R36.reuse, R76, R32 ;  /* 0x0000004c2420723c */ /* 0x040ff00000041820 */
[----:B------:R-:W-:Y:S01]  /*2b70*/  HMMA.16816.F32.BF16 R56, R36, R78, R56 ;  /* 0x0000004e2438723c */ /* 0x000fe20000041838 */
[----:B------:R-:W-:Y:S04]  /*2b80*/  LDSM.16.M88.4 R76, [R203+0x10000] ;  /* 0x01000000cb4c783b */ /* 0x000fe80000000200 */
[----:B------:R-:W-:Y:S03]  /*2b90*/  LDSM.16.M88.4 R36, [R207+0x4800] ;  /* 0x00480000cf24783b */ /* 0x000fe60000000200 */
[C---:B-1----:R-:W-:Y:S08]  /*2ba0*/  HMMA.16816.F32.BF16 R16, R64.reuse, R8, R16 ;  /* 0x000000084010723c */ /* 0x042ff00000041810 */
[----:B------:R-:W-:Y:S01]  /*2bb0*/  HMMA.16816.F32.BF16 R24, R64, R10, R24 ;  /* 0x0000000a4018723c */ /* 0x000fe20000041818 */
[----:B------:R-:W-:Y:S07]  /*2bc0*/  LDSM.16.M88.4 R8, [R205+0x8000] ;  /* 0x00800000cd08783b */ /* 0x000fee0000000200 */
[C---:B---3--:R-:W-:Y:S08]  /*2bd0*/  HMMA.16816.F32.BF16 R52, R72.reuse, R12, R52 ;  /* 0x0000000c4834723c */ /* 0x048ff00000041834 */
[C---:B------:R-:W-:Y:S01]  /*2be0*/  HMMA.16816.F32.BF16 R48, R72.reuse, R14, R48 ;  /* 0x0000000e4830723c */ /* 0x040fe20000041830 */
[----:B------:R-:W1:Y:S07]  /*2bf0*/  LDSM.16.M88.4 R12, [R206+0x8000] ;  /* 0x00800000ce0c783b */ /* 0x000e6e0000000200 */
[C---:B------:R-:W-:Y:S08]  /*2c00*/  HMMA.16816.F32.BF16 R32, R72.reuse, R20, R32 ;  /* 0x000000144820723c */ /* 0x040ff00000041820 */
[----:B------:R-:W-:Y:S01]  /*2c10*/  HMMA.16816.F32.BF16 R56, R72, R22, R56 ;  /* 0x000000164838723c */ /* 0x000fe20000041838 */
[----:B------:R-:W3:Y:S07]  /*2c20*/  LDSM.16.M88.4 R20, [R196+0x4000] ;  /* 0x00400000c414783b */ /* 0x000eee0000000200 */
[C---:B--2---:R-:W-:Y:S08]  /*2c30*/  HMMA.16816.F32.BF16 R16, R40.reuse, R28, R16 ;  /* 0x0000001c2810723c */ /* 0x044ff00000041810 */
[----:B------:R-:W-:Y:S01]  /*2c40*/  HMMA.16816.F32.BF16 R24, R40, R30, R24 ;  /* 0x0000001e2818723c */ /* 0x000fe20000041818 */
[----:B------:R-:W2:Y:S07]  /*2c50*/  LDSM.16.M88.4 R28, [R203+0x10800] ;  /* 0x01080000cb1c783b */ /* 0x000eae0000000200 */
[C---:B------:R-:W-:Y:S08]  /*2c60*/  HMMA.16816.F32.BF16 R32, R64.reuse, R80, R32 ;  /* 0x000000504020723c */ /* 0x040ff00000041820 */
[----:B------:R-:W-:Y:S08]  /*2c70*/  HMMA.16816.F32.BF16 R56, R64, R82, R56 ;  /* 0x000000524038723c */ /* 0x000ff00000041838 */
[C---:B-1----:R-:W-:Y:S08]  /*2c80*/  HMMA.16816.F32.BF16 R16, R12.reuse, R76, R16 ;  /* 0x0000004c0c10723c */ /* 0x042ff00000041810 */
[----:B------:R-:W-:Y:S01]  /*2c90*/  HMMA.16816.F32.BF16 R24, R12, R78, R24 ;  /* 0x0000004e0c18723c */ /* 0x000fe20000041818 */
[----:B------:R-:W1:Y:S07]  /*2ca0*/  LDSM.16.M88.4 R76, [R207+0x5000] ;  /* 0x00500000cf4c783b */ /* 0x000e6e0000000200 */
[----:B------:R-:W-:Y:S08]  /*2cb0*/  HMMA.16816.F32.BF16 R32, R40, R36, R32 ;  /* 0x000000242820723c */ /* 0x000ff00000041820 */
[----:B------:R-:W-:Y:S01]  /*2cc0*/  HMMA.16816.F32.BF16 R80, R64, R60, R52 ;  /* 0x0000003c4050723c */ /* 0x000fe20000041834 */
[----:B------:R-:W4:Y:S06]  /*2cd0*/  LDSM.16.M88.4 R52, [R196+0x4800] ;  /* 0x00480000c434783b */ /* 0x000f2c0000000200 */
[C---:B------:R-:W-:Y:S01]  /*2ce0*/  IADD3 R60, R4.reuse, 0x31, RZ ;  /* 0x00000031043c7810 */ /* 0x040fe20007ffe0ff */
[----:B------:R-:W-:Y:S01]  /*2cf0*/  HMMA.16816.F32.BF16 R56, R40, R38, R56 ;  /* 0x000000262838723c */ /* 0x000fe20000041838 */
[----:B------:R-:W5:Y:S02]  /*2d00*/  LDSM.16.M88.4 R36, [R203+0x11000] ;  /* 0x01100000cb24783b */ /* 0x000f640000000200 */
[----:B------:R-:W-:Y:S05]  /*2d10*/  I2F R61, R60 ;  /* 0x0000003c003d7306 */ /* 0x000fea0000201400 */
[C---:B---3--:R-:W-:Y:S08]  /*2d20*/  HMMA.16816.F32.BF16 R16, R8.reuse, R20, R16 ;  /* 0x000000140810723c */ /* 0x048ff00000041810 */
[----:B------:R-:W-:Y:S01]  /*2d30*/  HMMA.16816.F32.BF16 R24, R8, R22, R24 ;  /* 0x000000160818723c */ /* 0x000fe20000041818 */
[----:B------:R-:W3:Y:S07]  /*2d40*/  LDSM.16.M88.4 R20, [R196+0x5000] ;  /* 0x00500000c414783b */ /* 0x000eee0000000200 */
[----:B------:R-:W-:Y:S07]  /*2d50*/  HMMA.16816.F32.BF16 R44, R72, R84, R44 ;  /* 0x00000054482c723c */ /* 0x000fee000004182c */
[----:B------:R-:W-:Y:S01]  /*2d60*/  IADD3 R84, R4, 0x11, RZ ;  /* 0x0000001104547810 */ /* 0x000fe20007ffe0ff */
[----:B--2---:R-:W-:Y:S01]  /*2d70*/  HMMA.16816.F32.BF16 R32, R12, R28, R32 ;  /* 0x0000001c0c20723c */ /* 0x004fe20000041820 */
[----:B------:R-:W-:-:S02]  /*2d80*/  FMUL.FTZ R112, R16, c[0x0][0x2ec] ;  /* 0x0000bb0010707a20 */ /* 0x000fc40000410000 */
[----:B------:R-:W-:Y:S04]  /*2d90*/  I2F R85, R84 ;  /* 0x0000005400557306 */ /* 0x000fe80000201400 */
[----:B------:R-:W-:Y:S01]  /*2da0*/  IADD3 R28, R4, 0x39, RZ ;  /* 0x00000039041c7810 */ /* 0x000fe20007ffe0ff */
[----:B------:R-:W-:Y:S01]  /*2db0*/  HMMA.16816.F32.BF16 R68, R72, R86, R68 ;  /* 0x000000564844723c */ /* 0x000fe20000041844 */
[----:B------:R-:W-:Y:S02]  /*2dc0*/  FMUL.FTZ R24, R24, c[0x0][0x2ec] ;  /* 0x0000bb0018187a20 */ /* 0x000fe40000410000 */
[----:B------:R-:W-:Y:S04]  /*2dd0*/  I2F R29, R28 ;  /* 0x0000001c001d7306 */ /* 0x000fe80000201400 */
[----:B------:R-:W-:Y:S01]  /*2de0*/  FMUL.FTZ R73, R17, c[0x0][0x2ec] ;  /* 0x0000bb0011497a20 */ /* 0x000fe20000410000 */
[----:B-1----:R-:W-:Y:S01]  /*2df0*/  HMMA.16816.F32.BF16 R80, R40, R76, R80 ;  /* 0x0000004c2850723c */ /* 0x002fe20000041850 */
[----:B------:R-:W-:-:S02]  /*2e00*/  FMUL.FTZ R72, R18, c[0x0][0x2ec] ;  /* 0x0000bb0012487a20 */ /* 0x000fc40000410000 */
[----:B------:R-:W-:Y:S05]  /*2e10*/  MUFU.TANH R112, R112 ;  /* 0x0000007000707308 */ /* 0x000fea0000002400 */
[----:B------:R-:W-:Y:S03]  /*2e20*/  HMMA.16816.F32.BF16 R56, R12, R30, R56 ;  /* 0x0000001e0c38723c */ /* 0x000fe60000041838 */
[----:B------:R1:W-:Y:S04]  /*2e30*/  MUFU.TANH R31, R24 ;  /* 0x00000018001f7308 */ /* 0x0003e80000002400 */
[----:B------:R-:W-:Y:S01]  /*2e40*/  FMUL.FTZ R30, R19, c[0x0][0x2ec] ;  /* 0x0000bb00131e7a20 */ /* 0x000fe20000410000 */
[----:B----4-:R-:W-:Y:S01]  /*2e50*/  HMMA.16816.F32.BF16 R32, R8, R52, R32 ;  /* 0x000000340820723c */ /* 0x010fe20000041820 */
[----:B------:R-:W2:Y:S02]  /*2e60*/  LDSM.16.M88.4 R16, [R209+0x11800] ;  /* 0x01180000d110783b */ /* 0x000ea40000000200 */
[----:B------:R-:W-:Y:S04]  /*2e70*/  MUFU.TANH R73, R73 ;  /* 0x0000004900497308 */ /* 0x000fe80000002400 */
[----:B------:R-:W-:Y:S01]  /*2e80*/  FMUL.FTZ R52, R25, c[0x0][0x2ec] ;  /* 0x0000bb0019347a20 */ /* 0x000fe20000410000 */
[----:B-----5:R-:W-:Y:S03]  /*2e90*/  HMMA.16816.F32.BF16 R80, R12, R36, R80 ;  /* 0x000000240c50723c */ /* 0x020fe60000041850 */
[----:B------:R-:W-:Y:S04]  /*2ea0*/  MUFU.TANH R30, R30 ;  /* 0x0000001e001e7308 */ /* 0x000fe80000002400 */
[----:B------:R-:W-:Y:S01]  /*2eb0*/  FMUL.FTZ R36, R26, c[0x0][0x2ec] ;  /* 0x0000bb001a247a20 */ /* 0x000fe20000410000 */
[----:B------:R-:W-:Y:S01]  /*2ec0*/  HMMA.16816.F32.BF16 R48, R64, R62, R48 ;  /* 0x0000003e4030723c */ /* 0x000fe20000041830 */
[----:B------:R-:W-:-:S02]  /*2ed0*/  FMUL.FTZ R37, R27, c[0x0][0x2ec] ;  /* 0x0000bb001b257a20 */ /* 0x000fc40000410000 */
[----:B-1----:R-:W1:Y:S01]  /*2ee0*/  LDSM.16.M88.4 R24, [R207+0x5800] ;  /* 0x00580000cf18783b */ /* 0x002e620000000200 */
[----:B------:R-:W-:Y:S04]  /*2ef0*/  MUFU.TANH R52, R52 ;  /* 0x0000003400347308 */ /* 0x000fe80000002400 */
[----:B------:R-:W-:Y:S01]  /*2f00*/  HMMA.16816.F32.BF16 R56, R8, R54, R56 ;  /* 0x000000360838723c */ /* 0x000fe20000041838 */
[----:B------:R-:W-:Y:S02]  /*2f10*/  FMUL.FTZ R33, R33, c[0x0][0x2ec] ;  /* 0x0000bb0021217a20 */ /* 0x000fe40000410000 */
[----:B------:R-:W-:Y:S01]  /*2f20*/  FMUL.FTZ R34, R34, c[0x0][0x2ec] ;  /* 0x0000bb0022227a20 */ /* 0x000fe20000410000 */
[----:B------:R-:W-:Y:S01]  /*2f30*/  MUFU.TANH R36, R36 ;  /* 0x0000002400247308 */ /* 0x000fe20000002400 */
[----:B------:R-:W-:-:S02]  /*2f40*/  FMUL.FTZ R32, R32, c[0x0][0x2ec] ;  /* 0x0000bb0020207a20 */ /* 0x000fc40000410000 */
[----:B------:R-:W-:Y:S01]  /*2f50*/  FMUL.FTZ R35, R35, c[0x0][0x2ec] ;  /* 0x0000bb0023237a20 */ /* 0x000fe20000410000 */
[----:B---3--:R-:W-:Y:S04]  /*2f60*/  HMMA.16816.F32.BF16 R80, R8, R20, R80 ;  /* 0x000000140850723c */ /* 0x008fe80000041850 */
[----:B------:R-:W-:Y:S04]  /*2f70*/  MUFU.TANH R33, R33 ;  /* 0x0000002100217308 */ /* 0x000fe80000002400 */
[----:B------:R-:W-:Y:S04]  /*2f80*/  HMMA.16816.F32.BF16 R48, R40, R78, R48 ;  /* 0x0000004e2830723c */ /* 0x000fe80000041830 */
[----:B------:R-:W-:Y:S04]  /*2f90*/  MUFU.TANH R34, R34 ;  /* 0x0000002200227308 */ /* 0x000fe80000002400 */
[----:B--2---:R-:W-:Y:S01]  /*2fa0*/  HMMA.16816.F32.BF16 R44, R64, R16, R44 ;  /* 0x00000010402c723c */ /* 0x004fe2000004182c */
[----:B------:R-:W-:-:S02]  /*2fb0*/  FMUL.FTZ R20, R56, c[0x0][0x2ec] ;  /* 0x0000bb0038147a20 */ /* 0x000fc40000410000 */
[----:B------:R-:W-:Y:S01]  /*2fc0*/  FMUL.FTZ R21, R57, c[0x0][0x2ec] ;  /* 0x0000bb0039157a20 */ /* 0x000fe20000410000 */
[----:B------:R-:W2:Y:S01]  /*2fd0*/  MUFU.TANH R37, R37 ;  /* 0x0000002500257308 */ /* 0x000ea20000002400 */
[----:B------:R-:W-:-:S03]  /*2fe0*/  FMUL.FTZ R59, R59, c[0x0][0x2ec] ;  /* 0x0000bb003b3b7a20 */ /* 0x000fc60000410000 */
[----:B------:R-:W-:Y:S01]  /*2ff0*/  HMMA.16816.F32.BF16 R68, R64, R18, R68 ;  /* 0x000000124044723c */ /* 0x000fe20000041844 */
[----:B------:R-:W3:Y:S03]  /*3000*/  LDSM.16.M88.4 R16, [R203+0x11800] ;  /* 0x01180000cb10783b */ /* 0x000ee60000000200 */
[----:B------:R-:W-:Y:S04]  /*3010*/  MUFU.TANH R20, R20 ;  /* 0x0000001400147308 */ /* 0x000fe80000002400 */
[----:B------:R-:W-:Y:S04]  /*3020*/  HMMA.16816.F32.BF16 R48, R12, R38, R48 ;  /* 0x000000260c30723c */ /* 0x000fe80000041830 */
[----:B------:R-:W-:Y:S01]  /*3030*/  MUFU.TANH R21, R21 ;  /* 0x0000001500157308 */ /* 0x000fe20000002400 */
[----:B--2---:R-:W-:-:S02]  /*3040*/  FFMA.FTZ R7, R99, R0, R37 ;  /* 0x0000000063077223 */ /* 0x004fc40000010025 */
[----:B------:R-:W-:Y:S01]  /*3050*/  FMUL.FTZ R38, R58, c[0x0][0x2ec] ;  /* 0x0000bb003a267a20 */ /* 0x000fe20000410000 */
[----:B-1----:R-:W-:Y:S01]  /*3060*/  HMMA.16816.F32.BF16 R44, R40, R24, R44 ;  /* 0x00000018282c723c */ /* 0x002fe2000004182c */
[----:B------:R-:W-:Y:S01]  /*3070*/  FMUL.FTZ R39, R80, c[0x0][0x2ec] ;  /* 0x0000bb0050277a20 */ /* 0x000fe20000410000 */
[----:B------:R-:W-:Y:S02]  /*3080*/  FSEL R7, R7, -INF , !P4 ;  /* 0xff80000007077808 */ /* 0x000fe40006000000 */
[----:B------:R-:W1:Y:S01]  /*3090*/  MUFU.TANH R32, R32 ;  /* 0x0000002000207308 */ /* 0x000e620000002400 */
[----:B------:R-:W-:-:S03]  /*30a0*/  ISETP.GE.AND P4, PT, R98, R136, PT ;  /* 0x000000886200720c */ /* 0x000fc60003f86270 */
[----:B------:R-:W-:Y:S01]  /*30b0*/  HMMA.16816.F32.BF16 R68, R40, R26, R68 ;  /* 0x0000001a2844723c */ /* 0x000fe20000041844 */
[----:B------:R-:W2:Y:S01]  /*30c0*/  LDSM.16.M88.4 R24, [R196+0x5800] ;  /* 0x00580000c418783b */ /* 0x000ea20000000200 */
[----:B------:R-:W-:-:S04]  /*30d0*/  DEPBAR.LE SB0, 0x0 ;  /* 0x000080000000791a */ /* 0x000fc80000000000 */
[----:B------:R-:W-:Y:S01]  /*30e0*/  MUFU.TANH R38, R38 ;  /* 0x0000002600267308 */ /* 0x000fe20000002400 */
[----:B------:R-:W-:Y:S01]  /*30f0*/  FMUL.FTZ R41, R82, c[0x0][0x2ec] ;  /* 0x0000bb0052297a20 */ /* 0x000fe20000410000 */
[----:B------:R-:W-:Y:S01]  /*3100*/  HMMA.16816.F32.BF16 R48, R8, R22, R48 ;  /* 0x000000160830723c */ /* 0x000fe20000041830 */
[----:B-1----:R-:W-:-:S05]  /*3110*/  FFMA.FTZ R6, R101, R0, R32 ;  /* 0x0000000065067223 */ /* 0x002fca0000010020 */
[----:B------:R-:W-:Y:S01]  /*3120*/  MUFU.TANH R35, R35 ;  /* 0x0000002300237308 */ /* 0x000fe20000002400 */
[----:B------:R-:W-:Y:S01]  /*3130*/  FMUL.FTZ R23, R83, c[0x0][0x2ec] ;  /* 0x0000bb0053177a20 */ /* 0x000fe20000410000 */
[C---:B---3--:R-:W-:Y:S01]  /*3140*/  HMMA.16816.F32.BF16 R44, R12.reuse, R16, R44 ;  /* 0x000000100c2c723c */ /* 0x048fe2000004182c */
[----:B------:R-:W-:Y:S01]  /*3150*/  FMUL.FTZ R22, R81, c[0x0][0x2ec] ;  /* 0x0000bb0051167a20 */ /* 0x000fe20000410000 */
[----:B------:R-:W-:Y:S02]  /*3160*/  FSEL R6, R6, -INF , !P1 ;  /* 0xff80000006067808 */ /* 0x000fe40004800000 */
[----:B------:R-:W-:Y:S02]  /*3170*/  ISETP.GE.AND P1, PT, R98, R135, PT ;  /* 0x000000876200720c */ /* 0x000fe40003f26270 */
[----:B------:R-:W1:Y:S01]  /*3180*/  MUFU.TANH R23, R23 ;  /* 0x0000001700177308 */ /* 0x000e620000002400 */
[CC--:B------:R-:W-:Y:S01]  /*3190*/  FFMA.FTZ R17, R97.reuse, R0.reuse, R36 ;  /* 0x0000000061117223 */ /* 0x0c0fe20000010024 */
[----:B------:R-:W-:Y:S01]  /*31a0*/  HMMA.16816.F32.BF16 R68, R12, R18, R68 ;  /* 0x000000120c44723c */ /* 0x000fe20000041844 */
[----:B------:R-:W-:-:S03]  /*31b0*/  FFMA.FTZ R16, R97, R0, R31 ;  /* 0x0000000061107223 */ /* 0x000fc6000001001f */
[----:B------:R-:W-:Y:S02]  /*31c0*/  FSEL R17, R17, -INF , !P0 ;  /* 0xff80000011117808 */ /* 0x000fe40004000000 */
[----:B------:R-:W-:Y:S01]  /*31d0*/  MUFU.TANH R22, R22 ;  /* 0x0000001600167308 */ /* 0x000fe20000002400 */
[----:B------:R-:W-:Y:S01]  /*31e0*/  FSEL R16, R16, -INF , !P3 ;  /* 0xff80000010107808 */ /* 0x000fe20005800000 */
[----:B------:R-:W-:Y:S01]  /*31f0*/  FMUL.FTZ R42, R48, c[0x0][0x2ec] ;  /* 0x0000bb00302a7a20 */ /* 0x000fe20000410000 */
[----:B------:R-:W-:Y:S01]  /*3200*/  ISETP.GE.AND P0, PT, R96, R136, PT ;  /* 0x000000886000720c */ /* 0x000fe20003f06270 */
[-C--:B------:R-:W-:Y:S01]  /*3210*/  FFMA.FTZ R18, R99, R0.reuse, R52 ;  /* 0x0000000063127223 */ /* 0x080fe20000010034 */
[-C--:B------:R-:W-:Y:S01]  /*3220*/  ISETP.GE.AND P3, PT, R84, R135.reuse, PT ;  /* 0x000000875400720c */ /* 0x080fe20003f66270 */
[-C--:B------:R-:W-:Y:S02]  /*3230*/  FFMA.FTZ R19, R95, R0.reuse, R30 ;  /* 0x000000005f137223 */ /* 0x080fe4000001001e */
[----:B------:R-:W3:Y:S01]  /*3240*/  MUFU.TANH R42, R42 ;  /* 0x0000002a002a7308 */ /* 0x000ee20000002400 */
[----:B------:R-:W-:Y:S01]  /*3250*/  FMUL.FTZ R30, R51, c[0x0][0x2ec] ;  /* 0x0000bb00331e7a20 */ /* 0x000fe20000410000 */
[----:B------:R-:W-:Y:S01]  /*3260*/  FSEL R18, R18, -INF , !P5 ;  /* 0xff80000012127808 */ /* 0x000fe20006800000 */
[C---:B--2---:R-:W-:Y:S01]  /*3270*/  HMMA.16816.F32.BF16 R44, R8.reuse, R24, R44 ;  /* 0x00000018082c723c */ /* 0x044fe2000004182c */
[-C--:B------:R-:W-:Y:S01]  /*3280*/  ISETP.GE.AND P5, PT, R96, R135.reuse, PT ;  /* 0x000000876000720c */ /* 0x080fe20003fa6270 */
[-C--:B-1----:R-:W-:Y:S01]  /*3290*/  FFMA.FTZ R179, R109, R0.reuse, R23 ;  /* 0x000000006db37223 */ /* 0x082fe20000010017 */
[----:B------:R-:W-:Y:S01]  /*32a0*/  FSEL R19, R19, -INF , !P2 ;  /* 0xff80000013137808 */ /* 0x000fe20005000000 */
[-C--:B------:R-:W-:Y:S01]  /*32b0*/  FFMA.FTZ R14, R95, R0.reuse, R73 ;  /* 0x000000005f0e7223 */ /* 0x080fe20000010049 */
[----:B------:R-:W1:Y:S01]  /*32c0*/  MUFU.TANH R39, R39 ;  /* 0x0000002700277308 */ /* 0x000e620000002400 */
[----:B------:R-:W-:Y:S01]  /*32d0*/  FFMA.FTZ R15, R101, R0, R34 ;  /* 0x00000000650f7223 */ /* 0x000fe20000010022 */
[----:B------:R-:W-:Y:S01]  /*32e0*/  ISETP.GE.AND P2, PT, R84, R136, PT ;  /* 0x000000885400720c */ /* 0x000fe20003f46270 */
[----:B------:R-:W-:Y:S01]  /*32f0*/  HMMA.16816.F32.BF16 R68, R8, R26, R68 ;  /* 0x0000001a0844723c */ /* 0x000fe20000041844 */
[----:B------:R-:W-:Y:S01]  /*3300*/  FMUL.FTZ R24, R49, c[0x0][0x2ec] ;  /* 0x0000bb0031187a20 */ /* 0x000fe20000410000 */
[----:B------:R-:W-:Y:S01]  /*3310*/  FSEL R14, R14, -INF , !P6 ;  /* 0xff8000000e0e7808 */ /* 0x000fe20007000000 */
[----:B------:R-:W-:Y:S01]  /*3320*/  FMUL.FTZ R25, R50, c[0x0][0x2ec] ;  /* 0x0000bb0032197a20 */ /* 0x000fe20000410000 */
[----:B------:R-:W-:Y:S01]  /*3330*/  ISETP.GE.AND P6, PT, R94, R135, PT ;  /* 0x000000875e00720c */ /* 0x000fe20003fc6270 */
[----:B------:R-:W2:Y:S01]  /*3340*/  MUFU.TANH R41, R41 ;  /* 0x0000002900297308 */ /* 0x000ea20000002400 */
[----:B---3--:R-:W-:-:S02]  /*3350*/  FFMA.FTZ R42, R111, R0, R42 ;  /* 0x000000006f2a7223 */ /* 0x008fc4000001002a */
[-C--:B------:R-:W-:Y:S01]  /*3360*/  FFMA.FTZ R11, R103, R0.reuse, R38 ;  /* 0x00000000670b7223 */ /* 0x080fe20000010026 */
[----:B------:R-:W-:Y:S01]  /*3370*/  FSEL R15, R15, -INF , !P6 ;  /* 0xff8000000f0f7808 */ /* 0x000fe20007000000 */
[----:B------:R-:W-:Y:S01]  /*3380*/  FFMA.FTZ R10, R103, R0, R20 ;  /* 0x00000000670a7223 */ /* 0x000fe20000010014 */
[----:B------:R-:W-:Y:S01]  /*3390*/  ISETP.GE.AND P6, PT, R100, R136, PT ;  /* 0x000000886400720c */ /* 0x000fe20003fc6270 */
[-C--:B------:R-:W-:Y:S01]  /*33a0*/  FFMA.FTZ R8, R105, R0.reuse, R21 ;  /* 0x0000000069087223 */ /* 0x080fe20000010015 */
[----:B------:R-:W3:Y:S01]  /*33b0*/  MUFU.TANH R40, R59 ;  /* 0x0000003b00287308 */ /* 0x000ee20000002400 */
[----:B------:R-:W-:Y:S01]  /*33c0*/  FSEL R11, R11, -INF , !P5 ;  /* 0xff8000000b0b7808 */ /* 0x000fe20006800000 */
[----:B------:R-:W-:Y:S01]  /*33d0*/  FFMA.FTZ R12, R85, R0, R33 ;  /* 0x00000000550c7223 */ /* 0x000fe20000010021 */
[----:B------:R-:W-:Y:S01]  /*33e0*/  ISETP.GE.AND P5, PT, R104, R136, PT ;  /* 0x000000886800720c */ /* 0x000fe20003fa6270 */
[----:B------:R-:W-:Y:S01]  /*33f0*/  FMUL.FTZ R27, R47, c[0x0][0x2ec] ;  /* 0x0000bb002f1b7a20 */ /* 0x000fe20000410000 */
[----:B------:R-:W-:Y:S01]  /*3400*/  FSEL R10, R10, -INF , !P0 ;  /* 0xff8000000a0a7808 */ /* 0x000fe20004000000 */
[----:B------:R-:W-:Y:S01]  /*3410*/  FMUL.FTZ R44, R44, c[0x0][0x2ec] ;  /* 0x0000bb002c2c7a20 */ /* 0x000fe20000410000 */
[----:B------:R-:W-:Y:S01]  /*3420*/  FSEL R172, R42, -INF , !P5 ;  /* 0xff8000002aac7808 */ /* 0x000fe20006800000 */
[----:B------:R-:W-:Y:S01]  /*3430*/  FMUL.FTZ R45, R45, c[0x0][0x2ec] ;  /* 0x0000bb002d2d7a20 */ /* 0x000fe20000410000 */
[----:B------:R-:W4:Y:S01]  /*3440*/  MUFU.TANH R30, R30 ;  /* 0x0000001e001e7308 */ /* 0x000f220000002400 */
[----:B------:R-:W-:Y:S01]  /*3450*/  FMUL.FTZ R46, R46, c[0x0][0x2ec] ;  /* 0x0000bb002e2e7a20 */ /* 0x000fe20000410000 */
[-C--:B------:R-:W-:Y:S01]  /*3460*/  ISETP.GE.AND P5, PT, R60, R135.reuse, PT ;  /* 0x000000873c00720c */ /* 0x080fe20003fa6270 */
[----:B------:R-:W-:Y:S01]  /*3470*/  FMUL.FTZ R23, R69, c[0x0][0x2ec] ;  /* 0x0000bb0045177a20 */ /* 0x000fe20000410000 */
[----:B------:R-:W-:Y:S01]  /*3480*/  FSEL R12, R12, -INF , !P2 ;  /* 0xff8000000c0c7808 */ /* 0x000fe20005000000 */
[----:B------:R-:W-:Y:S01]  /*3490*/  FMUL.FTZ R68, R68, c[0x0][0x2ec] ;  /* 0x0000bb0044447a20 */ /* 0x000fe20000410000 */
[-C--:B------:R-:W-:Y:S01]  /*34a0*/  ISETP.GE.AND P2, PT, R100, R135.reuse, PT ;  /* 0x000000876400720c */ /* 0x080fe20003f46270 */
[----:B------:R-:W-:Y:S01]  /*34b0*/  FMUL.FTZ R70, R70, c[0x0][0x2ec] ;  /* 0x0000bb0046467a20 */ /* 0x000fe20000410000 */
[----:B------:R-:W5:Y:S01]  /*34c0*/  MUFU.TANH R27, R27 ;  /* 0x0000001b001b7308 */ /* 0x000f620000002400 */
[----:B------:R-:W-:Y:S01]  /*34d0*/  FMUL.FTZ R71, R71, c[0x0][0x2ec] ;  /* 0x0000bb0047477a20 */ /* 0x000fe20000410000 */
[----:B------:R-:W-:Y:S01]  /*34e0*/  ISETP.GE.AND P0, PT, R102, R135, PT ;  /* 0x000000876600720c */ /* 0x000fe20003f06270 */
[-C--:B------:R-:W-:Y:S01]  /*34f0*/  FFMA.FTZ R166, R109, R0.reuse, R22 ;  /* 0x000000006da67223 */ /* 0x080fe20000010016 */
[----:B------:R-:W-:Y:S01]  /*3500*/  FSEL R8, R8, -INF , !P4 ;  /* 0xff80000008087808 */ /* 0x000fe20006000000 */
[-C--:B------:R-:W-:Y:S01]  /*3510*/  FFMA.FTZ R13, R85, R0.reuse, R35 ;  /* 0x00000000550d7223 */ /* 0x080fe20000010023 */
[----:B------:R-:W-:Y:S01]  /*3520*/  FSEL R179, R179, -INF , !P0 ;  /* 0xff800000b3b37808 */ /* 0x000fe20004000000 */
[CC--:B-1----:R-:W-:Y:S01]  /*3530*/  FFMA.FTZ R39, R107.reuse, R0.reuse, R39 ;  /* 0x000000006b277223 */ /* 0x0c2fe20000010027 */
[----:B------:R-:W1:Y:S01]  /*3540*/  MUFU.TANH R26, R44 ;  /* 0x0000002c001a7308 */ /* 0x000e620000002400 */
[-C--:B--2---:R-:W-:Y:S01]  /*3550*/  FFMA.FTZ R41, R107, R0.reuse, R41 ;  /* 0x000000006b297223 */ /* 0x084fe20000010029 */
[----:B------:R-:W-:Y:S01]  /*3560*/  FSEL R13, R13, -INF , !P3 ;  /* 0xff8000000d0d7808 */ /* 0x000fe20005800000 */
[----:B---3--:R-:W-:Y:S01]  /*3570*/  FFMA.FTZ R9, R105, R0, R40 ;  /* 0x0000000069097223 */ /* 0x008fe20000010028 */
[----:B------:R-:W-:Y:S01]  /*3580*/  ISETP.GE.AND P3, PT, R102, R136, PT ;  /* 0x000000886600720c */ /* 0x000fe20003f66270 */
[----:B----4-:R-:W-:Y:S01]  /*3590*/  FFMA.FTZ R30, R113, R0, R30 ;  /* 0x00000000711e7223 */ /* 0x010fe2000001001e */
[----:B------:R-:W-:-:S02]  /*35a0*/  FSEL R174, R39, -INF , !P6 ;  /* 0xff80000027ae7808 */ /* 0x000fc40007000000 */
[----:B------:R-:W2:Y:S01]  /*35b0*/  MUFU.TANH R20, R45 ;  /* 0x0000002d00147308 */ /* 0x000ea20000002400 */
[-C--:B-----5:R-:W-:Y:S01]  /*35c0*/  FFMA.FTZ R27, R61, R0.reuse, R27 ;  /* 0x000000003d1b7223 */ /* 0x0a0fe2000001001b */
[----:B------:R-:W-:Y:S02]  /*35d0*/  FSEL R169, R41, -INF , !P2 ;  /* 0xff80000029a97808 */ /* 0x000fe40005000000 */
[----:B------:R-:W-:Y:S02]  /*35e0*/  ISETP.GE.AND P6, PT, R106, R135, PT ;  /* 0x000000876a00720c */ /* 0x000fe40003fc6270 */
[----:B------:R-:W-:Y:S02]  /*35f0*/  FSEL R151, R27, -INF , !P5 ;  /* 0xff8000001b977808 */ /* 0x000fe40006800000 */
[----:B------:R-:W3:Y:S01]  /*3600*/  MUFU.TANH R24, R24 ;  /* 0x0000001800187308 */ /* 0x000ee20000002400 */
[----:B------:R-:W-:Y:S01]  /*3610*/  ISETP.GE.AND P5, PT, R134, 0x2, PT ;  /* 0x000000028600780c */ /* 0x000fe20003fa6270 */
[----:B-1----:R-:W-:Y:S01]  /*3620*/  FFMA.FTZ R26, R115, R0, R26 ;  /* 0x00000000731a7223 */ /* 0x002fe2000001001a */
[----:B------:R-:W-:-:S02]  /*3630*/  ISETP.GE.AND P2, PT, R108, R136, PT ;  /* 0x000000886c00720c */ /* 0x000fc40003f46270 */
[----:B------:R-:W-:Y:S02]  /*3640*/  FSEL R9, R9, -INF , !P1 ;  /* 0xff80000009097808 */ /* 0x000fe40004800000 */
[----:B------:R-:W-:Y:S01]  /*3650*/  FSEL R166, R166, -INF , !P3 ;  /* 0xff800000a6a67808 */ /* 0x000fe20005800000 */
[----:B------:R-:W1:Y:S01]  /*3660*/  MUFU.TANH R25, R25 ;  /* 0x0000001900197308 */ /* 0x000e620000002400 */
[----:B--2---:R-:W-:Y:S01]  /*3670*/  FFMA.FTZ R20, R61, R0, R20 ;  /* 0x000000003d147223 */ /* 0x004fe20000010014 */
[-C--:B------:R-:W-:Y:S02]  /*3680*/  ISETP.GE.AND P0, PT, R60, R136.reuse, PT ;  /* 0x000000883c00720c */ /* 0x080fe40003f06270 */
[-C--:B------:R-:W-:Y:S02]  /*3690*/  ISETP.GE.AND P4, PT, R104, R135.reuse, PT ;  /* 0x000000876800720c */ /* 0x080fe40003f86270 */
[----:B------:R-:W-:Y:S02]  /*36a0*/  ISETP.GE.AND P1, PT, R106, R136, PT ;  /* 0x000000886a00720c */ /* 0x000fe40003f26270 */
[----:B------:R-:W2:Y:S01]  /*36b0*/  MUFU.TANH R21, R46 ;  /* 0x0000002e00157308 */ /* 0x000ea20000002400 */
[----:B---3--:R-:W-:Y:S01]  /*36c0*/  FFMA.FTZ R24, R113, R0, R24 ;  /* 0x0000000071187223 */ /* 0x008fe20000010018 */
[----:B------:R-:W-:-:S02]  /*36d0*/  ISETP.GE.AND P3, PT, R108, R135, PT ;  /* 0x000000876c00720c */ /* 0x000fc40003f66270 */
[----:B------:R-:W-:Y:S02]  /*36e0*/  FSEL R177, R30, -INF , !P6 ;  /* 0xff8000001eb17808 */ /* 0x000fe40007000000 */
[----:B------:R-:W-:Y:S02]  /*36f0*/  FSEL R178, R26, -INF , !P2 ;  /* 0xff8000001ab27808 */ /* 0x000fe40005000000 */
[----:B------:R-:W3:Y:S01]  /*3700*/  MUFU.TANH R72, R72 ;  /* 0x0000004800487308 */ /* 0x000ee20000002400 */
[----:B-1----:R-:W-:Y:S01]  /*3710*/  FFMA.FTZ R25, R111, R0, R25 ;  /* 0x000000006f197223 */ /* 0x002fe20000010019 */
[C---:B------:R-:W-:Y:S02]  /*3720*/  ISETP.GE.AND P6, PT, R4.reuse, R136, PT ;  /* 0x000000880400720c */ /* 0x040fe40003fc6270 */
[----:B------:R-:W-:Y:S02]  /*3730*/  ISETP.GE.AND P2, PT, R4, R135, PT ;  /* 0x000000870400720c */ /* 0x000fe40003f46270 */
[----:B------:R-:W-:Y:S01]  /*3740*/  FSEL R176, R20, -INF , !P0 ;  /* 0xff80000014b07808 */ /* 0x000fe20004000000 */
[-C--:B------:R-:W-:Y:S01]  /*3750*/  FFMA.FTZ R20, R93, R0.reuse, R112 ;  /* 0x000000005d147223 */ /* 0x080fe20000010070 */
[----:B------:R-:W1:Y:S01]  /*3760*/  MUFU.TANH R22, R68 ;  /* 0x0000004400167308 */ /* 0x000e620000002400 */
[----:B--2---:R-:W-:Y:S01]  /*3770*/  FFMA.FTZ R21, R115, R0, R21 ;  /* 0x0000000073157223 */ /* 0x004fe20000010015 */
[----:B------:R-:W-:-:S02]  /*3780*/  FSEL R173, R25, -INF , !P4 ;  /* 0xff80000019ad7808 */ /* 0x000fc40006000000 */
[----:B------:R-:W-:Y:S02]  /*3790*/  FSEL R168, R24, -INF , !P1 ;  /* 0xff80000018a87808 */ /* 0x000fe40004800000 */
[----:B------:R-:W-:Y:S02]  /*37a0*/  FSEL R171, R21, -INF , !P3 ;  /* 0xff80000015ab7808 */ /* 0x000fe40005800000 */
[----:B------:R-:W2:Y:S01]  /*37b0*/  MUFU.TANH R23, R23 ;  /* 0x0000001700177308 */ /* 0x000ea20000002400 */
[----:B---3--:R-:W-:Y:S01]  /*37c0*/  FFMA.FTZ R4, R93, R0, R72 ;  /* 0x000000005d047223 */ /* 0x008fe20000010048 */
[CC--:B------:R-:W-:Y:S02]  /*37d0*/  ISETP.GE.AND P4, PT, R110.reuse, R136.reuse, PT ;  /* 0x000000886e00720c */ /* 0x0c0fe40003f86270 */
[----:B------:R-:W-:Y:S02]  /*37e0*/  ISETP.GE.AND P1, PT, R110, R135, PT ;  /* 0x000000876e00720c */ /* 0x000fe40003f26270 */
[----:B------:R-:W-:-:S02]  /*37f0*/  ISETP.GE.AND P3, PT, R28, R136, PT ;  /* 0x000000881c00720c */ /* 0x000fc40003f66270 */
[----:B------:R-:W3:Y:S01]  /*3800*/  MUFU.TANH R149, R70 ;  /* 0x0000004600957308 */ /* 0x000ee20000002400 */
[-C--:B-1----:R-:W-:Y:S01]  /*3810*/  FFMA.FTZ R22, R117, R0.reuse, R22 ;  /* 0x0000000075167223 */ /* 0x082fe20000010016 */
[----:B------:R-:W-:Y:S01]  /*3820*/  BAR.SYNC.DEFER_BLOCKING 0x0 ;  /* 0x0000000000007b1d */ /* 0x000fe20000010000 */
[----:B------:R-:W-:Y:S02]  /*3830*/  ISETP.GE.AND P0, PT, R28, R135, PT ;  /* 0x000000871c00720c */ /* 0x000fe40003f06270 */
[----:B------:R-:W-:Y:S02]  /*3840*/  FSEL R20, R20, -INF , !P6 ;  /* 0xff80000014147808 */ /* 0x000fe40007000000 */
[----:B------:R-:W-:Y:S01]  /*3850*/  FSEL R150, R22, -INF , !P4 ;  /* 0xff80000016967808 */ /* 0x000fe20006000000 */
[----:B------:R-:W1:Y:S01]  /*3860*/  MUFU.TANH R167, R71 ;  /* 0x0000004700a77308 */ /* 0x000e620000002400 */
[----:B--2---:R-:W-:Y:S01]  /*3870*/  FFMA.FTZ R23, R29, R0, R23 ;  /* 0x000000001d177223 */ /* 0x004fe20000010017 */
[----:B------:R-:W-:-:S04]  /*3880*/  FSEL R4, R4, -INF , !P2 ;  /* 0xff80000004047808 */ /* 0x000fc80005000000 */
[----:B------:R-:W-:Y:S01]  /*3890*/  FSEL R148, R23, -INF , !P3 ;  /* 0xff80000017947808 */ /* 0x000fe20005800000 */
[----:B---3--:R-:W-:-:S05]  /*38a0*/  FFMA.FTZ R149, R117, R0, R149 ;  /* 0x0000000075957223 */ /* 0x008fca0000010095 */
[----:B------:R-:W-:Y:S01]  /*38b0*/  FSEL R149, R149, -INF , !P1 ;  /* 0xff80000095957808 */ /* 0x000fe20004800000 */
[----:B-1----:R-:W-:-:S05]  /*38c0*/  FFMA.FTZ R167, R29, R0, R167 ;  /* 0x000000001da77223 */ /* 0x002fca00000100a7 */
        /* <DEDUP_REMOVED lines=57> */
.L_x_244:
[----:B------:R-:W-:Y:S05]  /*3c60*/  BSYNC B0 ;  /* 0x0000000000007941 */ /* 0x000fea0003800000 */
.L_x_243:
[----:B------:R-:W0:Y:S02]  /*3c70*/  LDGDEPBAR ;  /* 0x00000000000079af */ /* 0x000e240000000000 */
.L_x_242:
[----:B------:R-:W-:Y:S02]  /*3c80*/  FMNMX.FTZ R23, R20, R14, !PT ;  /* 0x0000000e14177209 */ /* 0x000fe40007810000 */
[----:B-1----:R-:W-:Y:S02]  /*3c90*/  FMNMX.FTZ R24, R4, R19, !PT ;  /* 0x0000001304187209 */ /* 0x002fe40007810000 */
        /* <DEDUP_REMOVED lines=72> */
[----:B------:R-:W-:Y:S01]  /*4120*/  LDSM.16.MT88.4 R16, [R201+0x14800] ;  /* 0x01480000c910783b */ /* 0x000fe20000004200 */
[--C-:B------:R-:W-:Y:S02]  /*4130*/  FFMA.FTZ R152, R10, c[0x0][0x23c], -R175.reuse ;  /* 0x00008f000a987a23 */ /* 0x100fe400000108af */
[--C-:B------:R-:W-:Y:S01]  /*4140*/  FFMA.FTZ R3, R8, c[0x0][0x23c], -R175.reuse ;  /* 0x00008f0008037a23 */ /* 0x100fe200000108af */
[----:B------:R-:W2:Y:S01]  /*4150*/  LDSM.16.MT88.4 R4, [R200+0x16000] ;  /* 0x01600000c804783b */ /* 0x000ea20000004200 */
[--C-:B------:R-:W-:Y:S01]  /*4160*/  FFMA.FTZ R155, R11, c[0x0][0x23c], -R170.reuse ;  /* 0x00008f000b9b7a23 */ /* 0x100fe200000108aa */
[----:B------:R-:W-:Y:S01]  /*4170*/  MUFU.EX2 R160, R160 ;  /* 0x000000a000a07308 */ /* 0x000fe20000000800 */
[----:B------:R-:W-:Y:S01]  /*4180*/  FFMA.FTZ R2, R9, c[0x0][0x23c], -R170 ;  /* 0x00008f0009027a23 */ /* 0x000fe200000108aa */
[----:B------:R-:W-:Y:S01]  /*4190*/  LDSM.16.MT88.4 R24, [R202+0x14800] ;  /* 0x01480000ca18783b */ /* 0x000fe20000004200 */
        /* <DEDUP_REMOVED lines=22> */
[--C-:B------:R-:W-:Y:S02]  /*4300*/  FFMA.FTZ R171, R171, c[0x0][0x23c], -R170.reuse ;  /* 0x00008f00abab7a23 */ /* 0x100fe400000108aa */
[--C-:B------:R-:W-:Y:S02]  /*4310*/  FFMA.FTZ R180, R151, c[0x0][0x23c], -R170.reuse ;  /* 0x00008f0097b47a23 */ /* 0x100fe400000108aa */
[----:B------:R-:W-:Y:S01]  /*4320*/  FFMA.FTZ R179, R149, c[0x0][0x23c], -R170 ;  /* 0x00008f0095b37a23 */ /* 0x000fe200000108aa */
        /* <DEDUP_REMOVED lines=237> */
[----:B------:R1:W-:Y:S01]  /*5200*/  @!P1 LDGSTS.E.BYPASS.LTC128B.128 [R215+0x16000], [R10.64+0x100] ;  /* 0x160001000ad79fae */ /* 0x0003e2000b901d4c */
[----:B------:R-:W-:Y:S01]  /*5210*/  I2F R137, R2 ;  /* 0x0000000200897306 */ /* 0x000fe20000201400 */
[C---:B------:R-:W-:Y:S02]  /*5220*/  IADD3 R142, R2.reuse, 0x1, RZ ;  /* 0x00000001028e7810 */ /* 0x040fe40007ffe0ff */
[----:B------:R-:W-:Y:S01]  /*5230*/  @P3 STS.128 [R215+0x13000], RZ ;  /* 0x013000ffd7003388 */ /* 0x000fe20000000c00 */
[C---:B------:R-:W-:Y:S02]  /*5240*/  IADD3 R180, R2.reuse, 0x8, RZ ;  /* 0x0000000802b47810 */ /* 0x040fe40007ffe0ff */
[C---:B------:R-:W-:Y:S01]  /*5250*/  IADD3 R182, R2.reuse, 0x9, RZ ;  /* 0x0000000902b67810 */ /* 0x040fe20007ffe0ff */
[----:B------:R-:W-:Y:S01]  /*5260*/  @!PT LDS RZ, [RZ] ;  /* 0x00000000fffff984 */ /* 0x000fe20000000800 */
[----:B------:R-:W-:Y:S01]  /*5270*/  @!PT LDS RZ, [RZ] ;  /* 0x00000000fffff984 */ /* 0x000fe20000000800 */
[----:B------:R-:W-:Y:S01]  /*5280*/  @!PT LDS RZ, [RZ] ;  /* 0x00000000fffff984 */ /* 0x000fe20000000800 */
[----:B------:R3:W-:Y:S01]  /*5290*/  @!P3 LDGSTS.E.BYPASS.LTC128B.128 [R215+0x13000], [R6.64] ;  /* 0x1300000006d7bfae */ /* 0x0007e2000b901d4c */
[----:B------:R-:W-:Y:S01]  /*52a0*/  I2F R143, R142 ;  /* 0x0000008e008f7306 */ /* 0x000fe20000201400 */
[----:B------:R-:W-:-:S02]  /*52b0*/  IADD3 R184, R2, 0x10, RZ ;  /* 0x0000001002b87810 */ /* 0x000fc40007ffe0ff */
[----:B------:R-:W-:Y:S01]  /*52c0*/  @P2 STS.128 [R215+0x15000], RZ ;  /* 0x015000ffd7002388 */ /* 0x000fe20000000c00 */
[----:B------:R-:W-:Y:S02]  /*52d0*/  IADD3 R186, R2, 0x11, RZ ;  /* 0x0000001102ba7810 */ /* 0x000fe40007ffe0ff */
[----:B------:R-:W-:Y:S01]  /*52e0*/  ISETP.GE.AND P6, PT, R142, R136, PT ;  /* 0x000000888e00720c */ /* 0x000fe20003fc6270 */
[----:B------:R-:W-:Y:S01]  /*52f0*/  @!PT LDS RZ, [RZ] ;  /* 0x00000000fffff984 */ /* 0x000fe20000000800 */
[----:B------:R-:W-:Y:S01]  /*5300*/  @!PT LDS RZ, [RZ] ;  /* 0x00000000fffff984 */ /* 0x000fe20000000800 */
[----:B------:R-:W-:Y:S01]  /*5310*/  @!PT LDS RZ, [RZ] ;  /* 0x00000000fffff984 */ /* 0x000fe20000000800 */
[----:B------:R4:W-:Y:S01]  /*5320*/  @!P2 LDGSTS.E.BYPASS.LTC128B.128 [R215+0x15000], [R16.64+0x80] ;  /* 0x1500008010d7afae */ /* 0x0009e2000b901d4c */
[----:B------:R-:W-:Y:S01]  /*5330*/  I2F R181, R180 ;  /* 0x000000b400b57306 */ /* 0x000fe20000201400 */
[C---:B------:R-:W-:Y:S02]  /*5340*/  IADD3 R230, R2.reuse, 0x18, RZ ;  /* 0x0000001802e67810 */ /* 0x040fe40007ffe0ff */
        /* <DEDUP_REMOVED lines=8> */
[----:B------:R-:W-:-:S02]  /*53d0*/  IADD3 R231, R2, 0x20, RZ ;  /* 0x0000002002e77810 */ /* 0x000fc40007ffe0ff */
[----:B------:R-:W-:Y:S01]  /*53e0*/  LDSM.16.M88.4 R164, [R210] ;  /* 0x00000000d2a4783b */ /* 0x000fe20000000200 */
[C---:B------:R-:W-:Y:S02]  /*53f0*/  IADD3 R232, R2.reuse, 0x21, RZ ;  /* 0x0000002102e87810 */ /* 0x040fe40007ffe0ff */
[C---:B------:R-:W-:Y:S01]  /*5400*/  IADD3 R234, R2.reuse, 0x28, RZ ;  /* 0x0000002802ea7810 */ /* 0x040fe20007ffe0ff */
[----:B------:R-:W5:Y:S01]  /*5410*/  LDSM.16.M88.4 R28, [R209+0xc000] ;  /* 0x00c00000d11c783b */ /* 0x000f620000000200 */
[----:B------:R-:W-:Y:S01]  /*5420*/  I2F R185, R184 ;  /* 0x000000b800b97306 */ /* 0x000fe20000201400 */
[C---:B------:R-:W-:Y:S02]  /*5430*/  IADD3 R236, R2.reuse, 0x29, RZ ;  /* 0x0000002902ec7810 */ /* 0x040fe40007ffe0ff */
[----:B------:R-:W4:Y:S01]  /*5440*/  LDSM.16.M88.4 R20, [R209+0xc800] ;  /* 0x00c80000d114783b */ /* 0x000f220000000200 */
[C---:B------:R-:W-:Y:S02]  /*5450*/  IADD3 R238, R2.reuse, 0x31, RZ ;  /* 0x0000003102ee7810 */ /* 0x040fe40007ffe0ff */
[C---:B------:R-:W-:Y:S01]  /*5460*/  ISETP.GE.AND P4, PT, R2.reuse, R136, PT ;  /* 0x000000880200720c */ /* 0x040fe20003f86270 */
[----:B--2---:R-:W2:Y:S01]  /*5470*/  LDSM.16.M88.4 R12, [R209+0xd000] ;  /* 0x00d00000d10c783b */ /* 0x004ea20000000200 */
[----:B------:R-:W-:Y:S01]  /*5480*/  I2F R187, R186 ;  /* 0x000000ba00bb7306 */ /* 0x000fe20000201400 */
[----:B------:R-:W-:-:S02]  /*5490*/  ISETP.GE.AND P5, PT, R2, R135, PT ;  /* 0x000000870200720c */ /* 0x000fc40003fa6270 */
[----:B------:R-:W2:Y:S04]  /*54a0*/  LDSM.16.M88.4 R152, [R209+0xd800] ;  /* 0x00d80000d198783b */ /* 0x000ea80000000200 */
[----:B------:R-:W-:Y:S01]  /*54b0*/  LDSM.16.M88.4 R148, [R208] ;  /* 0x00000000d094783b */ /* 0x000fe20000000200 */
[----:B------:R-:W-:Y:S03]  /*54c0*/  I2F R229, R230 ;  /* 0x000000e600e57306 */ /* 0x000fe60000201400 */
[----:B------:R-:W2:Y:S04]  /*54d0*/  LDSM.16.M88.4 R144, [R207] ;  /* 0x00000000cf90783b */ /* 0x000ea80000000200 */
[----:B------:R-:W2:Y:S01]  /*54e0*/  LDSM.16.M88.4 R172, [R199] ;  /* 0x00000000c7ac783b */ /* 0x000ea20000000200 */
[----:B------:R-:W-:Y:S03]  /*54f0*/  I2F R219, R228 ;  /* 0x000000e400db7306 */ /* 0x000fe60000201400 */
[----:B------:R-:W2:Y:S04]  /*5500*/  LDSM.16.M88.4 R160, [R198] ;  /* 0x00000000c6a0783b */ /* 0x000ea80000000200 */
[----:B------:R-:W2:Y:S01]  /*5510*/  LDSM.16.M88.4 R156, [R197] ;  /* 0x00000000c59c783b */ /* 0x000ea20000000200 */
[----:B------:R-:W-:Y:S03]  /*5520*/  I2F R233, R231 ;  /* 0x000000e700e97306 */ /* 0x000fe60000201400 */
[----:B-1----:R-:W-:Y:S01]  /*5530*/  LDSM.16.M88.4 R8, [R206] ;  /* 0x00000000ce08783b */ /* 0x002fe20000000200 */
[C---:B-----5:R-:W-:Y:S03]  /*5540*/  HMMA.16816.F32.BF16 R32, R164.reuse, R28, RZ ;  /* 0x0000001ca420723c */ /* 0x060fe600000418ff */
[----:B---3--:R-:W1:Y:S01]  /*5550*/  LDSM.16.M88.4 R4, [R203+0xc000] ;  /* 0x00c00000cb04783b */ /* 0x008e620000000200 */
[----:B------:R-:W-:Y:S03]  /*5560*/  I2F R235, R232 ;  /* 0x000000e800eb7306 */ /* 0x000fe60000201400 */
[----:B------:R-:W-:Y:S01]  /*5570*/  LDSM.16.M88.4 R176, [R210+0x4000] ;  /* 0x00400000d2b0783b */ /* 0x000fe20000000200 */
[C---:B------:R-:W-:Y:S03]  /*5580*/  HMMA.16816.F32.BF16 R28, R164.reuse, R30, RZ ;  /* 0x0000001ea41c723c */ /* 0x040fe600000418ff */
[----:B------:R-:W0:Y:S01]  /*5590*/  LDGDEPBAR ;  /* 0x00000000000079af */ /* 0x000e220000000000 */
[----:B------:R-:W-:Y:S04]  /*55a0*/  I2F R237, R234 ;  /* 0x000000ea00ed7306 */ /* 0x000fe80000201400 */
[C---:B----4-:R-:W-:Y:S04]  /*55b0*/  HMMA.16816.F32.BF16 R24, R164.reuse, R20, RZ ;  /* 0x00000014a418723c */ /* 0x050fe800000418ff */
[----:B------:R-:W-:Y:S04]  /*55c0*/  I2F R241, R238 ;  /* 0x000000ee00f17306 */ /* 0x000fe80000201400 */
[C---:B--2---:R-:W-:Y:S08]  /*55d0*/  HMMA.16816.F32.BF16 R16, R164.reuse, R12, RZ ;  /* 0x0000000ca410723c */ /* 0x044ff000000418ff */
[C---:B------:R-:W-:Y:S08]  /*55e0*/  HMMA.16816.F32.BF16 R20, R164.reuse, R22, RZ ;  /* 0x00000016a414723c */ /* 0x040ff000000418ff */
[C---:B------:R-:W-:Y:S08]  /*55f0*/  HMMA.16816.F32.BF16 R12, R164.reuse, R14, RZ ;  /* 0x0000000ea40c723c */ /* 0x040ff000000418ff */
[C---:B------:R-:W-:Y:S08]  /*5600*/  HMMA.16816.F32.BF16 R168, R164.reuse, R152, RZ ;  /* 0x00000098a4a8723c */ /* 0x040ff000000418ff */
[----:B------:R-:W-:Y:S01]  /*5610*/  HMMA.16816.F32.BF16 R164, R164, R154, RZ ;  /* 0x0000009aa4a4723c */ /* 0x000fe200000418ff */
[----:B------:R-:W2:Y:S07]  /*5620*/  LDSM.16.M88.4 R152, [R203+0xc800] ;  /* 0x00c80000cb98783b */ /* 0x000eae0000000200 */
[C---:B------:R-:W-:Y:S08]  /*5630*/  HMMA.16816.F32.BF16 R32, R148.reuse, R144, R32 ;  /* 0x000000909420723c */ /* 0x040ff00000041820 */
[C---:B------:R-:W-:Y:S01]  /*5640*/  HMMA.16816.F32.BF16 R28, R148.reuse, R146, R28 ;  /* 0x00000092941c723c */ /* 0x040fe2000004181c */
        /* <DEDUP_REMOVED lines=9> */
[----:B------:R-:W-:Y:S04]  /*56e0*/  LDSM.16.M88.4 R148, [R205] ;  /* 0x00000000cd94783b */ /* 0x000fe80000000200 */
[----:B------:R-:W-:Y:S03]  /*56f0*/  LDSM.16.M88.4 R156, [R196+0x1000] ;  /* 0x00100000c49c783b */ /* 0x000fe60000000200 */
[C---:B-1----:R-:W-:Y:S08]  /*5700*/  HMMA.16816.F32.BF16 R32, R8.reuse, R4, R32 ;  /* 0x000000040820723c */ /* 0x042ff00000041820 */
[C---:B------:R-:W-:Y:S01]  /*5710*/  HMMA.16816.F32.BF16 R28, R8.reuse, R6, R28 ;  /* 0x00000006081c723c */ /* 0x040fe2000004181c */
[----:B------:R-:W1:Y:S07]  /*5720*/  LDSM.16.M88.4 R4, [R196] ;  /* 0x00000000c404783b */ /* 0x000e6e0000000200 */
[C---:B--2---:R-:W-:Y:S08]  /*5730*/  HMMA.16816.F32.BF16 R24, R8.reuse, R152, R24 ;  /* 0x000000980818723c */ /* 0x044ff00000041818 */
[C---:B------:R-:W-:Y:S01]  /*5740*/  HMMA.16816.F32.BF16 R20, R8.reuse, R154, R20 ;  /* 0x0000009a0814723c */ /* 0x040fe20000041814 */
[----:B------:R-:W2:Y:S07]  /*5750*/  LDSM.16.M88.4 R152, [R196+0x1800] ;  /* 0x00180000c498783b */ /* 0x000eae0000000200 */
[C---:B---3--:R-:W-:Y:S08]  /*5760*/  HMMA.16816.F32.BF16 R16, R8.reuse, R144, R16 ;  /* 0x000000900810723c */ /* 0x048ff00000041810 */
[C---:B------:R-:W-:Y:S01]  /*5770*/  HMMA.16816.F32.BF16 R12, R8.reuse, R146, R12 ;  /* 0x00000092080c723c */ /* 0x040fe2000004180c */
[----:B------:R-:W3:Y:S07]  /*5780*/  LDSM.16.M88.4 R144, [R209+0xe000] ;  /* 0x00e00000d190783b */ /* 0x000eee0000000200 */
[C---:B----4-:R-:W-:Y:S08]  /*5790*/  HMMA.16816.F32.BF16 R168, R8.reuse, R172, R168 ;  /* 0x000000ac08a8723c */ /* 0x050ff000000418a8 */
[----:B------:R-:W-:Y:S01]  /*57a0*/  HMMA.16816.F32.BF16 R164, R8, R174, R164 ;  /* 0x000000ae08a4723c */ /* 0x000fe200000418a4 */
[----:B------:R-:W4:Y:S04]  /*57b0*/  LDSM.16.M88.4 R8, [R209+0xe800] ;  /* 0x00e80000d108783b */ /* 0x000f280000000200 */
[----:B------:R-:W-:Y:S03]  /*57c0*/  LDSM.16.M88.4 R172, [R209+0xf800] ;  /* 0x00f80000d1ac783b */ /* 0x000fe60000000200 */
        /* <DEDUP_REMOVED lines=8> */
[----:B------:R-:W-:Y:S07]  /*5850*/  LDSM.16.M88.4 R156, [R195] ;  /* 0x00000000c39c783b */ /* 0x000fee0000000200 */
[C---:B--2---:R-:W-:Y:S08]  /*5860*/  HMMA.16816.F32.BF16 R168, R148.reuse, R152, R168 ;  /* 0x0000009894a8723c */ /* 0x044ff000000418a8 */
[----:B------:R-:W-:Y:S01]  /*5870*/  HMMA.16816.F32.BF16 R164, R148, R154, R164 ;  /* 0x0000009a94a4723c */ /* 0x000fe200000418a4 */
[----:B------:R-:W2:Y:S04]  /*5880*/  LDSM.16.M88.4 R152, [R194] ;  /* 0x00000000c298783b */ /* 0x000ea80000000200 */
[----:B------:R-:W5:Y:S03]  /*5890*/  LDSM.16.M88.4 R148, [R193] ;  /* 0x00000000c194783b */ /* 0x000f660000000200 */
[C---:B---3--:R-:W-:Y:S08]  /*58a0*/  HMMA.16816.F32.BF16 R32, R176.reuse, R144, R32 ;  /* 0x00000090b020723c */ /* 0x048ff00000041820 */
[C---:B------:R-:W-:Y:S01]  /*58b0*/  HMMA.16816.F32.BF16 R28, R176.reuse, R146, R28 ;  /* 0x00000092b01c723c */ /* 0x040fe2000004181c */
[----:B------:R-:W3:Y:S07]  /*58c0*/  LDSM.16.M88.4 R144, [R192] ;  /* 0x00000000c090783b */ /* 0x000eee0000000200 */
[C---:B----4-:R-:W-:Y:S08]  /*58d0*/  HMMA.16816.F32.BF16 R24, R176.reuse, R8, R24 ;  /* 0x00000008b018723c */ /* 0x050ff00000041818 */
[C---:B------:R-:W-:Y:S01]  /*58e0*/  HMMA.16816.F32.BF16 R20, R176.reuse, R10, R20 ;  /* 0x0000000ab014723c */ /* 0x040fe20000041814 */
[----:B------:R-:W-:Y:S07]  /*58f0*/  LDSM.16.M88.4 R8, [R206+0x4000] ;  /* 0x00400000ce08783b */ /* 0x000fee0000000200 */
[C---:B-1----:R-:W-:Y:S08]  /*5900*/  HMMA.16816.F32.BF16 R16, R176.reuse, R4, R16 ;  /* 0x00000004b010723c */ /* 0x042ff00000041810 */
[C---:B------:R-:W-:Y:S01]  /*5910*/  HMMA.16816.F32.BF16 R12, R176.reuse, R6, R12 ;  /* 0x00000006b00c723c */ /* 0x040fe2000004180c */
[----:B------:R-:W1:Y:S07]  /*5920*/  LDSM.16.M88.4 R4, [R203+0xe000] ;  /* 0x00e00000cb04783b */ /* 0x000e6e0000000200 */
[C---:B------:R-:W-:Y:S08]  /*5930*/  HMMA.16816.F32.BF16 R168, R176.reuse, R172, R168 ;  /* 0x000000acb0a8723c */ /* 0x040ff000000418a8 */
[----:B------:R-:W-:Y:S01]  /*5940*/  HMMA.16816.F32.BF16 R172, R176, R174, R164 ;  /* 0x000000aeb0ac723c */ /* 0x000fe200000418a4 */
[----:B------:R-:W4:Y:S04]  /*5950*/  LDSM.16.M88.4 R164, [R203+0xe800] ;  /* 0x00e80000cba4783b */ /* 0x000f280000000200 */
[----:B------:R-:W-:Y:S03]  /*5960*/  LDSM.16.M88.4 R176, [R196+0x3000] ;  /* 0x00300000c4b0783b */ /* 0x000fe60000000200 */
[C---:B--2---:R-:W-:Y:S08]  /*5970*/  HMMA.16816.F32.BF16 R24, R160.reuse, R152, R24 ;  /* 0x00000098a018723c */ /* 0x044ff00000041818 */
[C---:B------:R-:W-:Y:S01]  /*5980*/  HMMA.16816.F32.BF16 R20, R160.reuse, R154, R20 ;  /* 0x0000009aa014723c */ /* 0x040fe20000041814 */
[----:B------:R-:W2:Y:S07]  /*5990*/  LDSM.16.M88.4 R152, [R203+0xf000] ;  /* 0x00f00000cb98783b */ /* 0x000eae0000000200 */
[C---:B-----5:R-:W-:Y:S08]  /*59a0*/  HMMA.16816.F32.BF16 R16, R160.reuse, R148, R16 ;  /* 0x00000094a010723c */ /* 0x060ff00000041810 */
[C---:B------:R-:W-:Y:S01]  /*59b0*/  HMMA.16816.F32.BF16 R12, R160.reuse, R150, R12 ;  /* 0x00000096a00c723c */ /* 0x040fe2000004180c */
[----:B------:R-:W5:Y:S07]  /*59c0*/  LDSM.16.M88.4 R148, [R203+0xf800] ;  /* 0x00f80000cb94783b */ /* 0x000f6e0000000200 */
[C---:B------:R-:W-:Y:S08]  /*59d0*/  HMMA.16816.F32.BF16 R32, R160.reuse, R156, R32 ;  /* 0x0000009ca020723c */ /* 0x040ff00000041820 */
[C---:B------:R-:W-:Y:S01]  /*59e0*/  HMMA.16816.F32.BF16 R28, R160.reuse, R158, R28 ;  /* 0x0000009ea01c723c */ /* 0x040fe2000004181c */
[----:B------:R-:W-:Y:S07]  /*59f0*/  LDSM.16.M88.4 R156, [R205+0x4000] ;  /* 0x00400000cd9c783b */ /* 0x000fee0000000200 */
[C---:B---3--:R-:W-:Y:S08]  /*5a00*/  HMMA.16816.F32.BF16 R168, R160.reuse, R144, R168 ;  /* 0x00000090a0a8723c */ /* 0x048ff000000418a8 */
[----:B------:R-:W-:Y:S01]  /*5a10*/  HMMA.16816.F32.BF16 R172, R160, R146, R172 ;  /* 0x00000092a0ac723c */ /* 0x000fe200000418ac */
[----:B------:R-:W3:Y:S04]  /*5a20*/  LDSM.16.M88.4 R144, [R196+0x2000] ;  /* 0x00200000c490783b */ /* 0x000ee80000000200 */
[----:B------:R-:W3:Y:S03]  /*5a30*/  LDSM.16.M88.4 R160, [R196+0x2800] ;  /* 0x00280000c4a0783b */ /* 0x000ee60000000200 */
[C---:B-1----:R-:W-:Y:S08]  /*5a40*/  HMMA.16816.F32.BF16 R32, R8.reuse, R4, R32 ;  /* 0x000000040820723c */ /* 0x042ff00000041820 */
[C---:B------:R-:W-:Y:S01]  /*5a50*/  HMMA.16816.F32.BF16 R28, R8.reuse, R6, R28 ;  /* 0x00000006081c723c */ /* 0x040fe2000004181c */
[----:B------:R-:W1:Y:S07]  /*5a60*/  LDSM.16.M88.4 R4, [R196+0x3800] ;  /* 0x00380000c404783b */ /* 0x000e6e0000000200 */
[C---:B----4-:R-:W-:Y:S08]  /*5a70*/  HMMA.16816.F32.BF16 R24, R8.reuse, R164, R24 ;  /* 0x000000a40818723c */ /* 0x050ff00000041818 */
[C---:B------:R-:W-:Y:S01]  /*5a80*/  HMMA.16816.F32.BF16 R20, R8.reuse, R166, R20 ;  /* 0x000000a60814723c */ /* 0x040fe20000041814 */
[----:B------:R-:W-:Y:S07]  /*5a90*/  LDSM.16.M88.4 R164, [R190] ;  /* 0x00000000bea4783b */ /* 0x000fee0000000200 */
[C---:B--2---:R-:W-:Y:S08]  /*5aa0*/  HMMA.16816.F32.BF16 R16, R8.reuse, R152, R16 ;  /* 0x000000980810723c */ /* 0x044ff00000041810 */
[C---:B------:R-:W-:Y:S01]  /*5ab0*/  HMMA.16816.F32.BF16 R12, R8.reuse, R154, R12 ;  /* 0x0000009a080c723c */ /* 0x040fe2000004180c */
[----:B------:R-:W-:Y:S07]  /*5ac0*/  LDSM.16.M88.4 R152, [R191] ;  /* 0x00000000bf98783b */ /* 0x000fee0000000200 */
[C---:B-----5:R-:W-:Y:S08]  /*5ad0*/  HMMA.16816.F32.BF16 R168, R8.reuse, R148, R168 ;  /* 0x0000009408a8723c */ /* 0x060ff000000418a8 */
[----:B------:R-:W-:Y:S01]  /*5ae0*/  HMMA.16816.F32.BF16 R172, R8, R150, R172 ;  /* 0x0000009608ac723c */ /* 0x000fe200000418ac */
[----:B------:R-:W-:Y:S04]  /*5af0*/  LDSM.16.M88.4 R148, [R210+0x8000] ;  /* 0x00800000d294783b */ /* 0x000fe80000000200 */
[----:B------:R-:W2:Y:S03]  /*5b00*/  LDSM.16.M88.4 R8, [R209+0x10000] ;  /* 0x01000000d108783b */ /* 0x000ea60000000200 */
[C---:B---3--:R-:W-:Y:S08]  /*5b10*/  HMMA.16816.F32.BF16 R32, R156.reuse, R144, R32 ;  /* 0x000000909c20723c */ /* 0x048ff00000041820 */
[C---:B------:R-:W-:Y:S01]  /*5b20*/  HMMA.16816.F32.BF16 R28, R156.reuse, R146, R28 ;  /* 0x000000929c1c723c */ /* 0x040fe2000004181c */
[----:B------:R-:W3:Y:S07]  /*5b30*/  LDSM.16.M88.4 R144, [R209+0x10800] ;  /* 0x01080000d190783b */ /* 0x000eee0000000200 */
[C---:B------:R-:W-:Y:S08]  /*5b40*/  HMMA.16816.F32.BF16 R24, R156.reuse, R160, R24 ;  /* 0x000000a09c18723c */ /* 0x040ff00000041818 */
[C---:B------:R-:W-:Y:S01]  /*5b50*/  HMMA.16816.F32.BF16 R20, R156.reuse, R162, R20 ;  /* 0x000000a29c14723c */ /* 0x040fe20000041814 */
[----:B------:R-:W4:Y:S07]  /*5b60*/  LDSM.16.M88.4 R160, [R208+0x8000] ;  /* 0x00800000d0a0783b */ /* 0x000f2e0000000200 */
[C---:B-1----:R-:W-:Y:S08]  /*5b70*/  HMMA.16816.F32.BF16 R168, R156.reuse, R4, R168 ;  /* 0x000000049ca8723c */ /* 0x042ff000000418a8 */
[C---:B------:R-:W-:Y:S01]  /*5b80*/  HMMA.16816.F32.BF16 R172, R156.reuse, R6, R172 ;  /* 0x000000069cac723c */ /* 0x040fe200000418ac */
[----:B------:R-:W1:Y:S07]  /*5b90*/  LDSM.16.M88.4 R4, [R209+0x11000] ;  /* 0x01100000d104783b */ /* 0x000e6e0000000200 */
[C---:B------:R-:W-:Y:S08]  /*5ba0*/  HMMA.16816.F32.BF16 R16, R156.reuse, R176, R16 ;  /* 0x000000b09c10723c */ /* 0x040ff00000041810 */
[----:B------:R-:W-:Y:S08]  /*5bb0*/  HMMA.16816.F32.BF16 R12, R156, R178, R12 ;  /* 0x000000b29c0c723c */ /* 0x000ff0000004180c */
[C---:B--2---:R-:W-:Y:S08]  /*5bc0*/  HMMA.16816.F32.BF16 R32, R148.reuse, R8, R32 ;  /* 0x000000089420723c */ /* 0x044ff00000041820 */
[C---:B------:R-:W-:Y:S01]  /*5bd0*/  HMMA.16816.F32.BF16 R156, R148.reuse, R10, R28 ;  /* 0x0000000a949c723c */ /* 0x040fe2000004181c */
[----:B------:R-:W-:Y:S04]  /*5be0*/  LDSM.16.M88.4 R28, [R206+0x8000] ;  /* 0x00800000ce1c783b */ /* 0x000fe80000000200 */
[----:B------:R-:W2:Y:S03]  /*5bf0*/  LDSM.16.M88.4 R8, [R203+0x10000] ;  /* 0x01000000cb08783b */ /* 0x000ea60000000200 */
[C---:B---3--:R-:W-:Y:S08]  /*5c00*/  HMMA.16816.F32.BF16 R24, R148.reuse, R144, R24 ;  /* 0x000000909418723c */ /* 0x048ff00000041818 */
[----:B------:R-:W-:Y:S01]  /*5c10*/  HMMA.16816.F32.BF16 R20, R148, R146, R20 ;  /* 0x000000929414723c */ /* 0x000fe20000041814 */
[----:B------:R-:W-:Y:S07]  /*5c20*/  LDSM.16.M88.4 R144, [R205+0x8000] ;  /* 0x00800000cd90783b */ /* 0x000fee0000000200 */
[C---:B----4-:R-:W-:Y:S08]  /*5c30*/  HMMA.16816.F32.BF16 R32, R160.reuse, R152, R32 ;  /* 0x00000098a020723c */ /* 0x050ff00000041820 */
[----:B------:R-:W-:Y:S01]  /*5c40*/  HMMA.16816.F32.BF16 R156, R160, R154, R156 ;  /* 0x0000009aa09c723c */ /* 0x000fe2000004189c */
[----:B------:R-:W3:Y:S07]  /*5c50*/  LDSM.16.M88.4 R152, [R203+0x10800] ;  /* 0x01080000cb98783b */ /* 0x000eee0000000200 */
[----:B-1----:R-:W-:Y:S01]  /*5c60*/  HMMA.16816.F32.BF16 R176, R148, R4, R16 ;  /* 0x0000000494b0723c */ /* 0x002fe20000041810 */
[----:B------:R-:W1:Y:S07]  /*5c70*/  LDSM.16.M88.4 R16, [R196+0x4000] ;  /* 0x00400000c410783b */ /* 0x000e6e0000000200 */
[C---:B------:R-:W-:Y:S08]  /*5c80*/  HMMA.16816.F32.BF16 R24, R160.reuse, R164, R24 ;  /* 0x000000a4a018723c */ /* 0x040ff00000041818 */
[----:B------:R-:W-:Y:S01]  /*5c90*/  HMMA.16816.F32.BF16 R20, R160, R166, R20 ;  /* 0x000000a6a014723c */ /* 0x000fe20000041814 */
[----:B------:R-:W4:Y:S07]  /*5ca0*/  LDSM.16.M88.4 R164, [R189] ;  /* 0x00000000bda4783b */ /* 0x000f2e0000000200 */
[C---:B--2---:R-:W-:Y:S08]  /*5cb0*/  HMMA.16816.F32.BF16 R32, R28.reuse, R8, R32 ;  /* 0x000000081c20723c */ /* 0x044ff00000041820 */
[C---:B------:R-:W-:Y:S01]  /*5cc0*/  HMMA.16816.F32.BF16 R156, R28.reuse, R10, R156 ;  /* 0x0000000a1c9c723c */ /* 0x040fe2000004189c */
[----:B------:R-:W2:Y:S07]  /*5cd0*/  LDSM.16.M88.4 R8, [R196+0x4800] ;  /* 0x00480000c408783b */ /* 0x000eae0000000200 */
[----:B---3--:R-:W-:Y:S01]  /*5ce0*/  HMMA.16816.F32.BF16 R24, R28, R152, R24 ;  /* 0x000000981c18723c */ /* 0x008fe20000041818 */
[----:B------:R-:W-:Y:S06]  /*5cf0*/  I2F R153, R236 ;  /* 0x000000ec00997306 */ /* 0x000fec0000201400 */
[----:B------:R-:W-:Y:S01]  /*5d00*/  IADD3 R152, R2, 0x30, RZ ;  /* 0x0000003002987810 */ /* 0x000fe20007ffe0ff */
[----:B------:R-:W-:Y:S01]  /*5d10*/  HMMA.16816.F32.BF16 R12, R148, R6, R12 ;  /* 0x00000006940c723c */ /* 0x000fe2000004180c */
[----:B------:R-:W3:Y:S02]  /*5d20*/  LDSM.16.M88.4 R4, [R209+0x11800] ;  /* 0x01180000d104783b */ /* 0x000ee40000000200 */
[----:B------:R-:W-:Y:S05]  /*5d30*/  I2F R239, R152 ;  /* 0x0000009800ef7306 */ /* 0x000fea0000201400 */
[----:B------:R-:W-:Y:S08]  /*5d40*/  HMMA.16816.F32.BF16 R20, R28, R154, R20 ;  /* 0x0000009a1c14723c */ /* 0x000ff00000041814 */
[C---:B-1----:R-:W-:Y:S08]  /*5d50*/  HMMA.16816.F32.BF16 R32, R144.reuse, R16, R32 ;  /* 0x000000109020723c */ /* 0x042ff00000041820 */
[----:B------:R-:W-:Y:S01]  /*5d60*/  HMMA.16816.F32.BF16 R156, R144, R18, R156 ;  /* 0x00000012909c723c */ /* 0x000fe2000004189c */
[----:B------:R-:W1:Y:S07]  /*5d70*/  LDSM.16.M88.4 R16, [R203+0x11000] ;  /* 0x01100000cb10783b */ /* 0x000e6e0000000200 */
[----:B----4-:R-:W-:Y:S08]  /*5d80*/  HMMA.16816.F32.BF16 R176, R160, R164, R176 ;  /* 0x000000a4a0b0723c */ /* 0x010ff000000418b0 */
[----:B--2---:R-:W-:Y:S01]  /*5d90*/  HMMA.16816.F32.BF16 R24, R144, R8, R24 ;  /* 0x000000089018723c */ /* 0x004fe20000041818 */
[----:B------:R-:W-:-:S02]  /*5da0*/  FMUL.FTZ R33, R33, c[0x0][0x2ec] ;  /* 0x0000bb0021217a20 */ /* 0x000fc40000410000 */
[----:B------:R-:W-:Y:S02]  /*5db0*/  FMUL.FTZ R35, R35, c[0x0][0x2ec] ;  /* 0x0000bb0023237a20 */ /* 0x000fe40000410000 */
[----:B------:R-:W-:Y:S02]  /*5dc0*/  FMUL.FTZ R32, R32, c[0x0][0x2ec] ;  /* 0x0000bb0020207a20 */ /* 0x000fe40000410000 */
[----:B------:R-:W-:Y:S01]  /*5dd0*/  MUFU.TANH R33, R33 ;  /* 0x0000002100217308 */ /* 0x000fe20000002400 */
[----:B------:R-:W-:Y:S01]  /*5de0*/  HMMA.16816.F32.BF16 R164, R160, R166, R12 ;  /* 0x000000a6a0a4723c */ /* 0x000fe2000004180c */
[----:B------:R-:W2:Y:S01]  /*5df0*/  LDSM.16.M88.4 R12, [R196+0x5000] ;  /* 0x00500000c40c783b */ /* 0x000ea20000000200 */
[----:B------:R-:W-:Y:S02]  /*5e00*/  FMUL.FTZ R240, R156, c[0x0][0x2ec] ;  /* 0x0000bb009cf07a20 */ /* 0x000fe40000410000 */
[----:B------:R-:W-:Y:S02]  /*5e10*/  FMUL.FTZ R156, R157, c[0x0][0x2ec] ;  /* 0x0000bb009d9c7a20 */ /* 0x000fe40000410000 */
[----:B------:R-:W-:Y:S01]  /*5e20*/  FMUL.FTZ R157, R158, c[0x0][0x2ec] ;  /* 0x0000bb009e9d7a20 */ /* 0x000fe20000410000 */
[----:B------:R4:W-:Y:S01]  /*5e30*/  MUFU.TANH R154, R35 ;  /* 0x00000023009a7308 */ /* 0x0009e20000002400 */
[----:B------:R-:W-:Y:S01]  /*5e40*/  HMMA.16816.F32.BF16 R20, R144, R10, R20 ;  /* 0x0000000a9014723c */ /* 0x000fe20000041814 */
[----:B------:R-:W5:Y:S01]  /*5e50*/  LDSM.16.M88.4 R8, [R188] ;  /* 0x00000000bc08783b */ /* 0x000f620000000200 */
[----:B------:R-:W-:-:S02]  /*5e60*/  FMUL.FTZ R158, R159, c[0x0][0x2ec] ;  /* 0x0000bb009f9e7a20 */ /* 0x000fc40000410000 */
[----:B------:R-:W-:-:S03]  /*5e70*/  FMUL.FTZ R34, R34, c[0x0][0x2ec] ;  /* 0x0000bb0022227a20 */ /* 0x000fc60000410000 */
[----:B------:R-:W2:Y:S01]  /*5e80*/  MUFU.TANH R240, R240 ;  /* 0x000000f000f07308 */ /* 0x000ea20000002400 */
[----:B---3--:R-:W-:Y:S01]  /*5e90*/  HMMA.16816.F32.BF16 R168, R148, R4, R168 ;  /* 0x0000000494a8723c */ /* 0x008fe200000418a8 */
[----:B------:R-:W-:Y:S02]  /*5ea0*/  FMUL.FTZ R24, R24, c[0x0][0x2ec] ;  /* 0x0000bb0018187a20 */ /* 0x000fe40000410000 */
[----:B------:R-:W-:Y:S02]  /*5eb0*/  FMUL.FTZ R25, R25, c[0x0][0x2ec] ;  /* 0x0000bb0019197a20 */ /* 0x000fe40000410000 */
[----:B------:R-:W-:Y:S02]  /*5ec0*/  FMUL.FTZ R27, R27, c[0x0][0x2ec] ;  /* 0x0000bb001b1b7a20 */ /* 0x000fe40000410000 */
[----:B------:R-:W-:Y:S01]  /*5ed0*/  MUFU.TANH R156, R156 ;  /* 0x0000009c009c7308 */ /* 0x000fe20000002400 */
[----:B-1----:R-:W-:Y:S01]  /*5ee0*/  HMMA.16816.F32.BF16 R176, R28, R16, R176 ;  /* 0x000000101cb0723c */ /* 0x002fe200000418b0 */
[----:B------:R-:W-:Y:S01]  /*5ef0*/  FMUL.FTZ R26, R26, c[0x0][0x2ec] ;  /* 0x0000bb001a1a7a20 */ /* 0x000fe20000410000 */
[----:B----4-:R-:W-:-:S05]  /*5f00*/  IADD3 R35, R2, 0x38, RZ ;  /* 0x0000003802237810 */ /* 0x010fca0007ffe0ff */
[----:B------:R-:W1:Y:S01]  /*5f10*/  MUFU.TANH R24, R24 ;  /* 0x0000001800187308 */ /* 0x000e620000002400 */
[----:B------:R-:W-:Y:S01]  /*5f20*/  HMMA.16816.F32.BF16 R164, R28, R18, R164 ;  /* 0x000000121ca4723c */ /* 0x000fe200000418a4 */
[----:B------:R-:W3:Y:S01]  /*5f30*/  LDSM.16.M88.4 R16, [R203+0x11800] ;  /* 0x01180000cb10783b */ /* 0x000ee20000000200 */
[----:B------:R-:W-:Y:S02]  /*5f40*/  FMUL.FTZ R20, R20, c[0x0][0x2ec] ;  /* 0x0000bb0014147a20 */ /* 0x000fe40000410000 */
[----:B--2---:R-:W-:-:S03]  /*5f50*/  FFMA.FTZ R240, R181, R0, R240 ;  /* 0x00000000b5f07223 */ /* 0x004fc600000100f0 */
[----:B------:R-:W2:Y:S01]  /*5f60*/  MUFU.TANH R157, R157 ;  /* 0x0000009d009d7308 */ /* 0x000ea20000002400 */
[----:B------:R-:W-:Y:S01]  /*5f70*/  HMMA.16816.F32.BF16 R172, R148, R6, R172 ;  /* 0x0000000694ac723c */ /* 0x000fe200000418ac */
[----:B------:R-:W4:Y:S01]  /*5f80*/  LDSM.16.M88.4 R4, [R196+0x5800] ;  /* 0x00580000c404783b */ /* 0x000f220000000200 */
[----:B------:R-:W-:-:S05]  /*5f90*/  DEPBAR.LE SB0, 0x0 ;  /* 0x000080000000791a */ /* 0x000fca0000000000 */
[----:B------:R-:W3:Y:S01]  /*5fa0*/  MUFU.TANH R25, R25 ;  /* 0x0000001900197308 */ /* 0x000ee20000002400 */
[----:B------:R-:W-:Y:S01]  /*5fb0*/  HMMA.16816.F32.BF16 R176, R144, R12, R176 ;  /* 0x0000000c90b0723c */ /* 0x000fe200000418b0 */
[----:B-1----:R-:W-:-:S06]  /*5fc0*/  FFMA.FTZ R24, R185, R0, R24 ;  /* 0x00000000b9187223 */ /* 0x002fcc0000010018 */
[----:B------:R-:W1:Y:S01]  /*5fd0*/  MUFU.TANH R27, R27 ;  /* 0x0000001b001b7308 */ /* 0x000e620000002400 */
[----:B-----5:R-:W-:Y:S01]  /*5fe0*/  HMMA.16816.F32.BF16 R168, R160, R8, R168 ;  /* 0x00000008a0a8723c */ /* 0x020fe200000418a8 */
[----:B--2---:R-:W-:Y:S01]  /*5ff0*/  FFMA.FTZ R157, R181, R0, R157 ;  /* 0x00000000b59d7223 */ /* 0x004fe2000001009d */
[----:B------:R-:W-:-:S05]  /*6000*/  IADD3 R12, R2, 0x39, RZ ;  /* 0x00000039020c7810 */ /* 0x000fca0007ffe0ff */
[----:B------:R-:W2:Y:S01]  /*6010*/  MUFU.TANH R158, R158 ;  /* 0x0000009e009e7308 */ /* 0x000ea20000002400 */
[----:B------:R-:W-:Y:S01]  /*6020*/  HMMA.16816.F32.BF16 R172, R160, R10, R172 ;  /* 0x0000000aa0ac723c */ /* 0x000fe200000418ac */
[----:B------:R-:W-:Y:S02]  /*6030*/  FMUL.FTZ R8, R21, c[0x0][0x2ec] ;  /* 0x0000bb0015087a20 */ /* 0x000fe40000410000 */
[----:B------:R-:W-:Y:S02]  /*6040*/  FMUL.FTZ R21, R23, c[0x0][0x2ec] ;  /* 0x0000bb0017157a20 */ /* 0x000fe40000410000 */
[----:B------:R-:W-:Y:S02]  /*6050*/  FMUL.FTZ R9, R22, c[0x0][0x2ec] ;  /* 0x0000bb0016097a20 */ /* 0x000fe40000410000 */
[CC--:B------:R-:W-:Y:S01]  /*6060*/  FFMA.FTZ R11, R143.reuse, R0.reuse, R33 ;  /* 0x000000008f0b7223 */ /* 0x0c0fe20000010021 */
[----:B------:R-:W-:Y:S01]  /*6070*/  HMMA.16816.F32.BF16 R164, R144, R14, R164 ;  /* 0x0000000e90a4723c */ /* 0x000fe200000418a4 */
[----:B------:R-:W5:Y:S01]  /*6080*/  MUFU.TANH R20, R20 ;  /* 0x0000001400147308 */ /* 0x000f620000002400 */
[----:B------:R-:W-:-:S02]  /*6090*/  FFMA.FTZ R10, R143, R0, R154 ;  /* 0x000000008f0a7223 */ /* 0x000fc4000001009a */
[----:B------:R-:W-:Y:S01]  /*60a0*/  FSEL R11, R11, -INF , !P6 ;  /* 0xff8000000b0b7808 */ /* 0x000fe20007000000 */
[----:B------:R-:W-:Y:S01]  /*60b0*/  FMUL.FTZ R148, R176, c[0x0][0x2ec] ;  /* 0x0000bb00b0947a20 */ /* 0x000fe20000410000 */
[----:B------:R-:W-:Y:S01]  /*60c0*/  ISETP.GE.AND P6, PT, R180, R136, PT ;  /* 0x00000088b400720c */ /* 0x000fe20003fc6270 */
[----:B------:R-:W-:Y:S01]  /*60d0*/  FMUL.FTZ R14, R177, c[0x0][0x2ec] ;  /* 0x0000bb00b10e7a20 */ /* 0x000fe20000410000 */
[C---:B---3--:R-:W-:Y:S01]  /*60e0*/  HMMA.16816.F32.BF16 R168, R28.reuse, R16, R168 ;  /* 0x000000101ca8723c */ /* 0x048fe200000418a8 */
[----:B------:R-:W3:Y:S01]  /*60f0*/  MUFU.TANH R26, R26 ;  /* 0x0000001a001a7308 */ /* 0x000ee20000002400 */
[----:B------:R-:W-:Y:S01]  /*6100*/  FSEL R10, R10, -INF , !P0 ;  /* 0xff8000000a0a7808 */ /* 0x000fe20004000000 */
[CC--:B------:R-:W-:Y:S01]  /*6110*/  FFMA.FTZ R23, R187.reuse, R0.reuse, R25 ;  /* 0x00000000bb177223 */ /* 0x0c0fe20000010019 */
[----:B------:R-:W-:Y:S01]  /*6120*/  ISETP.GE.AND P0, PT, R180, R135, PT ;  /* 0x00000087b400720c */ /* 0x000fe20003f06270 */
[-C--:B-1----:R-:W-:Y:S02]  /*6130*/  FFMA.FTZ R187, R187, R0.reuse, R27 ;  /* 0x00000000bbbb7223 */ /* 0x082fe4000001001b */
[----:B------:R-:W-:Y:S01]  /*6140*/  FFMA.FTZ R17, R183, R0, R156 ;  /* 0x00000000b7117223 */ /* 0x000fe2000001009c */
[----:B------:R-:W-:Y:S01]  /*6150*/  HMMA.16816.F32.BF16 R172, R28, R18, R172 ;  /* 0x000000121cac723c */ /* 0x000fe200000418ac */
[----:B------:R-:W1:Y:S01]  /*6160*/  MUFU.TANH R8, R8 ;  /* 0x0000000800087308 */ /* 0x000e620000002400 */
[----:B------:R-:W-:-:S02]  /*6170*/  FMUL.FTZ R2, R179, c[0x0][0x2ec] ;  /* 0x0000bb00b3027a20 */ /* 0x000fc40000410000 */
[-C--:B--2---:R-:W-:Y:S02]  /*6180*/  FFMA.FTZ R158, R183, R0.reuse, R158 ;  /* 0x00000000b79e7223 */ /* 0x084fe4000001009e */
[----:B------:R-:W-:Y:S02]  /*6190*/  FMUL.FTZ R15, R178, c[0x0][0x2ec] ;  /* 0x0000bb00b20f7a20 */ /* 0x000fe40000410000 */
[----:B------:R-:W-:Y:S01]  /*61a0*/  FMUL.FTZ R16, R164, c[0x0][0x2ec] ;  /* 0x0000bb00a4107a20 */ /* 0x000fe20000410000 */
[----:B------:R-:W-:Y:S01]  /*61b0*/  MUFU.TANH R21, R21 ;  /* 0x0000001500157308 */ /* 0x000fe20000002400 */
[-C--:B-----5:R-:W-:Y:S02]  /*61c0*/  FFMA.FTZ R20, R229, R0.reuse, R20 ;  /* 0x00000000e5147223 */ /* 0x0a0fe40000010014 */
[----:B---3--:R-:W-:Y:S02]  /*61d0*/  FFMA.FTZ R26, R185, R0, R26 ;  /* 0x00000000b91a7223 */ /* 0x008fe4000001001a */
[----:B------:R-:W-:-:S02]  /*61e0*/  FMUL.FTZ R33, R165, c[0x0][0x2ec] ;  /* 0x0000bb00a5217a20 */ /* 0x000fc40000410000 */
[C---:B----4-:R-:W-:Y:S01]  /*61f0*/  HMMA.16816.F32.BF16 R168, R144.reuse, R4, R168 ;  /* 0x0000000490a8723c */ /* 0x050fe200000418a8 */
[----:B------:R-:W2:Y:S01]  /*6200*/  MUFU.TANH R148, R148 ;  /* 0x0000009400947308 */ /* 0x000ea20000002400 */
[----:B-1----:R-:W-:Y:S02]  /*6210*/  FFMA.FTZ R8, R219, R0, R8 ;  /* 0x00000000db087223 */ /* 0x002fe40000010008 */
[----:B------:R-:W-:Y:S02]  /*6220*/  FMUL.FTZ R18, R166, c[0x0][0x2ec] ;  /* 0x0000bb00a6127a20 */ /* 0x000fe40000410000 */
[----:B------:R-:W-:Y:S01]  /*6230*/  FMUL.FTZ R19, R167, c[0x0][0x2ec] ;  /* 0x0000bb00a7137a20 */ /* 0x000fe20000410000 */
[----:B------:R-:W-:Y:S01]  /*6240*/  FSEL R5, R240, -INF , !P6 ;  /* 0xff800000f0057808 */ /* 0x000fe20007000000 */
[----:B------:R-:W-:Y:S01]  /*6250*/  HMMA.16816.F32.BF16 R172, R144, R6, R172 ;  /* 0x0000000690ac723c */ /* 0x000fe200000418ac */
[----:B------:R-:W-:Y:S01]  /*6260*/  ISETP.GE.AND P6, PT, R182, R136, PT ;  /* 0x00000088b600720c */ /* 0x000fe20003fc6270 */
[----:B------:R-:W1:Y:S01]  /*6270*/  MUFU.TANH R9, R9 ;  /* 0x0000000900097308 */ /* 0x000e620000002400 */
[----:B------:R-:W-:-:S02]  /*6280*/  FSEL R4, R157, -INF , !P0 ;  /* 0xff8000009d047808 */ /* 0x000fc40004000000 */
[----:B------:R-:W-:Y:S02]  /*6290*/  FSEL R17, R17, -INF , !P6 ;  /* 0xff80000011117808 */ /* 0x000fe40007000000 */
[----:B------:R-:W-:Y:S02]  /*62a0*/  ISETP.GE.AND P6, PT, R184, R136, PT ;  /* 0x00000088b800720c */ /* 0x000fe40003fc6270 */
[-C--:B------:R-:W-:Y:S01]  /*62b0*/  ISETP.GE.AND P0, PT, R182, R135.reuse, PT ;  /* 0x00000087b600720c */ /* 0x080fe20003f06270 */
[----:B------:R-:W3:Y:S01]  /*62c0*/  MUFU.TANH R14, R14 ;  /* 0x0000000e000e7308 */ /* 0x000ee20000002400 */
[----:B------:R-:W-:Y:S01]  /*62d0*/  FSEL R27, R24, -INF , !P6 ;  /* 0xff800000181b7808 */ /* 0x000fe20007000000 */
[----:B--2---:R-:W-:Y:S01]  /*62e0*/  FFMA.FTZ R148, R233, R0, R148 ;  /* 0x00000000e9947223 */ /* 0x004fe20000010094 */
[-C--:B------:R-:W-:Y:S02]  /*62f0*/  ISETP.GE.AND P6, PT, R186, R136.reuse, PT ;  /* 0x00000088ba00720c */ /* 0x080fe40003fc6270 */
[----:B------:R-:W-:Y:S01]  /*6300*/  FSEL R28, R158, -INF , !P0 ;  /* 0xff8000009e1c7808 */ /* 0x000fe20004000000 */
[----:B------:R-:W-:Y:S01]  /*6310*/  FMUL.FTZ R29, R168, c[0x0][0x2ec] ;  /* 0x0000bb00a81d7a20 */ /* 0x000fe20000410000 */
[----:B------:R-:W-:Y:S01]  /*6320*/  FSEL R23, R23, -INF , !P6 ;  /* 0xff80000017177808 */ /* 0x000fe20007000000 */
[----:B------:R-:W2:Y:S01]  /*6330*/  MUFU.TANH R2, R2 ;  /* 0x0000000200027308 */ /* 0x000ea20000002400 */
[----:B------:R-:W-:Y:S01]  /*6340*/  ISETP.GE.AND P6, PT, R230, R136, PT ;  /* 0x00000088e600720c */ /* 0x000fe20003fc6270 */
[-C--:B-1----:R-:W-:Y:S01]  /*6350*/  FFMA.FTZ R9, R229, R0.reuse, R9 ;  /* 0x00000000e5097223 */ /* 0x082fe20000010009 */
[-C--:B------:R-:W-:Y:S01]  /*6360*/  ISETP.GE.AND P0, PT, R184, R135.reuse, PT ;  /* 0x00000087b800720c */ /* 0x080fe20003f06270 */
[----:B------:R-:W-:Y:S01]  /*6370*/  FMUL.FTZ R6, R169, c[0x0][0x2ec] ;  /* 0x0000bb00a9067a20 */ /* 0x000fe20000410000 */
[----:B------:R-:W-:Y:S01]  /*6380*/  FSEL R25, R20, -INF , !P6 ;  /* 0xff80000014197808 */ /* 0x000fe20007000000 */
[----:B------:R-:W-:Y:S01]  /*6390*/  FFMA.FTZ R20, R219, R0, R21 ;  /* 0x00000000db147223 */ /* 0x000fe20000010015 */
[----:B------:R-:W-:Y:S01]  /*63a0*/  ISETP.GE.AND P6, PT, R228, R136, PT ;  /* 0x00000088e400720c */ /* 0x000fe20003fc6270 */
[----:B------:R-:W1:Y:S01]  /*63b0*/  MUFU.TANH R16, R16 ;  /* 0x0000001000107308 */ /* 0x000e620000002400 */
[----:B------:R-:W-:Y:S01]  /*63c0*/  FSEL R26, R26, -INF , !P0 ;  /* 0xff8000001a1a7808 */ /* 0x000fe20004000000 */
[----:B---3--:R-:W-:Y:S01]  /*63d0*/  FFMA.FTZ R14, R235, R0, R14 ;  /* 0x00000000eb0e7223 */ /* 0x008fe2000001000e */
[-C--:B------:R-:W-:Y:S01]  /*63e0*/  ISETP.GE.AND P0, PT, R186, R135.reuse, PT ;  /* 0x00000087ba00720c */ /* 0x080fe20003f06270 */
[----:B------:R-:W-:Y:S01]  /*63f0*/  FMUL.FTZ R170, R170, c[0x0][0x2ec] ;  /* 0x0000bb00aaaa7a20 */ /* 0x000fe20000410000 */
[----:B------:R-:W-:Y:S01]  /*6400*/  FSEL R21, R8, -INF , !P6 ;  /* 0xff80000008157808 */ /* 0x000fe20007000000 */
[----:B------:R-:W-:Y:S01]  /*6410*/  FMUL.FTZ R7, R171, c[0x0][0x2ec] ;  /* 0x0000bb00ab077a20 */ /* 0x000fe20000410000 */
[----:B------:R-:W-:Y:S01]  /*6420*/  ISETP.GE.AND P6, PT, R231, R136, PT ;  /* 0x00000088e700720c */ /* 0x000fe20003fc6270 */
[----:B------:R-:W3:Y:S01]  /*6430*/  MUFU.TANH R15, R15 ;  /* 0x0000000f000f7308 */ /* 0x000ee20000002400 */
[----:B------:R-:W-:Y:S01]  /*6440*/  FSEL R24, R187, -INF , !P0 ;  /* 0xff800000bb187808 */ /* 0x000fe20004000000 */
[----:B--2---:R-:W-:Y:S01]  /*6450*/  FFMA.FTZ R176, R235, R0, R2 ;  /* 0x00000000ebb07223 */ /* 0x004fe20000010002 */
[-C--:B------:R-:W-:Y:S01]  /*6460*/  ISETP.GE.AND P0, PT, R230, R135.reuse, PT ;  /* 0x00000087e600720c */ /* 0x080fe20003f06270 */
[----:B------:R-:W-:Y:S01]  /*6470*/  FMUL.FTZ R2, R172, c[0x0][0x2ec] ;  /* 0x0000bb00ac027a20 */ /* 0x000fe20000410000 */
[----:B------:R-:W-:Y:S01]  /*6480*/  FSEL R181, R148, -INF , !P6 ;  /* 0xff80000094b57808 */ /* 0x000fe20007000000 */
[----:B------:R-:W-:Y:S01]  /*6490*/  FMUL.FTZ R175, R175, c[0x0][0x2ec] ;  /* 0x0000bb00afaf7a20 */ /* 0x000fe20000410000 */
[----:B------:R-:W-:Y:S01]  /*64a0*/  ISETP.GE.AND P6, PT, R232, R136, PT ;  /* 0x00000088e800720c */ /* 0x000fe20003fc6270 */
[----:B------:R-:W2:Y:S01]  /*64b0*/  MUFU.TANH R33, R33 ;  /* 0x0000002100217308 */ /* 0x000ea20000002400 */
[----:B------:R-:W-:Y:S01]  /*64c0*/  FSEL R22, R9, -INF , !P0 ;  /* 0xff80000009167808 */ /* 0x000fe20004000000 */
[----:B-1----:R-:W-:Y:S01]  /*64d0*/  FFMA.FTZ R16, R237, R0, R16 ;  /* 0x00000000ed107223 */ /* 0x002fe20000010010 */
[----:B------:R-:W-:Y:S01]  /*64e0*/  ISETP.GE.AND P0, PT, R228, R135, PT ;  /* 0x00000087e400720c */ /* 0x000fe20003f06270 */
[----:B------:R-:W-:Y:S01]  /*64f0*/  FMUL.FTZ R9, R174, c[0x0][0x2ec] ;  /* 0x0000bb00ae097a20 */ /* 0x000fe20000410000 */
[----:B------:R-:W-:Y:S01]  /*6500*/  FSEL R183, R14, -INF , !P6 ;  /* 0xff8000000eb77808 */ /* 0x000fe20007000000 */
[----:B------:R-:W-:Y:S01]  /*6510*/  FMUL.FTZ R14, R173, c[0x0][0x2ec] ;  /* 0x0000bb00ad0e7a20 */ /* 0x000fe20000410000 */
[----:B------:R-:W-:Y:S01]  /*6520*/  ISETP.GE.AND P6, PT, R234, R136, PT ;  /* 0x00000088ea00720c */ /* 0x000fe20003fc6270 */
[----:B------:R-:W1:Y:S01]  /*6530*/  MUFU.TANH R29, R29 ;  /* 0x0000001d001d7308 */ /* 0x000e620000002400 */
[----:B---3--:R-:W-:Y:S01]  /*6540*/  FFMA.FTZ R15, R233, R0, R15 ;  /* 0x00000000e90f7223 */ /* 0x008fe2000001000f */
[----:B------:R-:W-:-:S02]  /*6550*/  FSEL R20, R20, -INF , !P0 ;  /* 0xff80000014147808 */ /* 0x000fc40004000000 */
[-C--:B------:R-:W-:Y:S02]  /*6560*/  ISETP.GE.AND P0, PT, R231, R135.reuse, PT ;  /* 0x00000087e700720c */ /* 0x080fe40003f06270 */
[----:B------:R-:W-:Y:S02]  /*6570*/  FSEL R179, R16, -INF , !P6 ;  /* 0xff80000010b37808 */ /* 0x000fe40007000000 */
[----:B------:R-:W3:Y:S01]  /*6580*/  MUFU.TANH R18, R18 ;  /* 0x0000001200127308 */ /* 0x000ee20000002400 */
[----:B--2---:R-:W-:Y:S01]  /*6590*/  FFMA.FTZ R33, R153, R0, R33 ;  /* 0x0000000099217223 */ /* 0x004fe20000010021 */
[----:B------:R-:W-:Y:S02]  /*65a0*/  ISETP.GE.AND P6, PT, R236, R136, PT ;  /* 0x00000088ec00720c */ /* 0x000fe40003fc6270 */
[----:B------:R-:W-:Y:S02]  /*65b0*/  FSEL R178, R15, -INF , !P0 ;  /* 0xff8000000fb27808 */ /* 0x000fe40004000000 */
[----:B------:R-:W-:-:S02]  /*65c0*/  ISETP.GE.AND P0, PT, R232, R135, PT ;  /* 0x00000087e800720c */ /* 0x000fc40003f06270 */
[----:B------:R-:W2:Y:S01]  /*65d0*/  MUFU.TANH R6, R6 ;  /* 0x0000000600067308 */ /* 0x000ea20000002400 */
[----:B-1----:R-:W-:Y:S01]  /*65e0*/  FFMA.FTZ R29, R239, R0, R29 ;  /* 0x00000000ef1d7223 */ /* 0x002fe2000001001d */
[----:B------:R-:W-:Y:S02]  /*65f0*/  FSEL R177, R33, -INF , !P6 ;  /* 0xff80000021b17808 */ /* 0x000fe40007000000 */
[----:B------:R-:W-:Y:S02]  /*6600*/  ISETP.GE.AND P6, PT, R152, R136, PT ;  /* 0x000000889800720c */ /* 0x000fe40003fc6270 */
[----:B------:R-:W-:Y:S02]  /*6610*/  FSEL R176, R176, -INF , !P0 ;  /* 0xff800000b0b07808 */ /* 0x000fe40004000000 */
[----:B------:R-:W1:Y:S01]  /*6620*/  MUFU.TANH R19, R19 ;  /* 0x0000001300137308 */ /* 0x000e620000002400 */
[----:B---3--:R-:W-:Y:S01]  /*6630*/  FFMA.FTZ R18, R237, R0, R18 ;  /* 0x00000000ed127223 */ /* 0x008fe20000010012 */
[----:B------:R-:W-:-:S02]  /*6640*/  ISETP.GE.AND P0, PT, R234, R135, PT ;  /* 0x00000087ea00720c */ /* 0x000fc40003f06270 */
[----:B------:R-:W-:Y:S02]  /*6650*/  FSEL R163, R29, -INF , !P6 ;  /* 0xff8000001da37808 */ /* 0x000fe40007000000 */
[----:B------:R-:W-:Y:S02]  /*6660*/  ISETP.GE.AND P6, PT, R238, R136, PT ;  /* 0x00000088ee00720c */ /* 0x000fe40003fc6270 */
[----:B------:R-:W-:Y:S01]  /*6670*/  I2F R155, R35 ;  /* 0x00000023009b7306 */ /* 0x000fe20000201400 */
[----:B--2---:R-:W-:Y:S01]  /*6680*/  FFMA.FTZ R6, R241, R0, R6 ;  /* 0x00000000f1067223 */ /* 0x004fe20000010006 */
[----:B------:R-:W-:Y:S02]  /*6690*/  FSEL R174, R18, -INF , !P0 ;  /* 0xff80000012ae7808 */ /* 0x000fe40004000000 */
[----:B------:R-:W-:Y:S02]  /*66a0*/  ISETP.GE.AND P0, PT, R236, R135, PT ;  /* 0x00000087ec00720c */ /* 0x000fe40003f06270 */
[----:B------:R-:W-:-:S02]  /*66b0*/  FSEL R161, R6, -INF , !P6 ;  /* 0xff80000006a17808 */ /* 0x000fc40007000000 */
[----:B------:R-:W2:Y:S01]  /*66c0*/  MUFU.TANH R8, R170 ;  /* 0x000000aa00087308 */ /* 0x000ea20000002400 */
[----:B-1----:R-:W-:Y:S01]  /*66d0*/  FFMA.FTZ R19, R153, R0, R19 ;  /* 0x0000000099137223 */ /* 0x002fe20000010013 */
[----:B------:R-:W-:-:S04]  /*66e0*/  ISETP.GE.AND P6, PT, R35, R136, PT ;  /* 0x000000882300720c */ /* 0x000fc80003fc6270 */
[----:B------:R-:W-:Y:S02]  /*66f0*/  FSEL R172, R19, -INF , !P0 ;  /* 0xff80000013ac7808 */ /* 0x000fe40004000000 */
[----:B------:R-:W1:Y:S01]  /*6700*/  MUFU.TANH R2, R2 ;  /* 0x0000000200027308 */ /* 0x000e620000002400 */
[----:B------:R-:W-:-:S07]  /*6710*/  ISETP.GE.AND P0, PT, R152, R135, PT ;  /* 0x000000879800720c */ /* 0x000fce0003f06270 */
[----:B------:R-:W3:Y:S01]  /*6720*/  MUFU.TANH R32, R32 ;  /* 0x0000002000207308 */ /* 0x000ee20000002400 */
[----:B--2---:R-:W-:-:S05]  /*6730*/  FFMA.FTZ R160, R239, R0, R8 ;  /* 0x00000000efa07223 */ /* 0x004fca0000010008 */
[----:B------:R-:W-:Y:S02]  /*6740*/  FSEL R160, R160, -INF , !P0 ;  /* 0xff800000a0a07808 */ /* 0x000fe40004000000 */
[----:B------:R-:W2:Y:S01]  /*6750*/  MUFU.TANH R7, R7 ;  /* 0x0000000700077308 */ /* 0x000ea20000002400 */
[----:B-1----:R-:W-:Y:S01]  /*6760*/  FFMA.FTZ R2, R155, R0, R2 ;  /* 0x000000009b027223 */ /* 0x002fe20000010002 */
[----:B------:R-:W-:-:S04]  /*6770*/  ISETP.GE.AND P0, PT, R238, R135, PT ;  /* 0x00000087ee00720c */ /* 0x000fc80003f06270 */
[----:B------:R-:W-:Y:S02]  /*6780*/  FSEL R151, R2, -INF , !P6 ;  /* 0xff80000002977808 */ /* 0x000fe40007000000 */
[----:B------:R-:W1:Y:S01]  /*6790*/  MUFU.TANH R9, R9 ;  /* 0x0000000900097308 */ /* 0x000e620000002400 */
[----:B---3--:R-:W-:Y:S01]  /*67a0*/  FFMA.FTZ R32, R137, R0, R32 ;  /* 0x0000000089207223 */ /* 0x008fe20000010020 */
[----:B------:R-:W-:-:S04]  /*67b0*/  ISETP.GE.AND P6, PT, R12, R136, PT ;  /* 0x000000880c00720c */ /* 0x000fc80003fc6270 */
[----:B------:R-:W-:Y:S02]  /*67c0*/  FSEL R2, R32, -INF , !P4 ;  /* 0xff80000020027808 */ /* 0x000fe40006000000 */
[----:B------:R-:W-:Y:S01]  /*67d0*/  I2F R13, R12 ;  /* 0x0000000c000d7306 */ /* 0x000fe20000201400 */
[----:B--2---:R-:W-:Y:S01]  /*67e0*/  FFMA.FTZ R7, R241, R0, R7 ;  /* 0x00000000f1077223 */ /* 0x004fe20000010007 */
[----:B------:R-:W-:Y:S01]  /*67f0*/  BAR.SYNC.DEFER_BLOCKING 0x0 ;  /* 0x0000000000007b1d */ /* 0x000fe20000010000 */
[----:B------:R-:W-:-:S03]  /*6800*/  ISETP.GE.AND P4, PT, R134, 0x3, PT ;  /* 0x000000038600780c */ /* 0x000fc60003f86270 */
[----:B------:R-:W-:Y:S02]  /*6810*/  FSEL R150, R7, -INF , !P0 ;  /* 0xff80000007967808 */ /* 0x000fe40004000000 */
        /* <DEDUP_REMOVED lines=8> */
[----:B------:R-:W-:Y:S01]  /*68a0*/  FSEL R6, R6, -INF , !P5 ;  /* 0xff80000006067808 */ /* 0x000fe20006800000 */
[----:B-1----:R-:W-:-:S05]  /*68b0*/  FFMA.FTZ R14, R13, R0, R14 ;  /* 0x000000000d0e7223 */ /* 0x002fca000001000e */
[----:B------:R-:W-:Y:S01]  /*68c0*/  FSEL R149, R14, -INF , !P6 ;  /* 0xff8000000e957808 */ /* 0x000fe20007000000 */
[----:B---3--:R-:W-:-:S05]  /*68d0*/  FFMA.FTZ R158, R13, R0, R175 ;  /* 0x000000000d9e7223 */ /* 0x008fca00000100af */
        /* <DEDUP_REMOVED lines=56> */
.L_x_248:
[----:B------:R-:W-:Y:S05]  /*6c60*/  BSYNC B0 ;  /* 0x0000000000007941 */ /* 0x000fea0003800000 */
.L_x_247:
[----:B------:R-:W0:Y:S02]  /*6c70*/  LDGDEPBAR ;  /* 0x00000000000079af */ /* 0x000e240000000000 */
.L_x_246:
[----:B------:R-:W-:Y:S01]  /*6c80*/  FMNMX.FTZ R8, R133, R2, !PT ;  /* 0x0000000285087209 */ /* 0x000fe20007810000 */
[----:B------:R-:W-:Y:S01]  /*6c90*/  LDSM.16.MT88.4 R144, [R202+0x12800] ;  /* 0x01280000ca90783b */ /* 0x000fe20000004200 */
[----:B------:R-:W-:Y:S02]  /*6ca0*/  FMNMX.FTZ R9, R132, R6, !PT ;  /* 0x0000000684097209 */ /* 0x000fe40007810000 */
[----:B------:R-:W-:Y:S01]  /*6cb0*/  FMNMX.FTZ R8, R11, R8, !PT ;  /* 0x000000080b087209 */ /* 0x000fe20007810000 */
[----:B-1----:R-:W-:Y:S01]  /*6cc0*/  LDSM.16.MT88.4 R32, [R201+0x12800] ;  /* 0x01280000c920783b */ /* 0x002fe20000004200 */
        /* <DEDUP_REMOVED lines=35> */
[----:B-1----:R-:W-:-:S03]  /*6f00*/  FMNMX.FTZ R137, R12, R137, !PT ;  /* 0x000000890c897209 */ /* 0x002fc60007810000 */
[----:B------:R-:W1:Y:S01]  /*6f10*/  LDSM.16.MT88.4 R12, [R202+0x12000] ;  /* 0x01200000ca0c783b */ /* 0x000e620000004200 */
        /* <DEDUP_REMOVED lines=12> */
[----:B------:R-:W2:Y:S01]  /*6fe0*/  LDSM.16.MT88.4 R16, [R204+0x12000] ;  /* 0x01200000cc10783b */ /* 0x000ea20000004200 */
[----:B------:R-:W-:Y:S01]  /*6ff0*/  FSEL R159, R159, RZ, P0 ;  /* 0x000000ff9f9f7208 */ /* 0x000fe20000000000 */
[----:B------:R-:W-:-:S02]  /*7000*/  FFMA.FTZ R164, R27, c[0x0][0x23c], -R162 ;  /* 0x00008f001ba47a23 */ /* 0x000fc400000108a2 */
[----:B------:R-:W-:Y:S01]  /*7010*/  FADD.FTZ R5, R132, -R5 ;  /* 0x8000000584057221 */ /* 0x000fe20000010000 */
[----:B------:R-:W3:Y:S01]  /*7020*/  MUFU.EX2 R155, R155 ;  /* 0x0000009b009b7308 */ /* 0x000ee20000000800 */
[--C-:B------:R-:W-:Y:S01]  /*7030*/  FFMA.FTZ R142, R4, c[0x0][0x23c], -R159.reuse ;  /* 0x00008f00048e7a23 */ /* 0x100fe2000001089f */
[----:B------:R-:W-:Y:S01]  /*7040*/  FSEL R4, R137, RZ, P5 ;  /* 0x000000ff89047208 */ /* 0x000fe20002800000 */
[--C-:B------:R-:W-:Y:S02]  /*7050*/  FFMA.FTZ R152, R6, c[0x0][0x23c], -R159.reuse ;  /* 0x00008f0006987a23 */ /* 0x100fe4000001089f */
[--C-:B------:R-:W-:Y:S02]  /*7060*/  FFMA.FTZ R143, R10, c[0x0][0x23c], -R159.reuse ;  /* 0x00008f000a8f7a23 */ /* 0x100fe4000001089f */
[----:B------:R-:W-:Y:S01]  /*7070*/  FADD.FTZ R4, R133, -R4 ;  /* 0x8000000485047221 */ /* 0x000fe20000010000 */
[----:B------:R-:W-:Y:S01]  /*7080*/  MUFU.EX2 R154, R154 ;  /* 0x0000009a009a7308 */ /* 0x000fe20000000800 */
[----:B------:R-:W-:Y:S01]  /*7090*/  FFMA.FTZ R133, R28, c[0x0][0x23c], -R159 ;  /* 0x00008f001c857a23 */ /* 0x000fe2000001089f */
[----:B------:R-:W4:Y:S01]  /*70a0*/  LDSM.16.MT88.4 R8, [R201+0x12000] ;  /* 0x01200000c908783b */ /* 0x000f220000004200 */
[----:B------:R-:W-:-:S02]  /*70b0*/  FMUL.FTZ R157, R4, c[0x0][0x23c] ;  /* 0x00008f00049d7a20 */ /* 0x000fc40000410000 */
[----:B------:R-:W-:Y:S01]  /*70c0*/  FMUL.FTZ R132, R5, c[0x0][0x23c] ;  /* 0x00008f0005847a20 */ /* 0x000fe20000410000 */
[----:B------:R-:W-:Y:S01]  /*70d0*/  LDSM.16.MT88.4 R28, [R200+0x12800] ;  /* 0x01280000c81c783b */ /* 0x000fe20000004200 */
[--C-:B------:R-:W-:Y:S01]  /*70e0*/  FFMA.FTZ R165, R23, c[0x0][0x23c], -R162.reuse ;  /* 0x00008f0017a57a23 */ /* 0x100fe200000108a2 */
[----:B------:R-:W5:Y:S01]  /*70f0*/  MUFU.EX2 R153, R153 ;  /* 0x0000009900997308 */ /* 0x000f620000000800 */
[----:B---3--:R-:W-:Y:S01]  /*7100*/  F2FP.BF16.PACK_AB R4, R155, R156 ;  /* 0x0000009c9b04723e */ /* 0x008fe200000010ff */
[--C-:B------:R-:W-:Y:S02]  /*7110*/  FFMA.FTZ R166, R25, c[0x0][0x23c], -R162.reuse ;  /* 0x00008f0019a67a23 */ /* 0x100fe400000108a2 */
[----:B------:R-:W-:Y:S02]  /*7120*/  FFMA.FTZ R167, R21, c[0x0][0x23c], -R162 ;  /* 0x00008f0015a77a23 */ /* 0x000fe400000108a2 */
[--C-:B------:R-:W-:Y:S02]  /*7130*/  FFMA.FTZ R168, R26, c[0x0][0x23c], -R159.reuse ;  /* 0x00008f001aa87a23 */ /* 0x100fe4000001089f */
[----:B------:R-:W-:Y:S01]  /*7140*/  MUFU.EX2 R152, R152 ;  /* 0x0000009800987308 */ /* 0x000fe20000000800 */
[----:B------:R-:W-:-:S02]  /*7150*/  FFMA.FTZ R171, R24, c[0x0][0x23c], -R159 ;  /* 0x00008f0018ab7a23 */ /* 0x000fc4000001089f */
[--C-:B------:R-:W-:Y:S01]  /*7160*/  FFMA.FTZ R169, R22, c[0x0][0x23c], -R159.reuse ;  /* 0x00008f0016a97a23 */ /* 0x100fe2000001089f */
[----:B------:R-:W-:Y:S01]  /*7170*/  LDSM.16.MT88.4 R24, [R204+0x14800] ;  /* 0x01480000cc18783b */ /* 0x000fe20000004200 */
[----:B------:R-:W-:Y:S02]  /*7180*/  FFMA.FTZ R170, R20, c[0x0][0x23c], -R159 ;  /* 0x00008f0014aa7a23 */ /* 0x000fe4000001089f */
[--C-:B------:R-:W-:Y:S01]  /*7190*/  FFMA.FTZ R175, R179, c[0x0][0x23c], -R162.reuse ;  /* 0x00008f00b3af7a23 */ /* 0x100fe200000108a2 */
[----:B------:R-:W3:Y:S01]  /*71a0*/  MUFU.EX2 R143, R143 ;  /* 0x0000008f008f7308 */ /* 0x000ee20000000800 */
[----:B-----5:R-:W-:Y:S01]  /*71b0*/  F2FP.BF16.PACK_AB R6, R153, R154 ;  /* 0x0000009a9906723e */ /* 0x020fe200000010ff */
[----:B------:R-:W-:Y:S01]  /*71c0*/  LDSM.16.MT88.4 R20, [R202+0x14800] ;  /* 0x01480000ca14783b */ /* 0x000fe20000004200 */
[--C-:B------:R-:W-:Y:S02]  /*71d0*/  FFMA.FTZ R182, R177, c[0x0][0x23c], -R162.reuse ;  /* 0x00008f00b1b67a23 */ /* 0x100fe400000108a2 */
[----:B------:R-:W-:-:S02]  /*71e0*/  FFMA.FTZ R173, R181, c[0x0][0x23c], -R162 ;  /* 0x00008f00b5ad7a23 */ /* 0x000fc400000108a2 */
[--C-:B------:R-:W-:Y:S01]  /*71f0*/  FFMA.FTZ R180, R183, c[0x0][0x23c], -R162.reuse ;  /* 0x00008f00b7b47a23 */ /* 0x100fe200000108a2 */
[----:B------:R-:W-:Y:S01]  /*7200*/  MUFU.EX2 R142, R142 ;  /* 0x0000008e008e7308 */ /* 0x000fe20000000800 */
[--C-:B------:R-:W-:Y:S02]  /*7210*/  FFMA.FTZ R177, R178, c[0x0][0x23c], -R159.reuse ;  /* 0x00008f00b2b17a23 */ /* 0x100fe4000001089f */
[--C-:B------:R-:W-:Y:S02]  /*7220*/  FFMA.FTZ R176, R176, c[0x0][0x23c], -R159.reuse ;  /* 0x00008f00b0b07a23 */ /* 0x100fe4000001089f */
[--C-:B------:R-:W-:Y:S02]  /*7230*/  FFMA.FTZ R174, R174, c[0x0][0x23c], -R159.reuse ;  /* 0x00008f00aeae7a23 */ /* 0x100fe4000001089f */
[----:B------:R-:W-:Y:S01]  /*7240*/  FFMA.FTZ R179, R172, c[0x0][0x23c], -R159 ;  /* 0x00008f00acb37a23 */ /* 0x000fe2000001089f */
[----:B------:R-:W5:Y:S01]  /*7250*/  MUFU.EX2 R133, R133 ;  /* 0x0000008500857308 */ /* 0x000f620000000800 */
[----:B---3--:R-:W-:Y:S01]  /*7260*/  F2FP.BF16.PACK_AB R5, R143, R152 ;  /* 0x000000988f05723e */ /* 0x008fe200000010ff */
[----:B------:R-:W-:-:S02]  /*7270*/  FFMA.FTZ R172, R161, c[0x0][0x23c], -R162 ;  /* 0x00008f00a1ac7a23 */ /* 0x000fc400000108a2 */
[--C-:B------:R-:W-:Y:S02]  /*7280*/  FFMA.FTZ R163, R163, c[0x0][0x23c], -R162.reuse ;  /* 0x00008f00a3a37a23 */ /* 0x100fe400000108a2 */
[--C-:B------:R-:W-:Y:S02]  /*7290*/  FFMA.FTZ R161, R151, c[0x0][0x23c], -R162.reuse ;  /* 0x00008f0097a17a23 */ /* 0x100fe400000108a2 */
[----:B------:R-:W3:Y:S01]  /*72a0*/  MUFU.EX2 R157, R157 ;  /* 0x0000009d009d7308 */ /* 0x000ee20000000800 */
[--C-:B------:R-:W-:Y:S02]  /*72b0*/  FFMA.FTZ R160, R160, c[0x0][0x23c], -R159.reuse ;  /* 0x00008f00a0a07a23 */ /* 0x100fe4000001089f */
[--C-:B------:R-:W-:Y:S02]  /*72c0*/  FFMA.FTZ R181, R150, c[0x0][0x23c], -R159.reuse ;  /* 0x00008f0096b57a23 */ /* 0x100fe4000001089f */
[--C-:B------:R-:W-:Y:S02]  /*72d0*/  FFMA.FTZ R178, R148, c[0x0][0x23c], -R159.reuse ;  /* 0x00008f0094b27a23 */ /* 0x100fe4000001089f */
[----:B------:R-:W-:Y:S01]  /*72e0*/  FFMA.FTZ R162, R149, c[0x0][0x23c], -R162 ;  /* 0x00008f0095a27a23 */ /* 0x000fe200000108a2 */
[----:B------:R-:W1:Y:S01]  /*72f0*/  MUFU.EX2 R132, R132 ;  /* 0x0000008400847308 */ /* 0x000e620000000800 */
[----:B-----5:R-:W-:Y:S01]  /*7300*/  F2FP.BF16.PACK_AB R7, R133, R142 ;  /* 0x0000008e8507723e */ /* 0x020fe200000010ff */
[----:B------:R-:W-:Y:S01]  /*7310*/  FFMA.FTZ R159, R158, c[0x0][0x23c], -R159 ;  /* 0x00008f009e9f7a23 */ /* 0x000fe2000001089f */
[----:B------:R-:W-:Y:S01]  /*7320*/  LDSM.16.MT88.4 R148, [R202+0x13800] ;  /* 0x01380000ca94783b */ /* 0x000fe20000004200 */
[----:B---3--:R-:W-:-:S04]  /*7330*/  FMUL.FTZ R120, R120, R157 ;  /* 0x0000009d78787220 */ /* 0x008fc80000410000 */
        /* <DEDUP_REMOVED lines=36> */
[C---:B----4-:R-:W-:Y:S01]  /*7580*/  HMMA.16816.F32.BF16 R112, R4.reuse, R8, R112 ;  /* 0x000000080470723c */ /* 0x050fe20000041870 */
[-C--:B------:R-:W-:Y:S02]  /*7590*/  FMUL.FTZ R37, R37, R157.reuse ;  /* 0x0000009d25257220 */ /* 0x080fe40000410000 */
[-C--:B------:R-:W-:Y:S01]  /*75a0*/  FMUL.FTZ R38, R38, R132.reuse ;  /* 0x0000008426267220 */ /* 0x080fe20000410000 */
[----:B------:R-:W-:Y:S01]  /*75b0*/  MUFU.EX2 R169, R169 ;  /* 0x000000a900a97308 */ /* 0x000fe20000000800 */
[----:B------:R-:W-:Y:S02]  /*75c0*/  FMUL.FTZ R39, R39, R132 ;  /* 0x0000008427277220 */ /* 0x000fe40000410000 */
[-C--:B------:R-:W-:Y:S01]  /*75d0*/  FMUL.FTZ R40, R40, R157.reuse ;  /* 0x0000009d28287220 */ /* 0x080fe20000410000 */
[----:B------:R-:W-:Y:S01]  /*75e0*/  HMMA.16816.F32.BF16 R108, R4, R10, R108 ;  /* 0x0000000a046c723c */ /* 0x000fe2000004186c */
[----:B------:R-:W4:Y:S01]  /*75f0*/  LDSM.16.MT88.4 R8, [R202+0x14000] ;  /* 0x01400000ca08783b */ /* 0x000f220000004200 */
        /* <DEDUP_REMOVED lines=31> */
[----:B----4-:R-:W-:Y:S01]  /*77f0*/  HMMA.16816.F32.BF16 R44, R4, R8, R44 ;  /* 0x00000008042c723c */ /* 0x010fe2000004182c */
[----:B------:R-:W-:-:S02]  /*7800*/  FMUL.FTZ R61, R61, R157 ;  /* 0x0000009d3d3d7220 */ /* 0x000fc40000410000 */
[-C--:B------:R-:W-:Y:S01]  /*7810*/  FMUL.FTZ R62, R62, R132.reuse ;  /* 0x000000843e3e7220 */ /* 0x080fe20000410000 */
[----:B------:R-:W-:Y:S01]  /*7820*/  MUFU.EX2 R177, R177 ;  /* 0x000000b100b17308 */ /* 0x000fe20000000800 */
[-C--:B------:R-:W-:Y:S02]  /*7830*/  FMUL.FTZ R63, R63, R132.reuse ;  /* 0x000000843f3f7220 */ /* 0x080fe40000410000 */
[-C--:B------:R-:W-:Y:S01]  /*7840*/  FMUL.FTZ R64, R64, R157.reuse ;  /* 0x0000009d40407220 */ /* 0x080fe20000410000 */
[----:B------:R-:W-:Y:S01]  /*7850*/  HMMA.16816.F32.BF16 R48, R4, R10, R48 ;  /* 0x0000000a0430723c */ /* 0x000fe20000041830 */
[----:B------:R-:W4:Y:S01]  /*7860*/  LDSM.16.MT88.4 R8, [R204+0x16000] ;  /* 0x01600000cc08783b */ /* 0x000f220000004200 */
        /* <DEDUP_REMOVED lines=28> */
[----:B------:R-:W1:Y:S01]  /*7a30*/  MUFU.EX2 R172, R172 ;  /* 0x000000ac00ac7308 */ /* 0x000e620000000800 */
        /* <DEDUP_REMOVED lines=39> */
[-C--:B------:R-:W-:Y:S02]  /*7cb0*/  FMUL.FTZ R99, R99, R132.reuse ;  /* 0x0000008463637220 */ /* 0x080fe40000410000 */
[----:B------:R-:W-:Y:S01]  /*7cc0*/  FFMA.FTZ R156, R226, R157, R156 ;  /* 0x0000009de29c7223 */ /* 0x000fe2000001009c */
[----:B----4-:R-:W-:Y:S01]  /*7cd0*/  HMMA.16816.F32.BF16 R92, R4, R8, R92 ;  /* 0x00000008045c723c */ /* 0x010fe2000004185c */
        /* <DEDUP_REMOVED lines=15> */
[----:B------:R-:W-:Y:S02]  /*7dd0*/  F2FP.BF16.PACK_AB R7, R170, R169 ;  /* 0x000000a9aa07723e */ /* 0x000fe400000010ff */
[----:B------:R-:W-:Y:S01]  /*7de0*/  MOV R142, R3 ;  /* 0x00000003008e7202 */ /* 0x000fe20000000f00 */
[----:B------:R-:W-:-:S04]  /*7df0*/  FADD.FTZ R166, R166, R165 ;  /* 0x000000a5a6a67221 */ /* 0x000fc80000010000 */
[C---:B---3--:R-:W-:Y:S08]  /*7e00*/  HMMA.16816.F32.BF16 R128, R4.reuse, R12, R128 ;  /* 0x0000000c0480723c */ /* 0x048ff00000041880 */
        /* <DEDUP_REMOVED lines=139> */
[C---:B------:R-:W-:Y:S01]  /*86c0*/  @!P3 LEA R8, P5, R6.reuse, c[0x0][0x170], 0x1 ;  /* 0x00005c000608ba11 */ /* 0x040fe200078a08ff */
[----:B------:R-:W-:Y:S01]  /*86d0*/  I2F R133, R132 ;  /* 0x0000008400857306 */ /* 0x000fe20000201400 */
[C---:B------:R-:W-:Y:S01]  /*86e0*/  @!P2 LEA R12, P4, R6.reuse, c[0x0][0x170], 0x1 ;  /* 0x00005c00060caa11 */ /* 0x040fe200078808ff */
[----:B------:R-:W-:Y:S01]  /*86f0*/  IMAD.IADD R5, R11, 0x1, R5 ;  /* 0x000000010b057824 */ /* 0x000fe200078e0205 */
[----:B------:R-:W-:Y:S02]  /*8700*/  IADD3 R4, P6, R6, UR15, RZ ;  /* 0x0000000f06047c10 */ /* 0x000fe4000ffde0ff */
[----:B------:R-:W-:-:S02]  /*8710*/  IADD3 R142, R132, 0x1, RZ ;  /* 0x00000001848e7810 */ /* 0x000fc40007ffe0ff */
[----:B------:R-:W-:Y:S02]  /*8720*/  LEA.HI.X R5, R10, R141, R5, 0x6, P0 ;  /* 0x0000008d0a057211 */ /* 0x000fe400000f3405 */
[C---:B------:R-:W-:Y:S01]  /*8730*/  @!P1 LEA R10, P0, R6.reuse, c[0x0][0x170], 0x1 ;  /* 0x00005c00060a9a11 */ /* 0x040fe200078008ff */
[----:B------:R-:W-:Y:S01]  /*8740*/  I2F R143, R142 ;  /* 0x0000008e008f7306 */ /* 0x000fe20000201400 */
        /* <DEDUP_REMOVED lines=20> */
[----:B------:R-:W-:Y:S01]  /*8890*/  @P1 STS.128 [R215+0x16000], RZ ;  /* 0x016000ffd7001388 */ /* 0x000fe20000000c00 */
[----:B------:R-:W-:-:S02]  /*88a0*/  IADD3 R180, R132, 0x8, RZ ;  /* 0x0000000884b47810 */ /* 0x000fc40007ffe0ff */
[C---:B------:R-:W-:Y:S01]  /*88b0*/  IADD3 R182, R132.reuse, 0x9, RZ ;  /* 0x0000000984b67810 */ /* 0x040fe20007ffe0ff */
        /* <DEDUP_REMOVED lines=8> */
[C---:B------:R-:W-:Y:S01]  /*8940*/  ISETP.GE.AND P6, PT, R142.reuse, R136, PT ;  /* 0x000000888e00720c */ /* 0x040fe20003fc6270 */
[----:B------:R-:W-:Y:S01]  /*8950*/  @!PT LDS RZ, [RZ] ;  /* 0x00000000fffff984 */ /* 0x000fe20000000800 */
[----:B------:R-:W-:Y:S01]  /*8960*/  @!PT LDS RZ, [RZ] ;  /* 0x00000000fffff984 */ /* 0x000fe20000000800 */
[----:B------:R-:W-:Y:S01]  /*8970*/  @!PT LDS RZ, [RZ] ;  /* 0x00000000fffff984 */ /* 0x000fe20000000800 */
[----:B------:R3:W-:Y:S01]  /*8980*/  @!P3 LDGSTS.E.BYPASS.LTC128B.128 [R215+0x13000], [R16.64] ;  /* 0x1300000010d7bfae */ /* 0x0007e2000b901d4c */
[----:B------:R-:W-:Y:S01]  /*8990*/  I2F R183, R182 ;  /* 0x000000b600b77306 */ /* 0x000fe20000201400 */
[----:B------:R-:W-:-:S02]  /*89a0*/  ISETP.GE.AND P0, PT, R142, R135, PT ;  /* 0x000000878e00720c */ /* 0x000fc40003f06270 */
[----:B------:R-:W-:Y:S01]  /*89b0*/  @P2 STS.128 [R215+0x15000], RZ ;  /* 0x015000ffd7002388 */ /* 0x000fe20000000c00 */
[C---:B------:R-:W-:Y:S02]  /*89c0*/  IADD3 R230, R132.reuse, 0x18, RZ ;  /* 0x0000001884e67810 */ /* 0x040fe40007ffe0ff */
        /* <DEDUP_REMOVED lines=18> */
[C---:B------:R-:W-:Y:S01]  /*8af0*/  ISETP.GE.AND P4, PT, R132.reuse, R136, PT ;  /* 0x000000888400720c */ /* 0x040fe20003f86270 */
[----:B------:R-:W5:Y:S01]  /*8b00*/  LDSM.16.M88.4 R28, [R209+0xc000] ;  /* 0x00c00000d11c783b */ /* 0x000f620000000200 */
[----:B------:R-:W-:Y:S01]  /*8b10*/  I2F R229, R230 ;  /* 0x000000e600e57306 */ /* 0x000fe20000201400 */
[C---:B------:R-:W-:Y:S02]  /*8b20*/  ISETP.GE.AND P5, PT, R132.reuse, R135, PT ;  /* 0x000000878400720c */ /* 0x040fe40003fa6270 */
[----:B------:R-:W3:Y:S04]  /*8b30*/  LDSM.16.M88.4 R20, [R209+0xc800] ;  /* 0x00c80000d114783b */ /* 0x000ee80000000200 */
[----:B--2---:R-:W2:Y:S01]  /*8b40*/  LDSM.16.M88.4 R12, [R209+0xd000] ;  /* 0x00d00000d10c783b */ /* 0x004ea20000000200 */
[----:B------:R-:W-:Y:S03]  /*8b50*/  I2F R219, R228 ;  /* 0x000000e400db7306 */ /* 0x000fe60000201400 */
        /* <DEDUP_REMOVED lines=11> */
[----:B----4-:R-:W1:Y:S01]  /*8c10*/  LDSM.16.M88.4 R4, [R203+0xc000] ;  /* 0x00c00000cb04783b */ /* 0x010e620000000200 */
[----:B------:R-:W-:Y:S03]  /*8c20*/  I2F R241, R238 ;  /* 0x000000ee00f17306 */ /* 0x000fe60000201400 */
[----:B------:R-:W-:Y:S01]  /*8c30*/  LDSM.16.M88.4 R176, [R210+0x4000] ;  /* 0x00400000d2b0783b */ /* 0x000fe20000000200 */
[C---:B------:R-:W-:Y:S03]  /*8c40*/  HMMA.16816.F32.BF16 R28, R164.reuse, R30, RZ ;  /* 0x0000001ea41c723c */ /* 0x040fe600000418ff */
[----:B------:R-:W0:Y:S05]  /*8c50*/  LDGDEPBAR ;  /* 0x00000000000079af */ /* 0x000e2a0000000000 */
[C---:B---3--:R-:W-:Y:S08]  /*8c60*/  HMMA.16816.F32.BF16 R24, R164.reuse, R20, RZ ;  /* 0x00000014a418723c */ /* 0x048ff000000418ff */
        /* <DEDUP_REMOVED lines=144> */
[----:B------:R-:W3:Y:S01]  /*9570*/  MUFU.TANH R157, R157 ;  /* 0x0000009d009d7308 */ /* 0x000ee20000002400 */
[----:B-1----:R-:W-:Y:S01]  /*9580*/  HMMA.16816.F32.BF16 R176, R28, R16, R176 ;  /* 0x000000101cb0723c */ /* 0x002fe200000418b0 */
[----:B------:R-:W-:Y:S01]  /*9590*/  FMUL.FTZ R27, R27, c[0x0][0x2ec] ;  /* 0x0000bb001b1b7a20 */ /* 0x000fe20000410000 */
[----:B----4-:R-:W-:-:S05]  /*95a0*/  IADD3 R35, R132, 0x38, RZ ;  /* 0x0000003884237810 */ /* 0x010fca0007ffe0ff */
[----:B------:R-:W1:Y:S01]  /*95b0*/  MUFU.TANH R156, R156 ;  /* 0x0000009c009c7308 */ /* 0x000e620000002400 */
[----:B------:R-:W-:Y:S01]  /*95c0*/  HMMA.16816.F32.BF16 R164, R28, R18, R164 ;  /* 0x000000121ca4723c */ /* 0x000fe200000418a4 */
[----:B------:R-:W4:Y:S01]  /*95d0*/  LDSM.16.M88.4 R16, [R203+0x11800] ;  /* 0x01180000cb10783b */ /* 0x000f220000000200 */
[----:B------:R-:W-:Y:S02]  /*95e0*/  FMUL.FTZ R20, R20, c[0x0][0x2ec] ;  /* 0x0000bb0014147a20 */ /* 0x000fe40000410000 */
[----:B--2---:R-:W-:-:S03]  /*95f0*/  FFMA.FTZ R240, R181, R0, R240 ;  /* 0x00000000b5f07223 */ /* 0x004fc600000100f0 */
[----:B------:R-:W2:Y:S01]  /*9600*/  MUFU.TANH R158, R158 ;  /* 0x0000009e009e7308 */ /* 0x000ea20000002400 */
[----:B------:R-:W-:Y:S01]  /*9610*/  HMMA.16816.F32.BF16 R172, R148, R6, R172 ;  /* 0x0000000694ac723c */ /* 0x000fe200000418ac */
[----:B------:R-:W4:Y:S01]  /*9620*/  LDSM.16.M88.4 R4, [R196+0x5800] ;  /* 0x00580000c404783b */ /* 0x000f220000000200 */
[----:B---3--:R-:W-:Y:S01]  /*9630*/  FFMA.FTZ R157, R181, R0, R157 ;  /* 0x00000000b59d7223 */ /* 0x008fe2000001009d */
[----:B------:R-:W-:-:S04]  /*9640*/  DEPBAR.LE SB0, 0x0 ;  /* 0x000080000000791a */ /* 0x000fc80000000000 */
        /* <DEDUP_REMOVED lines=14> */
[-C--:B------:R-:W-:Y:S01]  /*9730*/  FFMA.FTZ R11, R143, R0.reuse, R154 ;  /* 0x000000008f0b7223 */ /* 0x080fe2000001009a */
[----:B------:R-:W5:Y:S01]  /*9740*/  MUFU.TANH R27, R27 ;  /* 0x0000001b001b7308 */ /* 0x000f620000002400 */
[----:B------:R-:W-:Y:S01]  /*9750*/  FMUL.FTZ R148, R176, c[0x0][0x2ec] ;  /* 0x0000bb00b0947a20 */ /* 0x000fe20000410000 */
[----:B------:R-:W-:Y:S01]  /*9760*/  FSEL R10, R10, -INF , !P6 ;  /* 0xff8000000a0a7808 */ /* 0x000fe20007000000 */
[----:B---3--:R-:W-:Y:S01]  /*9770*/  FFMA.FTZ R24, R185, R0, R24 ;  /* 0x00000000b9187223 */ /* 0x008fe20000010018 */
[----:B------:R-:W-:Y:S01]  /*9780*/  ISETP.GE.AND P6, PT, R180, R136, PT ;  /* 0x00000088b400720c */ /* 0x000fe20003fc6270 */
[----:B------:R-:W-:Y:S01]  /*9790*/  FMUL.FTZ R15, R178, c[0x0][0x2ec] ;  /* 0x0000bb00b20f7a20 */ /* 0x000fe20000410000 */
[----:B----4-:R-:W-:Y:S01]  /*97a0*/  HMMA.16816.F32.BF16 R168, R28, R16, R168 ;  /* 0x000000101ca8723c */ /* 0x010fe200000418a8 */
[----:B------:R-:W-:Y:S01]  /*97b0*/  FSEL R11, R11, -INF , !P0 ;  /* 0xff8000000b0b7808 */ /* 0x000fe20004000000 */
[----:B------:R-:W3:Y:S01]  /*97c0*/  MUFU.TANH R20, R20 ;  /* 0x0000001400147308 */ /* 0x000ee20000002400 */
[----:B------:R-:W-:Y:S01]  /*97d0*/  ISETP.GE.AND P0, PT, R180, R135, PT ;  /* 0x00000087b400720c */ /* 0x000fe20003f06270 */
[----:B------:R-:W-:-:S02]  /*97e0*/  FMUL.FTZ R14, R177, c[0x0][0x2ec] ;  /* 0x0000bb00b10e7a20 */ /* 0x000fc40000410000 */
[-C--:B-1----:R-:W-:Y:S02]  /*97f0*/  FFMA.FTZ R185, R185, R0.reuse, R26 ;  /* 0x00000000b9b97223 */ /* 0x082fe4000001001a */
[----:B------:R-:W-:Y:S01]  /*9800*/  HMMA.16816.F32.BF16 R172, R28, R18, R172 ;  /* 0x000000121cac723c */ /* 0x000fe200000418ac */
[-C--:B--2---:R-:W-:Y:S01]  /*9810*/  FFMA.FTZ R22, R187, R0.reuse, R25 ;  /* 0x00000000bb167223 */ /* 0x084fe20000010019 */
[----:B------:R-:W1:Y:S01]  /*9820*/  MUFU.TANH R9, R9 ;  /* 0x0000000900097308 */ /* 0x000e620000002400 */
[----:B------:R-:W-:Y:S02]  /*9830*/  FMUL.FTZ R16, R179, c[0x0][0x2ec] ;  /* 0x0000bb00b3107a20 */ /* 0x000fe40000410000 */
[----:B-----5:R-:W-:-:S03]  /*9840*/  FFMA.FTZ R25, R187, R0, R27 ;  /* 0x00000000bb197223 */ /* 0x020fc6000001001b */
[----:B------:R-:W-:Y:S02]  /*9850*/  FMUL.FTZ R17, R164, c[0x0][0x2ec] ;  /* 0x0000bb00a4117a20 */ /* 0x000fe40000410000 */
[----:B------:R-:W2:Y:S01]  /*9860*/  MUFU.TANH R8, R8 ;  /* 0x0000000800087308 */ /* 0x000ea20000002400 */
[-C--:B---3--:R-:W-:Y:S02]  /*9870*/  FFMA.FTZ R20, R229, R0.reuse, R20 ;  /* 0x00000000e5147223 */ /* 0x088fe40000010014 */
[----:B------:R-:W-:Y:S02]  /*9880*/  FMUL.FTZ R19, R166, c[0x0][0x2ec] ;  /* 0x0000bb00a6137a20 */ /* 0x000fe40000410000 */
[----:B------:R-:W-:Y:S01]  /*9890*/  FMUL.FTZ R33, R165, c[0x0][0x2ec] ;  /* 0x0000bb00a5217a20 */ /* 0x000fe20000410000 */
[----:B------:R-:W-:Y:S01]  /*98a0*/  HMMA.16816.F32.BF16 R168, R144, R4, R168 ;  /* 0x0000000490a8723c */ /* 0x000fe200000418a8 */
[----:B------:R-:W-:Y:S01]  /*98b0*/  FMUL.FTZ R28, R167, c[0x0][0x2ec] ;  /* 0x0000bb00a71c7a20 */ /* 0x000fe20000410000 */
[----:B------:R-:W3:Y:S01]  /*98c0*/  MUFU.TANH R21, R21 ;  /* 0x0000001500157308 */ /* 0x000ee20000002400 */
[----:B-1----:R-:W-:-:S04]  /*98d0*/  FFMA.FTZ R9, R229, R0, R9 ;  /* 0x00000000e5097223 */ /* 0x002fc80000010009 */
[----:B------:R-:W-:Y:S01]  /*98e0*/  FSEL R4, R240, -INF , !P6 ;  /* 0xff800000f0047808 */ /* 0x000fe20007000000 */
[----:B------:R-:W-:Y:S01]  /*98f0*/  HMMA.16816.F32.BF16 R172, R144, R6, R172 ;  /* 0x0000000690ac723c */ /* 0x000fe200000418ac */
[C---:B------:R-:W-:Y:S01]  /*9900*/  ISETP.GE.AND P6, PT, R182.reuse, R136, PT ;  /* 0x00000088b600720c */ /* 0x040fe20003fc6270 */
[----:B------:R-:W1:Y:S01]  /*9910*/  MUFU.TANH R148, R148 ;  /* 0x0000009400947308 */ /* 0x000e620000002400 */
[----:B------:R-:W-:Y:S01]  /*9920*/  FSEL R5, R157, -INF , !P0 ;  /* 0xff8000009d057808 */ /* 0x000fe20004000000 */
[C---:B--2---:R-:W-:Y:S01]  /*9930*/  FFMA.FTZ R8, R219.reuse, R0, R8 ;  /* 0x00000000db087223 */ /* 0x044fe20000010008 */
[-C--:B------:R-:W-:Y:S02]  /*9940*/  ISETP.GE.AND P0, PT, R182, R135.reuse, PT ;  /* 0x00000087b600720c */ /* 0x080fe40003f06270 */
[----:B------:R-:W-:Y:S02]  /*9950*/  FSEL R18, R156, -INF , !P6 ;  /* 0xff8000009c127808 */ /* 0x000fe40007000000 */
[----:B------:R-:W-:Y:S01]  /*9960*/  ISETP.GE.AND P6, PT, R184, R136, PT ;  /* 0x00000088b800720c */ /* 0x000fe20003fc6270 */
[----:B------:R-:W2:Y:S01]  /*9970*/  MUFU.TANH R15, R15 ;  /* 0x0000000f000f7308 */ /* 0x000ea20000002400 */
[----:B------:R-:W-:Y:S01]  /*9980*/  FSEL R29, R158, -INF , !P0 ;  /* 0xff8000009e1d7808 */ /* 0x000fe20004000000 */
[----:B---3--:R-:W-:Y:S01]  /*9990*/  FFMA.FTZ R21, R219, R0, R21 ;  /* 0x00000000db157223 */ /* 0x008fe20000010015 */
[----:B------:R-:W-:-:S02]  /*99a0*/  ISETP.GE.AND P0, PT, R184, R135, PT ;  /* 0x00000087b800720c */ /* 0x000fc40003f06270 */
[----:B------:R-:W-:Y:S01]  /*99b0*/  FSEL R26, R24, -INF , !P6 ;  /* 0xff800000181a7808 */ /* 0x000fe20007000000 */
[----:B------:R-:W-:Y:S01]  /*99c0*/  FMUL.FTZ R30, R168, c[0x0][0x2ec] ;  /* 0x0000bb00a81e7a20 */ /* 0x000fe20000410000 */
[C---:B------:R-:W-:Y:S01]  /*99d0*/  ISETP.GE.AND P6, PT, R186.reuse, R136, PT ;  /* 0x00000088ba00720c */ /* 0x040fe20003fc6270 */
[----:B------:R-:W3:Y:S01]  /*99e0*/  MUFU.TANH R14, R14 ;  /* 0x0000000e000e7308 */ /* 0x000ee20000002400 */
[----:B------:R-:W-:Y:S01]  /*99f0*/  FSEL R27, R185, -INF , !P0 ;  /* 0xff800000b91b7808 */ /* 0x000fe20004000000 */
[----:B-1----:R-:W-:Y:S01]  /*9a00*/  FFMA.FTZ R148, R233, R0, R148 ;  /* 0x00000000e9947223 */ /* 0x002fe20000010094 */
[-C--:B------:R-:W-:Y:S01]  /*9a10*/  ISETP.GE.AND P0, PT, R186, R135.reuse, PT ;  /* 0x00000087ba00720c */ /* 0x080fe20003f06270 */
[----:B------:R-:W-:Y:S01]  /*9a20*/  FMUL.FTZ R170, R170, c[0x0][0x2ec] ;  /* 0x0000bb00aaaa7a20 */ /* 0x000fe20000410000 */
[----:B------:R-:W-:Y:S01]  /*9a30*/  FSEL R22, R22, -INF , !P6 ;  /* 0xff80000016167808 */ /* 0x000fe20007000000 */
[----:B------:R-:W-:Y:S01]  /*9a40*/  FMUL.FTZ R6, R169, c[0x0][0x2ec] ;  /* 0x0000bb00a9067a20 */ /* 0x000fe20000410000 */
[C---:B------:R-:W-:Y:S01]  /*9a50*/  ISETP.GE.AND P6, PT, R230.reuse, R136, PT ;  /* 0x00000088e600720c */ /* 0x040fe20003fc6270 */
[----:B------:R-:W1:Y:S01]  /*9a60*/  MUFU.TANH R16, R16 ;  /* 0x0000001000107308 */ /* 0x000e620000002400 */
[----:B------:R-:W-:Y:S01]  /*9a70*/  FSEL R25, R25, -INF , !P0 ;  /* 0xff80000019197808 */ /* 0x000fe20004000000 */
[----:B--2---:R-:W-:Y:S01]  /*9a80*/  FFMA.FTZ R15, R233, R0, R15 ;  /* 0x00000000e90f7223 */ /* 0x004fe2000001000f */
[-C--:B------:R-:W-:Y:S01]  /*9a90*/  ISETP.GE.AND P0, PT, R230, R135.reuse, PT ;  /* 0x00000087e600720c */ /* 0x080fe20003f06270 */
[----:B------:R-:W-:Y:S01]  /*9aa0*/  FMUL.FTZ R7, R171, c[0x0][0x2ec] ;  /* 0x0000bb00ab077a20 */ /* 0x000fe20000410000 */
[----:B------:R-:W-:Y:S01]  /*9ab0*/  FSEL R24, R20, -INF , !P6 ;  /* 0xff80000014187808 */ /* 0x000fe20007000000 */
[----:B------:R-:W-:Y:S01]  /*9ac0*/  FMUL.FTZ R175, R175, c[0x0][0x2ec] ;  /* 0x0000bb00afaf7a20 */ /* 0x000fe20000410000 */
[C---:B------:R-:W-:Y:S01]  /*9ad0*/  ISETP.GE.AND P6, PT, R228.reuse, R136, PT ;  /* 0x00000088e400720c */ /* 0x040fe20003fc6270 */
[----:B------:R-:W2:Y:S01]  /*9ae0*/  MUFU.TANH R17, R17 ;  /* 0x0000001100117308 */ /* 0x000ea20000002400 */
[----:B------:R-:W-:Y:S01]  /*9af0*/  FSEL R23, R9, -INF , !P0 ;  /* 0xff80000009177808 */ /* 0x000fe20004000000 */
[----:B---3--:R-:W-:Y:S01]  /*9b00*/  FFMA.FTZ R14, R235, R0, R14 ;  /* 0x00000000eb0e7223 */ /* 0x008fe2000001000e */
[----:B------:R-:W-:Y:S01]  /*9b10*/  ISETP.GE.AND P0, PT, R228, R135, PT ;  /* 0x00000087e400720c */ /* 0x000fe20003f06270 */
[----:B------:R-:W-:Y:S01]  /*9b20*/  FMUL.FTZ R9, R172, c[0x0][0x2ec] ;  /* 0x0000bb00ac097a20 */ /* 0x000fe20000410000 */
[----:B------:R-:W-:-:S02]  /*9b30*/  FSEL R20, R8, -INF , !P6 ;  /* 0xff80000008147808 */ /* 0x000fc40007000000 */
[----:B------:R-:W-:Y:S01]  /*9b40*/  ISETP.GE.AND P6, PT, R231, R136, PT ;  /* 0x00000088e700720c */ /* 0x000fe20003fc6270 */
[----:B------:R-:W3:Y:S01]  /*9b50*/  MUFU.TANH R19, R19 ;  /* 0x0000001300137308 */ /* 0x000ee20000002400 */
[----:B------:R-:W-:Y:S01]  /*9b60*/  FSEL R21, R21, -INF , !P0 ;  /* 0xff80000015157808 */ /* 0x000fe20004000000 */
[----:B-1----:R-:W-:Y:S01]  /*9b70*/  FFMA.FTZ R16, R235, R0, R16 ;  /* 0x00000000eb107223 */ /* 0x002fe20000010010 */
[-C--:B------:R-:W-:Y:S02]  /*9b80*/  ISETP.GE.AND P0, PT, R231, R135.reuse, PT ;  /* 0x00000087e700720c */ /* 0x080fe40003f06270 */
[----:B------:R-:W-:Y:S02]  /*9b90*/  FSEL R178, R148, -INF , !P6 ;  /* 0xff80000094b27808 */ /* 0x000fe40007000000 */
[C---:B------:R-:W-:Y:S01]  /*9ba0*/  ISETP.GE.AND P6, PT, R232.reuse, R136, PT ;  /* 0x00000088e800720c */ /* 0x040fe20003fc6270 */
[----:B------:R-:W1:Y:S01]  /*9bb0*/  MUFU.TANH R33, R33 ;  /* 0x0000002100217308 */ /* 0x000e620000002400 */
[----:B------:R-:W-:Y:S01]  /*9bc0*/  FSEL R179, R15, -INF , !P0 ;  /* 0xff8000000fb37808 */ /* 0x000fe20004000000 */
[-C--:B--2---:R-:W-:Y:S01]  /*9bd0*/  FFMA.FTZ R17, R237, R0.reuse, R17 ;  /* 0x00000000ed117223 */ /* 0x084fe20000010011 */
[----:B------:R-:W-:Y:S01]  /*9be0*/  ISETP.GE.AND P0, PT, R232, R135, PT ;  /* 0x00000087e800720c */ /* 0x000fe20003f06270 */
[----:B------:R-:W-:Y:S01]  /*9bf0*/  FMUL.FTZ R15, R173, c[0x0][0x2ec] ;  /* 0x0000bb00ad0f7a20 */ /* 0x000fe20000410000 */
[----:B------:R-:W-:Y:S01]  /*9c00*/  FSEL R180, R14, -INF , !P6 ;  /* 0xff8000000eb47808 */ /* 0x000fe20007000000 */
[----:B------:R-:W-:Y:S01]  /*9c10*/  FMUL.FTZ R14, R174, c[0x0][0x2ec] ;  /* 0x0000bb00ae0e7a20 */ /* 0x000fe20000410000 */
[----:B------:R-:W-:Y:S01]  /*9c20*/  FSEL R177, R16, -INF , !P0 ;  /* 0xff80000010b17808 */ /* 0x000fe20004000000 */
[----:B------:R-:W2:Y:S01]  /*9c30*/  MUFU.TANH R28, R28 ;  /* 0x0000001c001c7308 */ /* 0x000ea20000002400 */
[----:B---3--:R-:W-:Y:S01]  /*9c40*/  FFMA.FTZ R19, R237, R0, R19 ;  /* 0x00000000ed137223 */ /* 0x008fe20000010013 */
[----:B------:R-:W-:-:S02]  /*9c50*/  ISETP.GE.AND P6, PT, R234, R136, PT ;  /* 0x00000088ea00720c */ /* 0x000fc40003fc6270 */
[-C--:B------:R-:W-:Y:S02]  /*9c60*/  ISETP.GE.AND P0, PT, R234, R135.reuse, PT ;  /* 0x00000087ea00720c */ /* 0x080fe40003f06270 */
[----:B------:R-:W-:Y:S02]  /*9c70*/  FSEL R176, R17, -INF , !P6 ;  /* 0xff80000011b07808 */ /* 0x000fe40007000000 */
[----:B------:R-:W3:Y:S01]  /*9c80*/  MUFU.TANH R8, R170 ;  /* 0x000000aa00087308 */ /* 0x000ee20000002400 */
[----:B------:R-:W-:Y:S01]  /*9c90*/  FSEL R171, R19, -INF , !P0 ;  /* 0xff80000013ab7808 */ /* 0x000fe20004000000 */
[----:B-1----:R-:W-:Y:S01]  /*9ca0*/  FFMA.FTZ R33, R153, R0, R33 ;  /* 0x0000000099217223 */ /* 0x002fe20000010021 */
[C---:B------:R-:W-:Y:S02]  /*9cb0*/  ISETP.GE.AND P6, PT, R236.reuse, R136, PT ;  /* 0x00000088ec00720c */ /* 0x040fe40003fc6270 */
[----:B------:R-:W-:Y:S02]  /*9cc0*/  ISETP.GE.AND P0, PT, R236, R135, PT ;  /* 0x00000087ec00720c */ /* 0x000fe40003f06270 */
[----:B------:R-:W-:Y:S01]  /*9cd0*/  FSEL R172, R33, -INF , !P6 ;  /* 0xff80000021ac7808 */ /* 0x000fe20007000000 */
[----:B------:R-:W1:Y:S01]  /*9ce0*/  MUFU.TANH R32, R32 ;  /* 0x0000002000207308 */ /* 0x000e620000002400 */
[----:B--2---:R-:W-:Y:S01]  /*9cf0*/  FFMA.FTZ R28, R153, R0, R28 ;  /* 0x00000000991c7223 */ /* 0x004fe2000001001c */
[----:B------:R-:W-:-:S04]  /*9d00*/  ISETP.GE.AND P6, PT, R152, R136, PT ;  /* 0x000000889800720c */ /* 0x000fc80003fc6270 */
[----:B------:R-:W-:Y:S02]  /*9d10*/  FSEL R169, R28, -INF , !P0 ;  /* 0xff8000001ca97808 */ /* 0x000fe40004000000 */
[----:B------:R-:W2:Y:S01]  /*9d20*/  MUFU.TANH R30, R30 ;  /* 0x0000001e001e7308 */ /* 0x000ea20000002400 */
[----:B---3--:R-:W-:Y:S01]  /*9d30*/  FFMA.FTZ R157, R239, R0, R8 ;  /* 0x00000000ef9d7223 */ /* 0x008fe20000010008 */
[----:B------:R-:W-:-:S04]  /*9d40*/  ISETP.GE.AND P0, PT, R152, R135, PT ;  /* 0x000000879800720c */ /* 0x000fc80003f06270 */
[----:B------:R-:W-:Y:S02]  /*9d50*/  FSEL R157, R157, -INF , !P0 ;  /* 0xff8000009d9d7808 */ /* 0x000fe40004000000 */
[----:B------:R-:W3:Y:S01]  /*9d60*/  MUFU.TANH R6, R6 ;  /* 0x0000000600067308 */ /* 0x000ee20000002400 */
[----:B-1----:R-:W-:Y:S01]  /*9d70*/  FFMA.FTZ R32, R133, R0, R32 ;  /* 0x0000000085207223 */ /* 0x002fe20000010020 */
[----:B------:R-:W-:-:S04]  /*9d80*/  ISETP.GE.AND P0, PT, R238, R135, PT ;  /* 0x00000087ee00720c */ /* 0x000fc80003f06270 */
[----:B------:R-:W-:Y:S02]  /*9d90*/  FSEL R32, R32, -INF , !P4 ;  /* 0xff80000020207808 */ /* 0x000fe40006000000 */
[----:B------:R-:W1:Y:S01]  /*9da0*/  MUFU.TANH R7, R7 ;  /* 0x0000000700077308 */ /* 0x000e620000002400 */
[----:B--2---:R-:W-:Y:S01]  /*9db0*/  FFMA.FTZ R30, R239, R0, R30 ;  /* 0x00000000ef1e7223 */ /* 0x004fe2000001001e */
[----:B------:R-:W-:-:S04]  /*9dc0*/  ISETP.GE.AND P4, PT, R134, 0x4, PT ;  /* 0x000000048600780c */ /* 0x000fc80003f86270 */
[----:B------:R-:W-:Y:S02]  /*9dd0*/  FSEL R162, R30, -INF , !P6 ;  /* 0xff8000001ea27808 */ /* 0x000fe40007000000 */
[----:B------:R-:W-:Y:S01]  /*9de0*/  I2F R155, R35 ;  /* 0x00000023009b7306 */ /* 0x000fe20000201400 */
[----:B---3--:R-:W-:Y:S01]  /*9df0*/  FFMA.FTZ R6, R241, R0, R6 ;  /* 0x00000000f1067223 */ /* 0x008fe20000010006 */
[----:B------:R-:W-:-:S04]  /*9e00*/  ISETP.GE.AND P6, PT, R238, R136, PT ;  /* 0x00000088ee00720c */ /* 0x000fc80003fc6270 */
[----:B------:R-:W-:Y:S02]  /*9e10*/  FSEL R160, R6, -INF , !P6 ;  /* 0xff80000006a07808 */ /* 0x000fe40007000000 */
[----:B------:R-:W2:Y:S01]  /*9e20*/  MUFU.TANH R9, R9 ;  /* 0x0000000900097308 */ /* 0x000ea20000002400 */
[----:B-1----:R-:W-:Y:S01]  /*9e30*/  FFMA.FTZ R7, R241, R0, R7 ;  /* 0x00000000f1077223 */ /* 0x002fe20000010007 */
[----:B------:R-:W-:-:S04]  /*9e40*/  ISETP.GE.AND P6, PT, R35, R136, PT ;  /* 0x000000882300720c */ /* 0x000fc80003fc6270 */
[----:B------:R-:W-:Y:S02]  /*9e50*/  FSEL R149, R7, -INF , !P0 ;  /* 0xff80000007957808 */ /* 0x000fe40004000000 */
[----:B------:R-:W1:Y:S01]  /*9e60*/  MUFU.TANH R14, R14 ;  /* 0x0000000e000e7308 */ /* 0x000e620000002400 */
[----:B------:R-:W-:Y:S01]  /*9e70*/  BAR.SYNC.DEFER_BLOCKING 0x0 ;  /* 0x0000000000007b1d */ /* 0x000fe20000010000 */
[----:B------:R-:W-:-:S06]  /*9e80*/  ISETP.GE.AND P0, PT, R35, R135, PT ;  /* 0x000000872300720c */ /* 0x000fcc0003f06270 */
[----:B------:R-:W-:Y:S01]  /*9e90*/  I2F R13, R12 ;  /* 0x0000000c000d7306 */ /* 0x000fe20000201400 */
[----:B--2---:R-:W-:-:S05]  /*9ea0*/  FFMA.FTZ R9, R155, R0, R9 ;  /* 0x000000009b097223 */ /* 0x004fca0000010009 */
        /* <DEDUP_REMOVED lines=69> */
.L_x_251:
[----:B------:R-:W-:Y:S05]  /*a300*/  BSYNC B0 ;  /* 0x0000000000007941 */ /* 0x000fea0003800000 */
.L_x_250:
[----:B------:R-:W0:Y:S02]  /*a310*/  LDGDEPBAR ;  /* 0x00000000000079af */ /* 0x000e240000000000 */
.L_x_249:
[----:B-1----:R-:W-:Y:S01]  /*a320*/  FMNMX.FTZ R13, R137, R32, !PT ;  /* 0x00000020890d7209 */ /* 0x002fe20007810000 */
[----:B------:R-:W-:Y:S01]  /*a330*/  LDSM.16.MT88.4 R144, [R202+0x12800] ;  /* 0x01280000ca90783b */ /* 0x000fe20000004200 */
[----:B--2---:R-:W-:Y:S02]  /*a340*/  FMNMX.FTZ R8, R2, R7, !PT ;  /* 0x0000000702087209 */ /* 0x004fe40007810000 */
        /* <DEDUP_REMOVED lines=33> */
[----:B-1----:R-:W-:-:S03]  /*a560*/  FMNMX.FTZ R6, R13, R6, !PT ;  /* 0x000000060d067209 */ /* 0x002fc60007810000 */
[----:B------:R-:W-:Y:S01]  /*a570*/  LDSM.16.MT88.4 R12, [R202+0x12000] ;  /* 0x01200000ca0c783b */ /* 0x000fe20000004200 */
        /* <DEDUP_REMOVED lines=13> */
[--C-:B------:R-:W-:Y:S02]  /*a650*/  FFMA.FTZ R154, R32, c[0x0][0x23c], -R159.reuse ;  /* 0x00008f00209a7a23 */ /* 0x100fe4000001089f */
[----:B------:R-:W-:Y:S01]  /*a660*/  FFMA.FTZ R135, R5, c[0x0][0x23c], -R158 ;  /* 0x00008f0005877a23 */ /* 0x000fe2000001089e */
[----:B------:R-:W-:Y:S01]  /*a670*/  FSEL R5, R132, RZ, P0 ;  /* 0x000000ff84057208 */ /* 0x000fe20000000000 */
[----:B------:R-:W-:Y:S01]  /*a680*/  FADD.FTZ R4, R137, -R4 ;  /* 0x8000000489047221 */ /* 0x000fe20000010000 */
[----:B------:R-:W-:Y:S01]  /*a690*/  MUFU.EX2 R152, R152 ;  /* 0x0000009800987308 */ /* 0x000fe20000000800 */
[----:B------:R-:W-:Y:S01]  /*a6a0*/  FFMA.FTZ R153, R10, c[0x0][0x23c], -R159 ;  /* 0x00008f000a997a23 */ /* 0x000fe2000001089f */
[----:B------:R-:W-:Y:S01]  /*a6b0*/  LDSM.16.MT88.4 R32, [R201+0x12800] ;  /* 0x01280000c920783b */ /* 0x000fe20000004200 */
[----:B------:R-:W-:-:S02]  /*a6c0*/  FADD.FTZ R5, R2, -R5 ;  /* 0x8000000502057221 */ /* 0x000fc40000010000 */
[--C-:B------:R-:W-:Y:S02]  /*a6d0*/  FFMA.FTZ R143, R18, c[0x0][0x23c], -R159.reuse ;  /* 0x00008f00128f7a23 */ /* 0x100fe4000001089f */
[--C-:B------:R-:W-:Y:S01]  /*a6e0*/  FFMA.FTZ R142, R7, c[0x0][0x23c], -R158.reuse ;  /* 0x00008f00078e7a23 */ /* 0x100fe2000001089e */
[----:B------:R-:W-:Y:S01]  /*a6f0*/  MUFU.EX2 R154, R154 ;  /* 0x0000009a009a7308 */ /* 0x000fe20000000800 */
[--C-:B------:R-:W-:Y:S01]  /*a700*/  FFMA.FTZ R136, R11, c[0x0][0x23c], -R158.reuse ;  /* 0x00008f000b887a23 */ /* 0x100fe2000001089e */
[----:B------:R-:W1:Y:S01]  /*a710*/  LDSM.16.MT88.4 R16, [R204+0x12000] ;  /* 0x01200000cc10783b */ /* 0x000e620000004200 */
[----:B------:R-:W-:Y:S02]  /*a720*/  FFMA.FTZ R156, R29, c[0x0][0x23c], -R158 ;  /* 0x00008f001d9c7a23 */ /* 0x000fe4000001089e */
[----:B------:R-:W-:Y:S01]  /*a730*/  FMUL.FTZ R137, R4, c[0x0][0x23c] ;  /* 0x00008f0004897a20 */ /* 0x000fe20000410000 */
[----:B------:R-:W2:Y:S01]  /*a740*/  LDSM.16.MT88.4 R8, [R201+0x12000] ;  /* 0x01200000c908783b */ /* 0x000ea20000004200 */
[----:B------:R-:W-:Y:S01]  /*a750*/  FMUL.FTZ R2, R5, c[0x0][0x23c] ;  /* 0x00008f0005027a20 */ /* 0x000fe20000410000 */
[----:B------:R-:W3:Y:S01]  /*a760*/  MUFU.EX2 R153, R153 ;  /* 0x0000009900997308 */ /* 0x000ee20000000800 */
[--C-:B------:R-:W-:Y:S01]  /*a770*/  FFMA.FTZ R161, R26, c[0x0][0x23c], -R159.reuse ;  /* 0x00008f001aa17a23 */ /* 0x100fe2000001089f */
[----:B------:R-:W-:Y:S01]  /*a780*/  LDSM.16.MT88.4 R28, [R200+0x12800] ;  /* 0x01280000c81c783b */ /* 0x000fe20000004200 */
[----:B------:R-:W-:-:S02]  /*a790*/  FFMA.FTZ R164, R22, c[0x0][0x23c], -R159 ;  /* 0x00008f0016a47a23 */ /* 0x000fc4000001089f */
[--C-:B------:R-:W-:Y:S02]  /*a7a0*/  FFMA.FTZ R163, R24, c[0x0][0x23c], -R159.reuse ;  /* 0x00008f0018a37a23 */ /* 0x100fe4000001089f */
[--C-:B------:R-:W-:Y:S01]  /*a7b0*/  FFMA.FTZ R166, R20, c[0x0][0x23c], -R159.reuse ;  /* 0x00008f0014a67a23 */ /* 0x100fe2000001089f */
[----:B------:R-:W4:Y:S01]  /*a7c0*/  MUFU.EX2 R143, R143 ;  /* 0x0000008f008f7308 */ /* 0x000f220000000800 */
[--C-:B------:R-:W-:Y:S02]  /*a7d0*/  FFMA.FTZ R165, R27, c[0x0][0x23c], -R158.reuse ;  /* 0x00008f001ba57a23 */ /* 0x100fe4000001089e */
[--C-:B------:R-:W-:Y:S02]  /*a7e0*/  FFMA.FTZ R168, R25, c[0x0][0x23c], -R158.reuse ;  /* 0x00008f0019a87a23 */ /* 0x100fe4000001089e */
[--C-:B------:R-:W-:Y:S01]  /*a7f0*/  FFMA.FTZ R167, R23, c[0x0][0x23c], -R158.reuse ;  /* 0x00008f0017a77a23 */ /* 0x100fe2000001089e */
[----:B------:R-:W-:Y:S01]  /*a800*/  LDSM.16.MT88.4 R24, [R204+0x14800] ;  /* 0x01480000cc18783b */ /* 0x000fe20000004200 */
[----:B------:R-:W-:Y:S01]  /*a810*/  FFMA.FTZ R170, R21, c[0x0][0x23c], -R158 ;  /* 0x00008f0015aa7a23 */ /* 0x000fe2000001089e */
[----:B------:R-:W-:Y:S01]  /*a820*/  MUFU.EX2 R142, R142 ;  /* 0x0000008e008e7308 */ /* 0x000fe20000000800 */
[----:B---3--:R-:W-:Y:S01]  /*a830*/  F2FP.BF16.PACK_AB R4, R153, R154 ;  /* 0x0000009a9904723e */ /* 0x008fe200000010ff */
[----:B------:R-:W-:Y:S01]  /*a840*/  LDSM.16.MT88.4 R20, [R202+0x14800] ;  /* 0x01480000ca14783b */ /* 0x000fe20000004200 */
[----:B------:R-:W-:-:S02]  /*a850*/  FFMA.FTZ R173, R178, c[0x0][0x23c], -R159 ;  /* 0x00008f00b2ad7a23 */ /* 0x000fc4000001089f */
[--C-:B------:R-:W-:Y:S02]  /*a860*/  FFMA.FTZ R174, R176, c[0x0][0x23c], -R159.reuse ;  /* 0x00008f00b0ae7a23 */ /* 0x100fe4000001089f */
[--C-:B------:R-:W-:Y:S01]  /*a870*/  FFMA.FTZ R175, R172, c[0x0][0x23c], -R159.reuse ;  /* 0x00008f00acaf7a23 */ /* 0x100fe2000001089f */
[----:B------:R-:W3:Y:S01]  /*a880*/  MUFU.EX2 R136, R136 ;  /* 0x0000008800887308 */ /* 0x000ee20000000800 */
[----:B----4-:R-:W-:Y:S01]  /*a890*/  F2FP.BF16.PACK_AB R6, R143, R152 ;  /* 0x000000988f06723e */ /* 0x010fe200000010ff */
[----:B------:R-:W-:Y:S02]  /*a8a0*/  FFMA.FTZ R178, R180, c[0x0][0x23c], -R159 ;  /* 0x00008f00b4b27a23 */ /* 0x000fe4000001089f */
[--C-:B------:R-:W-:Y:S02]  /*a8b0*/  FFMA.FTZ R172, R179, c[0x0][0x23c], -R158.reuse ;  /* 0x00008f00b3ac7a23 */ /* 0x100fe4000001089e */
[--C-:B------:R-:W-:Y:S02]  /*a8c0*/  FFMA.FTZ R177, R177, c[0x0][0x23c], -R158.reuse ;  /* 0x00008f00b1b17a23 */ /* 0x100fe4000001089e */
        /* <DEDUP_REMOVED lines=10> */
[----:B------:R-:W3:Y:S01]  /*a970*/  MUFU.EX2 R137, R137 ;  /* 0x0000008900897308 */ /* 0x000ee20000000800 */
[--C-:B------:R-:W-:Y:S02]  /*a980*/  FFMA.FTZ R179, R151, c[0x0][0x23c], -R158.reuse ;  /* 0x00008f0097b37a23 */ /* 0x100fe4000001089e */
[----:B------:R-:W-:Y:S02]  /*a990*/  FFMA.FTZ R159, R148, c[0x0][0x23c], -R159 ;  /* 0x00008f00949f7a23 */ /* 0x000fe4000001089f */
[----:B------:R-:W-:Y:S01]  /*a9a0*/  FFMA.FTZ R158, R155, c[0x0][0x23c], -R158 ;  /* 0x00008f009b9e7a23 */ /* 0x000fe2000001089e */
[----:B------:R-:W-:Y:S02]  /*a9b0*/  LDSM.16.MT88.4 R148, [R202+0x13800] ;  /* 0x01380000ca94783b */ /* 0x000fe40000004200 */
[----:B------:R-:W5:Y:S01]  /*a9c0*/  MUFU.EX2 R2, R2 ;  /* 0x0000000200027308 */ /* 0x000f620000000800 */
[----:B----4-:R-:W-:Y:S01]  /*a9d0*/  F2FP.BF16.PACK_AB R7, R156, R135 ;  /* 0x000000879c07723e */ /* 0x010fe200000010ff */
[----:B---3--:R-:W-:-:S06]  /*a9e0*/  FMUL.FTZ R120, R120, R137 ;  /* 0x0000008978787220 */ /* 0x008fcc0000410000 */
[----:B------:R-:W-:Y:S01]  /*a9f0*/  MUFU.EX2 R161, R161 ;  /* 0x000000a100a17308 */ /* 0x000fe20000000800 */
[-C--:B------:R-:W-:Y:S02]  /*aa00*/  FMUL.FTZ R121, R121, R137.reuse ;  /* 0x0000008979797220 */ /* 0x080fe40000410000 */
[-C--:B------:R-:W-:Y:S02]  /*aa10*/  FMUL.FTZ R116, R116, R137.reuse ;  /* 0x0000008974747220 */ /* 0x080fe40000410000 */
[----:B------:R-:W-:Y:S02]  /*aa20*/  FMUL.FTZ R117, R117, R137 ;  /* 0x0000008975757220 */ /* 0x000fe40000410000 */
[-C--:B-----5:R-:W-:Y:S01]  /*aa30*/  FMUL.FTZ R122, R122, R2.reuse ;  /* 0x000000027a7a7220 */ /* 0x0a0fe20000410000 */
[----:B------:R-:W3:Y:S01]  /*aa40*/  MUFU.EX2 R164, R164 ;  /* 0x000000a400a47308 */ /* 0x000ee20000000800 */
        /* <DEDUP_REMOVED lines=24> */
[----:B------:R-:W-:Y:S01]  /*abd0*/  FMUL.FTZ R109, R109, R137 ;  /* 0x000000896d6d7220 */ /* 0x000fe20000410000 */
[----:B------:R-:W1:Y:S01]  /*abe0*/  LDSM.16.MT88.4 R16, [R200+0x12000] ;  /* 0x01200000c810783b */ /* 0x000e620000004200 */
        /* <DEDUP_REMOVED lines=27> */
[----:B------:R-:W2:Y:S01]  /*ada0*/  MUFU.EX2 R178, R178 ;  /* 0x000000b200b27308 */ /* 0x000ea20000000800 */
[-C--:B------:R-:W-:Y:S02]  /*adb0*/  FMUL.FTZ R103, R103, R2.reuse ;  /* 0x0000000267677220 */ /* 0x080fe40000410000 */
[-C--:B------:R-:W-:Y:S01]  /*adc0*/  FMUL.FTZ R44, R44, R137.reuse ;  /* 0x000000892c2c7220 */ /* 0x080fe20000410000 */
[----:B-1----:R-:W-:Y:S01]  /*add0*/  HMMA.16816.F32.BF16 R104, R4, R16, R104 ;  /* 0x000000100468723c */ /* 0x002fe20000041868 */
[----:B------:R-:W-:Y:S02]  /*ade0*/  FMUL.FTZ R45, R45, R137 ;  /* 0x000000892d2d7220 */ /* 0x000fe40000410000 */
[-C--:B------:R-:W-:Y:S01]  /*adf0*/  FMUL.FTZ R46, R46, R2.reuse ;  /* 0x000000022e2e7220 */ /* 0x080fe20000410000 */
[----:B------:R-:W-:Y:S01]  /*ae00*/  MUFU.EX2 R174, R174 ;  /* 0x000000ae00ae7308 */ /* 0x000fe20000000800 */
[----:B------:R-:W-:-:S02]  /*ae10*/  FMUL.FTZ R47, R47, R2 ;  /* 0x000000022f2f7220 */ /* 0x000fc40000410000 */
[-C--:B------:R-:W-:Y:S01]  /*ae20*/  FMUL.FTZ R48, R48, R137.reuse ;  /* 0x0000008930307220 */ /* 0x080fe20000410000 */
[C---:B------:R-:W-:Y:S01]  /*ae30*/  HMMA.16816.F32.BF16 R100, R4.reuse, R18, R100 ;  /* 0x000000120464723c */ /* 0x040fe20000041864 */
[-C--:B------:R-:W-:Y:S01]  /*ae40*/  FMUL.FTZ R49, R49, R137.reuse ;  /* 0x0000008931317220 */ /* 0x080fe20000410000 */
[----:B------:R-:W1:Y:S01]  /*ae50*/  LDSM.16.MT88.4 R16, [R201+0x14000] ;  /* 0x01400000c910783b */ /* 0x000e620000004200 */
        /* <DEDUP_REMOVED lines=80> */
[-C--:B------:R-:W-:Y:S02]  /*b360*/  FMUL.FTZ R99, R99, R2.reuse ;  /* 0x0000000263637220 */ /* 0x080fe40000410000 */
[----:B------:R-:W-:Y:S01]  /*b370*/  FFMA.FTZ R154, R226, R137, R154 ;  /* 0x00000089e29a7223 */ /* 0x000fe2000001009a */
[----:B--2---:R-:W-:Y:S01]  /*b380*/  HMMA.16816.F32.BF16 R92, R4, R8, R92 ;  /* 0x00000008045c723c */ /* 0x004fe2000004185c */
[----:B------:R-:W-:Y:S01]  /*b390*/  FFMA.FTZ R227, R227, R2, R142 ;  /* 0x00000002e3e37223 */ /* 0x000fe2000001008e */
[----:B------:R-:W-:Y:S01]  /*b3a0*/  MOV R142, R3 ;  /* 0x00000003008e7202 */ /* 0x000fe20000000f00 */
[----:B------:R-:W-:-:S02]  /*b3b0*/  FADD.FTZ R153, R153, R154 ;  /* 0x0000009a99997221 */ /* 0x000fc40000010000 */
[----:B------:R-:W-:Y:S02]  /*b3c0*/  FADD.FTZ R136, R136, R227 ;  /* 0x000000e388887221 */ /* 0x000fe40000010000 */
[----:B------:R-:W-:Y:S01]  /*b3d0*/  FADD.FTZ R2, R152, R153 ;  /* 0x0000009998027221 */ /* 0x000fe20000010000 */
[----:B------:R-:W-:Y:S01]  /*b3e0*/  HMMA.16816.F32.BF16 R96, R4, R10, R96 ;  /* 0x0000000a0460723c */ /* 0x000fe20000041860 */
[----:B------:R-:W-:Y:S01]  /*b3f0*/  LDSM.16.MT88.4 R8, [R200+0x14800] ;  /* 0x01480000c808783b */ /* 0x000fe20000004200 */
[----:B------:R-:W-:Y:S02]  /*b400*/  FADD.FTZ R135, R135, R136 ;  /* 0x0000008887877221 */ /* 0x000fe40000010000 */
[----:B------:R-:W-:Y:S02]  /*b410*/  FADD.FTZ R2, R143, R2 ;  /* 0x000000028f027221 */ /* 0x000fe40000010000 */
[----:B------:R-:W-:Y:S01]  /*b420*/  FADD.FTZ R156, R156, R135 ;  /* 0x000000879c9c7221 */ /* 0x000fe20000010000 */
[----:B---3--:R-:W-:Y:S01]  /*b430*/  F2FP.BF16.PACK_AB R4, R164, R161 ;  /* 0x000000a1a404723e */ /* 0x008fe200000010ff */
[----:B------:R-:W-:Y:S01]  /*b440*/  FADD.FTZ R161, R161, R2 ;  /* 0x00000002a1a17221 */ /* 0x000fe20000010000 */
[----:B-----5:R-:W-:Y:S01]  /*b450*/  F2FP.BF16.PACK_AB R5, R168, R165 ;  /* 0x000000a5a805723e */ /* 0x020fe200000010ff */
[----:B------:R-:W-:Y:S01]  /*b460*/  FADD.FTZ R165, R165, R156 ;  /* 0x0000009ca5a57221 */ /* 0x000fe20000010000 */
[----:B------:R-:W-:Y:S01]  /*b470*/  F2FP.BF16.PACK_AB R6, R166, R163 ;  /* 0x000000a3a606723e */ /* 0x000fe200000010ff */
[----:B------:R-:W-:Y:S01]  /*b480*/  FADD.FTZ R164, R164, R161 ;  /* 0x000000a1a4a47221 */ /* 0x000fe20000010000 */
[----:B------:R-:W-:Y:S01]  /*b490*/  F2FP.BF16.PACK_AB R7, R170, R167 ;  /* 0x000000a7aa07723e */ /* 0x000fe200000010ff */
[----:B------:R-:W-:-:S02]  /*b4a0*/  FADD.FTZ R168, R168, R165 ;  /* 0x000000a5a8a87221 */ /* 0x000fc40000010000 */
[----:B------:R-:W-:-:S04]  /*b4b0*/  FADD.FTZ R163, R163, R164 ;  /* 0x000000a4a3a37221 */ /* 0x000fc80000010000 */
[----:B----4-:R-:W-:Y:S01]  /*b4c0*/  HMMA.16816.F32.BF16 R128, R4, R12, R128 ;  /* 0x0000000c0480723c */ /* 0x010fe20000041880 */
[----:B------:R-:W-:-:S07]  /*b4d0*/  FADD.FTZ R166, R166, R163 ;  /* 0x000000a3a6a67221 */ /* 0x000fce0000010000 */
        /* <DEDUP_REMOVED lines=32> */
[C---:B-1----:R-:W-:Y:S08]  /*b6e0*/  HMMA.16816.F32.BF16 R92, R4.reuse, R16, R92 ;  /* 0x00000010045c723c */ /* 0x042ff0000004185c */
[----:B------:R-:W-:Y:S01]  /*b6f0*/  HMMA.16816.F32.BF16 R96, R4, R18, R96 ;  /* 0x000000120460723c */ /* 0x000fe20000041860 */
[----:B------:R-:W1:Y:S06]  /*b700*/  LDSM.16.MT88.4 R16, [R201+0x15000] ;  /* 0x01500000c910783b */ /* 0x000e6c0000004200 */
[----:B------:R-:W-:Y:S01]  /*b710*/  F2FP.BF16.PACK_AB R4, R178, R173 ;  /* 0x000000adb204723e */ /* 0x000fe200000010ff */
[----:B------:R-:W-:Y:S01]  /*b720*/  FADD.FTZ R173, R173, R166 ;  /* 0x000000a6adad7221 */ /* 0x000fe20000010000 */
[----:B------:R-:W-:-:S02]  /*b730*/  F2FP.BF16.PACK_AB R5, R177, R172 ;  /* 0x000000acb105723e */ /* 0x000fc400000010ff */
[----:B------:R-:W-:Y:S02]  /*b740*/  F2FP.BF16.PACK_AB R6, R175, R174 ;  /* 0x000000aeaf06723e */ /* 0x000fe400000010ff */
[----:B------:R-:W-:-:S07]  /*b750*/  F2FP.BF16.PACK_AB R7, R176, R171 ;  /* 0x000000abb007723e */ /* 0x000fce00000010ff */
[C---:B--2---:R-:W-:Y:S08]  /*b760*/  HMMA.16816.F32.BF16 R128, R4.reuse, R12, R128 ;  /* 0x0000000c0480723c */ /* 0x044ff00000041880 */
[C---:B------:R-:W-:Y:S01]  /*b770*/  HMMA.16816.F32.BF16 R124, R4.reuse, R14, R124 ;  /* 0x0000000e047c723c */ /* 0x040fe2000004187c */
[----:B------:R-:W2:Y:S07]  /*b780*/  LDSM.16.MT88.4 R12, [R200+0x15000] ;  /* 0x01500000c80c783b */ /* 0x000eae0000004200 */
[C---:B-----5:R-:W-:Y:S08]  /*b790*/  HMMA.16816.F32.BF16 R120, R4.reuse, R8, R120 ;  /* 0x000000080478723c */ /* 0x060ff00000041878 */
        /* <DEDUP_REMOVED lines=26> */
[C---:B-1----:R-:W-:Y:S08]  /*b940*/  HMMA.16816.F32.BF16 R84, R4.reuse, R16, R84 ;  /* 0x000000100454723c */ /* 0x042ff00000041854 */
[C---:B------:R-:W-:Y:S01]  /*b950*/  HMMA.16816.F32.BF16 R88, R4.reuse, R18, R88 ;  /* 0x000000120458723c */ /* 0x040fe20000041858 */
[----:B------:R-:W-:Y:S07]  /*b960*/  LDSM.16.MT88.4 R16, [R200+0x15800] ;  /* 0x01580000c810783b */ /* 0x000fee0000004200 */
[C---:B--2---:R-:W-:Y:S08]  /*b970*/  HMMA.16816.F32.BF16 R92, R4.reuse, R12, R92 ;  /* 0x0000000c045c723c */ /* 0x044ff0000004185c */
        /* <DEDUP_REMOVED lines=36> */
[----:B------:R-:W-:Y:S01]  /*bbc0*/  HMMA.16816.F32.BF16 R100, R4, R34, R100 ;  /* 0x000000220464723c */ /* 0x000fe20000041864 */
[----:B------:R-:W-:Y:S02]  /*bbd0*/  FADD.FTZ R226, R159, R160 ;  /* 0x000000a09fe27221 */ /* 0x000fe40000010000 */
[----:B------:R-:W-:-:S05]  /*bbe0*/  FADD.FTZ R227, R158, R179 ;  /* 0x000000b39ee37221 */ /* 0x000fca0000010000 */
[C---:B------:R-:W-:Y:S08]  /*bbf0*/  HMMA.16816.F32.BF16 R44, R4.reuse, R28, R44 ;  /* 0x0000001c042c723c */ /* 0x040ff0000004182c */
        /* <DEDUP_REMOVED lines=12> */
.L_x_245:
[----:B------:R-:W-:-:S07]  /*bcc0*/  IADD3 R219, R142, -0x1, RZ ;  /* 0xffffffff8edb7810 */ /* 0x000fce0007ffe0ff */
.L_x_252:
        /* <DEDUP_REMOVED lines=10> */
.L_x_256:
        /* <DEDUP_REMOVED lines=54> */
.L_x_254:
        /* <DEDUP_REMOVED lines=74> */
[C---:B---3--:R-:W-:Y:S03]  /*c570*/  HMMA.16816.F32.BF16 R28, R140.reuse, R156, RZ ;  /* 0x0000009c8c1c723c */ /* 0x048fe600000418ff */
[----:B------:R-:W-:Y:S05]  /*c580*/  LDSM.16.M88.4 R132, [R196+0x800] ;  /* 0x00080000c484783b */ /* 0x000fea0000000200 */
        /* <DEDUP_REMOVED lines=15> */
[----:B------:R-:W-:Y:S01]  /*c680*/  LDSM.16.M88.4 R176, [R208+0x4000] ;  /* 0x00400000d0b0783b */ /* 0x000fe20000000200 */
[C---:B--2---:R-:W-:Y:S08]  /*c690*/  HMMA.16816.F32.BF16 R4, R180.reuse, R184, R4 ;  /* 0x000000b8b404723c */ /* 0x044ff00000041804 */
[C---:B------:R-:W-:Y:S08]  /*c6a0*/  HMMA.16816.F32.BF16 R8, R180.reuse, R186, R8 ;  /* 0x000000bab408723c */ /* 0x040ff00000041808 */
        /* <DEDUP_REMOVED lines=9> */
[----:B------:R-:W2:Y:S01]  /*c740*/  LDSM.16.M88.4 R180, [R195] ;  /* 0x00000000c3b4783b */ /* 0x000ea20000000200 */
[C---:B------:R-:W-:Y:S08]  /*c750*/  HMMA.16816.F32.BF16 R4, R152.reuse, R156, R4 ;  /* 0x0000009c9804723c */ /* 0x040ff00000041804 */
[C---:B------:R-:W-:Y:S01]  /*c760*/  HMMA.16816.F32.BF16 R8, R152.reuse, R158, R8 ;  /* 0x0000009e9808723c */ /* 0x040fe20000041808 */
[----:B------:R-:W-:Y:S07]  /*c770*/  LDSM.16.M88.4 R156, [R192] ;  /* 0x00000000c09c783b */ /* 0x000fee0000000200 */
[C---:B------:R-:W-:Y:S08]  /*c780*/  HMMA.16816.F32.BF16 R12, R152.reuse, R132, R12 ;  /* 0x00000084980c723c */ /* 0x040ff0000004180c */
[C---:B------:R-:W-:Y:S01]  /*c790*/  HMMA.16816.F32.BF16 R16, R152.reuse, R134, R16 ;  /* 0x000000869810723c */ /* 0x040fe20000041810 */
[----:B------:R-:W2:Y:S07]  /*c7a0*/  LDSM.16.M88.4 R132, [R194] ;  /* 0x00000000c284783b */ /* 0x000eae0000000200 */
[C---:B-1----:R-:W-:Y:S08]  /*c7b0*/  HMMA.16816.F32.BF16 R20, R152.reuse, R160, R20 ;  /* 0x000000a09814723c */ /* 0x042ff00000041814 */
        /* <DEDUP_REMOVED lines=22> */
[C---:B------:R-:W-:Y:S08]  /*c920*/  HMMA.16816.F32.BF16 R12, R176.reuse, R132, R12 ;  /* 0x00000084b00c723c */ /* 0x040ff0000004180c */
[C---:B------:R-:W-:Y:S01]  /*c930*/  HMMA.16816.F32.BF16 R16, R176.reuse, R134, R16 ;  /* 0x00000086b010723c */ /* 0x040fe20000041810 */
[----:B------:R-:W2:Y:S07]  /*c940*/  LDSM.16.M88.4 R132, [R196+0x2800] ;  /* 0x00280000c484783b */ /* 0x000eae0000000200 */
[C---:B-1----:R-:W-:Y:S08]  /*c950*/  HMMA.16816.F32.BF16 R20, R176.reuse, R152, R20 ;  /* 0x00000098b014723c */ /* 0x042ff00000041814 */
        /* <DEDUP_REMOVED lines=24> */
[----:B------:R-:W2:Y:S07]  /*cae0*/  LDSM.16.M88.4 R132, [R190] ;  /* 0x00000000be84783b */ /* 0x000eae0000000200 */
[C---:B-1----:R-:W-:Y:S08]  /*caf0*/  HMMA.16816.F32.BF16 R20, R168.reuse, R152, R20 ;  /* 0x00000098a814723c */ /* 0x042ff00000041814 */
        /* <DEDUP_REMOVED lines=21> */
[C---:B------:R-:W-:Y:S08]  /*cc50*/  HMMA.16816.F32.BF16 R12, R160.reuse, R132, R12 ;  /* 0x00000084a00c723c */ /* 0x040ff0000004180c */
[C---:B------:R-:W-:Y:S01]  /*cc60*/  HMMA.16816.F32.BF16 R16, R160.reuse, R134, R16 ;  /* 0x00000086a010723c */ /* 0x040fe20000041810 */
[----:B------:R-:W2:Y:S07]  /*cc70*/  LDSM.16.M88.4 R132, [R196+0x4800] ;  /* 0x00480000c484783b */ /* 0x000eae0000000200 */
[C---:B-1----:R-:W-:Y:S08]  /*cc80*/  HMMA.16816.F32.BF16 R20, R160.reuse, R152, R20 ;  /* 0x00000098a014723c */ /* 0x042ff00000041814 */
        /* <DEDUP_REMOVED lines=9> */
[C---:B------:R-:W-:Y:S08]  /*cd20*/  HMMA.16816.F32.BF16 R24, R168.reuse, R146, R24 ;  /* 0x00000092a818723c */ /* 0x040ff00000041818 */
[C---:B------:R-:W-:Y:S08]  /*cd30*/  HMMA.16816.F32.BF16 R28, R168.reuse, R148, R28 ;  /* 0x00000094a81c723c */ /* 0x040ff0000004181c */
[----:B------:R-:W-:Y:S08]  /*cd40*/  HMMA.16816.F32.BF16 R32, R168, R150, R32 ;  /* 0x00000096a820723c */ /* 0x000ff00000041820 */
[C---:B------:R-:W-:Y:S08]  /*cd50*/  HMMA.16816.F32.BF16 R4, R176.reuse, R180, R4 ;  /* 0x000000b4b004723c */ /* 0x040ff00000041804 */
[C---:B------:R-:W-:Y:S08]  /*cd60*/  HMMA.16816.F32.BF16 R8, R176.reuse, R182, R8 ;  /* 0x000000b6b008723c */ /* 0x040ff00000041808 */
[C---:B------:R-:W-:Y:S08]  /*cd70*/  HMMA.16816.F32.BF16 R12, R176.reuse, R132, R12 ;  /* 0x00000084b00c723c */ /* 0x040ff0000004180c */
[C---:B------:R-:W-:Y:S04]  /*cd80*/  HMMA.16816.F32.BF16 R16, R176.reuse, R134, R16 ;  /* 0x00000086b010723c */ /* 0x040fe80000041810 */
[----:B------:R-:W-:Y:S02]  /*cd90*/  FMUL.FTZ R231, R4, c[0x0][0x2ec] ;  /* 0x0000bb0004e77a20 */ /* 0x000fe40000410000 */
[----:B------:R-:W-:Y:S02]  /*cda0*/  FMUL.FTZ R233, R5, c[0x0][0x2ec] ;  /* 0x0000bb0005e97a20 */ /* 0x000fe40000410000 */
[C---:B-1----:R-:W-:Y:S02]  /*cdb0*/  HMMA.16816.F32.BF16 R20, R176.reuse, R140, R20 ;  /* 0x0000008cb014723c */ /* 0x042fe40000041814 */
[----:B------:R-:W1:Y:S02]  /*cdc0*/  MUFU.TANH R231, R231 ;  /* 0x000000e700e77308 */ /* 0x000e640000002400 */
[----:B------:R-:W-:Y:S02]  /*cdd0*/  FMUL.FTZ R235, R6, c[0x0][0x2ec] ;  /* 0x0000bb0006eb7a20 */ /* 0x000fe40000410000 */
[----:B----4-:R-:W-:Y:S02]  /*cde0*/  FMUL.FTZ R237, R7, c[0x0][0x2ec] ;  /* 0x0000bb0007ed7a20 */ /* 0x010fe40000410000 */
[----:B------:R-:W-:Y:S01]  /*cdf0*/  FMUL.FTZ R132, R12, c[0x0][0x2ec] ;  /* 0x0000bb000c847a20 */ /* 0x000fe20000410000 */
[C---:B------:R-:W-:Y:S03]  /*ce00*/  HMMA.16816.F32.BF16 R24, R176.reuse, R142, R24 ;  /* 0x0000008eb018723c */ /* 0x040fe60000041818 */
[----:B------:R2:W3:Y:S01]  /*ce10*/  MUFU.TANH R162, R132 ;  /* 0x0000008400a27308 */ /* 0x0004e20000002400 */
[----:B------:R-:W-:Y:S02]  /*ce20*/  FMUL.FTZ R239, R8, c[0x0][0x2ec] ;  /* 0x0000bb0008ef7a20 */ /* 0x000fe40000410000 */
[----:B------:R-:W-:Y:S02]  /*ce30*/  FMUL.FTZ R241, R9, c[0x0][0x2ec] ;  /* 0x0000bb0009f17a20 */ /* 0x000fe40000410000 */
[----:B------:R-:W-:Y:S04]  /*ce40*/  FMUL.FTZ R243, R10, c[0x0][0x2ec] ;  /* 0x0000bb000af37a20 */ /* 0x000fe80000410000 */
[----:B------:R-:W-:Y:S01]  /*ce50*/  FMUL.FTZ R245, R11, c[0x0][0x2ec] ;  /* 0x0000bb000bf57a20 */ /* 0x000fe20000410000 */
[----:B------:R-:W4:Y:S01]  /*ce60*/  MUFU.TANH R233, R233 ;  /* 0x000000e900e97308 */ /* 0x000f220000002400 */
[----:B------:R-:W-:Y:S02]  /*ce70*/  FMUL.FTZ R247, R13, c[0x0][0x2ec] ;  /* 0x0000bb000df77a20 */ /* 0x000fe40000410000 */
[----:B------:R-:W-:Y:S02]  /*ce80*/  FMUL.FTZ R230, R20, c[0x0][0x2ec] ;  /* 0x0000bb0014e67a20 */ /* 0x000fe40000410000 */
[----:B------:R-:W-:Y:S02]  /*ce90*/  FMUL.FTZ R234, R22, c[0x0][0x2ec] ;  /* 0x0000bb0016ea7a20 */ /* 0x000fe40000410000 */
[----:B------:R-:W-:Y:S02]  /*cea0*/  FMUL.FTZ R232, R23, c[0x0][0x2ec] ;  /* 0x0000bb0017e87a20 */ /* 0x000fe40000410000 */
[----:B------:R-:W-:Y:S01]  /*ceb0*/  FMUL.FTZ R2, R14, c[0x0][0x2ec] ;  /* 0x0000bb000e027a20 */ /* 0x000fe20000410000 */
[----:B------:R1:W1:Y:S01]  /*cec0*/  MUFU.TANH R160, R230 ;  /* 0x000000e600a07308 */ /* 0x0002620000002400 */
[----:B------:R-:W-:Y:S02]  /*ced0*/  FMUL.FTZ R251, R15, c[0x0][0x2ec] ;  /* 0x0000bb000ffb7a20 */ /* 0x000fe40000410000 */
[----:B------:R-:W-:Y:S01]  /*cee0*/  FMUL.FTZ R249, R16, c[0x0][0x2ec] ;  /* 0x0000bb0010f97a20 */ /* 0x000fe20000410000 */
[----:B--2---:R-:W2:Y:S01]  /*cef0*/  LDSM.16.M88.4 R132, [R196+0x5800] ;  /* 0x00580000c484783b */ /* 0x004ea20000000200 */
[----:B------:R-:W-:Y:S04]  /*cf00*/  DEPBAR.LE SB0, 0x0 ;  /* 0x000080000000791a */ /* 0x000fe80000000000 */
[----:B-----5:R-:W-:Y:S01]  /*cf10*/  FMUL.FTZ R138, R17, c[0x0][0x2ec] ;  /* 0x0000bb00118a7a20 */ /* 0x020fe20000410000 */
[----:B------:R5:W2:Y:S01]  /*cf20*/  MUFU.TANH R157, R234 ;  /* 0x000000ea009d7308 */ /* 0x000aa20000002400 */
[----:B------:R-:W-:Y:S01]  /*cf30*/  BAR.SYNC.DEFER_BLOCKING 0x0 ;  /* 0x0000000000007b1d */ /* 0x000fe20000010000 */
[----:B------:R-:W-:Y:S02]  /*cf40*/  FMUL.FTZ R139, R18, c[0x0][0x2ec] ;  /* 0x0000bb00128b7a20 */ /* 0x000fe40000410000 */
[----:B------:R-:W-:Y:S02]  /*cf50*/  FMUL.FTZ R137, R19, c[0x0][0x2ec] ;  /* 0x0000bb0013897a20 */ /* 0x000fe40000410000 */
[----:B------:R-:W-:Y:S02]  /*cf60*/  FMUL.FTZ R236, R21, c[0x0][0x2ec] ;  /* 0x0000bb0015ec7a20 */ /* 0x000fe40000410000 */
[----:B------:R-:W-:Y:S02]  /*cf70*/  FMUL.FTZ R240, R24, c[0x0][0x2ec] ;  /* 0x0000bb0018f07a20 */ /* 0x000fe40000410000 */
[----:B------:R2:W2:Y:S01]  /*cf80*/  MUFU.TANH R155, R232 ;  /* 0x000000e8009b7308 */ /* 0x0004a20000002400 */
[----:B------:R-:W-:Y:S02]  /*cf90*/  FMUL.FTZ R238, R25, c[0x0][0x2ec] ;  /* 0x0000bb0019ee7a20 */ /* 0x000fe40000410000 */
[----:B-1----:R-:W-:Y:S07]  /*cfa0*/  FMUL.FTZ R230, R26, c[0x0][0x2ec] ;  /* 0x0000bb001ae67a20 */ /* 0x002fee0000410000 */
[----:B------:R-:W1:Y:S10]  /*cfb0*/  MUFU.TANH R235, R235 ;  /* 0x000000eb00eb7308 */ /* 0x000e740000002400 */
[----:B------:R-:W1:Y:S01]  /*cfc0*/  MUFU.TANH R237, R237 ;  /* 0x000000ed00ed7308 */ /* 0x000e620000002400 */
[C---:B--2---:R-:W-:Y:S09]  /*cfd0*/  HMMA.16816.F32.BF16 R28, R176.reuse, R132, R28 ;  /* 0x00000084b01c723c */ /* 0x044ff2000004181c */
[----:B------:R-:W2:Y:S03]  /*cfe0*/  MUFU.TANH R239, R239 ;  /* 0x000000ef00ef7308 */ /* 0x000ea60000002400 */
[----:B------:R-:W-:Y:S01]  /*cff0*/  FMUL.FTZ R133, R27, c[0x0][0x2ec] ;  /* 0x0000bb001b857a20 */ /* 0x000fe20000410000 */
[----:B------:R-:W-:Y:S06]  /*d000*/  HMMA.16816.F32.BF16 R32, R176, R134, R32 ;  /* 0x00000086b020723c */ /* 0x000fec0000041820 */
[----:B------:R1:W1:Y:S06]  /*d010*/  MUFU.TANH R151, R133 ;  /* 0x0000008500977308 */ /* 0x00026c0000002400 */
[----:B------:R-:W-:Y:S04]  /*d020*/  FMUL.FTZ R134, R29, c[0x0][0x2ec] ;  /* 0x0000bb001d867a20 */ /* 0x000fe80000410000 */
[----:B------:R-:W2:Y:S01]  /*d030*/  MUFU.TANH R241, R241 ;  /* 0x000000f100f17308 */ /* 0x000ea20000002400 */
[----:B------:R-:W-:Y:S02]  /*d040*/  FMUL.FTZ R132, R28, c[0x0][0x2ec] ;  /* 0x0000bb001c847a20 */ /* 0x000fe40000410000 */
[----:B-----5:R-:W-:Y:S02]  /*d050*/  FMUL.FTZ R234, R30, c[0x0][0x2ec] ;  /* 0x0000bb001eea7a20 */ /* 0x020fe40000410000 */
[----:B------:R-:W-:Y:S03]  /*d060*/  FMUL.FTZ R232, R31, c[0x0][0x2ec] ;  /* 0x0000bb001fe87a20 */ /* 0x000fe60000410000 */
[----:B------:R-:W-:Y:S02]  /*d070*/  FMUL.FTZ R135, R34, c[0x0][0x2ec] ;  /* 0x0000bb0022877a20 */ /* 0x000fe40000410000 */
[----:B------:R5:W2:Y:S01]  /*d080*/  MUFU.TANH R148, R134 ;  /* 0x0000008600947308 */ /* 0x000aa20000002400 */
[----:B-1----:R-:W-:Y:S09]  /*d090*/  FMUL.FTZ R133, R32, c[0x0][0x2ec] ;  /* 0x0000bb0020857a20 */ /* 0x002ff20000410000 */
[----:B------:R1:W1:Y:S10]  /*d0a0*/  MUFU.TANH R150, R132 ;  /* 0x0000008400967308 */ /* 0x0002740000002400 */
[----:B------:R-:W2:Y:S01]  /*d0b0*/  MUFU.TANH R243, R243 ;  /* 0x000000f300f37308 */ /* 0x000ea20000002400 */
[----:B-----5:R-:W-:Y:S09]  /*d0c0*/  FMUL.FTZ R134, R35, c[0x0][0x2ec] ;  /* 0x0000bb0023867a20 */ /* 0x020ff20000410000 */
[----:B------:R-:W2:Y:S01]  /*d0d0*/  MUFU.TANH R245, R245 ;  /* 0x000000f500f57308 */ /* 0x000ea20000002400 */
[----:B-1----:R-:W-:Y:S09]  /*d0e0*/  FMUL.FTZ R132, R33, c[0x0][0x2ec] ;  /* 0x0000bb0021847a20 */ /* 0x002ff20000410000 */
[----:B------:R-:W1:Y:S10]  /*d0f0*/  MUFU.TANH R247, R247 ;  /* 0x000000f700f77308 */ /* 0x000e740000002400 */
[----:B------:R-:W1:Y:S10]  /*d100*/  MUFU.TANH R2, R2 ;  /* 0x0000000200027308 */ /* 0x000e740000002400 */
[----:B------:R-:W1:Y:S10]  /*d110*/  MUFU.TANH R251, R251 ;  /* 0x000000fb00fb7308 */ /* 0x000e740000002400 */
[----:B------:R-:W1:Y:S10]  /*d120*/  MUFU.TANH R249, R249 ;  /* 0x000000f900f97308 */ /* 0x000e740000002400 */
[----:B------:R-:W1:Y:S10]  /*d130*/  MUFU.TANH R138, R138 ;  /* 0x0000008a008a7308 */ /* 0x000e740000002400 */
[----:B------:R-:W1:Y:S10]  /*d140*/  MUFU.TANH R139, R139 ;  /* 0x0000008b008b7308 */ /* 0x000e740000002400 */
[----:B------:R-:W1:Y:S10]  /*d150*/  MUFU.TANH R137, R137 ;  /* 0x0000008900897308 */ /* 0x000e740000002400 */
[----:B------:R1:W1:Y:S10]  /*d160*/  MUFU.TANH R158, R236 ;  /* 0x000000ec009e7308 */ /* 0x0002740000002400 */
[----:B------:R1:W1:Y:S10]  /*d170*/  MUFU.TANH R156, R240 ;  /* 0x000000f0009c7308 */ /* 0x0002740000002400 */
[----:B------:R1:W1:Y:S10]  /*d180*/  MUFU.TANH R154, R238 ;  /* 0x000000ee009a7308 */ /* 0x0002740000002400 */
[----:B------:R1:W1:Y:S10]  /*d190*/  MUFU.TANH R153, R230 ;  /* 0x000000e600997308 */ /* 0x0002740000002400 */
[----:B------:R1:W1:Y:S10]  /*d1a0*/  MUFU.TANH R149, R234 ;  /* 0x000000ea00957308 */ /* 0x0002740000002400 */
[----:B------:R1:W1:Y:S10]  /*d1b0*/  MUFU.TANH R147, R232 ;  /* 0x000000e800937308 */ /* 0x0002740000002400 */
[----:B------:R1:W1:Y:S10]  /*d1c0*/  MUFU.TANH R146, R133 ;  /* 0x0000008500927308 */ /* 0x0002740000002400 */
[----:B------:R1:W1:Y:S10]  /*d1d0*/  MUFU.TANH R144, R132 ;  /* 0x0000008400907308 */ /* 0x0002740000002400 */
[----:B------:R-:W1:Y:S10]  /*d1e0*/  MUFU.TANH R135, R135 ;  /* 0x0000008700877308 */ /* 0x000e740000002400 */
[----:B------:R-:W1:Y:S02]  /*d1f0*/  MUFU.TANH R134, R134 ;  /* 0x0000008600867308 */ /* 0x000e640000002400 */
[----:B-1234-:R-:W-:-:S05]  /*d200*/  @P5 BRA `(.L_x_256) ;  /* 0xffffeb6000005947 */ /* 0x01efca000383ffff */
.L_x_255:
        /* <DEDUP_REMOVED lines=12> */
[C---:B------:R-:W-:Y:S02]  /*d2d0*/  IADD3 R5, R4.reuse, 0x19, RZ ;  /* 0x0000001904057810 */ /* 0x040fe40007ffe0ff */
[C---:B------:R-:W-:Y:S02]  /*d2e0*/  IADD3 R19, R4.reuse, 0x20, RZ ;  /* 0x0000002004137810 */ /* 0x040fe40007ffe0ff */
[C---:B------:R-:W-:Y:S02]  /*d2f0*/  IADD3 R13, R4.reuse, 0x21, RZ ;  /* 0x00000021040d7810 */ /* 0x040fe40007ffe0ff */
[C---:B------:R-:W-:Y:S02]  /*d300*/  IADD3 R11, R4.reuse, 0x28, RZ ;  /* 0x00000028040b7810 */ /* 0x040fe40007ffe0ff */
[C---:B------:R-:W-:Y:S01]  /*d310*/  IADD3 R7, R4.reuse, 0x29, RZ ;  /* 0x0000002904077810 */ /* 0x040fe20007ffe0ff */
[----:B------:R-:W-:Y:S01]  /*d320*/  I2F R8, R8 ;  /* 0x0000000800087306 */ /* 0x000fe20000201400 */
[C---:B------:R-:W-:Y:S02]  /*d330*/  IADD3 R9, R4.reuse, 0x30, RZ ;  /* 0x0000003004097810 */ /* 0x040fe40007ffe0ff */
[----:B------:R-:W-:Y:S07]  /*d340*/  IADD3 R17, R4, 0x38, RZ ;  /* 0x0000003804117810 */ /* 0x000fee0007ffe0ff */
        /* <DEDUP_REMOVED lines=14> */
[-C--:B------:R-:W-:Y:S02]  /*d430*/  FFMA.FTZ R237, R10, R0.reuse, R237 ;  /* 0x000000000aed7223 */ /* 0x080fe400000100ed */
[CC--:B------:R-:W-:Y:S02]  /*d440*/  FFMA.FTZ R239, R8.reuse, R0.reuse, R239 ;  /* 0x0000000008ef7223 */ /* 0x0c0fe400000100ef */
[-C--:B------:R-:W-:Y:S01]  /*d450*/  FFMA.FTZ R243, R8, R0.reuse, R243 ;  /* 0x0000000008f37223 */ /* 0x080fe200000100f3 */
[----:B------:R-:W-:Y:S01]  /*d460*/  FMNMX.FTZ R8, R235, R3, !PT ;  /* 0x00000003eb087209 */ /* 0x000fe20007810000 */
[-C--:B------:R-:W-:Y:S02]  /*d470*/  FFMA.FTZ R233, R10, R0.reuse, R233 ;  /* 0x000000000ae97223 */ /* 0x080fe400000100e9 */
[----:B------:R-:W-:Y:S01]  /*d480*/  FFMA.FTZ R143, R15, R0, R2 ;  /* 0x000000000f8f7223 */ /* 0x000fe20000010002 */
[----:B------:R-:W-:Y:S01]  /*d490*/  FMNMX.FTZ R2, R231, R136, !PT ;  /* 0x00000088e7027209 */ /* 0x000fe20007810000 */
[C---:B------:R-:W-:Y:S01]  /*d4a0*/  FFMA.FTZ R245, R6.reuse, R0, R245 ;  /* 0x0000000006f57223 */ /* 0x040fe200000100f5 */
[----:B------:R-:W-:Y:S01]  /*d4b0*/  FMNMX.FTZ R8, R237, R8, !PT ;  /* 0x00000008ed087209 */ /* 0x000fe20007810000 */
[----:B------:R-:W-:Y:S01]  /*d4c0*/  FFMA.FTZ R241, R6, R0, R241 ;  /* 0x0000000006f17223 */ /* 0x000fe200000100f1 */
[----:B------:R-:W-:Y:S01]  /*d4d0*/  FMNMX.FTZ R10, R233, R2, !PT ;  /* 0x00000002e90a7209 */ /* 0x000fe20007810000 */
[----:B------:R-:W-:Y:S01]  /*d4e0*/  FFMA.FTZ R162, R15, R0, R162 ;  /* 0x000000000fa27223 */ /* 0x000fe200000100a2 */
[----:B------:R-:W-:Y:S01]  /*d4f0*/  FMNMX.FTZ R8, R243, R8, !PT ;  /* 0x00000008f3087209 */ /* 0x000fe20007810000 */
[-C--:B------:R-:W-:Y:S01]  /*d500*/  FFMA.FTZ R141, R142, R0.reuse, R251 ;  /* 0x000000008e8d7223 */ /* 0x080fe200000100fb */
[----:B------:R-:W-:Y:S01]  /*d510*/  IADD3 R6, R4, 0x31, RZ ;  /* 0x0000003104067810 */ /* 0x000fe20007ffe0ff */
[----:B------:R-:W-:Y:S01]  /*d520*/  FFMA.FTZ R142, R142, R0, R247 ;  /* 0x000000008e8e7223 */ /* 0x000fe200000100f7 */
[----:B------:R-:W-:Y:S01]  /*d530*/  FMNMX.FTZ R2, R245, R8, !PT ;  /* 0x00000008f5027209 */ /* 0x000fe20007810000 */
[C---:B------:R-:W-:Y:S01]  /*d540*/  FFMA.FTZ R139, R140.reuse, R0, R139 ;  /* 0x000000008c8b7223 */ /* 0x040fe2000001008b */
[----:B------:R-:W-:Y:S01]  /*d550*/  FMNMX.FTZ R8, R239, R10, !PT ;  /* 0x0000000aef087209 */ /* 0x000fe20007810000 */
[----:B------:R-:W1:Y:S01]  /*d560*/  I2F R15, R6 ;  /* 0x00000006000f7306 */ /* 0x000e620000201400 */
[----:B------:R-:W-:Y:S01]  /*d570*/  FMNMX.FTZ R2, R143, R2, !PT ;  /* 0x000000028f027209 */ /* 0x000fe20007810000 */
[----:B------:R-:W-:Y:S01]  /*d580*/  FFMA.FTZ R140, R140, R0, R249 ;  /* 0x000000008c8c7223 */ /* 0x000fe200000100f9 */
[----:B------:R-:W-:Y:S01]  /*d590*/  FMNMX.FTZ R21, R241, R8, !PT ;  /* 0x00000008f1157209 */ /* 0x000fe20007810000 */
[----:B------:R-:W-:Y:S01]  /*d5a0*/  FFMA.FTZ R137, R5, R0, R137 ;  /* 0x0000000005897223 */ /* 0x000fe20000010089 */
[----:B------:R-:W-:Y:S01]  /*d5b0*/  FMNMX.FTZ R2, R141, R2, !PT ;  /* 0x000000028d027209 */ /* 0x000fe20007810000 */
[-C--:B------:R-:W-:Y:S01]  /*d5c0*/  FFMA.FTZ R138, R5, R0.reuse, R138 ;  /* 0x00000000058a7223 */ /* 0x080fe2000001008a */
[----:B------:R-:W-:Y:S01]  /*d5d0*/  FMNMX.FTZ R21, R162, R21, !PT ;  /* 0x00000015a2157209 */ /* 0x000fe20007810000 */
[----:B------:R-:W-:Y:S01]  /*d5e0*/  FFMA.FTZ R157, R19, R0, R157 ;  /* 0x00000000139d7223 */ /* 0x000fe2000001009d */
[----:B------:R-:W-:Y:S01]  /*d5f0*/  FMNMX.FTZ R2, R139, R2, !PT ;  /* 0x000000028b027209 */ /* 0x000fe20007810000 */
[-C--:B------:R-:W-:Y:S01]  /*d600*/  FFMA.FTZ R155, R13, R0.reuse, R155 ;  /* 0x000000000d9b7223 */ /* 0x080fe2000001009b */
[----:B------:R-:W-:Y:S01]  /*d610*/  FMNMX.FTZ R21, R142, R21, !PT ;  /* 0x000000158e157209 */ /* 0x000fe20007810000 */
[-C--:B------:R-:W-:Y:S01]  /*d620*/  FFMA.FTZ R160, R19, R0.reuse, R160 ;  /* 0x0000000013a07223 */ /* 0x080fe200000100a0 */
[----:B------:R-:W-:Y:S01]  /*d630*/  IADD3 R5, R4, 0x39, RZ ;  /* 0x0000003904057810 */ /* 0x000fe20007ffe0ff */
[----:B------:R-:W-:Y:S01]  /*d640*/  FFMA.FTZ R153, R11, R0, R153 ;  /* 0x000000000b997223 */ /* 0x000fe20000010099 */
[----:B------:R-:W-:Y:S01]  /*d650*/  FMNMX.FTZ R2, R137, R2, !PT ;  /* 0x0000000289027209 */ /* 0x000fe20007810000 */
[-C--:B------:R-:W-:Y:S01]  /*d660*/  FFMA.FTZ R158, R13, R0.reuse, R158 ;  /* 0x000000000d9e7223 */ /* 0x080fe2000001009e */
[----:B------:R-:W-:Y:S01]  /*d670*/  FMNMX.FTZ R21, R140, R21, !PT ;  /* 0x000000158c157209 */ /* 0x000fe20007810000 */
[----:B------:R-:W-:Y:S01]  /*d680*/  FFMA.FTZ R151, R7, R0, R151 ;  /* 0x0000000007977223 */ /* 0x000fe20000010097 */
[----:B------:R-:W2:Y:S01]  /*d690*/  I2F R5, R5 ;  /* 0x0000000500057306 */ /* 0x000ea20000201400 */
[----:B------:R-:W-:Y:S01]  /*d6a0*/  FMNMX.FTZ R2, R157, R2, !PT ;  /* 0x000000029d027209 */ /* 0x000fe20007810000 */
[-C--:B------:R-:W-:Y:S01]  /*d6b0*/  FFMA.FTZ R156, R11, R0.reuse, R156 ;  /* 0x000000000b9c7223 */ /* 0x080fe2000001009c */
[----:B------:R-:W-:Y:S01]  /*d6c0*/  FMNMX.FTZ R21, R138, R21, !PT ;  /* 0x000000158a157209 */ /* 0x000fe20007810000 */
[----:B------:R-:W-:Y:S01]  /*d6d0*/  FFMA.FTZ R149, R9, R0, R149 ;  /* 0x0000000009957223 */ /* 0x000fe20000010095 */
[----:B------:R-:W-:Y:S01]  /*d6e0*/  FMNMX.FTZ R2, R155, R2, !PT ;  /* 0x000000029b027209 */ /* 0x000fe20007810000 */
[-C--:B------:R-:W-:Y:S01]  /*d6f0*/  FFMA.FTZ R154, R7, R0.reuse, R154 ;  /* 0x00000000079a7223 */ /* 0x080fe2000001009a */
[----:B------:R-:W-:Y:S01]  /*d700*/  FMNMX.FTZ R21, R160, R21, !PT ;  /* 0x00000015a0157209 */ /* 0x000fe20007810000 */
[----:B-1----:R-:W-:Y:S01]  /*d710*/  FFMA.FTZ R147, R15, R0, R147 ;  /* 0x000000000f937223 */ /* 0x002fe20000010093 */
[----:B------:R-:W-:Y:S01]  /*d720*/  FMNMX.FTZ R2, R153, R2, !PT ;  /* 0x0000000299027209 */ /* 0x000fe20007810000 */
[-C--:B------:R-:W-:Y:S01]  /*d730*/  FFMA.FTZ R150, R9, R0.reuse, R150 ;  /* 0x0000000009967223 */ /* 0x080fe20000010096 */
[----:B------:R-:W-:Y:S01]  /*d740*/  FMNMX.FTZ R21, R158, R21, !PT ;  /* 0x000000159e157209 */ /* 0x000fe20007810000 */
[----:B------:R-:W-:Y:S01]  /*d750*/  FFMA.FTZ R148, R15, R0, R148 ;  /* 0x000000000f947223 */ /* 0x000fe20000010094 */
[----:B------:R-:W-:Y:S01]  /*d760*/  FMNMX.FTZ R2, R151, R2, !PT ;  /* 0x0000000297027209 */ /* 0x000fe20007810000 */
[----:B------:R-:W-:Y:S01]  /*d770*/  FFMA.FTZ R146, R17, R0, R146 ;  /* 0x0000000011927223 */ /* 0x000fe20000010092 */
[----:B------:R-:W-:Y:S01]  /*d780*/  FMNMX.FTZ R21, R156, R21, !PT ;  /* 0x000000159c157209 */ /* 0x000fe20007810000 */
[----:B------:R-:W-:Y:S01]  /*d790*/  LDSM.16.MT88.4 R12, [R204+0x12000] ;  /* 0x01200000cc0c783b */ /* 0x000fe20000004200 */
[----:B------:R-:W-:Y:S02]  /*d7a0*/  FMNMX.FTZ R2, R149, R2, !PT ;  /* 0x0000000295027209 */ /* 0x000fe40007810000 */
[----:B------:R-:W-:Y:S02]  /*d7b0*/  FMNMX.FTZ R21, R154, R21, !PT ;  /* 0x000000159a157209 */ /* 0x000fe40007810000 */
[----:B------:R-:W-:Y:S02]  /*d7c0*/  FMNMX.FTZ R2, R147, R2, !PT ;  /* 0x0000000293027209 */ /* 0x000fe40007810000 */
[----:B------:R-:W-:Y:S01]  /*d7d0*/  FMNMX.FTZ R21, R150, R21, !PT ;  /* 0x0000001596157209 */ /* 0x000fe20007810000 */
[----:B--2---:R-:W-:Y:S01]  /*d7e0*/  FFMA.FTZ R134, R5, R0, R134 ;  /* 0x0000000005867223 */ /* 0x004fe20000010086 */
[----:B------:R-:W-:Y:S01]  /*d7f0*/  FMNMX.FTZ R7, R135, R2, !PT ;  /* 0x0000000287077209 */ /* 0x000fe20007810000 */
[----:B------:R-:W-:Y:S01]  /*d800*/  FFMA.FTZ R144, R5, R0, R144 ;  /* 0x0000000005907223 */ /* 0x000fe20000010090 */
[----:B------:R-:W-:Y:S02]  /*d810*/  FMNMX.FTZ R21, R148, R21, !PT ;  /* 0x0000001594157209 */ /* 0x000fe40007810000 */
[----:B------:R-:W-:Y:S02]  /*d820*/  FMNMX.FTZ R4, R134, R7, !PT ;  /* 0x0000000786047209 */ /* 0x000fe40007810000 */
[----:B------:R-:W-:Y:S03]  /*d830*/  FMNMX.FTZ R21, R146, R21, !PT ;  /* 0x0000001592157209 */ /* 0x000fe60007810000 */
[----:B------:R-:W1:Y:S01]  /*d840*/  SHFL.BFLY PT, R7, R4, 0x2, 0x1f ;  /* 0x0c401f0004077f89 */ /* 0x000e6200000e0000 */
[----:B------:R-:W-:Y:S07]  /*d850*/  FMNMX.FTZ R9, R144, R21, !PT ;  /* 0x0000001590097209 */ /* 0x000fee0007810000 */
[----:B------:R-:W2:Y:S08]  /*d860*/  SHFL.BFLY PT, R8, R9, 0x2, 0x1f ;  /* 0x0c401f0009087f89 */ /* 0x000eb000000e0000 */
[----:B------:R-:W-:Y:S01]  /*d870*/  LDSM.16.MT88.4 R20, [R202+0x12000] ;  /* 0x01200000ca14783b */ /* 0x000fe20000004200 */
        /* <DEDUP_REMOVED lines=12> */
[C---:B------:R-:W-:Y:S02]  /*d940*/  FMUL.FTZ R145, R133.reuse, c[0x0][0x23c] ;  /* 0x00008f0085917a20 */ /* 0x040fe40000410000 */
[----:B------:R-:W-:Y:S02]  /*d950*/  FADD.FTZ R3, -R133, R136 ;  /* 0x0000008885037221 */ /* 0x000fe40000010100 */
[--C-:B------:R-:W-:Y:S01]  /*d960*/  FFMA.FTZ R175, R235, c[0x0][0x23c], -R152.reuse ;  /* 0x00008f00ebaf7a23 */ /* 0x100fe20000010898 */
[----:B------:R-:W-:Y:S01]  /*d970*/  FSEL R145, R145, RZ, P0 ;  /* 0x000000ff91917208 */ /* 0x000fe20000000000 */
[--C-:B------:R-:W-:Y:S01]  /*d980*/  FFMA.FTZ R170, R237, c[0x0][0x23c], -R152.reuse ;  /* 0x00008f00edaa7a23 */ /* 0x100fe20000010898 */
[----:B------:R-:W1:Y:S01]  /*d990*/  MUFU.EX2 R2, R2 ;  /* 0x0000000200027308 */ /* 0x000e620000000800 */
[--C-:B------:R-:W-:Y:S02]  /*d9a0*/  FFMA.FTZ R169, R243, c[0x0][0x23c], -R152.reuse ;  /* 0x00008f00f3a97a23 */ /* 0x100fe40000010898 */
[--C-:B------:R-:W-:Y:S02]  /*d9b0*/  FFMA.FTZ R168, R245, c[0x0][0x23c], -R152.reuse ;  /* 0x00008f00f5a87a23 */ /* 0x100fe40000010898 */
[--C-:B------:R-:W-:Y:S02]  /*d9c0*/  FFMA.FTZ R174, R231, c[0x0][0x23c], -R145.reuse ;  /* 0x00008f00e7ae7a23 */ /* 0x100fe40000010891 */
[--C-:B------:R-:W-:Y:S02]  /*d9d0*/  FFMA.FTZ R173, R233, c[0x0][0x23c], -R145.reuse ;  /* 0x00008f00e9ad7a23 */ /* 0x100fe40000010891 */
[--C-:B------:R-:W-:Y:S01]  /*d9e0*/  FFMA.FTZ R172, R239, c[0x0][0x23c], -R145.reuse ;  /* 0x00008f00efac7a23 */ /* 0x100fe20000010891 */
[----:B------:R-:W-:Y:S01]  /*d9f0*/  MUFU.EX2 R175, R175 ;  /* 0x000000af00af7308 */ /* 0x000fe20000000800 */
[--C-:B------:R-:W-:Y:S02]  /*da00*/  FFMA.FTZ R171, R241, c[0x0][0x23c], -R145.reuse ;  /* 0x00008f00f1ab7a23 */ /* 0x100fe40000010891 */
[----:B------:R-:W-:Y:S02]  /*da10*/  FMUL.FTZ R4, R3, c[0x0][0x23c] ;  /* 0x00008f0003047a20 */ /* 0x000fe40000410000 */
[--C-:B------:R-:W-:Y:S02]  /*da20*/  FFMA.FTZ R176, R143, c[0x0][0x23c], -R152.reuse ;  /* 0x00008f008fb07a23 */ /* 0x100fe40000010898 */
[--C-:B------:R-:W-:Y:S02]  /*da30*/  FFMA.FTZ R177, R141, c[0x0][0x23c], -R152.reuse ;  /* 0x00008f008db17a23 */ /* 0x100fe40000010898 */
        /* <DEDUP_REMOVED lines=15> */
[----:B------:R-:W-:Y:S02]  /*db30*/  FMUL.FTZ R35, R2, R103 ;  /* 0x0000006702237220 */ /* 0x000fe40000410000 */
[C---:B--2---:R-:W-:Y:S02]  /*db40*/  FMUL.FTZ R4, R3.reuse, R128 ;  /* 0x0000008003047220 */ /* 0x044fe40000410000 */
[C---:B------:R-:W-:Y:S02]  /*db50*/  FMUL.FTZ R5, R3.reuse, R129 ;  /* 0x0000008103057220 */ /* 0x040fe40000410000 */
[C---:B------:R-:W-:Y:S01]  /*db60*/  FMUL.FTZ R8, R3.reuse, R124 ;  /* 0x0000007c03087220 */ /* 0x040fe20000410000 */
[----:B------:R-:W2:Y:S01]  /*db70*/  MUFU.EX2 R168, R168 ;  /* 0x000000a800a87308 */ /* 0x000ea20000000800 */
[C---:B------:R-:W-:Y:S02]  /*db80*/  FMUL.FTZ R9, R3.reuse, R125 ;  /* 0x0000007d03097220 */ /* 0x040fe40000410000 */
[C---:B------:R-:W-:Y:S01]  /*db90*/  FMUL.FTZ R16, R3.reuse, R116 ;  /* 0x0000007403107220 */ /* 0x040fe20000410000 */
[----:B-1----:R-:W-:Y:S01]  /*dba0*/  F2FP.BF16.PACK_AB R129, R170, R175 ;  /* 0x000000afaa81723e */ /* 0x002fe200000010ff */
[C---:B------:R-:W-:Y:S01]  /*dbb0*/  FMUL.FTZ R17, R3.reuse, R117 ;  /* 0x0000007503117220 */ /* 0x040fe20000410000 */
[----:B------:R-:W-:Y:S01]  /*dbc0*/  LDSM.16.MT88.4 R124, [R204+0x14800] ;  /* 0x01480000cc7c783b */ /* 0x000fe20000004200 */
[C---:B------:R-:W-:Y:S02]  /*dbd0*/  FMUL.FTZ R24, R3.reuse, R108 ;  /* 0x0000006c03187220 */ /* 0x040fe40000410000 */
[C---:B------:R-:W-:Y:S01]  /*dbe0*/  FMUL.FTZ R25, R3.reuse, R109 ;  /* 0x0000006d03197220 */ /* 0x040fe20000410000 */
[----:B------:R-:W-:Y:S01]  /*dbf0*/  MUFU.EX2 R174, R174 ;  /* 0x000000ae00ae7308 */ /* 0x000fe20000000800 */
[C---:B------:R-:W-:Y:S02]  /*dc00*/  FMUL.FTZ R32, R3.reuse, R100 ;  /* 0x0000006403207220 */ /* 0x040fe40000410000 */
[----:B------:R-:W-:Y:S01]  /*dc10*/  FMUL.FTZ R33, R3, R101 ;  /* 0x0000006503217220 */ /* 0x000fe20000410000 */
[----:B------:R-:W-:Y:S01]  /*dc20*/  LDSM.16.MT88.4 R108, [R200+0x14000] ;  /* 0x01400000c86c783b */ /* 0x000fe20000004200 */
[--C-:B------:R-:W-:Y:S02]  /*dc30*/  FFMA.FTZ R181, R142, c[0x0][0x23c], -R145.reuse ;  /* 0x00008f008eb57a23 */ /* 0x100fe40000010891 */
[--C-:B------:R-:W-:Y:S02]  /*dc40*/  FFMA.FTZ R182, R140, c[0x0][0x23c], -R145.reuse ;  /* 0x00008f008cb67a23 */ /* 0x100fe40000010891 */
[--C-:B------:R-:W-:Y:S01]  /*dc50*/  FFMA.FTZ R183, R138, c[0x0][0x23c], -R145.reuse ;  /* 0x00008f008ab77a23 */ /* 0x100fe20000010891 */
[----:B------:R-:W1:Y:S01]  /*dc60*/  MUFU.EX2 R173, R173 ;  /* 0x000000ad00ad7308 */ /* 0x000e620000000800 */
[--C-:B------:R-:W-:Y:S01]  /*dc70*/  FFMA.FTZ R184, R157, c[0x0][0x23c], -R152.reuse ;  /* 0x00008f009db87a23 */ /* 0x100fe20000010898 */
[----:B------:R-:W-:Y:S01]  /*dc80*/  LDSM.16.MT88.4 R100, [R201+0x14000] ;  /* 0x01400000c964783b */ /* 0x000fe20000004200 */
[--C-:B------:R-:W-:Y:S01]  /*dc90*/  FFMA.FTZ R185, R155, c[0x0][0x23c], -R152.reuse ;  /* 0x00008f009bb97a23 */ /* 0x100fe20000010898 */
[----:B--2---:R-:W-:Y:S01]  /*dca0*/  F2FP.BF16.PACK_AB R131, R168, R169 ;  /* 0x000000a9a883723e */ /* 0x004fe200000010ff */
[--C-:B------:R-:W-:Y:S02]  /*dcb0*/  FFMA.FTZ R186, R153, c[0x0][0x23c], -R152.reuse ;  /* 0x00008f0099ba7a23 */ /* 0x100fe40000010898 */
[--C-:B------:R-:W-:Y:S02]  /*dcc0*/  FFMA.FTZ R187, R151, c[0x0][0x23c], -R152.reuse ;  /* 0x00008f0097bb7a23 */ /* 0x100fe40000010898 */
[--C-:B------:R-:W-:Y:S01]  /*dcd0*/  FFMA.FTZ R230, R160, c[0x0][0x23c], -R145.reuse ;  /* 0x00008f00a0e67a23 */ /* 0x100fe20000010891 */
[----:B------:R-:W-:Y:S01]  /*dce0*/  MUFU.EX2 R172, R172 ;  /* 0x000000ac00ac7308 */ /* 0x000fe20000000800 */
[----:B------:R-:W-:Y:S01]  /*dcf0*/  LDSM.16.MT88.4 R116, [R202+0x12800] ;  /* 0x01280000ca74783b */ /* 0x000fe20000004200 */
[--C-:B------:R-:W-:Y:S02]  /*dd00*/  FFMA.FTZ R231, R158, c[0x0][0x23c], -R145.reuse ;  /* 0x00008f009ee77a23 */ /* 0x100fe40000010891 */
[--C-:B------:R-:W-:Y:S02]  /*dd10*/  FFMA.FTZ R232, R156, c[0x0][0x23c], -R145.reuse ;  /* 0x00008f009ce87a23 */ /* 0x100fe40000010891 */
[--C-:B------:R-:W-:Y:S02]  /*dd20*/  FFMA.FTZ R233, R154, c[0x0][0x23c], -R145.reuse ;  /* 0x00008f009ae97a23 */ /* 0x100fe40000010891 */
[--C-:B------:R-:W-:Y:S01]  /*dd30*/  FFMA.FTZ R234, R149, c[0x0][0x23c], -R152.reuse ;  /* 0x00008f0095ea7a23 */ /* 0x100fe20000010898 */
[----:B------:R-:W-:Y:S01]  /*dd40*/  LDSM.16.MT88.4 R136, [R202+0x14800] ;  /* 0x01480000ca88783b */ /* 0x000fe20000004200 */
[----:B------:R-:W2:Y:S01]  /*dd50*/  MUFU.EX2 R171, R171 ;  /* 0x000000ab00ab7308 */ /* 0x000ea20000000800 */
[--C-:B------:R-:W-:Y:S02]  /*dd60*/  FFMA.FTZ R235, R147, c[0x0][0x23c], -R152.reuse ;  /* 0x00008f0093eb7a23 */ /* 0x100fe40000010898 */
[--C-:B------:R-:W-:Y:S01]  /*dd70*/  FFMA.FTZ R236, R150, c[0x0][0x23c], -R145.reuse ;  /* 0x00008f0096ec7a23 */ /* 0x100fe20000010891 */
[----:B-1----:R-:W-:Y:S01]  /*dd80*/  F2FP.BF16.PACK_AB R128, R173, R174 ;  /* 0x000000aead80723e */ /* 0x002fe200000010ff */
[--C-:B------:R-:W-:Y:S02]  /*dd90*/  FFMA.FTZ R237, R148, c[0x0][0x23c], -R145.reuse ;  /* 0x00008f0094ed7a23 */ /* 0x100fe40000010891 */
[----:B------:R-:W-:Y:S01]  /*dda0*/  LDSM.16.MT88.4 R140, [R201+0x14800] ;  /* 0x01480000c98c783b */ /* 0x000fe20000004200 */
[--C-:B------:R-:W-:Y:S02]  /*ddb0*/  FFMA.FTZ R238, R146, c[0x0][0x23c], -R145.reuse ;  /* 0x00008f0092ee7a23 */ /* 0x100fe40000010891 */
[----:B------:R-:W-:Y:S01]  /*ddc0*/  FFMA.FTZ R145, R144, c[0x0][0x23c], -R145 ;  /* 0x00008f0090917a23 */ /* 0x000fe20000010891 */
[----:B------:R-:W-:Y:S01]  /*ddd0*/  MUFU.EX2 R176, R176 ;  /* 0x000000b000b07308 */ /* 0x000fe20000000800 */
[C---:B------:R-:W-:Y:S02]  /*dde0*/  FMUL.FTZ R38, R2.reuse, R38 ;  /* 0x0000002602267220 */ /* 0x040fe40000410000 */
[C---:B------:R-:W-:Y:S01]  /*ddf0*/  FMUL.FTZ R39, R2.reuse, R39 ;  /* 0x0000002702277220 */ /* 0x040fe20000410000 */
[----:B------:R-:W-:Y:S01]  /*de00*/  LDSM.16.MT88.4 R148, [R204+0x15800] ;  /* 0x01580000cc94783b */ /* 0x000fe20000004200 */
[C---:B------:R-:W-:Y:S02]  /*de10*/  FMUL.FTZ R36, R3.reuse, R36 ;  /* 0x0000002403247220 */ /* 0x040fe40000410000 */
[----:B------:R-:W-:Y:S02]  /*de20*/  FMUL.FTZ R37, R3, R37 ;  /* 0x0000002503257220 */ /* 0x000fe40000410000 */
[C---:B------:R-:W-:Y:S01]  /*de30*/  FMUL.FTZ R42, R2.reuse, R42 ;  /* 0x0000002a022a7220 */ /* 0x040fe20000410000 */
[----:B------:R1:W-:Y:S01]  /*de40*/  MUFU.EX2 R239, R145 ;  /* 0x0000009100ef7308 */ /* 0x0003e20000000800 */
[C---:B------:R-:W-:Y:S01]  /*de50*/  FMUL.FTZ R43, R2.reuse, R43 ;  /* 0x0000002b022b7220 */ /* 0x040fe20000410000 */
[----:B------:R-:W-:Y:S01]  /*de60*/  LDSM.16.MT88.4 R156, [R201+0x15800] ;  /* 0x01580000c99c783b */ /* 0x000fe20000004200 */
[----:B--2---:R-:W-:Y:S01]  /*de70*/  F2FP.BF16.PACK_AB R130, R171, R172 ;  /* 0x000000acab82723e */ /* 0x004fe200000010ff */
[C---:B------:R-:W-:Y:S02]  /*de80*/  FMUL.FTZ R40, R3.reuse, R40 ;  /* 0x0000002803287220 */ /* 0x040fe40000410000 */
[C---:B------:R-:W-:Y:S02]  /*de90*/  FMUL.FTZ R41, R3.reuse, R41 ;  /* 0x0000002903297220 */ /* 0x040fe40000410000 */
[C---:B------:R-:W-:Y:S02]  /*dea0*/  FMUL.FTZ R46, R2.reuse, R46 ;  /* 0x0000002e022e7220 */ /* 0x040fe40000410000 */
[C---:B------:R-:W-:Y:S01]  /*deb0*/  HMMA.16816.F32.BF16 R4, R128.reuse, R12, R4 ;  /* 0x0000000c8004723c */ /* 0x040fe20000041804 */
[----:B------:R-:W-:Y:S01]  /*dec0*/  LDSM.16.MT88.4 R160, [R200+0x15800] ;  /* 0x01580000c8a0783b */ /* 0x000fe20000004200 */
[----:B------:R-:W2:Y:S03]  /*ded0*/  MUFU.EX2 R177, R177 ;  /* 0x000000b100b17308 */ /* 0x000ea60000000800 */
[C---:B------:R-:W-:Y:S02]  /*dee0*/  FMUL.FTZ R47, R2.reuse, R47 ;  /* 0x0000002f022f7220 */ /* 0x040fe40000410000 */
[C---:B------:R-:W-:Y:S01]  /*def0*/  FMUL.FTZ R12, R3.reuse, R120 ;  /* 0x00000078030c7220 */ /* 0x040fe20000410000 */
[C---:B------:R-:W-:Y:S04]  /*df00*/  HMMA.16816.F32.BF16 R8, R128.reuse, R14, R8 ;  /* 0x0000000e8008723c */ /* 0x040fe80000041808 */
[C---:B------:R-:W-:Y:S01]  /*df10*/  FMUL.FTZ R13, R3.reuse, R121 ;  /* 0x00000079030d7220 */ /* 0x040fe20000410000 */
[----:B------:R-:W-:Y:S01]  /*df20*/  MUFU.EX2 R178, R178 ;  /* 0x000000b200b27308 */ /* 0x000fe20000000800 */
[----:B-1----:R-:W-:Y:S01]  /*df30*/  LDSM.16.MT88.4 R144, [R200+0x13800] ;  /* 0x01380000c890783b */ /* 0x002fe20000004200 */
[C---:B------:R-:W-:Y:S02]  /*df40*/  FMUL.FTZ R14, R2.reuse, R122 ;  /* 0x0000007a020e7220 */ /* 0x040fe40000410000 */
[C---:B------:R-:W-:Y:S03]  /*df50*/  FMUL.FTZ R15, R2.reuse, R123 ;  /* 0x0000007b020f7220 */ /* 0x040fe60000410000 */
[C---:B------:R-:W-:Y:S02]  /*df60*/  FMUL.FTZ R44, R3.reuse, R44 ;  /* 0x0000002c032c7220 */ /* 0x040fe40000410000 */
[----:B------:R-:W1:Y:S01]  /*df70*/  LDSM.16.MT88.4 R120, [R200+0x12000] ;  /* 0x01200000c878783b */ /* 0x000e620000004200 */
[C---:B------:R-:W-:Y:S01]  /*df80*/  FMUL.FTZ R45, R3.reuse, R45 ;  /* 0x0000002d032d7220 */ /* 0x040fe20000410000 */
[C---:B------:R-:W-:Y:S01]  /*df90*/  HMMA.16816.F32.BF16 R12, R128.reuse, R20, R12 ;  /* 0x00000014800c723c */ /* 0x040fe2000004180c */
[----:B------:R-:W-:Y:S02]  /*dfa0*/  MUFU.EX2 R179, R179 ;  /* 0x000000b300b37308 */ /* 0x000fe40000000800 */
[C---:B------:R-:W-:Y:S02]  /*dfb0*/  FMUL.FTZ R50, R2.reuse, R50 ;  /* 0x0000003202327220 */ /* 0x040fe40000410000 */
[C---:B------:R-:W-:Y:S02]  /*dfc0*/  FMUL.FTZ R51, R2.reuse, R51 ;  /* 0x0000003302337220 */ /* 0x040fe40000410000 */
[C---:B------:R-:W-:Y:S01]  /*dfd0*/  FMUL.FTZ R20, R3.reuse, R112 ;  /* 0x0000007003147220 */ /* 0x040fe20000410000 */
[C---:B------:R-:W-:Y:S03]  /*dfe0*/  HMMA.16816.F32.BF16 R16, R128.reuse, R22, R16 ;  /* 0x000000168010723c */ /* 0x040fe60000041810 */
[----:B------:R-:W-:Y:S01]  /*dff0*/  MUFU.EX2 R180, R180 ;  /* 0x000000b400b47308 */ /* 0x000fe20000000800 */
[C---:B------:R-:W-:Y:S02]  /*e000*/  FMUL.FTZ R21, R3.reuse, R113 ;  /* 0x0000007103157220 */ /* 0x040fe40000410000 */
[C---:B------:R-:W-:Y:S02]  /*e010*/  FMUL.FTZ R48, R3.reuse, R48 ;  /* 0x0000003003307220 */ /* 0x040fe40000410000 */
[C---:B------:R-:W-:Y:S04]  /*e020*/  FMUL.FTZ R22, R2.reuse, R114 ;  /* 0x0000007202167220 */ /* 0x040fe80000410000 */
[C---:B------:R-:W-:Y:S01]  /*e030*/  FMUL.FTZ R23, R2.reuse, R115 ;  /* 0x0000007302177220 */ /* 0x040fe20000410000 */
[----:B------:R-:W3:Y:S01]  /*e040*/  MUFU.EX2 R181, R181 ;  /* 0x000000b500b57308 */ /* 0x000ee20000000800 */
[----:B------:R-:W4:Y:S01]  /*e050*/  LDSM.16.MT88.4 R112, [R204+0x14000] ;  /* 0x01400000cc70783b */ /* 0x000f220000004200 */
[C---:B------:R-:W-:Y:S02]  /*e060*/  FMUL.FTZ R49, R3.reuse, R49 ;  /* 0x0000003103317220 */ /* 0x040fe40000410000 */
[C---:B------:R-:W-:Y:S02]  /*e070*/  FMUL.FTZ R54, R2.reuse, R54 ;  /* 0x0000003602367220 */ /* 0x040fe40000410000 */
[C---:B------:R-:W-:Y:S03]  /*e080*/  HMMA.16816.F32.BF16 R20, R128.reuse, R28, R20 ;  /* 0x0000001c8014723c */ /* 0x040fe60000041814 */
[C---:B------:R-:W-:Y:S01]  /*e090*/  FMUL.FTZ R55, R2.reuse, R55 ;  /* 0x0000003702377220 */ /* 0x040fe20000410000 */
[----:B------:R-:W-:Y:S01]  /*e0a0*/  MUFU.EX2 R182, R182 ;  /* 0x000000b600b67308 */ /* 0x000fe20000000800 */
[C---:B------:R-:W-:Y:S02]  /*e0b0*/  FMUL.FTZ R52, R3.reuse, R52 ;  /* 0x0000003403347220 */ /* 0x040fe40000410000 */
[C---:B------:R-:W-:Y:S01]  /*e0c0*/  FMUL.FTZ R28, R3.reuse, R104 ;  /* 0x00000068031c7220 */ /* 0x040fe20000410000 */
[C---:B------:R-:W-:Y:S04]  /*e0d0*/  HMMA.16816.F32.BF16 R24, R128.reuse, R30, R24 ;  /* 0x0000001e8018723c */ /* 0x040fe80000041818 */
[C---:B------:R-:W-:Y:S02]  /*e0e0*/  FMUL.FTZ R29, R3.reuse, R105 ;  /* 0x00000069031d7220 */ /* 0x040fe40000410000 */
[C---:B------:R-:W-:Y:S01]  /*e0f0*/  FMUL.FTZ R53, R3.reuse, R53 ;  /* 0x0000003503357220 */ /* 0x040fe20000410000 */
[----:B------:R-:W5:Y:S01]  /*e100*/  MUFU.EX2 R183, R183 ;  /* 0x000000b700b77308 */ /* 0x000f620000000800 */
[C---:B------:R-:W-:Y:S04]  /*e110*/  FMUL.FTZ R30, R2.reuse, R106 ;  /* 0x0000006a021e7220 */ /* 0x040fe80000410000 */
[C---:B------:R-:W-:Y:S02]  /*e120*/  FMUL.FTZ R31, R2.reuse, R107 ;  /* 0x0000006b021f7220 */ /* 0x040fe40000410000 */
[----:B------:R-:W2:Y:S01]  /*e130*/  LDSM.16.MT88.4 R104, [R202+0x14000] ;  /* 0x01400000ca68783b */ /* 0x000ea20000004200 */
[C---:B------:R-:W-:Y:S02]  /*e140*/  FMUL.FTZ R58, R2.reuse, R58 ;  /* 0x0000003a023a7220 */ /* 0x040fe40000410000 */
[C---:B------:R-:W-:Y:S01]  /*e150*/  FMUL.FTZ R59, R2.reuse, R59 ;  /* 0x0000003b023b7220 */ /* 0x040fe20000410000 */
[----:B------:R-:W-:Y:S01]  /*e160*/  MUFU.EX2 R184, R184 ;  /* 0x000000b800b87308 */ /* 0x000fe20000000800 */
[C---:B-1----:R-:W-:Y:S03]  /*e170*/  HMMA.16816.F32.BF16 R28, R128.reuse, R120, R28 ;  /* 0x00000078801c723c */ /* 0x042fe6000004181c */
[C---:B------:R-:W-:Y:S02]  /*e180*/  FMUL.FTZ R56, R3.reuse, R56 ;  /* 0x0000003803387220 */ /* 0x040fe40000410000 */
[C---:B------:R-:W-:Y:S02]  /*e190*/  FMUL.FTZ R57, R3.reuse, R57 ;  /* 0x0000003903397220 */ /* 0x040fe40000410000 */
[C---:B------:R-:W-:Y:S01]  /*e1a0*/  FMUL.FTZ R62, R2.reuse, R62 ;  /* 0x0000003e023e7220 */ /* 0x040fe20000410000 */
[C---:B------:R-:W-:Y:S01]  /*e1b0*/  HMMA.16816.F32.BF16 R32, R128.reuse, R122, R32 ;  /* 0x0000007a8020723c */ /* 0x040fe20000041820 */
[----:B------:R-:W-:Y:S01]  /*e1c0*/  LDSM.16.MT88.4 R120, [R200+0x12800] ;  /* 0x01280000c878783b */ /* 0x000fe20000004200 */
[----:B------:R-:W1:Y:S02]  /*e1d0*/  MUFU.EX2 R185, R185 ;  /* 0x000000b900b97308 */ /* 0x000e640000000800 */
[C---:B------:R-:W-:Y:S02]  /*e1e0*/  FMUL.FTZ R63, R2.reuse, R63 ;  /* 0x0000003f023f7220 */ /* 0x040fe40000410000 */
[C---:B------:R-:W-:Y:S02]  /*e1f0*/  FMUL.FTZ R60, R3.reuse, R60 ;  /* 0x0000003c033c7220 */ /* 0x040fe40000410000 */
[C---:B----4-:R-:W-:Y:S04]  /*e200*/  HMMA.16816.F32.BF16 R36, R128.reuse, R112, R36 ;  /* 0x000000708024723c */ /* 0x050fe80000041824 */
[C---:B------:R-:W-:Y:S01]  /*e210*/  FMUL.FTZ R61, R3.reuse, R61 ;  /* 0x0000003d033d7220 */ /* 0x040fe20000410000 */
[----:B------:R-:W-:Y:S01]  /*e220*/  MUFU.EX2 R186, R186 ;  /* 0x000000ba00ba7308 */ /* 0x000fe20000000800 */
[C---:B------:R-:W-:Y:S02]  /*e230*/  FMUL.FTZ R66, R2.reuse, R66 ;  /* 0x0000004202427220 */ /* 0x040fe40000410000 */
[C---:B------:R-:W-:Y:S01]  /*e240*/  HMMA.16816.F32.BF16 R40, R128.reuse, R114, R40 ;  /* 0x000000728028723c */ /* 0x040fe20000041828 */
[----:B------:R-:W-:Y:S03]  /*e250*/  LDSM.16.MT88.4 R112, [R204+0x12800] ;  /* 0x01280000cc70783b */ /* 0x000fe60000004200 */
[C---:B------:R-:W-:Y:S02]  /*e260*/  FMUL.FTZ R67, R2.reuse, R67 ;  /* 0x0000004302437220 */ /* 0x040fe40000410000 */
[C---:B------:R-:W-:Y:S01]  /*e270*/  FMUL.FTZ R64, R3.reuse, R64 ;  /* 0x0000004003407220 */ /* 0x040fe20000410000 */
[----:B------:R-:W4:Y:S01]  /*e280*/  MUFU.EX2 R187, R187 ;  /* 0x000000bb00bb7308 */ /* 0x000f220000000800 */
[C---:B------:R-:W-:Y:S01]  /*e290*/  FMUL.FTZ R65, R3.reuse, R65 ;  /* 0x0000004103417220 */ /* 0x040fe20000410000 */
[C---:B--2---:R-:W-:Y:S03]  /*e2a0*/  HMMA.16816.F32.BF16 R44, R128.reuse, R104, R44 ;  /* 0x00000068802c723c */ /* 0x044fe6000004182c */
[C---:B------:R-:W-:Y:S02]  /*e2b0*/  FMUL.FTZ R70, R2.reuse, R70 ;  /* 0x0000004602467220 */ /* 0x040fe40000410000 */
[C---:B------:R-:W-:Y:S03]  /*e2c0*/  FMUL.FTZ R71, R2.reuse, R71 ;  /* 0x0000004702477220 */ /* 0x040fe60000410000 */
[----:B------:R-:W-:Y:S01]  /*e2d0*/  MUFU.EX2 R230, R230 ;  /* 0x000000e600e67308 */ /* 0x000fe20000000800 */
[C---:B------:R-:W-:Y:S01]  /*e2e0*/  FMUL.FTZ R68, R3.reuse, R68 ;  /* 0x0000004403447220 */ /* 0x040fe20000410000 */
[C---:B------:R-:W-:Y:S01]  /*e2f0*/  HMMA.16816.F32.BF16 R48, R128.reuse, R106, R48 ;  /* 0x0000006a8030723c */ /* 0x040fe20000041830 */
[----:B------:R-:W2:Y:S02]  /*e300*/  LDSM.16.MT88.4 R104, [R204+0x16000] ;  /* 0x01600000cc68783b */ /* 0x000ea40000004200 */
[C---:B------:R-:W-:Y:S02]  /*e310*/  FMUL.FTZ R69, R3.reuse, R69 ;  /* 0x0000004503457220 */ /* 0x040fe40000410000 */
[C---:B------:R-:W-:Y:S03]  /*e320*/  FMUL.FTZ R74, R2.reuse, R74 ;  /* 0x0000004a024a7220 */ /* 0x040fe60000410000 */
[C---:B------:R-:W-:Y:S01]  /*e330*/  HMMA.16816.F32.BF16 R52, R128.reuse, R100, R52 ;  /* 0x000000648034723c */ /* 0x040fe20000041834 */
[----:B------:R-:W1:Y:S03]  /*e340*/  MUFU.EX2 R231, R231 ;  /* 0x000000e700e77308 */ /* 0x000e660000000800 */
[C---:B------:R-:W-:Y:S02]  /*e350*/  FMUL.FTZ R75, R2.reuse, R75 ;  /* 0x0000004b024b7220 */ /* 0x040fe40000410000 */
[C---:B------:R-:W-:Y:S02]  /*e360*/  FMUL.FTZ R72, R3.reuse, R72 ;  /* 0x0000004803487220 */ /* 0x040fe40000410000 */
[C---:B------:R-:W-:Y:S01]  /*e370*/  HMMA.16816.F32.BF16 R56, R128.reuse, R102, R56 ;  /* 0x000000668038723c */ /* 0x040fe20000041838 */
[----:B------:R-:W1:Y:S02]  /*e380*/  LDSM.16.MT88.4 R100, [R202+0x16000] ;  /* 0x01600000ca64783b */ /* 0x000e640000004200 */
[----:B------:R-:W-:Y:S01]  /*e390*/  MUFU.EX2 R232, R232 ;  /* 0x000000e800e87308 */ /* 0x000fe20000000800 */
[C---:B------:R-:W-:Y:S02]  /*e3a0*/  FMUL.FTZ R73, R3.reuse, R73 ;  /* 0x0000004903497220 */ /* 0x040fe40000410000 */
[C---:B------:R-:W-:Y:S02]  /*e3b0*/  FMUL.FTZ R78, R2.reuse, R78 ;  /* 0x0000004e024e7220 */ /* 0x040fe40000410000 */
[C---:B------:R-:W-:Y:S04]  /*e3c0*/  HMMA.16816.F32.BF16 R60, R128.reuse, R108, R60 ;  /* 0x0000006c803c723c */ /* 0x040fe8000004183c */
[C---:B------:R-:W-:Y:S01]  /*e3d0*/  FMUL.FTZ R79, R2.reuse, R79 ;  /* 0x0000004f024f7220 */ /* 0x040fe20000410000 */
[----:B------:R-:W1:Y:S01]  /*e3e0*/  MUFU.EX2 R233, R233 ;  /* 0x000000e900e97308 */ /* 0x000e620000000800 */
[C---:B------:R-:W-:Y:S02]  /*e3f0*/  FMUL.FTZ R76, R3.reuse, R76 ;  /* 0x0000004c034c7220 */ /* 0x040fe40000410000 */
[C---:B------:R-:W-:Y:S01]  /*e400*/  HMMA.16816.F32.BF16 R64, R128.reuse, R110, R64 ;  /* 0x0000006e8040723c */ /* 0x040fe20000041840 */
[----:B------:R-:W4:Y:S03]  /*e410*/  LDSM.16.MT88.4 R108, [R201+0x16000] ;  /* 0x01600000c96c783b */ /* 0x000f260000004200 */
[C---:B------:R-:W-:Y:S02]  /*e420*/  FMUL.FTZ R77, R3.reuse, R77 ;  /* 0x0000004d034d7220 */ /* 0x040fe40000410000 */
[C---:B------:R-:W-:Y:S01]  /*e430*/  FMUL.FTZ R82, R2.reuse, R82 ;  /* 0x0000005202527220 */ /* 0x040fe20000410000 */
[----:B------:R-:W-:Y:S01]  /*e440*/  MUFU.EX2 R234, R234 ;  /* 0x000000ea00ea7308 */ /* 0x000fe20000000800 */
[C---:B------:R-:W-:Y:S01]  /*e450*/  FMUL.FTZ R83, R2.reuse, R83 ;  /* 0x0000005302537220 */ /* 0x040fe20000410000 */
[C---:B--2---:R-:W-:Y:S03]  /*e460*/  HMMA.16816.F32.BF16 R68, R128.reuse, R104, R68 ;  /* 0x000000688044723c */ /* 0x044fe60000041844 */
[C---:B------:R-:W-:Y:S02]  /*e470*/  FMUL.FTZ R80, R3.reuse, R80 ;  /* 0x0000005003507220 */ /* 0x040fe40000410000 */
[C---:B------:R-:W-:Y:S02]  /*e480*/  FMUL.FTZ R81, R3.reuse, R81 ;  /* 0x0000005103517220 */ /* 0x040fe40000410000 */
[C---:B------:R-:W-:Y:S01]  /*e490*/  FMUL.FTZ R86, R2.reuse, R86 ;  /* 0x0000005602567220 */ /* 0x040fe20000410000 */
[C---:B------:R-:W-:Y:S01]  /*e4a0*/  HMMA.16816.F32.BF16 R72, R128.reuse, R106, R72 ;  /* 0x0000006a8048723c */ /* 0x040fe20000041848 */
[----:B------:R-:W2:Y:S01]  /*e4b0*/  LDSM.16.MT88.4 R104, [R200+0x16000] ;  /* 0x01600000c868783b */ /* 0x000ea20000004200 */
[----:B------:R-:W2:Y:S02]  /*e4c0*/  MUFU.EX2 R235, R235 ;  /* 0x000000eb00eb7308 */ /* 0x000ea40000000800 */
[C---:B------:R-:W-:Y:S02]  /*e4d0*/  FMUL.FTZ R87, R2.reuse, R87 ;  /* 0x0000005702577220 */ /* 0x040fe40000410000 */
[C---:B------:R-:W-:Y:S02]  /*e4e0*/  FMUL.FTZ R84, R3.reuse, R84 ;  /* 0x0000005403547220 */ /* 0x040fe40000410000 */
[C---:B-1----:R-:W-:Y:S04]  /*e4f0*/  HMMA.16816.F32.BF16 R76, R128.reuse, R100, R76 ;  /* 0x00000064804c723c */ /* 0x042fe8000004184c */
[----:B------:R-:W-:Y:S01]  /*e500*/  FMUL.FTZ R85, R3, R85 ;  /* 0x0000005503557220 */ /* 0x000fe20000410000 */
[----:B------:R-:W-:Y:S01]  /*e510*/  MUFU.EX2 R236, R236 ;  /* 0x000000ec00ec7308 */ /* 0x000fe20000000800 */
[C---:B------:R-:W-:Y:S01]  /*e520*/  FMUL.FTZ R90, R2.reuse, R90 ;  /* 0x0000005a025a7220 */ /* 0x040fe20000410000 */
[----:B------:R-:W-:Y:S01]  /*e530*/  F2FP.BF16.PACK_AB R101, R177, R176 ;  /* 0x000000b0b165723e */ /* 0x000fe200000010ff */
[C---:B------:R-:W-:Y:S04]  /*e540*/  HMMA.16816.F32.BF16 R80, R128.reuse, R102, R80 ;  /* 0x000000668050723c */ /* 0x040fe80000041850 */
[C---:B------:R-:W-:Y:S01]  /*e550*/  FMUL.FTZ R91, R2.reuse, R91 ;  /* 0x0000005b025b7220 */ /* 0x040fe20000410000 */
[----:B---3--:R-:W-:Y:S01]  /*e560*/  F2FP.BF16.PACK_AB R100, R181, R180 ;  /* 0x000000b4b564723e */ /* 0x008fe200000010ff */
[----:B------:R-:W-:Y:S01]  /*e570*/  FMUL.FTZ R88, R3, R88 ;  /* 0x0000005803587220 */ /* 0x000fe20000410000 */
[----:B------:R-:W-:Y:S01]  /*e580*/  F2FP.BF16.PACK_AB R103, R179, R178 ;  /* 0x000000b2b367723e */ /* 0x000fe200000010ff */
[C---:B----4-:R-:W-:Y:S01]  /*e590*/  HMMA.16816.F32.BF16 R84, R128.reuse, R108, R84 ;  /* 0x0000006c8054723c */ /* 0x050fe20000041854 */
[----:B------:R-:W1:Y:S03]  /*e5a0*/  MUFU.EX2 R237, R237 ;  /* 0x000000ed00ed7308 */ /* 0x000e660000000800 */
[----:B------:R-:W-:Y:S01]  /*e5b0*/  FMUL.FTZ R89, R3, R89 ;  /* 0x0000005903597220 */ /* 0x000fe20000410000 */
[----:B-----5:R-:W-:Y:S01]  /*e5c0*/  F2FP.BF16.PACK_AB R102, R183, R182 ;  /* 0x000000b6b766723e */ /* 0x020fe200000010ff */
[C---:B------:R-:W-:Y:S02]  /*e5d0*/  FMUL.FTZ R94, R2.reuse, R94 ;  /* 0x0000005e025e7220 */ /* 0x040fe40000410000 */
[C---:B------:R-:W-:Y:S03]  /*e5e0*/  FMUL.FTZ R95, R2.reuse, R95 ;  /* 0x0000005f025f7220 */ /* 0x040fe60000410000 */
[C---:B------:R-:W-:Y:S01]  /*e5f0*/  HMMA.16816.F32.BF16 R88, R128.reuse, R110, R88 ;  /* 0x0000006e8058723c */ /* 0x040fe20000041858 */
[----:B------:R-:W3:Y:S01]  /*e600*/  LDSM.16.MT88.4 R108, [R201+0x12800] ;  /* 0x01280000c96c783b */ /* 0x000ee20000004200 */
[----:B------:R-:W-:Y:S01]  /*e610*/  MUFU.EX2 R238, R238 ;  /* 0x000000ee00ee7308 */ /* 0x000fe20000000800 */
[C---:B------:R-:W-:Y:S02]  /*e620*/  FMUL.FTZ R92, R3.reuse, R92 ;  /* 0x0000005c035c7220 */ /* 0x040fe40000410000 */
[C---:B------:R-:W-:Y:S02]  /*e630*/  FMUL.FTZ R93, R3.reuse, R93 ;  /* 0x0000005d035d7220 */ /* 0x040fe40000410000 */
[C---:B------:R-:W-:Y:S02]  /*e640*/  FMUL.FTZ R98, R2.reuse, R98 ;  /* 0x0000006202627220 */ /* 0x040fe40000410000 */
[----:B------:R-:W-:Y:S03]  /*e650*/  FMUL.FTZ R99, R2, R99 ;  /* 0x0000006302637220 */ /* 0x000fe60000410000 */
[C---:B--2---:R-:W-:Y:S03]  /*e660*/  HMMA.16816.F32.BF16 R92, R128.reuse, R104, R92 ;  /* 0x00000068805c723c */ /* 0x044fe6000004185c */
[C---:B------:R-:W-:Y:S02]  /*e670*/  FMUL.FTZ R96, R3.reuse, R96 ;  /* 0x0000006003607220 */ /* 0x040fe40000410000 */
[----:B------:R-:W-:Y:S02]  /*e680*/  FMUL.FTZ R97, R3, R97 ;  /* 0x0000006103617220 */ /* 0x000fe40000410000 */
[--C-:B------:R-:W-:Y:S02]  /*e690*/  FFMA.FTZ R135, R135, c[0x0][0x23c], -R152.reuse ;  /* 0x00008f0087877a23 */ /* 0x100fe40000010898 */
[----:B------:R-:W-:Y:S03]  /*e6a0*/  FFMA.FTZ R152, R134, c[0x0][0x23c], -R152 ;  /* 0x00008f0086987a23 */ /* 0x000fe60000010898 */
[----:B------:R-:W-:Y:S01]  /*e6b0*/  HMMA.16816.F32.BF16 R96, R128, R106, R96 ;  /* 0x0000006a8060723c */ /* 0x000fe20000041860 */
[----:B------:R-:W2:Y:S01]  /*e6c0*/  LDSM.16.MT88.4 R104, [R200+0x14800] ;  /* 0x01480000c868783b */ /* 0x000ea20000004200 */
[----:B------:R4:W-:Y:S01]  /*e6d0*/  MUFU.EX2 R134, R152 ;  /* 0x0000009800867308 */ /* 0x0009e20000000800 */
[----:B------:R-:W-:Y:S02]  /*e6e0*/  FFMA.FTZ R175, R2, R227, R175 ;  /* 0x000000e302af7223 */ /* 0x000fe400000100af */
[----:B------:R-:W-:Y:S01]  /*e6f0*/  FFMA.FTZ R174, R3, R226, R174 ;  /* 0x000000e203ae7223 */ /* 0x000fe200000100ae */
[----:B------:R-:W-:Y:S01]  /*e700*/  MOV R3, R132 ;  /* 0x0000008400037202 */ /* 0x000fe20000000f00 */
[----:B------:R-:W-:Y:S01]  /*e710*/  FADD.FTZ R170, R170, R175 ;  /* 0x000000afaaaa7221 */ /* 0x000fe20000010000 */
[C---:B------:R-:W-:Y:S01]  /*e720*/  HMMA.16816.F32.BF16 R4, R100.reuse, R112, R4 ;  /* 0x000000706404723c */ /* 0x040fe20000041804 */
[----:B------:R-:W-:Y:S03]  /*e730*/  LDSM.16.MT88.4 R128, [R202+0x15000] ;  /* 0x01500000ca80783b */ /* 0x000fe60000004200 */
[----:B------:R-:W5:Y:S01]  /*e740*/  MUFU.EX2 R135, R135 ;  /* 0x0000008700877308 */ /* 0x000f620000000800 */
[----:B------:R-:W-:Y:S02]  /*e750*/  FADD.FTZ R173, R173, R174 ;  /* 0x000000aeadad7221 */ /* 0x000fe40000010000 */
[----:B------:R-:W-:Y:S01]  /*e760*/  FADD.FTZ R169, R169, R170 ;  /* 0x000000aaa9a97221 */ /* 0x000fe20000010000 */
[C---:B------:R-:W-:Y:S01]  /*e770*/  HMMA.16816.F32.BF16 R8, R100.reuse, R114, R8 ;  /* 0x000000726408723c */ /* 0x040fe20000041808 */
[----:B------:R-:W-:Y:S03]  /*e780*/  LDSM.16.MT88.4 R112, [R202+0x16800] ;  /* 0x01680000ca70783b */ /* 0x000fe60000004200 */
[----:B------:R-:W-:Y:S02]  /*e790*/  FADD.FTZ R172, R172, R173 ;  /* 0x000000adacac7221 */ /* 0x000fe40000010000 */
[----:B------:R-:W-:Y:S02]  /*e7a0*/  FADD.FTZ R169, R168, R169 ;  /* 0x000000a9a8a97221 */ /* 0x000fe40000010000 */
[C---:B------:R-:W-:Y:S01]  /*e7b0*/  HMMA.16816.F32.BF16 R12, R100.reuse, R116, R12 ;  /* 0x00000074640c723c */ /* 0x040fe2000004180c */
[----:B----4-:R-:W-:Y:S03]  /*e7c0*/  LDSM.16.MT88.4 R152, [R202+0x15800] ;  /* 0x01580000ca98783b */ /* 0x010fe60000004200 */
[----:B------:R-:W-:Y:S02]  /*e7d0*/  FADD.FTZ R171, R171, R172 ;  /* 0x000000acabab7221 */ /* 0x000fe40000010000 */
[----:B------:R-:W-:Y:S02]  /*e7e0*/  FADD.FTZ R176, R176, R169 ;  /* 0x000000a9b0b07221 */ /* 0x000fe40000010000 */
[C---:B------:R-:W-:Y:S01]  /*e7f0*/  HMMA.16816.F32.BF16 R16, R100.reuse, R118, R16 ;  /* 0x000000766410723c */ /* 0x040fe20000041810 */
[----:B------:R-:W-:Y:S03]  /*e800*/  LDSM.16.MT88.4 R116, [R201+0x16800] ;  /* 0x01680000c974783b */ /* 0x000fe60000004200 */
[----:B------:R-:W-:Y:S02]  /*e810*/  FADD.FTZ R180, R180, R171 ;  /* 0x000000abb4b47221 */ /* 0x000fe40000010000 */
[----:B------:R-:W-:Y:S02]  /*e820*/  FADD.FTZ R177, R177, R176 ;  /* 0x000000b0b1b17221 */ /* 0x000fe40000010000 */
[C---:B---3--:R-:W-:Y:S04]  /*e830*/  HMMA.16816.F32.BF16 R20, R100.reuse, R108, R20 ;  /* 0x0000006c6414723c */ /* 0x048fe80000041814 */
[----:B------:R-:W-:Y:S02]  /*e840*/  FADD.FTZ R181, R181, R180 ;  /* 0x000000b4b5b57221 */ /* 0x000fe40000010000 */
[----:B------:R-:W-:Y:S02]  /*e850*/  FADD.FTZ R178, R178, R177 ;  /* 0x000000b1b2b27221 */ /* 0x000fe40000010000 */
[C---:B------:R-:W-:Y:S01]  /*e860*/  HMMA.16816.F32.BF16 R24, R100.reuse, R110, R24 ;  /* 0x0000006e6418723c */ /* 0x040fe20000041818 */
[----:B------:R-:W3:Y:S03]  /*e870*/  LDSM.16.MT88.4 R108, [R204+0x16800] ;  /* 0x01680000cc6c783b */ /* 0x000ee60000004200 */
[----:B------:R-:W-:Y:S02]  /*e880*/  FADD.FTZ R182, R182, R181 ;  /* 0x000000b5b6b67221 */ /* 0x000fe40000010000 */
[----:B------:R-:W-:Y:S02]  /*e890*/  FADD.FTZ R179, R179, R178 ;  /* 0x000000b2b3b37221 */ /* 0x000fe40000010000 */
[C---:B------:R-:W-:Y:S04]  /*e8a0*/  HMMA.16816.F32.BF16 R28, R100.reuse, R120, R28 ;  /* 0x00000078641c723c */ /* 0x040fe8000004181c */
[----:B------:R-:W-:Y:S04]  /*e8b0*/  FADD.FTZ R183, R183, R182 ;  /* 0x000000b6b7b77221 */ /* 0x000fe80000010000 */
        /* <DEDUP_REMOVED lines=35> */
[C---:B---3--:R-:W-:Y:S03]  /*eaf0*/  HMMA.16816.F32.BF16 R4, R100.reuse, R108, R4 ;  /* 0x0000006c6404723c */ /* 0x048fe60000041804 */
[----:B------:R-:W-:Y:S02]  /*eb00*/  FADD.FTZ R232, R232, R231 ;  /* 0x000000e7e8e87221 */ /* 0x000fe40000010000 */
[----:B------:R-:W-:Y:S02]  /*eb10*/  FADD.FTZ R187, R187, R186 ;  /* 0x000000babbbb7221 */ /* 0x000fe40000010000 */
[----:B------:R-:W-:Y:S01]  /*eb20*/  FADD.FTZ R233, R233, R232 ;  /* 0x000000e8e9e97221 */ /* 0x000fe20000010000 */
[C---:B------:R-:W-:Y:S01]  /*eb30*/  HMMA.16816.F32.BF16 R8, R100.reuse, R110, R8 ;  /* 0x0000006e6408723c */ /* 0x040fe20000041808 */
[----:B------:R-:W3:Y:S07]  /*eb40*/  LDSM.16.MT88.4 R108, [R204+0x17000] ;  /* 0x01700000cc6c783b */ /* 0x000eee0000004200 */
[C---:B------:R-:W-:Y:S08]  /*eb50*/  HMMA.16816.F32.BF16 R12, R100.reuse, R120, R12 ;  /* 0x00000078640c723c */ /* 0x040ff0000004180c */
[C---:B------:R-:W-:Y:S08]  /*eb60*/  HMMA.16816.F32.BF16 R16, R100.reuse, R122, R16 ;  /* 0x0000007a6410723c */ /* 0x040ff00000041810 */
[C---:B----4-:R-:W-:Y:S08]  /*eb70*/  HMMA.16816.F32.BF16 R20, R100.reuse, R112, R20 ;  /* 0x000000706414723c */ /* 0x050ff00000041814 */
[C---:B------:R-:W-:Y:S01]  /*eb80*/  HMMA.16816.F32.BF16 R24, R100.reuse, R114, R24 ;  /* 0x000000726418723c */ /* 0x040fe20000041818 */
[----:B------:R-:W4:Y:S07]  /*eb90*/  LDSM.16.MT88.4 R112, [R202+0x17000] ;  /* 0x01700000ca70783b */ /* 0x000f2e0000004200 */
[C---:B------:R-:W-:Y:S08]  /*eba0*/  HMMA.16816.F32.BF16 R28, R100.reuse, R124, R28 ;  /* 0x0000007c641c723c */ /* 0x040ff0000004181c */
[C---:B------:R-:W-:Y:S01]  /*ebb0*/  HMMA.16816.F32.BF16 R32, R100.reuse, R126, R32 ;  /* 0x0000007e6420723c */ /* 0x040fe20000041820 */
[----:B------:R-:W-:Y:S07]  /*ebc0*/  LDSM.16.MT88.4 R124, [R204+0x13800] ;  /* 0x01380000cc7c783b */ /* 0x000fee0000004200 */
[C---:B-1----:R-:W-:Y:S08]  /*ebd0*/  HMMA.16816.F32.BF16 R36, R100.reuse, R116, R36 ;  /* 0x000000746424723c */ /* 0x042ff00000041824 */
[C---:B------:R-:W-:Y:S01]  /*ebe0*/  HMMA.16816.F32.BF16 R40, R100.reuse, R118, R40 ;  /* 0x000000766428723c */ /* 0x040fe20000041828 */
[----:B------:R-:W1:Y:S07]  /*ebf0*/  LDSM.16.MT88.4 R116, [R201+0x17000] ;  /* 0x01700000c974783b */ /* 0x000e6e0000004200 */
[C---:B------:R-:W-:Y:S08]  /*ec00*/  HMMA.16816.F32.BF16 R44, R100.reuse, R128, R44 ;  /* 0x00000080642c723c */ /* 0x040ff0000004182c */
[C---:B------:R-:W-:Y:S08]  /*ec10*/  HMMA.16816.F32.BF16 R48, R100.reuse, R130, R48 ;  /* 0x000000826430723c */ /* 0x040ff00000041830 */
[C---:B------:R-:W-:Y:S07]  /*ec20*/  HMMA.16816.F32.BF16 R52, R100.reuse, R136, R52 ;  /* 0x000000886434723c */ /* 0x040fee0000041834 */
[----:B------:R-:W-:Y:S01]  /*ec30*/  F2FP.BF16.PACK_AB R137, R235, R234 ;  /* 0x000000eaeb89723e */ /* 0x000fe200000010ff */
[C---:B------:R-:W-:Y:S04]  /*ec40*/  HMMA.16816.F32.BF16 R56, R100.reuse, R138, R56 ;  /* 0x0000008a6438723c */ /* 0x040fe80000041838 */
[----:B------:R-:W-:Y:S01]  /*ec50*/  F2FP.BF16.PACK_AB R136, R237, R236 ;  /* 0x000000eced88723e */ /* 0x000fe200000010ff */
[----:B------:R-:W-:Y:S02]  /*ec60*/  FADD.FTZ R234, R234, R187 ;  /* 0x000000bbeaea7221 */ /* 0x000fe40000010000 */
[----:B-----5:R-:W-:Y:S01]  /*ec70*/  F2FP.BF16.PACK_AB R139, R134, R135 ;  /* 0x00000087868b723e */ /* 0x020fe200000010ff */
[C---:B--2---:R-:W-:Y:S04]  /*ec80*/  HMMA.16816.F32.BF16 R60, R100.reuse, R104, R60 ;  /* 0x00000068643c723c */ /* 0x044fe8000004183c */
[----:B------:R-:W-:Y:S01]  /*ec90*/  F2FP.BF16.PACK_AB R138, R239, R238 ;  /* 0x000000eeef8a723e */ /* 0x000fe200000010ff */
[----:B------:R-:W-:Y:S02]  /*eca0*/  FADD.FTZ R236, R236, R233 ;  /* 0x000000e9ecec7221 */ /* 0x000fe40000010000 */
[----:B------:R-:W-:Y:S01]  /*ecb0*/  FADD.FTZ R234, R235, R234 ;  /* 0x000000eaebea7221 */ /* 0x000fe20000010000 */
[C---:B------:R-:W-:Y:S01]  /*ecc0*/  HMMA.16816.F32.BF16 R64, R100.reuse, R106, R64 ;  /* 0x0000006a6440723c */ /* 0x040fe20000041840 */
[----:B------:R-:W2:Y:S03]  /*ecd0*/  LDSM.16.MT88.4 R104, [R200+0x17000] ;  /* 0x01700000c868783b */ /* 0x000ea60000004200 */
[----:B------:R-:W-:Y:S02]  /*ece0*/  FADD.FTZ R237, R237, R236 ;  /* 0x000000eceded7221 */ /* 0x000fe40000010000 */
[----:B------:R-:W-:Y:S02]  /*ecf0*/  FADD.FTZ R135, R135, R234 ;  /* 0x000000ea87877221 */ /* 0x000fe40000010000 */
[C---:B---3--:R-:W-:Y:S04]  /*ed00*/  HMMA.16816.F32.BF16 R68, R100.reuse, R108, R68 ;  /* 0x0000006c6444723c */ /* 0x048fe80000041844 */
[----:B------:R-:W-:Y:S02]  /*ed10*/  FADD.FTZ R226, R238, R237 ;  /* 0x000000edeee27221 */ /* 0x000fe40000010000 */
[----:B------:R-:W-:Y:S02]  /*ed20*/  FADD.FTZ R227, R134, R135 ;  /* 0x0000008786e37221 */ /* 0x000fe40000010000 */
[C---:B------:R-:W-:Y:S01]  /*ed30*/  HMMA.16816.F32.BF16 R72, R100.reuse, R110, R72 ;  /* 0x0000006e6448723c */ /* 0x040fe20000041848 */
[----:B------:R-:W3:Y:S03]  /*ed40*/  LDSM.16.MT88.4 R108, [R202+0x13800] ;  /* 0x01380000ca6c783b */ /* 0x000ee60000004200 */
[----:B------:R-:W-:Y:S04]  /*ed50*/  FADD.FTZ R226, R239, R226 ;  /* 0x000000e2efe27221 */ /* 0x000fe80000010000 */
[C---:B----4-:R-:W-:Y:S08]  /*ed60*/  HMMA.16816.F32.BF16 R76, R100.reuse, R112, R76 ;  /* 0x00000070644c723c */ /* 0x050ff0000004184c */
[C---:B------:R-:W-:Y:S08]  /*ed70*/  HMMA.16816.F32.BF16 R80, R100.reuse, R114, R80 ;  /* 0x000000726450723c */ /* 0x040ff00000041850 */
[C---:B-1----:R-:W-:Y:S08]  /*ed80*/  HMMA.16816.F32.BF16 R84, R100.reuse, R116, R84 ;  /* 0x000000746454723c */ /* 0x042ff00000041854 */
[C---:B------:R-:W-:Y:S08]  /*ed90*/  HMMA.16816.F32.BF16 R88, R100.reuse, R118, R88 ;  /* 0x000000766458723c */ /* 0x040ff00000041858 */
[C---:B--2---:R-:W-:Y:S08]  /*eda0*/  HMMA.16816.F32.BF16 R92, R100.reuse, R104, R92 ;  /* 0x00000068645c723c */ /* 0x044ff0000004185c */
[----:B------:R-:W-:Y:S08]  /*edb0*/  HMMA.16816.F32.BF16 R96, R100, R106, R96 ;  /* 0x0000006a6460723c */ /* 0x000ff00000041860 */
[C---:B------:R-:W-:Y:S01]  /*edc0*/  HMMA.16816.F32.BF16 R128, R136.reuse, R124, R4 ;  /* 0x0000007c8880723c */ /* 0x040fe20000041804 */
[----:B------:R-:W1:Y:S07]  /*edd0*/  LDSM.16.MT88.4 R4, [R202+0x17800] ;  /* 0x01780000ca04783b */ /* 0x000e6e0000004200 */
[C---:B------:R-:W-:Y:S01]  /*ede0*/  HMMA.16816.F32.BF16 R124, R136.reuse, R126, R8 ;  /* 0x0000007e887c723c */ /* 0x040fe20000041808 */
[----:B------:R-:W2:Y:S07]  /*edf0*/  LDSM.16.MT88.4 R8, [R201+0x17800] ;  /* 0x01780000c908783b */ /* 0x000eae0000004200 */
[C---:B---3--:R-:W-:Y:S01]  /*ee00*/  HMMA.16816.F32.BF16 R120, R136.reuse, R108, R12 ;  /* 0x0000006c8878723c */ /* 0x048fe2000004180c */
[----:B------:R-:W3:Y:S07]  /*ee10*/  LDSM.16.MT88.4 R12, [R200+0x17800] ;  /* 0x01780000c80c783b */ /* 0x000eee0000004200 */
        /* <DEDUP_REMOVED lines=15> */
[C---:B-1----:R-:W-:Y:S08]  /*ef10*/  HMMA.16816.F32.BF16 R76, R136.reuse, R4, R76 ;  /* 0x00000004884c723c */ /* 0x042ff0000004184c */
[C---:B------:R-:W-:Y:S08]  /*ef20*/  HMMA.16816.F32.BF16 R80, R136.reuse, R6, R80 ;  /* 0x000000068850723c */ /* 0x040ff00000041850 */
[C---:B--2---:R-:W-:Y:S08]  /*ef30*/  HMMA.16816.F32.BF16 R84, R136.reuse, R8, R84 ;  /* 0x000000088854723c */ /* 0x044ff00000041854 */
[C---:B------:R-:W-:Y:S08]  /*ef40*/  HMMA.16816.F32.BF16 R88, R136.reuse, R10, R88 ;  /* 0x0000000a8858723c */ /* 0x040ff00000041858 */
[C---:B---3--:R-:W-:Y:S08]  /*ef50*/  HMMA.16816.F32.BF16 R92, R136.reuse, R12, R92 ;  /* 0x0000000c885c723c */ /* 0x048ff0000004185c */
[----:B------:R-:W-:Y:S07]  /*ef60*/  HMMA.16816.F32.BF16 R96, R136, R14, R96 ;  /* 0x0000000e8860723c */ /* 0x000fee0000041860 */
[----:B------:R-:W-:Y:S01]  /*ef70*/  MOV R136, R133 ;  /* 0x0000008500887202 */ /* 0x000fe20000000f00 */
[----:B------:R-:W-:-:S05]  /*ef80*/  @P5 BRA `(.L_x_254) ;  /* 0xffffd14000005947 */ /* 0x000fca000383ffff */
.L_x_253:
        /* <DEDUP_REMOVED lines=94> */
[----:B------:R-:W3:Y:S01]  /*f570*/  @P5 MUFU.LG2 R7, R7 ;  /* 0x0000000700075308 */ /* 0x000ee20000000c00 */
[----:B------:R-:W-:Y:S01]  /*f580*/  FMUL.FTZ R57, R11, R57 ;  /* 0x000000390b397220 */ /* 0x000fe20000410000 */
[----:B------:R-:W-:Y:S01]  /*f590*/  F2FP.BF16.PACK_AB R52, R53, R52 ;  /* 0x000000343534723e */ /* 0x000fe200000010ff */
[----:B------:R-:W-:-:S02]  /*f5a0*/  FMUL.FTZ R60, R11, R60 ;  /* 0x0000003c0b3c7220 */ /* 0x000fc40000410000 */
[----:B------:R-:W-:Y:S01]  /*f5b0*/  FMUL.FTZ R61, R11, R61 ;  /* 0x0000003d0b3d7220 */ /* 0x000fe20000410000 */
[----:B------:R-:W-:Y:S01]  /*f5c0*/  F2FP.BF16.PACK_AB R56, R57, R56 ;  /* 0x000000383938723e */ /* 0x000fe200000010ff */
[C---:B------:R-:W-:Y:S01]  /*f5d0*/  FMUL.FTZ R64, R11.reuse, R64 ;  /* 0x000000400b407220 */ /* 0x040fe20000410000 */
[----:B------:R-:W4:Y:S01]  /*f5e0*/  @P4 MUFU.LG2 R6, R6 ;  /* 0x0000000600064308 */ /* 0x000f220000000c00 */
[----:B------:R-:W-:Y:S01]  /*f5f0*/  FMUL.FTZ R65, R11, R65 ;  /* 0x000000410b417220 */ /* 0x000fe20000410000 */
[----:B------:R-:W-:Y:S01]  /*f600*/  F2FP.BF16.PACK_AB R60, R61, R60 ;  /* 0x0000003c3d3c723e */ /* 0x000fe200000010ff */
[C---:B------:R-:W-:Y:S01]  /*f610*/  FMUL.FTZ R68, R11.reuse, R68 ;  /* 0x000000440b447220 */ /* 0x040fe20000410000 */
[----:B------:R-:W5:Y:S01]  /*f620*/  S2R R61, SR_CTAID.X ;  /* 0x00000000003d7919 */ /* 0x000f620000002500 */
[----:B------:R-:W-:Y:S01]  /*f630*/  FMUL.FTZ R69, R11, R69 ;  /* 0x000000450b457220 */ /* 0x000fe20000410000 */
[----:B------:R-:W-:Y:S01]  /*f640*/  F2FP.BF16.PACK_AB R64, R65, R64 ;  /* 0x000000404140723e */ /* 0x000fe200000010ff */
[----:B------:R-:W-:-:S02]  /*f650*/  FMUL.FTZ R72, R11, R72 ;  /* 0x000000480b487220 */ /* 0x000fc40000410000 */
[----:B------:R-:W-:Y:S01]  /*f660*/  FMUL.FTZ R73, R11, R73 ;  /* 0x000000490b497220 */ /* 0x000fe20000410000 */
[----:B------:R-:W-:Y:S01]  /*f670*/  F2FP.BF16.PACK_AB R68, R69, R68 ;  /* 0x000000444544723e */ /* 0x000fe200000010ff */
[C---:B------:R-:W-:Y:S01]  /*f680*/  FMUL.FTZ R76, R11.reuse, R76 ;  /* 0x0000004c0b4c7220 */ /* 0x040fe20000410000 */
[----:B-1----:R-:W-:Y:S01]  /*f690*/  ISETP.NE.AND P1, PT, R14, RZ, PT ;  /* 0x000000ff0e00720c */ /* 0x002fe20003f25270 */
        /* <DEDUP_REMOVED lines=115> */
[----:B------:R-:W-:Y:S01]  /*fdd0*/  FMUL.FTZ R12, R12, R98 ;  /* 0x000000620c0c7220 */ /* 0x000fe20000410000 */
[----:B------:R-:W-:Y:S01]  /*fde0*/  F2FP.BF16.PACK_AB R94, R95, R94 ;  /* 0x0000005e5f5e723e */ /* 0x000fe200000010ff */
[----:B------:R-:W1:Y:S01]  /*fdf0*/  LDC.U8 R8, c[0x0][0x328] ;  /* 0x0000ca00ff087b82 */ /* 0x000e620000000000 */
[----:B------:R-:W-:Y:S01]  /*fe00*/  STS [R11+0x4400], R42 ;  /* 0x0044002a0b007388 */ /* 0x000fe20000000800 */
[----:B------:R-:W-:-:S02]  /*fe10*/  @P1 MOV R63, c[0x0][0x210] ;  /* 0x00008400003f1a02 */ /* 0x000fc40000000f00 */
[----:B------:R-:W-:Y:S01]  /*fe20*/  F2FP.BF16.PACK_AB R12, R99, R12 ;  /* 0x0000000c630c723e */ /* 0x000fe200000010ff */
[----:B------:R-:W-:Y:S02]  /*fe30*/  STS [R15+0x4000], R44 ;  /* 0x0040002c0f007388 */ /* 0x000fe40000000800 */
[----:B------:R-:W-:Y:S02]  /*fe40*/  @P1 IMAD R63, R63, c[0x0][0x214], RZ ;  /* 0x000085003f3f1a24 */ /* 0x000fe400078e02ff */
[----:B------:R-:W-:Y:S04]  /*fe50*/  STS [R15+0x4400], R46 ;  /* 0x0044002e0f007388 */ /* 0x000fe80000000800 */
[----:B------:R-:W-:Y:S04]  /*fe60*/  STS [R17+0x4000], R48 ;  /* 0x0040003011007388 */ /* 0x000fe80000000800 */
[----:B------:R-:W-:Y:S04]  /*fe70*/  STS [R17+0x4400], R50 ;  /* 0x0044003211007388 */ /* 0x000fe80000000800 */
[----:B------:R-:W-:Y:S01]  /*fe80*/  STS [R19+0x4000], R52 ;  /* 0x0040003413007388 */ /* 0x000fe20000000800 */
[----:B-1----:R-:W-:-:S03]  /*fe90*/  ISETP.NE.AND P2, PT, R8, RZ, PT ;  /* 0x000000ff0800720c */ /* 0x002fc60003f45270 */
[----:B------:R-:W-:Y:S01]  /*fea0*/  STS [R19+0x4400], R54 ;  /* 0x0044003613007388 */ /* 0x000fe20000000800 */
[----:B------:R-:W-:Y:S02]  /*feb0*/  @!P1 MOV R8, c[0x0][0x214] ;  /* 0x0000850000089a02 */ /* 0x000fe40000000f00 */
[----:B------:R-:W-:Y:S01]  /*fec0*/  ISETP.NE.OR P3, PT, R14, RZ, !P2 ;  /* 0x000000ff0e00720c */ /* 0x000fe20005765670 */
[----:B------:R-:W-:Y:S01]  /*fed0*/  STS [R23+0x4000], R56 ;  /* 0x0040003817007388 */ /* 0x000fe20000000800 */
[----:B------:R-:W-:-:S03]  /*fee0*/  @!P1 SEL R63, R8, c[0x0][0x234], !P2 ;  /* 0x00008d00083f9a07 */ /* 0x000fc60005000000 */
[----:B------:R-:W-:Y:S02]  /*fef0*/  STS [R23+0x4400], R58 ;  /* 0x0044003a17007388 */ /* 0x000fe40000000800 */
[----:B------:R-:W-:Y:S02]  /*ff00*/  @!P1 IMAD R65, R63, c[0x0][0x1c0], RZ ;  /* 0x000070003f419a24 */ /* 0x000fe400078e02ff */
[----:B------:R-:W-:Y:S02]  /*ff10*/  STS [R21+0x4000], R60 ;  /* 0x0040003c15007388 */ /* 0x000fe40000000800 */
[C---:B------:R-:W-:Y:S02]  /*ff20*/  IMAD R65, R2.reuse, R65, RZ ;  /* 0x0000004102417224 */ /* 0x040fe400078e02ff */
[----:B------:R1:W-:Y:S01]  /*ff30*/  STS [R21+0x4400], R62 ;  /* 0x0044003e15007388 */ /* 0x0003e20000000800 */
[----:B------:R-:W-:Y:S02]  /*ff40*/  @!P3 IMAD R67, R2, c[0x0][0x214], RZ ;  /* 0x000085000243ba24 */ /* 0x000fe400078e02ff */
[----:B------:R-:W-:Y:S01]  /*ff50*/  SEL R65, R65, RZ, P3 ;  /* 0x000000ff41417207 */ /* 0x000fe20001800000 */
[----:B------:R3:W-:Y:S02]  /*ff60*/  STS [R25+0x4000], R64 ;  /* 0x0040004019007388 */ /* 0x0007e40000000800 */
[----:B------:R-:W-:-:S02]  /*ff70*/  @!P3 SEL R67, R67, R212, !P0 ;  /* 0x000000d44343b207 */ /* 0x000fc40004000000 */
[----:B------:R-:W-:Y:S04]  /*ff80*/  STS [R25+0x4400], R66 ;  /* 0x0044004219007388 */ /* 0x000fe80000000800 */
[----:B------:R-:W-:Y:S04]  /*ff90*/  STS [R13+0x8000], R68 ;  /* 0x008000440d007388 */ /* 0x000fe80000000800 */
[----:B------:R2:W-:Y:S04]  /*ffa0*/  STS [R13+0x8400], R70 ;  /* 0x008400460d007388 */ /* 0x0005e80000000800 */
[----:B------:R-:W-:Y:S04]  /*ffb0*/  STS [R11+0x8000], R72 ;  /* 0x008000480b007388 */ /* 0x000fe80000000800 */
[----:B------:R5:W-:Y:S01]  /*ffc0*/  STS [R11+0x8400], R74 ;  /* 0x0084004a0b007388 */ /* 0x000be20000000800 */
[----:B-1----:R-:W-:-:S03]  /*ffd0*/  SHF.R.S32.HI R62, RZ, 0x1f, R3 ;  /* 0x0000001fff3e7819 */ /* 0x002fc60000011403 */
[----:B------:R1:W-:Y:S01]  /*ffe0*/  STS [R15+0x8000], R76 ;  /* 0x0080004c0f007388 */ /* 0x0003e20000000800 */
[----:B------:R-:W-:Y:S01]  /*fff0*/  LEA.HI R62, R62, R3, RZ, 0x3 ;  /* 0x000000033e3e7211 */ /* 0x000fe200078f18ff */
[----:B---3--:R-:W-:Y:S02]  /*10000*/  @P5 FMUL.FTZ R64, R7, 0.69314718246459960938 ;  /* 0x3f31721807405820 */ /* 0x008fe40000410000 */
[----:B------:R1:W-:Y:S01]  /*10010*/  STS [R15+0x8400], R78 ;  /* 0x0084004e0f007388 */ /* 0x0003e20000000800 */
[----:B------:R-:W-:Y:S01]  /*10020*/  LOP3.LUT R62, R62, 0xffffff8, RZ, 0xc0, !PT ;  /* 0x0ffffff83e3e7812 */ /* 0x000fe200078ec0ff */
[----:B----4-:R-:W-:Y:S02]  /*10030*/  @P4 FMUL.FTZ R7, R6, 0.69314718246459960938 ;  /* 0x3f31721806074820 */ /* 0x010fe40000410000 */
[----:B------:R1:W-:Y:S01]  /*10040*/  STS [R17+0x8000], R80 ;  /* 0x0080005011007388 */ /* 0x0003e20000000800 */
[----:B------:R-:W-:Y:S02]  /*10050*/  IADD3 R62, R3, -R62, RZ ;  /* 0x8000003e033e7210 */ /* 0x000fe40007ffe0ff */
[----:B------:R-:W-:Y:S01]  /*10060*/  MOV R3, 0x7f800000 ;  /* 0x7f80000000037802 */ /* 0x000fe20000000f00 */
[----:B------:R1:W-:Y:S01]  /*10070*/  STS [R17+0x8400], R82 ;  /* 0x0084005211007388 */ /* 0x0003e20000000800 */
[----:B--2---:R-:W-:Y:S01]  /*10080*/  CS2R R70, SRZ ;  /* 0x0000000000467805 */ /* 0x004fe2000001ff00 */
[----:B------:R-:W-:Y:S01]  /*10090*/  @P5 FFMA.FTZ R3, R133, c[0x0][0x238], R64 ;  /* 0x00008e0085035a23 */ /* 0x000fe20000010040 */
[----:B------:R-:W-:Y:S01]  /*100a0*/  @!P3 MOV R70, R67 ;  /* 0x000000430046b202 */ /* 0x000fe20000000f00 */
[----:B------:R1:W-:Y:S01]  /*100b0*/  STS [R19+0x8000], R84 ;  /* 0x0080005413007388 */ /* 0x0003e20000000800 */
[----:B------:R-:W-:-:S03]  /*100c0*/  @!P3 SHF.R.S32.HI R71, RZ, 0x1f, R67 ;  /* 0x0000001fff47b819 */ /* 0x000fc60000011443 */
[----:B------:R1:W-:Y:S04]  /*100d0*/  STS [R19+0x8400], R86 ;  /* 0x0084005613007388 */ /* 0x0003e80000000800 */
[----:B------:R1:W-:Y:S04]  /*100e0*/  STS [R23+0x8000], R88 ;  /* 0x0080005817007388 */ /* 0x0003e80000000800 */
[----:B------:R1:W-:Y:S04]  /*100f0*/  STS [R23+0x8400], R90 ;  /* 0x0084005a17007388 */ /* 0x0003e80000000800 */
[----:B------:R1:W-:Y:S04]  /*10100*/  STS [R21+0x8000], R92 ;  /* 0x0080005c15007388 */ /* 0x0003e80000000800 */
[----:B------:R1:W-:Y:S04]  /*10110*/  STS [R21+0x8400], R94 ;  /* 0x0084005e15007388 */ /* 0x0003e80000000800 */
[----:B------:R1:W-:Y:S04]  /*10120*/  STS [R25+0x8000], R96 ;  /* 0x0080006019007388 */ /* 0x0003e80000000800 */
[----:B------:R1:W-:Y:S04]  /*10130*/  STS [R25+0x8400], R12 ;  /* 0x0084000c19007388 */ /* 0x0003e80000000800 */
[----:B------:R-:W5:Y:S04]  /*10140*/  S2R R0, SR_TID.X ;  /* 0x0000000000007919 */ /* 0x000f680000002100 */
[----:B------:R-:W-:Y:S06]  /*10150*/  BAR.SYNC.DEFER_BLOCKING 0x0 ;  /* 0x0000000000007b1d */ /* 0x000fec0000010000 */
[----:B------:R-:W2:Y:S01]  /*10160*/  S2R R60, SR_CTAID.Z ;  /* 0x00000000003c7919 */ /* 0x000ea20000002700 */
[----:B-----5:R-:W-:-:S03]  /*10170*/  SHF.R.S32.HI R11, RZ, 0x1f, R0 ;  /* 0x0000001fff0b7819 */ /* 0x020fc60000011400 */
[----:B------:R1:W3:Y:S01]  /*10180*/  LDS.128 R52, [R215] ;  /* 0x00000000d7347984 */ /* 0x0002e20000000c00 */
[----:B------:R-:W-:-:S03]  /*10190*/  LEA.HI R8, R11, R0, RZ, 0x5 ;  /* 0x000000000b087211 */ /* 0x000fc600078f28ff */
[----:B------:R1:W4:Y:S01]  /*101a0*/  LDS.128 R48, [R215+0x1000] ;  /* 0x00100000d7307984 */ /* 0x0003220000000c00 */
[----:B------:R-:W-:Y:S01]  /*101b0*/  LOP3.LUT R69, R8, 0xffffffe0, RZ, 0xc0, !PT ;  /* 0xffffffe008457812 */ /* 0x000fe200078ec0ff */
[----:B--2---:R-:W-:Y:S01]  /*101c0*/  IMAD R65, R60, R63, R65 ;  /* 0x0000003f3c417224 */ /* 0x004fe200078e0241 */
[----:B------:R-:W-:Y:S01]  /*101d0*/  @P1 MOV R8, c[0x0][0x210] ;  /* 0x0000840000081a02 */ /* 0x000fe20000000f00 */
[----:B------:R1:W2:Y:S01]  /*101e0*/  LDS.128 R44, [R215+0x2000] ;  /* 0x00200000d72c7984 */ /* 0x0002a20000000c00 */
        /* <DEDUP_REMOVED lines=24> */
[----:B---34-:R-:W-:Y:S01]  /*10370*/  IMAD R62, R61, -0x80, R218 ;  /* 0xffffff803d3e7824 */ /* 0x018fe200078e02da */
        /* <DEDUP_REMOVED lines=15> */
.L_x_258:
[----:B---34-:R-:W-:Y:S05]  /*10470*/  BSYNC B0 ;  /* 0x0000000000007941 */ /* 0x018fea0003800000 */
.L_x_257:
        /* <DEDUP_REMOVED lines=28> */
[----:B------:R3:W-:Y:S04]  /*10640*/  @!P3 STG.E.128 [R60.64], R52 ;  /* 0x000000343c00b986 */ /* 0x0007e8000c101d0c */
[----:B-1----:R3:W-:Y:S04]  /*10650*/  @!P2 STG.E.128 [R60.64+0x80], R36 ;  /* 0x000080243c00a986 */ /* 0x0027e8000c101d0c */
[----:B------:R3:W-:Y:S02]  /*10660*/  @!P1 STG.E.128 [R60.64+0x100], R20 ;  /* 0x000100143c009986 */ /* 0x0007e4000c101d0c */
.L_x_260:
[----:B------:R-:W-:Y:S05]  /*10670*/  BSYNC B0 ;  /* 0x0000000000007941 */ /* 0x000fea0003800000 */
.L_x_259:
        /* <DEDUP_REMOVED lines=20> */
.L_x_262:
[----:B------:R-:W-:Y:S05]  /*107c0*/  BSYNC B0 ;  /* 0x0000000000007941 */ /* 0x000fea0003800000 */
.L_x_261:
        /* <DEDUP_REMOVED lines=17> */
[----:B--2---:R1:W-:Y:S04]  /*108e0*/  @!P2 STG.E.128 [R2.64], R44 ;  /* 0x0000002c0200a986 */ /* 0x0043e8000c101d0c */
[----:B------:R1:W-:Y:S04]  /*108f0*/  @!P1 STG.E.128 [R2.64+0x80], R28 ;  /* 0x0000801c02009986 */ /* 0x0003e8000c101d0c */
[----:B------:R1:W-:Y:S02]  /*10900*/  @!P0 STG.E.128 [R2.64+0x100], R12 ;  /* 0x0001000c02008986 */ /* 0x0003e4000c101d0c */
.L_x_264:
[----:B------:R-:W-:Y:S05]  /*10910*/  BSYNC B0 ;  /* 0x0000000000007941 */ /* 0x000fea0003800000 */
.L_x_263:
        /* <DEDUP_REMOVED lines=21> */
.L_x_223:
        /* <DEDUP_REMOVED lines=69> */
.L_x_266:
[----:B------:R-:W-:Y:S05]  /*10ec0*/  BSYNC B0 ;  /* 0x0000000000007941 */ /* 0x000fea0003800000 */
.L_x_265:
        /* <DEDUP_REMOVED lines=20> */
.L_x_268:
[----:B------:R-:W-:Y:S05]  /*11010*/  BSYNC B0 ;  /* 0x0000000000007941 */ /* 0x000fea0003800000 */
.L_x_267:
        /* <DEDUP_REMOVED lines=20> */
.L_x_270:
[----:B------:R-:W-:Y:S05]  /*11160*/  BSYNC B0 ;  /* 0x0000000000007941 */ /* 0x000fea0003800000 */
.L_x_269:
        /* <DEDUP_REMOVED lines=20> */
.L_x_272:
[----:B------:R-:W-:Y:S05]  /*112b0*/  BSYNC B0 ;  /* 0x0000000000007941 */ /* 0x000fea0003800000 */
.L_x_271:
        /* <DEDUP_REMOVED lines=35> */
.L_x_273:
        /* <DEDUP_REMOVED lines=9> */
.L_x_687:


//--------------------- .text._ZN5flash16flash_fwd_kernelI23Flash_fwd_kernel_traitsILi192ELi64ELi64ELi4ELb0ELb0EN7cutlass10bfloat16_tE19Flash_kernel_traitsILi192ELi64ELi64ELi4ES3_EELb1ELb1ELb0ELb0ELb0ELb0ELb0ELb0EEEvNS_16Flash_fwd_paramsE --------------------------
	.section	.text._ZN5flash16flash_fwd_kernelI23Flash_fwd_kernel_traitsILi192ELi64ELi64ELi4ELb0ELb0EN7cutlass10bfloat16_tE19Flash_kernel_traitsILi192ELi64ELi64ELi4ES3_EELb1ELb1ELb0ELb0ELb0ELb0ELb0ELb0EEEvNS_16Flash_fwd_paramsE,"ax",@progbits
	.sectioninfo	@"SHI_REGISTERS=254"
	.align	128
        .global         _ZN5flash16flash_fwd_kernelI23Flash_fwd_kernel_traitsILi192ELi64ELi64ELi4ELb0ELb0EN7cutlass10bfloat16_tE19Flash_kernel_traitsILi192ELi64ELi64ELi4ES3_EELb1ELb1ELb0ELb0ELb0ELb0ELb0ELb0EEEvNS_16Flash_fwd_paramsE
        .type           _ZN5flash16flash_fwd_kernelI23Flash_fwd_kernel_traitsILi192ELi64ELi64ELi4ELb0ELb0EN7cutlass10bfloat16_tE19Flash_kernel_traitsILi192ELi64ELi64ELi4ES3_EELb1ELb1ELb0ELb0ELb0ELb0ELb0ELb0EEEvNS_16Flash_fwd_paramsE,@function
        .size           _ZN5flash16flash_fwd_kernelI23Flash_fwd_kernel_traitsILi192ELi64ELi64ELi4ELb0ELb0EN7cutlass10bfloat16_tE19Flash_kernel_traitsILi192ELi64ELi64ELi4ES3_EELb1ELb1ELb0ELb0ELb0ELb0ELb0ELb0EEEvNS_16Flash_fwd_paramsE,(.L_x_688 - _ZN5flash16flash_fwd_kernelI23Flash_fwd_kernel_traitsILi192ELi64ELi64ELi4ELb0ELb0EN7cutlass10bfloat16_tE19Flash_kernel_traitsILi192ELi64ELi64ELi4ES3_EELb1ELb1ELb0ELb0ELb0ELb0ELb0ELb0EEEvNS_16Flash_fwd_paramsE)
        .other          _ZN5flash16flash_fwd_kernelI23Flash_fwd_kernel_traitsILi192ELi64ELi64ELi4ELb0ELb0EN7cutlass10bfloat16_tE19Flash_kernel_traitsILi192ELi64ELi64ELi4ES3_EELb1ELb1ELb0ELb0ELb0ELb0ELb0ELb0EEEvNS_16Flash_fwd_paramsE,@"STO_CUDA_ENTRY STV_DEFAULT"
_ZN5flash16flash_fwd_kernelI23Flash_fwd_kernel_traitsILi192ELi64ELi64ELi4ELb0ELb0EN7cutlass10bfloat16_tE19Flash_kernel_traitsILi192ELi64ELi64ELi4ES3_EELb1ELb1ELb0ELb0ELb0ELb0ELb0ELb0EEEvNS_16Flash_fwd_paramsE:
.text._ZN5flash16flash_fwd_kernelI23Flash_fwd_kernel_traitsILi192ELi64ELi64ELi4ELb0ELb0EN7cutlass10bfloat16_tE19Flash_kernel_traitsILi192ELi64ELi64ELi4ES3_EELb1ELb1ELb0ELb0ELb0ELb0ELb0ELb0EEEvNS_16Flash_fwd_paramsE:
[----:B------:R-:W-:Y:S02]  /*0000*/  MOV R1, c[0x0][0x28] ;  /* 0x00000a0000017a02 */ /* 0x000fe40000000f00 */
[----:B------:R-:W-:Y:S02]  /*0010*/  ULDC.U8 UR4, c[0x0][0x304] ;  /* 0x0000c10000047ab9 */ /* 0x000fe40000000000 */
[----:B------:R-:W-:Y:S01]  /*0020*/  ISETP.NE.AND P2, PT, RZ, UR4, PT ;  /* 0x00000004ff007c0c */ /* 0x000fe2000bf45270 */
[----:B------:R-:W-:Y:S02]  /*0030*/  ULDC.64 UR22, c[0x0][0x2f0] ;  /* 0x0000bc0000167ab9 */ /* 0x000fe40000000a00 */
[----:B------:R-:W-:Y:S01]  /*0040*/  IMAD.U32 R4, RZ, RZ, UR22 ;  /* 0x00000016ff047e24 */ /* 0x000fe2000f8e00ff */
[----:B------:R-:W-:Y:S01]  /*0050*/  ULDC.64 UR18, c[0x0][0x118] ;  /* 0x0000460000127ab9 */ /* 0x000fe20000000a00 */
[----:B------:R-:W-:Y:S02]  /*0060*/  IMAD.U32 R5, RZ, RZ, UR23 ;  /* 0x00000017ff057e24 */ /* 0x000fe4000f8e00ff */
[----:B------:R-:W-:Y:S02]  /*0070*/  IMAD.MOV.U32 R6, RZ, RZ, c[0x0][0x2fc] ;  /* 0x0000bf00ff067624 */ /* 0x000fe400078e00ff */
[----:B------:R-:W-:Y:S01]  /*0080*/  IMAD.MOV.U32 R207, RZ, RZ, c[0x0][0x2f8] ;  /* 0x0000be00ffcf7624 */ /* 0x000fe200078e00ff */
[----:B------:R-:W1:Y:S01]  /*0090*/  S2UR UR13, SR_CTAID.X ;  /* 0x00000000000d79c3 */ /* 0x000e620000002500 */
[----:B------:R-:W2:Y:S01]  /*00a0*/  S2R R8, SR_TID.X ;  /* 0x0000000000087919 */ /* 0x000ea20000002100 */
[----:B------:R-:W-:-:S02]  /*00b0*/  ULDC.64 UR6, c[0x0][0x240] ;  /* 0x0000900000067ab9 */ /* 0x000fc40000000a00 */
[----:B------:R-:W-:Y:S01]  /*00c0*/  ULDC.64 UR4, c[0x0][0x250] ;  /* 0x0000940000047ab9 */ /* 0x000fe20000000a00 */
[----:B------:R-:W3:Y:S01]  /*00d0*/  @P2 LDG.E.64 R4, [R4.64] ;  /* 0x0000001204042981 */ /* 0x000ee2000c1e1b00 */
[----:B------:R-:W-:Y:S01]  /*00e0*/  @P2 IMAD.MOV.U32 R2, RZ, RZ, R207 ;  /* 0x000000ffff022224 */ /* 0x000fe200078e00cf */
[----:B------:R-:W-:-:S06]  /*00f0*/  @P2 MOV R3, R6 ;  /* 0x0000000600032202 */ /* 0x000fcc0000000f00 */
[----:B------:R-:W4:Y:S01]  /*0100*/  @P2 LDG.E.64 R2, [R2.64] ;  /* 0x0000001202022981 */ /* 0x000f22000c1e1b00 */
[----:B------:R-:W5:Y:S01]  /*0110*/  S2UR UR12, SR_CTAID.Y ;  /* 0x00000000000c79c3 */ /* 0x000f620000002600 */
[----:B------:R-:W-:Y:S02]  /*0120*/  UISETP.NE.U32.AND UP2, UPT, URZ, UR6, UPT ;  /* 0x000000063f00728c */ /* 0x000fe4000bf45070 */
[----:B------:R-:W-:Y:S02]  /*0130*/  UISETP.NE.U32.AND UP1, UPT, URZ, UR4, UPT ;  /* 0x000000043f00728c */ /* 0x000fe4000bf25070 */
[----:B------:R-:W-:Y:S02]  /*0140*/  UISETP.NE.AND.EX UP2, UPT, URZ, UR7, UPT, UP2 ;  /* 0x000000073f00728c */ /* 0x000fe4000bf45320 */
[----:B------:R-:W-:Y:S01]  /*0150*/  UMOV UR9, 0x4 ;  /* 0x0000000400097882 */ /* 0x000fe20000000000 */
[----:B------:R-:W1:Y:S01]  /*0160*/  S2UR UR11, SR_CTAID.Z ;  /* 0x00000000000b79c3 */ /* 0x000e620000002700 */
[----:B------:R-:W-:-:S02]  /*0170*/  ULDC.64 UR14, c[0x0][0x240] ;  /* 0x00009000000e7ab9 */ /* 0x000fc40000000a00 */
[----:B------:R-:W-:Y:S01]  /*0180*/  PLOP3.LUT P0, PT, PT, PT, UP2, 0x80, 0x0 ;  /* 0x000000000000781c */ /* 0x000fe20003f0f028 */
[----:B------:R-:W-:Y:S02]  /*0190*/  UISETP.NE.AND.EX UP1, UPT, URZ, UR5, UPT, UP1 ;  /* 0x000000053f00728c */ /* 0x000fe4000bf25310 */
[----:B------:R-:W-:Y:S02]  /*01a0*/  ULDC.U8 UR6, c[0x0][0x312] ;  /* 0x0000c48000067ab9 */ /* 0x000fe40000000000 */
[----:B------:R-:W-:Y:S02]  /*01b0*/  ULDC.64 UR4, c[0x0][0x248] ;  /* 0x0000920000047ab9 */ /* 0x000fe40000000a00 */
[----:B------:R-:W-:Y:S02]  /*01c0*/  UISETP.NE.AND UP3, UPT, UR6, URZ, UPT ;  /* 0x0000003f0600728c */ /* 0x000fe4000bf65270 */
[----:B------:R-:W-:Y:S02]  /*01d0*/  UISETP.EQ.U32.AND UP0, UPT, URZ, UR4, UPT ;  /* 0x000000043f00728c */ /* 0x000fe4000bf02070 */
[----:B-----5:R-:W-:-:S02]  /*01e0*/  UIMAD.WIDE UR14, UR12, UR9, UR14 ;  /* 0x000000090c0e72a5 */ /* 0x020fc4000f8e020e */
[----:B------:R-:W-:Y:S02]  /*01f0*/  UISETP.EQ.OR.EX UP0, UPT, URZ, UR5, !UP3, UP0 ;  /* 0x000000053f00728c */ /* 0x000fe4000df02700 */
[----:B-1----:R-:W-:-:S06]  /*0200*/  ULOP3.LUT UR8, UR11, UR13, UR12, 0xfe, !UPT ;  /* 0x0000000d0b087292 */ /* 0x002fcc000f8efe0c */
[----:B--2---:R-:W-:-:S13]  /*0210*/  LOP3.LUT P3, RZ, R8, UR8, RZ, 0xfc, !PT ;  /* 0x0000000808ff7c12 */ /* 0x004fda000f86fcff */
[----:B------:R-:W-:Y:S02]  /*0220*/  @!P3 IMAD.MOV.U32 R10, RZ, RZ, c[0x0][0x308] ;  /* 0x0000c200ff0ab624 */ /* 0x000fe400078e00ff */
[----:B------:R-:W-:Y:S01]  /*0230*/  @!P3 IMAD.MOV.U32 R11, RZ, RZ, c[0x0][0x30c] ;  /* 0x0000c300ff0bb624 */ /* 0x000fe200078e00ff */
[----:B------:R-:W-:Y:S02]  /*0240*/  ULDC.64 UR4, c[0x0][0x248] ;  /* 0x0000920000047ab9 */ /* 0x000fe40000000a00 */
[----:B------:R-:W-:Y:S02]  /*0250*/  UIMAD.WIDE UR4, UR12, UR9, UR4 ;  /* 0x000000090c0472a5 */ /* 0x000fe4000f8e0204 */
[----:B------:R-:W-:Y:S02]  /*0260*/  ULDC.64 UR6, c[0x0][0x250] ;  /* 0x0000940000067ab9 */ /* 0x000fe40000000a00 */
[----:B------:R-:W-:Y:S01]  /*0270*/  @UP1 UIMAD.WIDE UR6, UR12, UR9, UR6 ;  /* 0x000000090c0612a5 */ /* 0x000fe2000f8e0206 */
[----:B---3--:R-:W1:Y:S08]  /*0280*/  @P2 R2UR UR22, R4 ;  /* 0x00000000041623c2 */ /* 0x008e7000000e0000 */
[----:B------:R-:W2:Y:S01]  /*0290*/  @P2 R2UR UR23, R5 ;  /* 0x00000000051723c2 */ /* 0x000ea200000e0000 */
[----:B----4-:R-:W-:Y:S01]  /*02a0*/  @P2 IADD3 R207, P1, R2, c[0x0][0x300], RZ ;  /* 0x0000c00002cf2a10 */ /* 0x010fe20007f3e0ff */
[----:B------:R-:W-:-:S04]  /*02b0*/  IMAD.U32 R2, RZ, RZ, UR14 ;  /* 0x0000000eff027e24 */ /* 0x000fc8000f8e00ff */
[----:B------:R-:W-:Y:S02]  /*02c0*/  @P2 IMAD.X R6, RZ, RZ, R3, P1 ;  /* 0x000000ffff062224 */ /* 0x000fe400008e0603 */
[----:B------:R-:W-:Y:S02]  /*02d0*/  IMAD.U32 R3, RZ, RZ, UR15 ;  /* 0x0000000fff037e24 */ /* 0x000fe4000f8e00ff */
[----:B-1----:R-:W-:Y:S01]  /*02e0*/  IMAD.U32 R4, RZ, RZ, UR22 ;  /* 0x00000016ff047e24 */ /* 0x002fe2000f8e00ff */
[----:B--2---:R-:W-:-:S05]  /*02f0*/  MOV R5, UR23 ;  /* 0x0000001700057c02 */ /* 0x004fca0008000f00 */
[----:B------:R1:W-:Y:S01]  /*0300*/  @!P3 STG.E.64 [R10.64], R4 ;  /* 0x000000040a00b986 */ /* 0x0003e2000c101b12 */
[----:B------:R-:W-:Y:S02]  /*0310*/  PLOP3.LUT P2, PT, PT, PT, UP0, 0x80, 0x0 ;  /* 0x000000000000781c */ /* 0x000fe40003f4f008 */
[----:B------:R-:W-:Y:S02]  /*0320*/  PLOP3.LUT P1, PT, PT, PT, UP1, 0x80, 0x0 ;  /* 0x000000000000781c */ /* 0x000fe40003f2f018 */
[----:B-1----:R-:W-:Y:S01]  /*0330*/  @!P3 MOV R4, R207 ;  /* 0x000000cf0004b202 */ /* 0x002fe20000000f00 */
[----:B------:R-:W-:-:S05]  /*0340*/  @!P3 IMAD.MOV.U32 R5, RZ, RZ, R6 ;  /* 0x000000ffff05b224 */ /* 0x000fca00078e0006 */
[----:B------:R1:W-:Y:S04]  /*0350*/  @!P3 STG.E.64 [R10.64+0x8], R4 ;  /* 0x000008040a00b986 */ /* 0x0003e8000c101b12 */
[----:B------:R2:W3:Y:S04]  /*0360*/  @P0 LDG.E R7, [R2.64] ;  /* 0x0000001202070981 */ /* 0x0004e8000c1e1900 */
[----:B--2---:R2:W4:Y:S01]  /*0370*/  @P0 LDG.E R2, [R2.64+0x4] ;  /* 0x0000041202020981 */ /* 0x004522000c1e1900 */
[----:B-1----:R-:W-:Y:S01]  /*0380*/  MOV R4, UR4 ;  /* 0x0000000400047c02 */ /* 0x002fe20008000f00 */
[----:B------:R-:W-:-:S02]  /*0390*/  IMAD.U32 R5, RZ, RZ, UR5 ;  /* 0x00000005ff057e24 */ /* 0x000fc4000f8e00ff */
[----:B------:R-:W-:Y:S02]  /*03a0*/  IMAD.U32 R10, RZ, RZ, UR6 ;  /* 0x00000006ff0a7e24 */ /* 0x000fe4000f8e00ff */
[----:B------:R-:W-:Y:S01]  /*03b0*/  IMAD.U32 R11, RZ, RZ, UR7 ;  /* 0x00000007ff0b7e24 */ /* 0x000fe2000f8e00ff */
[----:B------:R-:W5:Y:S04]  /*03c0*/  @!P2 LDG.E R0, [R4.64] ;  /* 0x000000120400a981 */ /* 0x000f68000c1e1900 */
[----:B--2---:R-:W2:Y:S01]  /*03d0*/  @P1 LDG.E R3, [R10.64] ;  /* 0x000000120a031981 */ /* 0x004ea2000c1e1900 */
[----:B------:R-:W-:Y:S02]  /*03e0*/  UMOV UR10, 0xffffffff ;  /* 0xffffffff000a7882 */ /* 0x000fe40000000000 */
[----:B------:R-:W-:-:S02]  /*03f0*/  UMOV UR21, 0xffffffff ;  /* 0xffffffff00157882 */ /* 0x000fc40000000000 */
[----:B------:R-:W-:Y:S02]  /*0400*/  ULDC UR4, c[0x0][0x1c0] ;  /* 0x0000700000047ab9 */ /* 0x000fe40000000800 */
[----:B------:R-:W-:Y:S02]  /*0410*/  UIMAD UR4, UR12, UR4, UR11 ;  /* 0x000000040c0472a4 */ /* 0x000fe4000f8e020b */
[----:B------:R-:W-:Y:S02]  /*0420*/  UMOV UR20, URZ ;  /* 0x0000003f00147c82 */ /* 0x000fe40008000000 */
[----:B------:R-:W-:-:S04]  /*0430*/  USHF.L.U32 UR5, UR4, 0x5, URZ ;  /* 0x0000000504057899 */ /* 0x000fc8000800063f */
[----:B------:R-:W-:Y:S01]  /*0440*/  USHF.R.S32.HI UR4, URZ, 0x1f, UR5 ;  /* 0x0000001f3f047899 */ /* 0x000fe20008011405 */
[----:B---3--:R-:W1:Y:S08]  /*0450*/  @P0 R2UR UR10, R7 ;  /* 0x00000000070a03c2 */ /* 0x008e7000000e0000 */
[----:B----4-:R3:W1:Y:S08]  /*0460*/  @P0 R2UR UR16, R2 ;  /* 0x00000000021003c2 */ /* 0x01067000000e0000 */
[----:B-----5:R4:W1:Y:S01]  /*0470*/  @!P2 R2UR UR21, R0 ;  /* 0x000000000015a3c2 */ /* 0x02086200000e0000 */
[----:B------:R-:W-:-:S04]  /*0480*/  ISETP.NE.U32.AND P2, PT, RZ, c[0x0][0x248], PT ;  /* 0x00009200ff007a0c */ /* 0x000fc80003f45070 */
[----:B------:R-:W-:Y:S02]  /*0490*/  ISETP.NE.AND.EX P2, PT, RZ, c[0x0][0x24c], PT, P2 ;  /* 0x00009300ff007a0c */ /* 0x000fe40003f45320 */
[----:B---3--:R-:W-:-:S04]  /*04a0*/  SHF.R.S32.HI R2, RZ, 0x1f, R8 ;  /* 0x0000001fff027819 */ /* 0x008fc80000011408 */
[----:B------:R-:W-:-:S04]  /*04b0*/  LEA.HI R194, R2, R8, RZ, 0x5 ;  /* 0x0000000802c27211 */ /* 0x000fc800078f28ff */
[----:B------:R-:W-:Y:S01]  /*04c0*/  LOP3.LUT R12, R194, 0xffffffe0, RZ, 0xc0, !PT ;  /* 0xffffffe0c20c7812 */ /* 0x000fe200078ec0ff */
[----:B-1----:R-:W-:-:S04]  /*04d0*/  @UP2 UIADD3 UR16, UR16, -UR10, URZ ;  /* 0x8000000a10102290 */ /* 0x002fc8000fffe03f */
[----:B------:R-:W-:Y:S01]  /*04e0*/  IMAD.IADD R12, R8, 0x1, -R12 ;  /* 0x00000001080c7824 */ /* 0x000fe200078e0a0c */
[----:B--2---:R1:W2:Y:S04]  /*04f0*/  @P1 R2UR UR20, R3 ;  /* 0x00000000031413c2 */ /* 0x0042a800000e0000 */
[--C-:B------:R-:W-:Y:S02]  /*0500*/  IADD3 R207, P1, P0, R207, UR5, R12.reuse ;  /* 0x00000005cfcf7c10 */ /* 0x100fe4000f83e00c */
[----:B----4-:R-:W-:Y:S01]  /*0510*/  SHF.R.S32.HI R0, RZ, 0x1f, R12 ;  /* 0x0000001fff007819 */ /* 0x010fe2000001140c */
[----:B------:R-:W-:-:S03]  /*0520*/  @!UP2 ULDC UR16, c[0x0][0x214] ;  /* 0x000085000010aab9 */ /* 0x000fc60000000800 */
[----:B------:R-:W-:Y:S01]  /*0530*/  IADD3.X R6, R6, UR4, R0, P1, P0 ;  /* 0x0000000406067c10 */ /* 0x000fe20008fe0400 */
[----:B-12---:R-:W-:Y:S05]  /*0540*/  @!P2 BRA `(.L_x_274) ;  /* 0x000000700000a947 */ /* 0x006fea0003800000 */
[----:B------:R-:W-:-:S13]  /*0550*/  PLOP3.LUT P0, PT, PT, PT, UP3, 0x80, 0x0 ;  /* 0x000000000000781c */ /* 0x000fda0003f0f038 */
[----:B------:R-:W2:Y:S04]  /*0560*/  @P0 LDG.E R0, [R4.64+0x4] ;  /* 0x0000041204000981 */ /* 0x000ea8000c1e1900 */
[----:B------:R-:W3:Y:S01]  /*0570*/  @!P0 LDG.E R4, [R4.64] ;  /* 0x0000001204048981 */ /* 0x000ee2000c1e1900 */
[----:B--2---:R-:W1:Y:S02]  /*0580*/  @P0 R2UR UR6, R0 ;  /* 0x00000000000603c2 */ /* 0x004e6400000e0000 */
[----:B-1----:R-:W-:-:S11]  /*0590*/  @UP3 UIADD3 UR6, UR6, -UR21, URZ ;  /* 0x8000001506063290 */ /* 0x002fd6000fffe03f */
[----:B---3--:R1:W2:Y:S02]  /*05a0*/  @!P0 R2UR UR6, R4 ;  /* 0x00000000040683c2 */ /* 0x0082a400000e0000 */
[----:B-12---:R-:W-:Y:S05]  /*05b0*/  BRA `(.L_x_275) ;  /* 0x0000001000007947 */ /* 0x006fea0003800000 */
.L_x_274:
[----:B------:R-:W-:Y:S02]  /*05c0*/  ULDC UR6, c[0x0][0x218] ;  /* 0x0000860000067ab9 */ /* 0x000fe40000000800 */
.L_x_275:
[----:B------:R-:W-:Y:S02]  /*05d0*/  ULDC.64 UR4, c[0x0][0x258] ;  /* 0x0000960000047ab9 */ /* 0x000fe40000000a00 */
[----:B------:R-:W-:-:S04]  /*05e0*/  UISETP.NE.U32.AND UP2, UPT, URZ, UR4, UPT ;  /* 0x000000043f00728c */ /* 0x000fc8000bf45070 */
[----:B------:R-:W-:-:S03]  /*05f0*/  UISETP.NE.AND.EX UP2, UPT, URZ, UR5, UPT, UP2 ;  /* 0x000000053f00728c */ /* 0x000fc6000bf45320 */
[----:B------:R-:W-:-:S03]  /*0600*/  ULDC.64 UR4, c[0x0][0x258] ;  /* 0x0000960000047ab9 */ /* 0x000fc60000000a00 */
[----:B------:R-:W-:-:S05]  /*0610*/  PLOP3.LUT P0, PT, PT, PT, UP2, 0x80, 0x0 ;  /* 0x000000000000781c */ /* 0x000fca0003f0f028 */
[----:B------:R-:W-:-:S06]  /*0620*/  @UP2 UIMAD.WIDE UR4, UR12, UR9, UR4 ;  /* 0x000000090c0422a5 */ /* 0x000fcc000f8e0204 */
[----:B------:R-:W-:Y:S02]  /*0630*/  IMAD.U32 R4, RZ, RZ, UR4 ;  /* 0x00000004ff047e24 */ /* 0x000fe4000f8e00ff */
[----:B------:R-:W-:Y:S01]  /*0640*/  IMAD.U32 R5, RZ, RZ, UR5 ;  /* 0x00000005ff057e24 */ /* 0x000fe2000f8e00ff */
[----:B------:R-:W-:Y:S02]  /*0650*/  USHF.L.U32 UR14, UR13, 0x6, URZ ;  /* 0x000000060d0e7899 */ /* 0x000fe4000800063f */
[----:B------:R-:W-:Y:S02]  /*0660*/  ULDC.64 UR4, c[0x0][0x268] ;  /* 0x00009a0000047ab9 */ /* 0x000fe40000000a00 */
[----:B------:R-:W2:Y:S01]  /*0670*/  @P0 LDG.E R0, [R4.64] ;  /* 0x0000001204000981 */ /* 0x000ea2000c1e1900 */
[----:B------:R-:W-:Y:S02]  /*0680*/  UISETP.GT.AND UP0, UPT, UR16, UR14, UPT ;  /* 0x0000000e1000728c */ /* 0x000fe4000bf04270 */
[----:B------:R-:W-:-:S03]  /*0690*/  @!UP2 UISETP.NE.U32.AND UP1, UPT, URZ, UR4, UPT ;  /* 0x000000043f00a28c */ /* 0x000fc6000bf25070 */
[----:B------:R-:W-:Y:S02]  /*06a0*/  ULDC UR4, c[0x0][0x21c] ;  /* 0x0000870000047ab9 */ /* 0x000fe40000000800 */
[----:B------:R-:W-:-:S04]  /*06b0*/  @!UP2 UISETP.NE.AND.EX UP1, UPT, URZ, UR5, UPT, UP1 ;  /* 0x000000053f00a28c */ /* 0x000fc8000bf25310 */
[----:B------:R-:W-:Y:S01]  /*06c0*/  @!UP2 USEL UR4, URZ, UR4, !UP1 ;  /* 0x000000043f04a287 */ /* 0x000fe2000c800000 */
[----:B--2---:R-:W1:Y:S01]  /*06d0*/  @P0 R2UR UR15, R0 ;  /* 0x00000000000f03c2 */ /* 0x004e6200000e0000 */
[----:B------:R-:W-:Y:S01]  /*06e0*/  PLOP3.LUT P0, PT, PT, PT, UP0, 0x80, 0x0 ;  /* 0x000000000000781c */ /* 0x000fe20003f0f008 */
[----:B-1----:R-:W-:Y:S02]  /*06f0*/  @UP2 UIADD3 UR15, UR15, -UR20, URZ ;  /* 0x800000140f0f2290 */ /* 0x002fe4000fffe03f */
[----:B------:R-:W-:-:S10]  /*0700*/  @!UP2 UIADD3 UR15, UR4, UR6, -UR20 ;  /* 0x00000006040fa290 */ /* 0x000fd4000fffe814 */
[----:B------:R-:W-:Y:S05]  /*0710*/  @!P0 EXIT ;  /* 0x000000000000894d */ /* 0x000fea0003800000 */
[----:B------:R-:W-:Y:S02]  /*0720*/  UIADD3 UR4, -UR16, 0x7f, UR14 ;  /* 0x0000007f10047890 */ /* 0x000fe4000fffe10e */
[----:B------:R-:W-:Y:S02]  /*0730*/  ULDC UR5, c[0x0][0x2e8] ;  /* 0x0000ba0000057ab9 */ /* 0x000fe40000000800 */
[----:B------:R-:W-:Y:S02]  /*0740*/  UIADD3 UR7, UR15, 0x3f, URZ ;  /* 0x0000003f0f077890 */ /* 0x000fe4000fffe03f */
[----:B------:R-:W-:Y:S02]  /*0750*/  UIADD3 UR5, UR4, UR5, UR15 ;  /* 0x0000000504057290 */ /* 0x000fe4000fffe00f */
[----:B------:R-:W-:Y:S02]  /*0760*/  USHF.R.S32.HI UR6, URZ, 0x1f, UR7 ;  /* 0x0000001f3f067899 */ /* 0x000fe40008011407 */
[----:B------:R-:W-:-:S02]  /*0770*/  USHF.R.S32.HI UR4, URZ, 0x1f, UR5 ;  /* 0x0000001f3f047899 */ /* 0x000fc40008011405 */
[----:B------:R-:W-:Y:S02]  /*0780*/  ULEA.HI UR6, UR6, UR7, URZ, 0x6 ;  /* 0x0000000706067291 */ /* 0x000fe4000f8f303f */
[----:B------:R-:W-:Y:S02]  /*0790*/  ULEA.HI UR4, UR4, UR5, URZ, 0x6 ;  /* 0x0000000504047291 */ /* 0x000fe4000f8f303f */
[----:B------:R-:W-:Y:S02]  /*07a0*/  USHF.R.S32.HI UR6, URZ, 0x6, UR6 ;  /* 0x000000063f067899 */ /* 0x000fe40008011406 */
[----:B------:R-:W-:-:S04]  /*07b0*/  USHF.R.S32.HI UR4, URZ, 0x6, UR4 ;  /* 0x000000063f047899 */ /* 0x000fc80008011404 */
[----:B------:R-:W-:-:S04]  /*07c0*/  UISETP.LT.AND UP0, UPT, UR6, UR4, UPT ;  /* 0x000000040600728c */ /* 0x000fc8000bf01270 */
[----:B------:R-:W-:-:S04]  /*07d0*/  USEL UR8, UR6, UR4, UP0 ;  /* 0x0000000406087287 */ /* 0x000fc80008000000 */
[----:B------:R-:W-:-:S06]  /*07e0*/  UISETP.GE.AND UP0, UPT, UR8, 0x1, UPT ;  /* 0x000000010800788c */ /* 0x000fcc000bf06270 */
[----:B------:R-:W-:-:S13]  /*07f0*/  PLOP3.LUT P0, PT, PT, PT, UP0, 0x80, 0x0 ;  /* 0x000000000000781c */ /* 0x000fda0003f0f008 */
[----:B------:R-:W-:Y:S05]  /*0800*/  @!P0 BRA `(.L_x_276) ;  /* 0x0000f14000008947 */ /* 0x000fea0003800000 */
[----:B------:R-:W-:Y:S01]  /*0810*/  UISETP.NE.AND UP1, UPT, UR10, -0x1, UPT ;  /* 0xffffffff0a00788c */ /* 0x000fe2000bf25270 */
[----:B------:R-:W1:Y:S01]  /*0820*/  LDC.U8 R5, c[0x0][0x2d8] ;  /* 0x0000b600ff057b82 */ /* 0x000e620000000000 */
[----:B------:R-:W-:Y:S02]  /*0830*/  UISETP.NE.AND UP0, UPT, UR21, -0x1, UPT ;  /* 0xffffffff1500788c */ /* 0x000fe4000bf05270 */
[----:B------:R-:W-:Y:S02]  /*0840*/  ULDC.64 UR4, c[0x0][0x190] ;  /* 0x0000640000047ab9 */ /* 0x000fe40000000a00 */
[----:B------:R-:W-:Y:S02]  /*0850*/  ULDC.64 UR6, c[0x0][0x178] ;  /* 0x00005e0000067ab9 */ /* 0x000fe40000000a00 */
[----:B------:R-:W-:-:S03]  /*0860*/  PLOP3.LUT P0, PT, PT, PT, UP0, 0x80, 0x0 ;  /* 0x000000000000781c */ /* 0x000fc60003f0f008 */
[----:B------:R-:W-:Y:S02]  /*0870*/  @!UP1 USHF.R.S32.HI UR24, URZ, 0x1f, UR12 ;  /* 0x0000001f3f189899 */ /* 0x000fe4000801140c */
[----:B------:R-:W-:Y:S02]  /*0880*/  @UP1 UIMAD.WIDE.U32 UR28, UR10, UR4, URZ ;  /* 0x000000040a1c12a5 */ /* 0x000fe4000f8e003f */
[----:B------:R-:W-:Y:S02]  /*0890*/  @UP0 UIADD3 UR25, UR20, UR21, URZ ;  /* 0x0000001514190290 */ /* 0x000fe4000fffe03f */
[----:B------:R-:W-:Y:S02]  /*08a0*/  @!UP1 UIMAD UR24, UR24, UR6, URZ ;  /* 0x00000006181892a4 */ /* 0x000fe4000f8e023f */
[----:B------:R-:W-:Y:S02]  /*08b0*/  @UP1 UIMAD UR17, UR10, UR5, UR29 ;  /* 0x000000050a1112a4 */ /* 0x000fe4000f8e021d */
[----:B------:R-:W-:-:S02]  /*08c0*/  @!UP1 UIMAD.WIDE.U32 UR26, UR12, UR6, URZ ;  /* 0x000000060c1a92a5 */ /* 0x000fc4000f8e003f */
[----:B------:R-:W-:Y:S02]  /*08d0*/  ULDC.64 UR4, c[0x0][0x198] ;  /* 0x0000660000047ab9 */ /* 0x000fe40000000a00 */
[----:B------:R-:W-:Y:S02]  /*08e0*/  @UP0 UIMAD.WIDE.U32 UR30, UR25, UR4, URZ ;  /* 0x00000004191e02a5 */ /* 0x000fe4000f8e003f */
[----:B------:R-:W-:Y:S02]  /*08f0*/  @!UP1 UIMAD UR24, UR12, UR7, UR24 ;  /* 0x000000070c1892a4 */ /* 0x000fe4000f8e0218 */
[----:B------:R-:W-:Y:S02]  /*0900*/  @UP1 UMOV UR6, UR28 ;  /* 0x0000001c00061c82 */ /* 0x000fe40008000000 */
[----:B------:R-:W-:Y:S02]  /*0910*/  @!UP1 UIADD3 UR17, UR27, UR24, URZ ;  /* 0x000000181b119290 */ /* 0x000fe4000fffe03f */
[----:B------:R-:W-:-:S02]  /*0920*/  @UP0 UIMAD UR7, UR25, UR5, UR31 ;  /* 0x00000005190702a4 */ /* 0x000fc4000f8e021f */
[----:B------:R-:W-:Y:S02]  /*0930*/  @!UP1 UMOV UR6, UR26 ;  /* 0x0000001a00069c82 */ /* 0x000fe40008000000 */
[----:B------:R-:W-:Y:S01]  /*0940*/  @UP0 UMOV UR24, UR30 ;  /* 0x0000001e00180c82 */ /* 0x000fe20008000000 */
[----:B------:R-:W-:Y:S05]  /*0950*/  @P0 BRA `(.L_x_277) ;  /* 0x000000d000000947 */ /* 0x000fea0003800000 */
[----:B-1----:R-:W-:Y:S02]  /*0960*/  USHF.R.S32.HI UR24, URZ, 0x1f, UR20 ;  /* 0x0000001f3f187899 */ /* 0x002fe40008011414 */
[----:B------:R-:W-:Y:S02]  /*0970*/  ULDC.64 UR4, c[0x0][0x198] ;  /* 0x0000660000047ab9 */ /* 0x000fe40000000a00 */
[----:B------:R-:W-:Y:S02]  /*0980*/  UIMAD UR24, UR24, UR4, URZ ;  /* 0x00000004181872a4 */ /* 0x000fe4000f8e023f */
[----:B------:R-:W-:Y:S02]  /*0990*/  UIMAD.WIDE.U32 UR26, UR20, UR4, URZ ;  /* 0x00000004141a72a5 */ /* 0x000fe4000f8e003f */
[----:B------:R-:W-:-:S02]  /*09a0*/  UIMAD UR24, UR20, UR5, UR24 ;  /* 0x00000005141872a4 */ /* 0x000fc4000f8e0218 */
[----:B------:R-:W-:Y:S02]  /*09b0*/  USHF.R.S32.HI UR7, URZ, 0x1f, UR12 ;  /* 0x0000001f3f077899 */ /* 0x000fe4000801140c */
[----:B------:R-:W-:Y:S02]  /*09c0*/  ULDC.64 UR4, c[0x0][0x180] ;  /* 0x0000600000047ab9 */ /* 0x000fe40000000a00 */
[----:B------:R-:W-:Y:S02]  /*09d0*/  UIADD3 UR25, UR27, UR24, URZ ;  /* 0x000000181b197290 */ /* 0x000fe4000fffe03f */
[----:B------:R-:W-:Y:S02]  /*09e0*/  UIMAD UR7, UR7, UR4, URZ ;  /* 0x00000004070772a4 */ /* 0x000fe4000f8e023f */
[----:B------:R-:W-:Y:S02]  /*09f0*/  UMOV UR24, UR26 ;  /* 0x0000001a00187c82 */ /* 0x000fe40008000000 */
[----:B------:R-:W-:-:S02]  /*0a00*/  UIMAD UR7, UR12, UR5, UR7 ;  /* 0x000000050c0772a4 */ /* 0x000fc4000f8e0207 */
[----:B------:R-:W-:-:S04]  /*0a10*/  UIMAD.WIDE.U32 UR24, UR12, UR4, UR24 ;  /* 0x000000040c1872a5 */ /* 0x000fc8000f8e0018 */
[----:B------:R-:W-:Y:S02]  /*0a20*/  UIADD3 UR7, UR25, UR7, URZ ;  /* 0x0000000719077290 */ /* 0x000fe4000fffe03f */
.L_x_277:
[----:B-1----:R-:W-:Y:S01]  /*0a30*/  IABS R4, c[0x0][0x1c8] ;  /* 0x0000720000047a13 */ /* 0x002fe20000000000 */
[----:B------:R-:W1:Y:S01]  /*0a40*/  S2R R0, SR_CTAID.Z ;  /* 0x0000000000007919 */ /* 0x000e620000002700 */
[----:B------:R-:W-:Y:S02]  /*0a50*/  ULDC UR4, c[0x0][0x1c8] ;  /* 0x0000720000047ab9 */ /* 0x000fe40000000800 */
[----:B------:R-:W2:Y:S01]  /*0a60*/  I2F.RP R10, R4 ;  /* 0x00000004000a7306 */ /* 0x000ea20000209400 */
[----:B------:R-:W-:Y:S02]  /*0a70*/  ULOP3.LUT UR4, UR11, UR4, URZ, 0x3c, !UPT ;  /* 0x000000040b047292 */ /* 0x000fe4000f8e3c3f */
[----:B------:R-:W-:-:S04]  /*0a80*/  @UP0 UIADD3 UR21, UR20, UR21, URZ ;  /* 0x0000001514150290 */ /* 0x000fc8000fffe03f */
[----:B------:R-:W-:Y:S01]  /*0a90*/  ISETP.LE.AND P1, PT, RZ, UR4, PT ;  /* 0x00000004ff007c0c */ /* 0x000fe2000bf23270 */
[----:B------:R-:W-:Y:S02]  /*0aa0*/  ULDC.64 UR4, c[0x0][0x1a0] ;  /* 0x0000680000047ab9 */ /* 0x000fe40000000a00 */
[----:B------:R-:W-:-:S04]  /*0ab0*/  @UP0 UIMAD.WIDE.U32 UR26, UR21, UR4, URZ ;  /* 0x00000004151a02a5 */ /* 0x000fc8000f8e003f */
[----:B------:R-:W-:Y:S01]  /*0ac0*/  @UP0 UIMAD UR5, UR21, UR5, UR27 ;  /* 0x00000005150502a4 */ /* 0x000fe2000f8e021b */
[----:B--2---:R-:W2:Y:S01]  /*0ad0*/  MUFU.RCP R10, R10 ;  /* 0x0000000a000a7308 */ /* 0x004ea20000001000 */
[----:B------:R-:W-:Y:S01]  /*0ae0*/  USHF.R.S32.HI UR21, URZ, 0x1f, UR11 ;  /* 0x0000001f3f157899 */ /* 0x000fe2000801140b */
[----:B-1----:R-:W-:Y:S02]  /*0af0*/  IABS R0, R0 ;  /* 0x0000000000007213 */ /* 0x002fe40000000000 */
[----:B--2---:R-:W-:-:S04]  /*0b00*/  IADD3 R10, R10, 0xffffffe, RZ ;  /* 0x0ffffffe0a0a7810 */ /* 0x004fc80007ffe0ff */
[----:B------:R-:W1:Y:S02]  /*0b10*/  F2I.FTZ.U32.TRUNC.NTZ R11, R10 ;  /* 0x0000000a000b7305 */ /* 0x000e64000021f000 */
[----:B-1----:R-:W-:Y:S02]  /*0b20*/  IMAD.MOV R3, RZ, RZ, -R11 ;  /* 0x000000ffff037224 */ /* 0x002fe400078e0a0b */
[----:B------:R-:W-:Y:S02]  /*0b30*/  IMAD.MOV.U32 R10, RZ, RZ, RZ ;  /* 0x000000ffff0a7224 */ /* 0x000fe400078e00ff */
[----:B------:R-:W-:-:S04]  /*0b40*/  IMAD R3, R3, R4, RZ ;  /* 0x0000000403037224 */ /* 0x000fc800078e02ff */
[----:B------:R-:W-:-:S04]  /*0b50*/  IMAD.HI.U32 R10, R11, R3, R10 ;  /* 0x000000030b0a7227 */ /* 0x000fc800078e000a */
[----:B------:R-:W-:-:S04]  /*0b60*/  IMAD.MOV.U32 R3, RZ, RZ, R0 ;  /* 0x000000ffff037224 */ /* 0x000fc800078e0000 */
[----:B------:R-:W-:-:S04]  /*0b70*/  IMAD.HI.U32 R222, R10, R3, RZ ;  /* 0x000000030ade7227 */ /* 0x000fc800078e00ff */
[----:B------:R-:W-:-:S04]  /*0b80*/  IMAD.MOV R0, RZ, RZ, -R222 ;  /* 0x000000ffff007224 */ /* 0x000fc800078e0ade */
[----:B------:R-:W-:-:S05]  /*0b90*/  IMAD R0, R4, R0, R3 ;  /* 0x0000000004007224 */ /* 0x000fca00078e0203 */
[----:B------:R-:W-:-:S13]  /*0ba0*/  ISETP.GT.U32.AND P2, PT, R4, R0, PT ;  /* 0x000000000400720c */ /* 0x000fda0003f44070 */
[----:B------:R-:W-:Y:S01]  /*0bb0*/  @!P2 IMAD.IADD R0, R0, 0x1, -R4 ;  /* 0x000000010000a824 */ /* 0x000fe200078e0a04 */
[----:B------:R-:W-:Y:S02]  /*0bc0*/  @!P2 IADD3 R222, R222, 0x1, RZ ;  /* 0x00000001dedea810 */ /* 0x000fe40007ffe0ff */
[----:B------:R-:W-:Y:S02]  /*0bd0*/  ISETP.NE.AND P2, PT, RZ, c[0x0][0x1c8], PT ;  /* 0x00007200ff007a0c */ /* 0x000fe40003f45270 */
[----:B------:R-:W-:-:S13]  /*0be0*/  ISETP.GE.U32.AND P3, PT, R0, R4, PT ;  /* 0x000000040000720c */ /* 0x000fda0003f66070 */
[----:B------:R-:W-:-:S05]  /*0bf0*/  @P3 IADD3 R222, R222, 0x1, RZ ;  /* 0x00000001dede3810 */ /* 0x000fca0007ffe0ff */
[----:B------:R-:W-:Y:S01]  /*0c00*/  @!P1 IMAD.MOV R222, RZ, RZ, -R222 ;  /* 0x000000ffffde9224 */ /* 0x000fe200078e0ade */
[----:B------:R-:W-:Y:S01]  /*0c10*/  @!P2 LOP3.LUT R222, RZ, c[0x0][0x1c8], RZ, 0x33, !PT ;  /* 0x00007200ffdeaa12 */ /* 0x000fe200078e33ff */
[----:B------:R-:W-:Y:S05]  /*0c20*/  @P0 BRA `(.L_x_278) ;  /* 0x000000c000000947 */ /* 0x000fea0003800000 */
[----:B------:R-:W-:Y:S02]  /*0c30*/  USHF.R.S32.HI UR25, URZ, 0x1f, UR20 ;  /* 0x0000001f3f197899 */ /* 0x000fe40008011414 */
        /* <DEDUP_REMOVED lines=8> */
[----:B------:R-:W-:Y:S02]  /*0cc0*/  UIMAD.WIDE.U32 UR26, UR12, UR4, UR26 ;  /* 0x000000040c1a72a5 */ /* 0x000fe4000f8e001a */
[----:B------:R-:W-:-:S04]  /*0cd0*/  UIMAD UR5, UR12, UR5, UR20 ;  /* 0x000000050c0572a4 */ /* 0x000fc8000f8e0214 */
[----:B------:R-:W-:Y:S02]  /*0ce0*/  UIADD3 UR5, UR27, UR5, URZ ;  /* 0x000000051b057290 */ /* 0x000fe4000fffe03f */
.L_x_278:
[CC--:B------:R-:W-:Y:S01]  /*0cf0*/  LEA.HI R3, R2.reuse, R8.reuse, RZ, 0x3 ;  /* 0x0000000802037211 */ /* 0x0c0fe200078f18ff */
[----:B------:R-:W1:Y:S01]  /*0d00*/  S2R R14, SR_CTAID.Z ;  /* 0x00000000000e7919 */ /* 0x000e620000002700 */
[-C--:B------:R-:W-:Y:S01]  /*0d10*/  LEA.HI R7, R2, R8.reuse, RZ, 0x4 ;  /* 0x0000000802077211 */ /* 0x080fe200078f20ff */
[----:B------:R-:W-:Y:S01]  /*0d20*/  IMAD.U32 R20, RZ, RZ, UR13 ;  /* 0x0000000dff147e24 */ /* 0x000fe2000f8e00ff */
[----:B------:R-:W-:Y:S01]  /*0d30*/  SHF.R.S32.HI R16, RZ, 0x3, R3 ;  /* 0x00000003ff107819 */ /* 0x000fe20000011403 */
[----:B------:R-:W-:Y:S01]  /*0d40*/  BSSY B0, `(.L_x_279) ;  /* 0x0000066000007945 */ /* 0x000fe20003800000 */
[----:B------:R-:W-:Y:S02]  /*0d50*/  LOP3.LUT R3, R3, 0xfffffff8, RZ, 0xc0, !PT ;  /* 0xfffffff803037812 */ /* 0x000fe400078ec0ff */
[----:B------:R-:W-:Y:S01]  /*0d60*/  SHF.R.S32.HI R4, RZ, 0x4, R7 ;  /* 0x00000004ff047819 */ /* 0x000fe20000011407 */
[----:B------:R-:W-:Y:S01]  /*0d70*/  IMAD.SHL.U32 R195, R16, 0x40, RZ ;  /* 0x0000004010c37824 */ /* 0x000fe200078e00ff */
[----:B------:R-:W-:Y:S01]  /*0d80*/  LEA.HI R2, R2, R8, RZ, 0x6 ;  /* 0x0000000802027211 */ /* 0x000fe200078f30ff */
[----:B------:R-:W-:Y:S01]  /*0d90*/  IMAD.IADD R3, R8, 0x1, -R3 ;  /* 0x0000000108037824 */ /* 0x000fe200078e0a03 */
[----:B------:R-:W-:-:S02]  /*0da0*/  LEA.HI R193, R7, R4, RZ, 0x1 ;  /* 0x0000000407c17211 */ /* 0x000fc400078f08ff */
[----:B------:R-:W-:Y:S01]  /*0db0*/  LOP3.LUT R195, R195, 0x1c0, RZ, 0xc0, !PT ;  /* 0x000001c0c3c37812 */ /* 0x000fe200078ec0ff */
[----:B------:R-:W-:Y:S01]  /*0dc0*/  IMAD.SHL.U32 R202, R3, 0x8, RZ ;  /* 0x0000000803ca7824 */ /* 0x000fe200078e00ff */
[----:B------:R-:W-:Y:S01]  /*0dd0*/  LOP3.LUT R7, R7, 0xfffffff0, RZ, 0xc0, !PT ;  /* 0xfffffff007077812 */ /* 0x000fe200078ec0ff */
[----:B------:R-:W-:Y:S01]  /*0de0*/  IMAD.SHL.U32 R2, R2, 0x8, RZ ;  /* 0x0000000802027824 */ /* 0x000fe200078e00ff */
[----:B------:R-:W-:Y:S02]  /*0df0*/  LOP3.LUT R193, R193, 0xfffffffe, RZ, 0xc0, !PT ;  /* 0xfffffffec1c17812 */ /* 0x000fe400078ec0ff */
[--C-:B------:R-:W-:Y:S01]  /*0e00*/  LOP3.LUT R0, R195, 0x38, R202.reuse, 0xf8, !PT ;  /* 0x00000038c3007812 */ /* 0x100fe200078ef8ca */
[----:B------:R-:W-:Y:S01]  /*0e10*/  IMAD.IADD R7, R8, 0x1, -R7 ;  /* 0x0000000108077824 */ /* 0x000fe200078e0a07 */
[----:B------:R-:W-:Y:S01]  /*0e20*/  SHF.R.U32.HI R195, RZ, 0x3, R195 ;  /* 0x00000003ffc37819 */ /* 0x000fe200000116c3 */
[----:B------:R-:W-:Y:S01]  /*0e30*/  IMAD.IADD R193, R4, 0x1, -R193 ;  /* 0x0000000104c17824 */ /* 0x000fe200078e0ac1 */
[----:B------:R-:W-:-:S02]  /*0e40*/  SHF.R.S32.HI R203, RZ, 0x1f, R202 ;  /* 0x0000001fffcb7819 */ /* 0x000fc400000114ca */
[----:B------:R-:W-:Y:S02]  /*0e50*/  LOP3.LUT R195, R0, R195, RZ, 0x3c, !PT ;  /* 0x000000c300c37212 */ /* 0x000fe400078e3cff */
[----:B------:R-:W-:Y:S01]  /*0e60*/  IADD3 R10, P0, R202, UR6, RZ ;  /* 0x00000006ca0a7c10 */ /* 0x000fe2000ff1e0ff */
[----:B------:R-:W-:Y:S01]  /*0e70*/  IMAD.WIDE.U32 R18, R16, c[0x0][0x198], R202 ;  /* 0x0000660010127a25 */ /* 0x000fe200078e00ca */
[----:B------:R-:W-:Y:S02]  /*0e80*/  SHF.R.S32.HI R0, RZ, 0x1f, R7 ;  /* 0x0000001fff007819 */ /* 0x000fe40000011407 */
[----:B------:R-:W-:Y:S02]  /*0e90*/  IADD3.X R11, R203, UR17, RZ, P0, !PT ;  /* 0x00000011cb0b7c10 */ /* 0x000fe400087fe4ff */
[----:B------:R-:W-:Y:S02]  /*0ea0*/  SHF.R.S32.HI R17, RZ, 0x1f, R16 ;  /* 0x0000001fff117819 */ /* 0x000fe40000011410 */
[----:B------:R-:W-:Y:S01]  /*0eb0*/  LEA.HI R0, R0, R7, RZ, 0x3 ;  /* 0x0000000700007211 */ /* 0x000fe200078f18ff */
[----:B-1----:R-:W-:Y:S01]  /*0ec0*/  IMAD.WIDE.U32 R14, R14, c[0x0][0x1a8], R10 ;  /* 0x00006a000e0e7a25 */ /* 0x002fe200078e000a */
[----:B------:R-:W-:-:S02]  /*0ed0*/  LOP3.LUT R195, R195, 0xfffffe00, R2, 0xf8, !PT ;  /* 0xfffffe00c3c37812 */ /* 0x000fc400078ef802 */
[----:B------:R-:W-:Y:S01]  /*0ee0*/  LOP3.LUT R4, R0, 0xfffffff8, RZ, 0xc0, !PT ;  /* 0xfffffff800047812 */ /* 0x000fe200078ec0ff */
[----:B------:R-:W-:Y:S01]  /*0ef0*/  IMAD R2, R17, c[0x0][0x1a0], RZ ;  /* 0x0000680011027a24 */ /* 0x000fe200078e02ff */
[----:B------:R-:W-:Y:S01]  /*0f00*/  SHF.R.S32.HI R224, RZ, 0x1f, R222 ;  /* 0x0000001fffe07819 */ /* 0x000fe200000114de */
[----:B------:R-:W-:Y:S01]  /*0f10*/  IMAD.WIDE.U32 R10, R16, c[0x0][0x1a0], R202 ;  /* 0x00006800100a7a25 */ /* 0x000fe200078e00ca */
[----:B------:R-:W-:Y:S02]  /*0f20*/  IADD3 R198, P1, R18, UR24, RZ ;  /* 0x0000001812c67c10 */ /* 0x000fe4000ff3e0ff */
[----:B------:R-:W-:Y:S01]  /*0f30*/  SHF.R.S32.HI R194, RZ, 0x5, R194 ;  /* 0x00000005ffc27819 */ /* 0x000fe200000114c2 */
[----:B------:R-:W-:Y:S01]  /*0f40*/  IMAD.IADD R4, R7, 0x1, -R4 ;  /* 0x0000000107047824 */ /* 0x000fe200078e0a04 */
[----:B------:R-:W-:Y:S01]  /*0f50*/  IADD3 R10, P0, R10, UR26, RZ ;  /* 0x0000001a0a0a7c10 */ /* 0x000fe2000ff1e0ff */
[----:B------:R-:W-:Y:S01]  /*0f60*/  IMAD R2, R16, c[0x0][0x1a4], R2 ;  /* 0x0000690010027a24 */ /* 0x000fe200078e0202 */
[----:B------:R-:W-:Y:S01]  /*0f70*/  IADD3 R197, R202, 0x40, RZ ;  /* 0x00000040cac57810 */ /* 0x000fe20007ffe0ff */
[----:B------:R-:W-:Y:S01]  /*0f80*/  IMAD.SHL.U32 R7, R193, 0x8, RZ ;  /* 0x00000008c1077824 */ /* 0x000fe200078e00ff */
[C---:B------:R-:W-:Y:S01]  /*0f90*/  LOP3.LUT P3, RZ, R4.reuse, 0x4, RZ, 0xc0, !PT ;  /* 0x0000000404ff7812 */ /* 0x040fe2000786c0ff */
[----:B------:R-:W-:Y:S01]  /*0fa0*/  IMAD R9, R17, c[0x0][0x198], RZ ;  /* 0x0000660011097a24 */ /* 0x000fe200078e02ff */
[C---:B------:R-:W-:Y:S01]  /*0fb0*/  LOP3.LUT P2, RZ, R4.reuse, 0x2, RZ, 0xc0, !PT ;  /* 0x0000000204ff7812 */ /* 0x040fe2000784c0ff */
[----:B------:R-:W-:Y:S01]  /*0fc0*/  IMAD.SHL.U32 R4, R4, 0x40, RZ ;  /* 0x0000004004047824 */ /* 0x000fe200078e00ff */
[----:B------:R-:W-:Y:S01]  /*0fd0*/  IADD3.X R11, R11, UR5, R2, P0, !PT ;  /* 0x000000050b0b7c10 */ /* 0x000fe200087fe402 */
[----:B------:R-:W-:Y:S01]  /*0fe0*/  ULDC.64 UR4, c[0x0][0x1a8] ;  /* 0x00006a0000047ab9 */ /* 0x000fe20000000a00 */
[----:B------:R-:W-:Y:S01]  /*0ff0*/  IMAD R9, R16, c[0x0][0x19c], R9 ;  /* 0x0000670010097a24 */ /* 0x000fe200078e0209 */
[----:B------:R-:W-:Y:S01]  /*1000*/  UIMAD UR21, UR21, UR4, URZ ;  /* 0x00000004151572a4 */ /* 0x000fe2000f8e023f */
[----:B------:R-:W-:Y:S01]  /*1010*/  LOP3.LUT R4, R4, 0x1c0, RZ, 0xc0, !PT ;  /* 0x000001c004047812 */ /* 0x000fe200078ec0ff */
[----:B------:R-:W-:Y:S01]  /*1020*/  UIADD3 UR4, -UR14, UR16, URZ ;  /* 0x000000100e047290 */ /* 0x000fe2000fffe13f */
[----:B------:R-:W-:Y:S01]  /*1030*/  IMAD.SHL.U32 R0, R0, 0x40, RZ ;  /* 0x0000004000007824 */ /* 0x000fe200078e00ff */
[----:B------:R-:W-:Y:S01]  /*1040*/  IADD3.X R199, R19, UR7, R9, P1, !PT ;  /* 0x0000000713c77c10 */ /* 0x000fe20008ffe409 */
[----:B------:R-:W-:Y:S01]  /*1050*/  IMAD R200, R224, c[0x0][0x1b0], RZ ;  /* 0x00006c00e0c87a24 */ /* 0x000fe200078e02ff */
[----:B------:R-:W-:Y:S01]  /*1060*/  LOP3.LUT R2, R4, 0x8, R7, 0xf8, !PT ;  /* 0x0000000804027812 */ /* 0x000fe200078ef807 */
[----:B------:R-:W-:Y:S01]  /*1070*/  IMAD R224, R224, c[0x0][0x1b8], RZ ;  /* 0x00006e00e0e07a24 */ /* 0x000fe200078e02ff */
[----:B------:R-:W-:Y:S01]  /*1080*/  ISETP.GE.AND P0, PT, R16, UR4, PT ;  /* 0x0000000410007c0c */ /* 0x000fe2000bf06270 */
[----:B------:R-:W-:Y:S01]  /*1090*/  UIMAD UR5, UR11, UR5, UR21 ;  /* 0x000000050b0572a4 */ /* 0x000fe2000f8e0215 */
[----:B------:R-:W-:Y:S01]  /*10a0*/  SHF.R.U32.HI R4, RZ, 0x3, R4 ;  /* 0x00000003ff047819 */ /* 0x000fe20000011604 */
[----:B------:R-:W-:Y:S01]  /*10b0*/  IMAD R200, R222, c[0x0][0x1b4], R200 ;  /* 0x00006d00dec87a24 */ /* 0x000fe200078e02c8 */
[----:B------:R-:W-:Y:S01]  /*10c0*/  IADD3 R196, R202, 0x80, RZ ;  /* 0x00000080cac47810 */ /* 0x000fe20007ffe0ff */
[----:B------:R-:W-:Y:S01]  /*10d0*/  IMAD R224, R222, c[0x0][0x1bc], R224 ;  /* 0x00006f00dee07a24 */ /* 0x000fe200078e02e0 */
[----:B------:R-:W-:Y:S01]  /*10e0*/  LOP3.LUT R4, R2, R4, RZ, 0x3c, !PT ;  /* 0x0000000402047212 */ /* 0x000fe200078e3cff */
[----:B------:R-:W-:Y:S01]  /*10f0*/  IMAD.WIDE.U32 R198, R222, c[0x0][0x1b0], R198 ;  /* 0x00006c00dec67a25 */ /* 0x000fe200078e00c6 */
[----:B------:R-:W-:-:S02]  /*1100*/  IADD3 R19, R15, UR5, RZ ;  /* 0x000000050f137c10 */ /* 0x000fc4000fffe0ff */
[----:B------:R-:W-:Y:S01]  /*1110*/  LOP3.LUT R4, R4, 0xfffffe00, R0, 0xf8, !PT ;  /* 0xfffffe0004047812 */ /* 0x000fe200078ef800 */
[----:B------:R-:W-:Y:S02]  /*1120*/  IMAD.MOV.U32 R2, RZ, RZ, 0x10 ;  /* 0x00000010ff027424 */ /* 0x000fe400078e00ff */
[----:B------:R-:W-:Y:S02]  /*1130*/  IMAD.MOV.U32 R0, RZ, RZ, 0x20 ;  /* 0x00000020ff007424 */ /* 0x000fe400078e00ff */
[----:B------:R-:W-:Y:S01]  /*1140*/  IMAD.WIDE.U32 R222, R222, c[0x0][0x1b8], R10 ;  /* 0x00006e00dede7a25 */ /* 0x000fe200078e000a */
[----:B------:R-:W-:Y:S02]  /*1150*/  SEL R2, R2, 0xfffffff0, !P2 ;  /* 0xfffffff002027807 */ /* 0x000fe40005000000 */
[----:B------:R-:W-:Y:S01]  /*1160*/  SEL R0, R0, 0xffffffe0, !P3 ;  /* 0xffffffe000007807 */ /* 0x000fe20005800000 */
[----:B------:R-:W-:-:S04]  /*1170*/  IMAD.WIDE R20, R20, 0x40, R16 ;  /* 0x0000004014147825 */ /* 0x000fc800078e0210 */
[----:B------:R-:W-:Y:S02]  /*1180*/  IMAD.SHL.U32 R195, R195, 0x2, RZ ;  /* 0x00000002c3c37824 */ /* 0x000fe400078e00ff */
        /* <DEDUP_REMOVED lines=33> */
.L_x_280:
[----:B------:R-:W-:Y:S05]  /*13a0*/  BSYNC B0 ;  /* 0x0000000000007941 */ /* 0x000fea0003800000 */
.L_x_279:
[----:B------:R-:W-:Y:S01]  /*13b0*/  IADD3 R9, R16, 0x10, RZ ;  /* 0x0000001010097810 */ /* 0x000fe20007ffe0ff */
[----:B------:R-:W-:Y:S03]  /*13c0*/  BSSY B0, `(.L_x_281) ;  /* 0x0000024000007945 */ /* 0x000fe60003800000 */
[----:B------:R-:W-:-:S13]  /*13d0*/  ISETP.GE.AND P0, PT, R9, UR4, PT ;  /* 0x0000000409007c0c */ /* 0x000fda000bf06270 */
[----:B------:R-:W-:Y:S05]  /*13e0*/  @P0 BRA `(.L_x_282) ;  /* 0x0000021000000947 */ /* 0x000fea0003800000 */
[----:B------:R-:W-:Y:S01]  /*13f0*/  IADD3 R10, P0, R20, 0x10, RZ ;  /* 0x00000010140a7810 */ /* 0x000fe20007f1e0ff */
[----:B-1----:R-:W-:Y:S01]  /*1400*/  IMAD.MOV.U32 R22, RZ, RZ, R14 ;  /* 0x000000ffff167224 */ /* 0x002fe200078e000e */
        /* <DEDUP_REMOVED lines=31> */
.L_x_282:
[----:B------:R-:W-:Y:S05]  /*1600*/  BSYNC B0 ;  /* 0x0000000000007941 */ /* 0x000fea0003800000 */
.L_x_281:
[----:B-1----:R-:W-:Y:S01]  /*1610*/  IADD3 R10, R16, 0x20, RZ ;  /* 0x00000020100a7810 */ /* 0x002fe20007ffe0ff */
[----:B------:R-:W-:Y:S03]  /*1620*/  BSSY B0, `(.L_x_283) ;  /* 0x0000024000007945 */ /* 0x000fe60003800000 */
[----:B------:R-:W-:-:S13]  /*1630*/  ISETP.GE.AND P0, PT, R10, UR4, PT ;  /* 0x000000040a007c0c */ /* 0x000fda000bf06270 */
        /* <DEDUP_REMOVED lines=34> */
.L_x_284:
[----:B------:R-:W-:Y:S05]  /*1860*/  BSYNC B0 ;  /* 0x0000000000007941 */ /* 0x000fea0003800000 */
.L_x_283:
[----:B------:R-:W-:Y:S01]  /*1870*/  IADD3 R11, R16, 0x30, RZ ;  /* 0x00000030100b7810 */ /* 0x000fe20007ffe0ff */
[----:B------:R-:W-:Y:S01]  /*1880*/  UMOV UR11, 0x6 ;  /* 0x00000006000b7882 */ /* 0x000fe20000000000 */
[----:B------:R-:W-:Y:S01]  /*1890*/  BSSY B0, `(.L_x_285) ;  /* 0x0000026000007945 */ /* 0x000fe20003800000 */
[----:B------:R-:W-:Y:S01]  /*18a0*/  ULDC.64 UR6, c[0x0][0x198] ;  /* 0x0000660000067ab9 */ /* 0x000fe20000000a00 */
[----:B------:R-:W-:Y:S01]  /*18b0*/  ISETP.GE.AND P0, PT, R11, UR4, PT ;  /* 0x000000040b007c0c */ /* 0x000fe2000bf06270 */
        /* <DEDUP_REMOVED lines=35> */
.L_x_286:
[----:B------:R-:W-:Y:S05]  /*1af0*/  BSYNC B0 ;  /* 0x0000000000007941 */ /* 0x000fea0003800000 */
.L_x_285:
[----:B------:R-:W-:Y:S01]  /*1b00*/  UIADD3 UR17, UR8, -0x1, URZ ;  /* 0xffffffff08117890 */ /* 0x000fe2000fffe03f */
[----:B------:R-:W-:Y:S01]  /*1b10*/  MOV R200, R198 ;  /* 0x000000c600c87202 */ /* 0x000fe20000000f00 */
[----:B------:R-:W-:Y:S01]  /*1b20*/  IMAD.U32 R7, RZ, RZ, UR24 ;  /* 0x00000018ff077e24 */ /* 0x000fe2000f8e00ff */
[----:B------:R-:W-:Y:S01]  /*1b30*/  BSSY B0, `(.L_x_287) ;  /* 0x0000022000007945 */ /* 0x000fe20003800000 */
[----:B------:R-:W-:Y:S02]  /*1b40*/  UIMAD UR20, UR17, -0x40, UR15 ;  /* 0xffffffc0111478a4 */ /* 0x000fe4000f8e020f */
[----:B------:R-:W-:Y:S01]  /*1b50*/  USHF.R.S32.HI UR25, URZ, 0x1f, UR17 ;  /* 0x0000001f3f197899 */ /* 0x000fe20008011411 */
[----:B--2---:R-:W-:Y:S01]  /*1b60*/  IMAD.WIDE.U32 R18, R7, UR17, R200 ;  /* 0x0000001107127c25 */ /* 0x004fe2000f8e00c8 */
[----:B------:R-:W-:Y:S02]  /*1b70*/  UIMAD UR4, UR21, UR17, URZ ;  /* 0x00000011150472a4 */ /* 0x000fe4000f8e023f */
[----:B------:R-:W-:-:S02]  /*1b80*/  ISETP.GE.AND P0, PT, R16, UR20, PT ;  /* 0x0000001410007c0c */ /* 0x000fc4000bf06270 */
[----:B------:R-:W-:-:S06]  /*1b90*/  UIMAD UR4, UR25, UR24, UR4 ;  /* 0x00000018190472a4 */ /* 0x000fcc000f8e0204 */
[----:B------:R-:W-:-:S05]  /*1ba0*/  IADD3 R21, R19, UR4, RZ ;  /* 0x0000000413157c10 */ /* 0x000fca000fffe0ff */
        /* <DEDUP_REMOVED lines=26> */
.L_x_288:
[----:B------:R-:W-:Y:S05]  /*1d50*/  BSYNC B0 ;  /* 0x0000000000007941 */ /* 0x000fea0003800000 */
.L_x_287:
[----:B------:R-:W-:Y:S01]  /*1d60*/  ISETP.GE.AND P0, PT, R9, UR20, PT ;  /* 0x0000001409007c0c */ /* 0x000fe2000bf06270 */
[----:B------:R-:W-:Y:S01]  /*1d70*/  ULDC UR4, c[0x0][0x19c] ;  /* 0x0000670000047ab9 */ /* 0x000fe20000000800 */
[----:B------:R-:W-:Y:S01]  /*1d80*/  BSSY B0, `(.L_x_289) ;  /* 0x000001f000007945 */ /* 0x000fe20003800000 */
[----:B------:R-:W-:Y:S02]  /*1d90*/  USHF.L.U32 UR7, UR6, 0x4, URZ ;  /* 0x0000000406077899 */ /* 0x000fe4000800063f */
[----:B------:R-:W-:-:S08]  /*1da0*/  USHF.L.U64.HI UR6, UR6, UR9, UR4 ;  /* 0x0000000906067299 */ /* 0x000fd00008010204 */
[----:B------:R-:W-:Y:S05]  /*1db0*/  @P0 BRA `(.L_x_290) ;  /* 0x000001b000000947 */ /* 0x000fea0003800000 */
[----:B------:R-:W-:Y:S02]  /*1dc0*/  ISETP.GE.AND P3, PT, R202, c[0x0][0x220], PT ;  /* 0x00008800ca007a0c */ /* 0x000fe40003f66270 */
[----:B------:R-:W-:Y:S02]  /*1dd0*/  ISETP.GE.AND P2, PT, R197, c[0x0][0x220], PT ;  /* 0x00008800c5007a0c */ /* 0x000fe40003f46270 */
[----:B--2---:R-:W-:Y:S02]  /*1de0*/  IADD3 R14, P1, R18, UR7, RZ ;  /* 0x00000007120e7c10 */ /* 0x004fe4000ff3e0ff */
[----:B------:R-:W-:Y:S02]  /*1df0*/  ISETP.GE.AND P0, PT, R196, c[0x0][0x220], PT ;  /* 0x00008800c4007a0c */ /* 0x000fe40003f06270 */
[----:B------:R-:W-:-:S05]  /*1e00*/  IADD3.X R13, R21, UR6, RZ, P1, !PT ;  /* 0x00000006150d7c10 */ /* 0x000fca0008ffe4ff */
[C---:B-1----:R-:W-:Y:S01]  /*1e10*/  @!P3 LEA R24, P4, R14.reuse, c[0x0][0x168], 0x1 ;  /* 0x00005a000e18ba11 */ /* 0x042fe200078808ff */
        /* <DEDUP_REMOVED lines=21> */
.L_x_290:
[----:B------:R-:W-:Y:S05]  /*1f70*/  BSYNC B0 ;  /* 0x0000000000007941 */ /* 0x000fea0003800000 */
.L_x_289:
[----:B------:R-:W-:Y:S01]  /*1f80*/  ISETP.GE.AND P0, PT, R10, UR20, PT ;  /* 0x000000140a007c0c */ /* 0x000fe2000bf06270 */
[----:B------:R-:W-:-:S12]  /*1f90*/  BSSY B0, `(.L_x_291) ;  /* 0x000001f000007945 */ /* 0x000fd80003800000 */
[----:B------:R-:W-:Y:S05]  /*1fa0*/  @P0 BRA `(.L_x_292) ;  /* 0x000001d000000947 */ /* 0x000fea0003800000 */
[----:B------:R-:W-:Y:S01]  /*1fb0*/  ISETP.GE.AND P3, PT, R202, c[0x0][0x220], PT ;  /* 0x00008800ca007a0c */ /* 0x000fe20003f66270 */
[----:B------:R-:W-:Y:S01]  /*1fc0*/  IMAD.MOV.U32 R13, RZ, RZ, c[0x0][0x198] ;  /* 0x00006600ff0d7624 */ /* 0x000fe200078e00ff */
[----:B------:R-:W-:Y:S01]  /*1fd0*/  ISETP.GE.AND P2, PT, R197, c[0x0][0x220], PT ;  /* 0x00008800c5007a0c */ /* 0x000fe20003f46270 */
[----:B--2---:R-:W-:-:S03]  /*1fe0*/  IMAD.MOV.U32 R15, RZ, RZ, c[0x0][0x19c] ;  /* 0x00006700ff0f7624 */ /* 0x004fc600078e00ff */
[----:B------:R-:W-:-:S04]  /*1ff0*/  LEA R14, P0, R13, R18, 0x5 ;  /* 0x000000120d0e7211 */ /* 0x000fc800078028ff */
[----:B------:R-:W-:Y:S02]  /*2000*/  LEA.HI.X R15, R13, R21, R15, 0x5, P0 ;  /* 0x000000150d0f7211 */ /* 0x000fe400000f2c0f */
[----:B------:R-:W-:Y:S01]  /*2010*/  ISETP.GE.AND P0, PT, R196, c[0x0][0x220], PT ;  /* 0x00008800c4007a0c */ /* 0x000fe20003f06270 */
[----:B------:R2:W-:Y:S01]  /*2020*/  @P3 STS.128 [R195+0x7000], RZ ;  /* 0x007000ffc3003388 */ /* 0x0005e20000000c00 */
[C---:B-1----:R-:W-:Y:S02]  /*2030*/  @!P3 LEA R24, P4, R14.reuse, c[0x0][0x168], 0x1 ;  /* 0x00005a000e18ba11 */ /* 0x042fe400078808ff */
        /* <DEDUP_REMOVED lines=20> */
.L_x_292:
[----:B------:R-:W-:Y:S05]  /*2180*/  BSYNC B0 ;  /* 0x0000000000007941 */ /* 0x000fea0003800000 */
.L_x_291:
[----:B------:R-:W-:Y:S01]  /*2190*/  ISETP.GE.AND P0, PT, R11, UR20, PT ;  /* 0x000000140b007c0c */ /* 0x000fe2000bf06270 */
[----:B------:R-:W-:Y:S01]  /*21a0*/  ULDC.64 UR4, c[0x0][0x1a0] ;  /* 0x0000680000047ab9 */ /* 0x000fe20000000a00 */
[----:B------:R-:W-:Y:S01]  /*21b0*/  BSSY B0, `(.L_x_293) ;  /* 0x0000023000007945 */ /* 0x000fe20003800000 */
[----:B------:R-:W-:Y:S02]  /*21c0*/  USHF.L.U64.HI UR11, UR4, UR11, UR5 ;  /* 0x0000000b040b7299 */ /* 0x000fe40008010205 */
[----:B------:R-:W-:-:S08]  /*21d0*/  USHF.L.U32 UR12, UR4, 0x6, URZ ;  /* 0x00000006040c7899 */ /* 0x000fd0000800063f */
[----:B------:R-:W-:Y:S05]  /*21e0*/  @P0 BRA `(.L_x_294) ;  /* 0x000001f000000947 */ /* 0x000fea0003800000 */
[----:B------:R-:W-:Y:S01]  /*21f0*/  ISETP.GE.AND P3, PT, R202, c[0x0][0x220], PT ;  /* 0x00008800ca007a0c */ /* 0x000fe20003f66270 */
[----:B------:R-:W-:Y:S01]  /*2200*/  IMAD.MOV.U32 R13, RZ, RZ, c[0x0][0x198] ;  /* 0x00006600ff0d7624 */ /* 0x000fe200078e00ff */
[----:B------:R-:W-:Y:S01]  /*2210*/  ISETP.GE.AND P2, PT, R197, c[0x0][0x220], PT ;  /* 0x00008800c5007a0c */ /* 0x000fe20003f46270 */
[----:B------:R-:W-:Y:S01]  /*2220*/  IMAD.MOV.U32 R20, RZ, RZ, R18 ;  /* 0x000000ffff147224 */ /* 0x000fe200078e0012 */
[----:B------:R-:W-:Y:S01]  /*2230*/  ULDC UR5, c[0x0][0x19c] ;  /* 0x0000670000057ab9 */ /* 0x000fe20000000800 */
[----:B------:R-:W-:Y:S01]  /*2240*/  ISETP.GE.AND P0, PT, R196, c[0x0][0x220], PT ;  /* 0x00008800c4007a0c */ /* 0x000fe20003f06270 */
[----:B------:R-:W-:Y:S01]  /*2250*/  UIMAD UR5, UR5, 0x30, URZ ;  /* 0x00000030050578a4 */ /* 0x000fe2000f8e023f */
[----:B------:R-:W-:-:S05]  /*2260*/  IMAD.WIDE.U32 R20, R13, 0x30, R20 ;  /* 0x000000300d147825 */ /* 0x000fca00078e0014 */
[----:B------:R-:W-:Y:S01]  /*2270*/  IADD3 R13, R21, UR5, RZ ;  /* 0x00000005150d7c10 */ /* 0x000fe2000fffe0ff */
[----:B------:R3:W-:Y:S01]  /*2280*/  @P3 STS.128 [R195+0x7800], RZ ;  /* 0x007800ffc3003388 */ /* 0x0007e20000000c00 */
[C---:B------:R-:W-:Y:S02]  /*2290*/  @!P3 LEA R18, P4, R20.reuse, c[0x0][0x168], 0x1 ;  /* 0x00005a001412ba11 */ /* 0x040fe400078808ff */
[C---:B--2---:R-:W-:Y:S02]  /*22a0*/  @!P2 LEA R14, P1, R20.reuse, c[0x0][0x168], 0x1 ;  /* 0x00005a00140eaa11 */ /* 0x044fe400078208ff */
        /* <DEDUP_REMOVED lines=19> */
.L_x_294:
[----:B------:R-:W-:Y:S05]  /*23e0*/  BSYNC B0 ;  /* 0x0000000000007941 */ /* 0x000fea0003800000 */
.L_x_293:
[----:B------:R-:W0:Y:S01]  /*23f0*/  LDGDEPBAR ;  /* 0x00000000000079af */ /* 0x000e220000000000 */
[----:B------:R-:W-:Y:S01]  /*2400*/  ISETP.GE.AND P0, PT, R16, UR20, PT ;  /* 0x0000001410007c0c */ /* 0x000fe2000bf06270 */
[----:B------:R-:W-:Y:S01]  /*2410*/  UIMAD UR5, UR11, UR17, URZ ;  /* 0x000000110b0572a4 */ /* 0x000fe2000f8e023f */
[----:B--23--:R-:W-:Y:S01]  /*2420*/  SHF.R.S32.HI R14, RZ, 0x1f, R12 ;  /* 0x0000001fff0e7819 */ /* 0x00cfe2000001140c */
[----:B------:R-:W-:Y:S01]  /*2430*/  IMAD.MOV.U32 R224, RZ, RZ, R222 ;  /* 0x000000ffffe07224 */ /* 0x000fe200078e00de */
[----:B------:R-:W-:Y:S01]  /*2440*/  BSSY B0, `(.L_x_295) ;  /* 0x000002a000007945 */ /* 0x000fe20003800000 */
[----:B------:R-:W-:Y:S01]  /*2450*/  UIMAD UR5, UR25, UR12, UR5 ;  /* 0x0000000c190572a4 */ /* 0x000fe2000f8e0205 */
[----:B------:R-:W-:Y:S01]  /*2460*/  LEA.HI R14, R14, R12, RZ, 0x2 ;  /* 0x0000000c0e0e7211 */ /* 0x000fe200078f10ff */
[----:B------:R-:W-:Y:S02]  /*2470*/  IMAD.U32 R12, RZ, RZ, UR17 ;  /* 0x00000011ff0c7e24 */ /* 0x000fe4000f8e00ff */
[----:B------:R-:W-:Y:S01]  /*2480*/  IMAD.SHL.U32 R80, R8, 0x2, RZ ;  /* 0x0000000208507824 */ /* 0x000fe200078e00ff */
[----:B------:R-:W-:Y:S01]  /*2490*/  SHF.R.S32.HI R8, RZ, 0x2, R14 ;  /* 0x00000002ff087819 */ /* 0x000fe2000001140e */
[----:B------:R-:W-:-:S03]  /*24a0*/  IMAD.WIDE.U32 R12, R12, UR12, R224 ;  /* 0x0000000c0c0c7c25 */ /* 0x000fc6000f8e00e0 */
[----:B------:R-:W-:Y:S01]  /*24b0*/  LOP3.LUT R80, R80, 0x6, RZ, 0xc0, !PT ;  /* 0x0000000650507812 */ /* 0x000fe200078ec0ff */
[----:B------:R-:W-:Y:S01]  /*24c0*/  IMAD.U32 R220, RZ, RZ, UR13 ;  /* 0x0000000dffdc7e24 */ /* 0x000fe2000f8e00ff */
[----:B------:R-:W-:-:S03]  /*24d0*/  IADD3 R15, R13, UR5, RZ ;  /* 0x000000050d0f7c10 */ /* 0x000fc6000fffe0ff */
[----:B------:R-:W-:Y:S01]  /*24e0*/  IMAD R220, R220, 0x4, R194 ;  /* 0x00000004dcdc7824 */ /* 0x000fe200078e02c2 */
        /* <DEDUP_REMOVED lines=31> */
.L_x_296:
[----:B------:R-:W-:Y:S05]  /*26e0*/  BSYNC B0 ;  /* 0x0000000000007941 */ /* 0x000fea0003800000 */
.L_x_295:
[----:B------:R-:W-:Y:S01]  /*26f0*/  ISETP.GE.AND P0, PT, R9, UR20, PT ;  /* 0x0000001409007c0c */ /* 0x000fe2000bf06270 */
[----:B------:R-:W-:Y:S01]  /*2700*/  ULDC UR5, c[0x0][0x1a4] ;  /* 0x0000690000057ab9 */ /* 0x000fe20000000800 */
[----:B------:R-:W-:Y:S01]  /*2710*/  LEA R9, R194, UR14, 0x4 ;  /* 0x0000000ec2097c11 */ /* 0x000fe2000f8e20ff */
[----:B------:R-:W-:Y:S01]  /*2720*/  USHF.L.U32 UR14, UR4, 0x4, URZ ;  /* 0x00000004040e7899 */ /* 0x000fe2000800063f */
[----:B------:R-:W-:Y:S01]  /*2730*/  BSSY B0, `(.L_x_297) ;  /* 0x0000025000007945 */ /* 0x000fe20003800000 */
[----:B------:R-:W-:Y:S01]  /*2740*/  USHF.L.U64.HI UR9, UR4, UR9, UR5 ;  /* 0x0000000904097299 */ /* 0x000fe20008010205 */
[----:B------:R-:W-:Y:S01]  /*2750*/  IADD3 R9, R9, 0x1, R8 ;  /* 0x0000000109097810 */ /* 0x000fe20007ffe008 */
[----:B------:R-:W-:-:S05]  /*2760*/  IMAD.U32 R8, RZ, RZ, UR15 ;  /* 0x0000000fff087e24 */ /* 0x000fca000f8e00ff */
[----:B------:R-:W-:Y:S01]  /*2770*/  IADD3 R8, R8, -UR16, R9 ;  /* 0x8000001008087c10 */ /* 0x000fe2000fffe009 */
[----:B------:R4:W-:Y:S03]  /*2780*/  @P0 STS.128 [R195+0xc800], RZ ;  /* 0x00c800ffc3000388 */ /* 0x0009e60000000c00 */
[----:B------:R-:W-:Y:S01]  /*2790*/  IADD3 R81, R8, c[0x0][0x2e8], RZ ;  /* 0x0000ba0008517a10 */ /* 0x000fe20007ffe0ff */
        /* <DEDUP_REMOVED lines=8> */
[C---:B---3--:R-:W-:Y:S01]  /*2820*/  @!P3 LEA R20, P4, R9.reuse, c[0x0][0x170], 0x1 ;  /* 0x00005c000914ba11 */ /* 0x048fe200078808ff */
        /* <DEDUP_REMOVED lines=21> */
.L_x_298:
[----:B------:R-:W-:Y:S05]  /*2980*/  BSYNC B0 ;  /* 0x0000000000007941 */ /* 0x000fea0003800000 */
.L_x_297:
[----:B------:R-:W-:Y:S01]  /*2990*/  ISETP.GE.AND P0, PT, R10, UR20, PT ;  /* 0x000000140a007c0c */ /* 0x000fe2000bf06270 */
[----:B------:R-:W-:-:S12]  /*29a0*/  BSSY B0, `(.L_x_299) ;  /* 0x0000022000007945 */ /* 0x000fd80003800000 */
[----:B------:R1:W-:Y:S04]  /*29b0*/  @P0 STS.128 [R195+0xd000], RZ ;  /* 0x00d000ffc3000388 */ /* 0x0003e80000000c00 */
[----:B------:R1:W-:Y:S04]  /*29c0*/  @P0 STS.128 [R195+0xf000], RZ ;  /* 0x00f000ffc3000388 */ /* 0x0003e80000000c00 */
[----:B------:R1:W-:Y:S01]  /*29d0*/  @P0 STS.128 [R195+0x11000], RZ ;  /* 0x011000ffc3000388 */ /* 0x0003e20000000c00 */
[----:B------:R-:W-:Y:S05]  /*29e0*/  @P0 BRA `(.L_x_300) ;  /* 0x000001d000000947 */ /* 0x000fea0003800000 */
[----:B------:R-:W-:Y:S01]  /*29f0*/  ISETP.GE.AND P3, PT, R202, c[0x0][0x220], PT ;  /* 0x00008800ca007a0c */ /* 0x000fe20003f66270 */
[----:B------:R-:W-:Y:S01]  /*2a00*/  IMAD.MOV.U32 R8, RZ, RZ, c[0x0][0x1a0] ;  /* 0x00006800ff087624 */ /* 0x000fe200078e00ff */
[----:B------:R-:W-:Y:S01]  /*2a10*/  ISETP.GE.AND P2, PT, R197, c[0x0][0x220], PT ;  /* 0x00008800c5007a0c */ /* 0x000fe20003f46270 */
[----:B------:R-:W-:-:S03]  /*2a20*/  IMAD.MOV.U32 R10, RZ, RZ, c[0x0][0x1a4] ;  /* 0x00006900ff0a7624 */ /* 0x000fc600078e00ff */
[----:B------:R-:W-:-:S04]  /*2a30*/  LEA R9, P0, R8, R12, 0x5 ;  /* 0x0000000c08097211 */ /* 0x000fc800078028ff */
[----:B------:R-:W-:Y:S02]  /*2a40*/  LEA.HI.X R10, R8, R15, R10, 0x5, P0 ;  /* 0x0000000f080a7211 */ /* 0x000fe400000f2c0a */
[----:B------:R-:W-:Y:S01]  /*2a50*/  ISETP.GE.AND P0, PT, R196, c[0x0][0x220], PT ;  /* 0x00008800c4007a0c */ /* 0x000fe20003f06270 */
[----:B------:R1:W-:Y:S01]  /*2a60*/  @P3 STS.128 [R195+0xd000], RZ ;  /* 0x00d000ffc3003388 */ /* 0x0003e20000000c00 */
[C---:B---3--:R-:W-:Y:S02]  /*2a70*/  @!P3 LEA R20, P4, R9.reuse, c[0x0][0x170], 0x1 ;  /* 0x00005c000914ba11 */ /* 0x048fe400078808ff */
        /* <DEDUP_REMOVED lines=20> */
.L_x_300:
[----:B------:R-:W-:Y:S05]  /*2bc0*/  BSYNC B0 ;  /* 0x0000000000007941 */ /* 0x000fea0003800000 */
.L_x_299:
[----:B------:R-:W-:Y:S01]  /*2bd0*/  ISETP.GE.AND P0, PT, R11, UR20, PT ;  /* 0x000000140b007c0c */ /* 0x000fe2000bf06270 */
[----:B------:R-:W-:-:S12]  /*2be0*/  BSSY B0, `(.L_x_301) ;  /* 0x0000024000007945 */ /* 0x000fd80003800000 */
[----:B------:R1:W-:Y:S04]  /*2bf0*/  @P0 STS.128 [R195+0xd800], RZ ;  /* 0x00d800ffc3000388 */ /* 0x0003e80000000c00 */
[----:B------:R1:W-:Y:S04]  /*2c00*/  @P0 STS.128 [R195+0xf800], RZ ;  /* 0x00f800ffc3000388 */ /* 0x0003e80000000c00 */
[----:B------:R1:W-:Y:S01]  /*2c10*/  @P0 STS.128 [R195+0x11800], RZ ;  /* 0x011800ffc3000388 */ /* 0x0003e20000000c00 */
[----:B------:R-:W-:Y:S05]  /*2c20*/  @P0 BRA `(.L_x_302) ;  /* 0x000001f000000947 */ /* 0x000fea0003800000 */
[----:B------:R-:W-:Y:S01]  /*2c30*/  ISETP.GE.AND P3, PT, R202, c[0x0][0x220], PT ;  /* 0x00008800ca007a0c */ /* 0x000fe20003f66270 */
[----:B---3--:R-:W-:Y:S01]  /*2c40*/  IMAD.MOV.U32 R8, RZ, RZ, c[0x0][0x1a0] ;  /* 0x00006800ff087624 */ /* 0x008fe200078e00ff */
        /* <DEDUP_REMOVED lines=29> */
.L_x_302:
[----:B------:R-:W-:Y:S05]  /*2e20*/  BSYNC B0 ;  /* 0x0000000000007941 */ /* 0x000fea0003800000 */
.L_x_301:
[C---:B---3--:R-:W-:Y:S01]  /*2e30*/  IMAD.SHL.U32 R8, R3.reuse, 0x40, RZ ;  /* 0x0000004003087824 */ /* 0x048fe200078e00ff */
[----:B------:R-:W-:Y:S01]  /*2e40*/  R2P PR, R3, 0x6 ;  /* 0x0000000603007804 */ /* 0x000fe20000000000 */
[----:B------:R-:W-:Y:S01]  /*2e50*/  IMAD.SHL.U32 R16, R16, 0x8, RZ ;  /* 0x0000000810107824 */ /* 0x000fe200078e00ff */
[----:B------:R-:W0:Y:S01]  /*2e60*/  LDGDEPBAR ;  /* 0x00000000000079af */ /* 0x000e220000000000 */
[----:B------:R-:W-:Y:S01]  /*2e70*/  IMAD R194, R194, 0x400, R4 ;  /* 0x00000400c2c27824 */ /* 0x000fe200078e0204 */
[----:B------:R-:W-:Y:S01]  /*2e80*/  LOP3.LUT R8, R8, 0x1c0, RZ, 0xc0, !PT ;  /* 0x000001c008087812 */ /* 0x000fe200078ec0ff */
[----:B------:R-:W-:Y:S01]  /*2e90*/  UISETP.GE.AND UP0, UPT, UR8, 0x2, UPT ;  /* 0x000000020800788c */ /* 0x000fe2000bf06270 */
[----:B------:R-:W-:Y:S01]  /*2ea0*/  IADD3 R133, R81, 0x8, RZ ;  /* 0x0000000851857810 */ /* 0x000fe20007ffe0ff */
[----:B------:R-:W-:Y:S01]  /*2eb0*/  IMAD.SHL.U32 R194, R194, 0x2, RZ ;  /* 0x00000002c2c27824 */ /* 0x000fe200078e00ff */
[----:B------:R-:W-:Y:S02]  /*2ec0*/  LOP3.LUT R16, R8, 0x8, R16, 0xf8, !PT ;  /* 0x0000000808107812 */ /* 0x000fe400078ef810 */
[----:B------:R-:W-:Y:S01]  /*2ed0*/  SHF.R.U32.HI R8, RZ, 0x3, R8 ;  /* 0x00000003ff087819 */ /* 0x000fe20000011608 */
[--C-:B------:R-:W-:Y:S01]  /*2ee0*/  IMAD R192, R2, 0x2, R194.reuse ;  /* 0x0000000202c07824 */ /* 0x100fe200078e02c2 */
[----:B------:R-:W-:Y:S01]  /*2ef0*/  LDSM.16.M88.4 R76, [R194] ;  /* 0x00000000c24c783b */ /* 0x000fe20000000200 */
[----:B------:R-:W-:Y:S01]  /*2f00*/  IMAD R190, R0, 0x2, R194 ;  /* 0x0000000200be7824 */ /* 0x000fe200078e02c2 */
[----:B------:R-:W-:Y:S01]  /*2f10*/  LOP3.LUT R8, R16, R8, RZ, 0x3c, !PT ;  /* 0x0000000810087212 */ /* 0x000fe200078e3cff */
[----:B------:R-:W-:Y:S01]  /*2f20*/  IMAD R189, R0, 0x2, R192 ;  /* 0x0000000200bd7824 */ /* 0x000fe200078e02c0 */
[----:B------:R-:W-:Y:S01]  /*2f30*/  LDSM.16.M88.4 R56, [R192] ;  /* 0x00000000c038783b */ /* 0x000fe20000000200 */
[----:B------:R-:W-:-:S02]  /*2f40*/  PLOP3.LUT P0, PT, PT, PT, UP0, 0x80, 0x0 ;  /* 0x000000000000781c */ /* 0x000fc40003f0f008 */
[----:B------:R-:W-:Y:S01]  /*2f50*/  IMAD R193, R193, 0x200, R8 ;  /* 0x00000200c1c17824 */ /* 0x000fe200078e0208 */
[----:B------:R-:W-:Y:S01]  /*2f60*/  LDSM.16.M88.4 R52, [R190] ;  /* 0x00000000be34783b */ /* 0x000fe20000000200 */
[----:B------:R-:W-:Y:S02]  /*2f70*/  IMNMX R134, R81, UR15, PT ;  /* 0x0000000f51867c17 */ /* 0x000fe4000b800200 */
[----:B------:R-:W-:Y:S01]  /*2f80*/  IMAD.SHL.U32 R193, R193, 0x2, RZ ;  /* 0x00000002c1c17824 */ /* 0x000fe200078e00ff */
[----:B------:R-:W-:Y:S01]  /*2f90*/  LDSM.16.M88.4 R72, [R189] ;  /* 0x00000000bd48783b */ /* 0x000fe20000000200 */
[----:B------:R-:W-:-:S03]  /*2fa0*/  IMNMX R133, R133, UR15, PT ;  /* 0x0000000f85857c17 */ /* 0x000fc6000b800200 */
[----:B------:R-:W3:Y:S01]  /*2fb0*/  LDSM.16.M88.4 R28, [R193+0x6000] ;  /* 0x00600000c11c783b */ /* 0x000ee20000000200 */
[C---:B------:R-:W-:Y:S02]  /*2fc0*/  IADD3 R3, R193.reuse, 0x6000, RZ ;  /* 0x00006000c1037810 */ /* 0x040fe40007ffe0ff */
[----:B------:R-:W-:Y:S01]  /*2fd0*/  IADD3 R191, R193, 0x6020, RZ ;  /* 0x00006020c1bf7810 */ /* 0x000fe20007ffe0ff */
[----:B-1----:R-:W1:Y:S01]  /*2fe0*/  LDSM.16.M88.4 R20, [R193+0x6800] ;  /* 0x00680000c114783b */ /* 0x002e620000000200 */
[----:B------:R-:W-:Y:S01]  /*2ff0*/  @P1 IADD3 R191, R3, -0x20, RZ ;  /* 0xffffffe003bf1810 */ /* 0x000fe20007ffe0ff */
[----:B------:R-:W-:Y:S02]  /*3000*/  IMAD.MOV.U32 R3, RZ, RZ, 0x40 ;  /* 0x00000040ff037424 */ /* 0x000fe400078e00ff */
[----:B------:R-:W5:Y:S01]  /*3010*/  LDSM.16.M88.4 R12, [R193+0x7000] ;  /* 0x00700000c10c783b */ /* 0x000f620000000200 */
[----:B------:R-:W-:Y:S02]  /*3020*/  IADD3 R183, R191, 0x800, RZ ;  /* 0x00000800bfb77810 */ /* 0x000fe40007ffe0ff */
[----:B------:R-:W-:Y:S01]  /*3030*/  SEL R3, R3, 0xffffffc0, !P2 ;  /* 0xffffffc003037807 */ /* 0x000fe20005000000 */
[----:B------:R-:W2:Y:S01]  /*3040*/  LDSM.16.M88.4 R40, [R193+0x7800] ;  /* 0x00780000c128783b */ /* 0x000ea20000000200 */
[----:B------:R-:W-:-:S02]  /*3050*/  IADD3 R182, R191, 0x1000, RZ ;  /* 0x00001000bfb67810 */ /* 0x000fc40007ffe0ff */
[----:B------:R-:W-:Y:S01]  /*3060*/  IADD3 R181, R191, 0x1800, RZ ;  /* 0x00001800bfb57810 */ /* 0x000fe20007ffe0ff */
[----:B------:R-:W4:Y:S01]  /*3070*/  LDSM.16.M88.4 R36, [R191] ;  /* 0x00000000bf24783b */ /* 0x000f220000000200 */
[----:B------:R-:W-:Y:S01]  /*3080*/  IMAD.IADD R187, R193, 0x1, R3 ;  /* 0x00000001c1bb7824 */ /* 0x000fe200078e0203 */
[----:B------:R-:W-:Y:S01]  /*3090*/  IADD3 R179, R191, 0x2000, RZ ;  /* 0x00002000bfb37810 */ /* 0x000fe20007ffe0ff */
        /* <DEDUP_REMOVED lines=12> */
[----:B------:R-:W2:Y:S01]  /*3160*/  LDSM.16.M88.4 R44, [R187+0x6800] ;  /* 0x00680000bb2c783b */ /* 0x000ea20000000200 */
[C---:B---3--:R-:W-:Y:S08]  /*3170*/  HMMA.16816.F32.BF16 R32, R76.reuse, R28, RZ ;  /* 0x0000001c4c20723c */ /* 0x048ff000000418ff */
[C---:B------:R-:W-:Y:S08]  /*3180*/  HMMA.16816.F32.BF16 R28, R76.reuse, R30, RZ ;  /* 0x0000001e4c1c723c */ /* 0x040ff000000418ff */
[C---:B-1----:R-:W-:Y:S08]  /*3190*/  HMMA.16816.F32.BF16 R24, R76.reuse, R20, RZ ;  /* 0x000000144c18723c */ /* 0x042ff000000418ff */
[C---:B-----5:R-:W-:Y:S08]  /*31a0*/  HMMA.16816.F32.BF16 R16, R76.reuse, R12, RZ ;  /* 0x0000000c4c10723c */ /* 0x060ff000000418ff */
[C---:B------:R-:W-:Y:S08]  /*31b0*/  HMMA.16816.F32.BF16 R20, R76.reuse, R22, RZ ;  /* 0x000000164c14723c */ /* 0x040ff000000418ff */
[C---:B------:R-:W-:Y:S08]  /*31c0*/  HMMA.16816.F32.BF16 R12, R76.reuse, R14, RZ ;  /* 0x0000000e4c0c723c */ /* 0x040ff000000418ff */
[C---:B--2---:R-:W-:Y:S08]  /*31d0*/  HMMA.16816.F32.BF16 R8, R76.reuse, R40, RZ ;  /* 0x000000284c08723c */ /* 0x044ff000000418ff */
[----:B------:R-:W-:Y:S01]  /*31e0*/  HMMA.16816.F32.BF16 R76, R76, R42, RZ ;  /* 0x0000002a4c4c723c */ /* 0x000fe200000418ff */
[----:B------:R-:W1:Y:S07]  /*31f0*/  LDSM.16.M88.4 R40, [R187+0x7000] ;  /* 0x00700000bb28783b */ /* 0x000e6e0000000200 */
[C---:B----4-:R-:W-:Y:S08]  /*3200*/  HMMA.16816.F32.BF16 R32, R56.reuse, R36, R32 ;  /* 0x000000243820723c */ /* 0x050ff00000041820 */
[C---:B------:R-:W-:Y:S01]  /*3210*/  HMMA.16816.F32.BF16 R28, R56.reuse, R38, R28 ;  /* 0x00000026381c723c */ /* 0x040fe2000004181c */
[----:B------:R-:W2:Y:S07]  /*3220*/  LDSM.16.M88.4 R36, [R187+0x7800] ;  /* 0x00780000bb24783b */ /* 0x000eae0000000200 */
[C---:B------:R-:W-:Y:S08]  /*3230*/  HMMA.16816.F32.BF16 R24, R56.reuse, R68, R24 ;  /* 0x000000443818723c */ /* 0x040ff00000041818 */
[C---:B------:R-:W-:Y:S01]  /*3240*/  HMMA.16816.F32.BF16 R20, R56.reuse, R70, R20 ;  /* 0x000000463814723c */ /* 0x040fe20000041814 */
[----:B------:R-:W3:Y:S07]  /*3250*/  LDSM.16.M88.4 R68, [R180] ;  /* 0x00000000b444783b */ /* 0x000eee0000000200 */
[C---:B------:R-:W-:Y:S08]  /*3260*/  HMMA.16816.F32.BF16 R16, R56.reuse, R64, R16 ;  /* 0x000000403810723c */ /* 0x040ff00000041810 */
[C---:B------:R-:W-:Y:S01]  /*3270*/  HMMA.16816.F32.BF16 R12, R56.reuse, R66, R12 ;  /* 0x00000042380c723c */ /* 0x040fe2000004180c */
[----:B------:R-:W4:Y:S07]  /*3280*/  LDSM.16.M88.4 R64, [R180+0x800] ;  /* 0x00080000b440783b */ /* 0x000f2e0000000200 */
[C---:B------:R-:W-:Y:S08]  /*3290*/  HMMA.16816.F32.BF16 R8, R56.reuse, R60, R8 ;  /* 0x0000003c3808723c */ /* 0x040ff00000041808 */
[----:B------:R-:W-:Y:S01]  /*32a0*/  HMMA.16816.F32.BF16 R76, R56, R62, R76 ;  /* 0x0000003e384c723c */ /* 0x000fe2000004184c */
[----:B------:R-:W5:Y:S04]  /*32b0*/  LDSM.16.M88.4 R60, [R180+0x1000] ;  /* 0x00100000b43c783b */ /* 0x000f680000000200 */
[----:B------:R-:W2:Y:S03]  /*32c0*/  LDSM.16.M88.4 R56, [R180+0x1800] ;  /* 0x00180000b438783b */ /* 0x000ea60000000200 */
[C---:B------:R-:W-:Y:S08]  /*32d0*/  HMMA.16816.F32.BF16 R32, R52.reuse, R48, R32 ;  /* 0x000000303420723c */ /* 0x040ff00000041820 */
[C---:B------:R-:W-:Y:S01]  /*32e0*/  HMMA.16816.F32.BF16 R28, R52.reuse, R50, R28 ;  /* 0x00000032341c723c */ /* 0x040fe2000004181c */
[----:B------:R-:W-:Y:S07]  /*32f0*/  LDSM.16.M88.4 R48, [R193+0x8000] ;  /* 0x00800000c130783b */ /* 0x000fee0000000200 */
[C---:B------:R-:W-:Y:S08]  /*3300*/  HMMA.16816.F32.BF16 R24, R52.reuse, R44, R24 ;  /* 0x0000002c3418723c */ /* 0x040ff00000041818 */
[C---:B------:R-:W-:Y:S01]  /*3310*/  HMMA.16816.F32.BF16 R20, R52.reuse, R46, R20 ;  /* 0x0000002e3414723c */ /* 0x040fe20000041814 */
[----:B------:R-:W-:Y:S07]  /*3320*/  LDSM.16.M88.4 R44, [R193+0x8800] ;  /* 0x00880000c12c783b */ /* 0x000fee0000000200 */
[C---:B-1----:R-:W-:Y:S08]  /*3330*/  HMMA.16816.F32.BF16 R16, R52.reuse, R40, R16 ;  /* 0x000000283410723c */ /* 0x042ff00000041810 */
[C---:B------:R-:W-:Y:S01]  /*3340*/  HMMA.16816.F32.BF16 R12, R52.reuse, R42, R12 ;  /* 0x0000002a340c723c */ /* 0x040fe2000004180c */
[----:B------:R-:W-:Y:S07]  /*3350*/  LDSM.16.M88.4 R40, [R193+0x9000] ;  /* 0x00900000c128783b */ /* 0x000fee0000000200 */
[C---:B--2---:R-:W-:Y:S08]  /*3360*/  HMMA.16816.F32.BF16 R8, R52.reuse, R36, R8 ;  /* 0x000000243408723c */ /* 0x044ff00000041808 */
        /* <DEDUP_REMOVED lines=8> */
[----:B------:R-:W-:Y:S07]  /*33f0*/  LDSM.16.M88.4 R64, [R191+0x2800] ;  /* 0x00280000bf40783b */ /* 0x000fee0000000200 */
[C---:B-----5:R-:W-:Y:S08]  /*3400*/  HMMA.16816.F32.BF16 R16, R72.reuse, R60, R16 ;  /* 0x0000003c4810723c */ /* 0x060ff00000041810 */
[C---:B------:R-:W-:Y:S01]  /*3410*/  HMMA.16816.F32.BF16 R12, R72.reuse, R62, R12 ;  /* 0x0000003e480c723c */ /* 0x040fe2000004180c */
[----:B------:R-:W-:Y:S07]  /*3420*/  LDSM.16.M88.4 R60, [R191+0x3000] ;  /* 0x00300000bf3c783b */ /* 0x000fee0000000200 */
[C---:B------:R-:W-:Y:S08]  /*3430*/  HMMA.16816.F32.BF16 R8, R72.reuse, R56, R8 ;  /* 0x000000384808723c */ /* 0x040ff00000041808 */
        /* <DEDUP_REMOVED lines=80> */
[----:B------:R-:W4:Y:S01]  /*3940*/  LDSM.16.M88.4 R56, [R180+0x5800] ;  /* 0x00580000b438783b */ /* 0x000f220000000200 */
[----:B------:R-:W-:-:S04]  /*3950*/  DEPBAR.LE SB0, 0x0 ;  /* 0x000080000000791a */ /* 0x000fc80000000000 */
[C---:B-1----:R-:W-:Y:S08]  /*3960*/  HMMA.16816.F32.BF16 R32, R52.reuse, R48, R32 ;  /* 0x000000303420723c */ /* 0x042ff00000041820 */
[C---:B------:R-:W-:Y:S08]  /*3970*/  HMMA.16816.F32.BF16 R28, R52.reuse, R50, R28 ;  /* 0x00000032341c723c */ /* 0x040ff0000004181c */
[C---:B------:R-:W-:Y:S08]  /*3980*/  HMMA.16816.F32.BF16 R24, R52.reuse, R44, R24 ;  /* 0x0000002c3418723c */ /* 0x040ff00000041818 */
[C---:B------:R-:W-:Y:S08]  /*3990*/  HMMA.16816.F32.BF16 R20, R52.reuse, R46, R20 ;  /* 0x0000002e3414723c */ /* 0x040ff00000041814 */
[C---:B------:R-:W-:Y:S08]  /*39a0*/  HMMA.16816.F32.BF16 R16, R52.reuse, R40, R16 ;  /* 0x000000283410723c */ /* 0x040ff00000041810 */
[C---:B------:R-:W-:Y:S08]  /*39b0*/  HMMA.16816.F32.BF16 R12, R52.reuse, R42, R12 ;  /* 0x0000002a340c723c */ /* 0x040ff0000004180c */
[C---:B--2---:R-:W-:Y:S08]  /*39c0*/  HMMA.16816.F32.BF16 R8, R52.reuse, R36, R8 ;  /* 0x000000243408723c */ /* 0x044ff00000041808 */
[----:B------:R-:W-:Y:S08]  /*39d0*/  HMMA.16816.F32.BF16 R76, R52, R38, R76 ;  /* 0x00000026344c723c */ /* 0x000ff0000004184c */
[C---:B---3--:R-:W-:Y:S08]  /*39e0*/  HMMA.16816.F32.BF16 R32, R72.reuse, R68, R32 ;  /* 0x000000444820723c */ /* 0x048ff00000041820 */
[C---:B------:R-:W-:Y:S08]  /*39f0*/  HMMA.16816.F32.BF16 R28, R72.reuse, R70, R28 ;  /* 0x00000046481c723c */ /* 0x040ff0000004181c */
[C---:B------:R-:W-:Y:S08]  /*3a00*/  HMMA.16816.F32.BF16 R24, R72.reuse, R64, R24 ;  /* 0x000000404818723c */ /* 0x040ff00000041818 */
[C---:B------:R-:W-:Y:S08]  /*3a10*/  HMMA.16816.F32.BF16 R20, R72.reuse, R66, R20 ;  /* 0x000000424814723c */ /* 0x040ff00000041814 */
[C---:B------:R-:W-:Y:S08]  /*3a20*/  HMMA.16816.F32.BF16 R16, R72.reuse, R60, R16 ;  /* 0x0000003c4810723c */ /* 0x040ff00000041810 */
[C---:B------:R-:W-:Y:S08]  /*3a30*/  HMMA.16816.F32.BF16 R12, R72.reuse, R62, R12 ;  /* 0x0000003e480c723c */ /* 0x040ff0000004180c */
[C---:B----4-:R-:W-:Y:S08]  /*3a40*/  HMMA.16816.F32.BF16 R8, R72.reuse, R56, R8 ;  /* 0x000000384808723c */ /* 0x050ff00000041808 */
[----:B------:R-:W-:Y:S01]  /*3a50*/  HMMA.16816.F32.BF16 R76, R72, R58, R76 ;  /* 0x0000003a484c723c */ /* 0x000fe2000004184c */
[----:B------:R-:W-:Y:S06]  /*3a60*/  BAR.SYNC.DEFER_BLOCKING 0x0 ;  /* 0x0000000000007b1d */ /* 0x000fec0000010000 */
[----:B------:R-:W-:Y:S05]  /*3a70*/  @!P0 BRA `(.L_x_303) ;  /* 0x0000067000008947 */ /* 0x000fea0003800000 */
[----:B------:R-:W-:Y:S01]  /*3a80*/  UIADD3 UR5, UR8, -0x2, URZ ;  /* 0xfffffffe08057890 */ /* 0x000fe2000fffe03f */
[----:B------:R-:W-:Y:S01]  /*3a90*/  ISETP.GE.AND P4, PT, R202, c[0x0][0x220], PT ;  /* 0x00008800ca007a0c */ /* 0x000fe20003f86270 */
[----:B------:R-:W-:Y:S01]  /*3aa0*/  BSSY B0, `(.L_x_304) ;  /* 0x0000063000007945 */ /* 0x000fe20003800000 */
[----:B------:R-:W-:Y:S01]  /*3ab0*/  ISETP.GE.AND P3, PT, R197, c[0x0][0x220], PT ;  /* 0x00008800c5007a0c */ /* 0x000fe20003f66270 */
[----:B------:R-:W-:Y:S01]  /*3ac0*/  USHF.R.S32.HI UR4, URZ, 0x1f, UR5 ;  /* 0x0000001f3f047899 */ /* 0x000fe20008011405 */
[----:B------:R-:W-:Y:S01]  /*3ad0*/  ISETP.GE.AND P2, PT, R196, c[0x0][0x220], PT ;  /* 0x00008800c4007a0c */ /* 0x000fe20003f46270 */
[----:B------:R-:W-:Y:S01]  /*3ae0*/  UIMAD UR21, UR21, UR5, URZ ;  /* 0x00000005151572a4 */ /* 0x000fe2000f8e023f */
[----:B------:R-:W-:-:S03]  /*3af0*/  IMAD.WIDE.U32 R38, R7, UR5, R200 ;  /* 0x0000000507267c25 */ /* 0x000fc6000f8e00c8 */
[----:B------:R-:W-:-:S04]  /*3b00*/  UIMAD UR4, UR4, UR24, UR21 ;  /* 0x00000018040472a4 */ /* 0x000fc8000f8e0215 */
[C---:B------:R-:W-:Y:S01]  /*3b10*/  @!P4 LEA R42, P6, R38.reuse, c[0x0][0x168], 0x1 ;  /* 0x00005a00262aca11 */ /* 0x040fe200078c08ff */
[----:B------:R1:W-:Y:S01]  /*3b20*/  @P4 STS.128 [R195+0x6000], RZ ;  /* 0x006000ffc3004388 */ /* 0x0003e20000000c00 */
[----:B------:R-:W-:Y:S02]  /*3b30*/  IADD3 R7, R39, UR4, RZ ;  /* 0x0000000427077c10 */ /* 0x000fe4000fffe0ff */
        /* <DEDUP_REMOVED lines=12> */
[----:B------:R-:W-:-:S03]  /*3c00*/  IADD3.X R7, R7, UR6, RZ, P6, !PT ;  /* 0x0000000607077c10 */ /* 0x000fc6000b7fe4ff */
[----:B------:R-:W-:Y:S01]  /*3c10*/  @!PT LDS RZ, [RZ] ;  /* 0x00000000fffff984 */ /* 0x000fe20000000800 */
[----:B------:R-:W-:Y:S01]  /*3c20*/  @!PT LDS RZ, [RZ] ;  /* 0x00000000fffff984 */ /* 0x000fe20000000800 */
[----:B------:R-:W-:Y:S01]  /*3c30*/  @!PT LDS RZ, [RZ] ;  /* 0x00000000fffff984 */ /* 0x000fe20000000800 */
[----:B------:R3:W-:Y:S01]  /*3c40*/  @!P3 LDGSTS.E.BYPASS.LTC128B.128 [R195+0x8000], [R40.64+0x80] ;  /* 0x0800008028c3bfae */ /* 0x0007e2000b901d52 */
[----:B------:R-:W-:-:S03]  /*3c50*/  @!P4 LEA.HI.X R39, R3, c[0x0][0x16c], R7, 0x1, P1 ;  /* 0x00005b000327ca11 */ /* 0x000fc600008f0c07 */
        /* <DEDUP_REMOVED lines=9> */
[----:B------:R5:W-:Y:S01]  /*3cf0*/  @!P4 LDGSTS.E.BYPASS.LTC128B.128 [R195+0x6800], [R38.64] ;  /* 0x0680000026c3cfae */ /* 0x000be2000b901d52 */
[----:B--2---:R-:W-:-:S03]  /*3d00*/  @!P3 LEA R42, P6, R3, c[0x0][0x168], 0x1 ;  /* 0x00005a00032aba11 */ /* 0x004fc600078c08ff */
[----:B------:R1:W-:Y:S01]  /*3d10*/  @P3 STS.128 [R195+0x8800], RZ ;  /* 0x008800ffc3003388 */ /* 0x0003e20000000c00 */
[C---:B------:R-:W-:Y:S02]  /*3d20*/  @!P3 LEA.HI.X R43, R3.reuse, c[0x0][0x16c], R7, 0x1, P6 ;  /* 0x00005b00032bba11 */ /* 0x040fe400030f0c07 */
[----:B---3--:R-:W-:-:S03]  /*3d30*/  @!P2 LEA R40, P1, R3, c[0x0][0x168], 0x1 ;  /* 0x00005a000328aa11 */ /* 0x008fc600078208ff */
[----:B------:R-:W-:Y:S01]  /*3d40*/  @!PT LDS RZ, [RZ] ;  /* 0x00000000fffff984 */ /* 0x000fe20000000800 */
[----:B------:R-:W-:Y:S01]  /*3d50*/  @!PT LDS RZ, [RZ] ;  /* 0x00000000fffff984 */ /* 0x000fe20000000800 */
[----:B------:R-:W-:Y:S01]  /*3d60*/  @!PT LDS RZ, [RZ] ;  /* 0x00000000fffff984 */ /* 0x000fe20000000800 */
[----:B------:R2:W-:Y:S01]  /*3d70*/  @!P3 LDGSTS.E.BYPASS.LTC128B.128 [R195+0x8800], [R42.64+0x80] ;  /* 0x088000802ac3bfae */ /* 0x0005e2000b901d52 */
[----:B------:R-:W-:-:S03]  /*3d80*/  @!P2 LEA.HI.X R41, R3, c[0x0][0x16c], R7, 0x1, P1 ;  /* 0x00005b000329aa11 */ /* 0x000fc600008f0c07 */
[----:B------:R1:W-:Y:S01]  /*3d90*/  @P2 STS.128 [R195+0xa800], RZ ;  /* 0x00a800ffc3002388 */ /* 0x0003e20000000c00 */
[----:B----4-:R-:W-:-:S03]  /*3da0*/  IADD3 R36, P5, R3, UR7, RZ ;  /* 0x0000000703247c10 */ /* 0x010fc6000ffbe0ff */
[----:B------:R-:W-:Y:S01]  /*3db0*/  @!PT LDS RZ, [RZ] ;  /* 0x00000000fffff984 */ /* 0x000fe20000000800 */
[----:B------:R-:W-:Y:S01]  /*3dc0*/  @!PT LDS RZ, [RZ] ;  /* 0x00000000fffff984 */ /* 0x000fe20000000800 */
[----:B------:R-:W-:Y:S01]  /*3dd0*/  @!PT LDS RZ, [RZ] ;  /* 0x00000000fffff984 */ /* 0x000fe20000000800 */
[----:B------:R3:W-:Y:S01]  /*3de0*/  @!P2 LDGSTS.E.BYPASS.LTC128B.128 [R195+0xa800], [R40.64+0x100] ;  /* 0x0a80010028c3afae */ /* 0x0007e2000b901d52 */
[----:B------:R-:W-:-:S03]  /*3df0*/  IADD3.X R7, R7, UR6, RZ, P5, !PT ;  /* 0x0000000607077c10 */ /* 0x000fc6000affe4ff */
[----:B------:R1:W-:Y:S01]  /*3e00*/  @P4 STS.128 [R195+0x7000], RZ ;  /* 0x007000ffc3004388 */ /* 0x0003e20000000c00 */
[C---:B------:R-:W-:Y:S02]  /*3e10*/  @!P3 LEA R44, P5, R36.reuse, c[0x0][0x168], 0x1 ;  /* 0x00005a00242cba11 */ /* 0x040fe400078a08ff */
[C---:B-----5:R-:W-:Y:S02]  /*3e20*/  @!P4 LEA R38, P6, R36.reuse, c[0x0][0x168], 0x1 ;  /* 0x00005a002426ca11 */ /* 0x060fe400078c08ff */
[C-C-:B------:R-:W-:Y:S02]  /*3e30*/  @!P3 LEA.HI.X R45, R36.reuse, c[0x0][0x16c], R7.reuse, 0x1, P5 ;  /* 0x00005b00242dba11 */ /* 0x140fe400028f0c07 */
[C---:B------:R-:W-:Y:S02]  /*3e40*/  @!P4 LEA.HI.X R39, R36.reuse, c[0x0][0x16c], R7, 0x1, P6 ;  /* 0x00005b002427ca11 */ /* 0x040fe400030f0c07 */
[----:B------:R-:W-:-:S03]  /*3e50*/  IADD3 R3, P6, R36, UR7, RZ ;  /* 0x0000000724037c10 */ /* 0x000fc6000ffde0ff */
[----:B------:R-:W-:Y:S01]  /*3e60*/  @!PT LDS RZ, [RZ] ;  /* 0x00000000fffff984 */ /* 0x000fe20000000800 */
[----:B------:R-:W-:Y:S01]  /*3e70*/  @!PT LDS RZ, [RZ] ;  /* 0x00000000fffff984 */ /* 0x000fe20000000800 */
[----:B------:R-:W-:Y:S01]  /*3e80*/  @!PT LDS RZ, [RZ] ;  /* 0x00000000fffff984 */ /* 0x000fe20000000800 */
[----:B------:R1:W-:Y:S01]  /*3e90*/  @!P4 LDGSTS.E.BYPASS.LTC128B.128 [R195+0x7000], [R38.64] ;  /* 0x0700000026c3cfae */ /* 0x0003e2000b901d52 */
[----:B--2---:R-:W-:-:S03]  /*3ea0*/  @!P2 LEA R42, P1, R36, c[0x0][0x168], 0x1 ;  /* 0x00005a00242aaa11 */ /* 0x004fc600078208ff */
[----:B------:R1:W-:Y:S01]  /*3eb0*/  @P3 STS.128 [R195+0x9000], RZ ;  /* 0x009000ffc3003388 */ /* 0x0003e20000000c00 */
[----:B------:R-:W-:-:S03]  /*3ec0*/  @!P2 LEA.HI.X R43, R36, c[0x0][0x16c], R7, 0x1, P1 ;  /* 0x00005b00242baa11 */ /* 0x000fc600008f0c07 */
[----:B------:R-:W-:Y:S01]  /*3ed0*/  @!PT LDS RZ, [RZ] ;  /* 0x00000000fffff984 */ /* 0x000fe20000000800 */
[----:B------:R-:W-:Y:S01]  /*3ee0*/  @!PT LDS RZ, [RZ] ;  /* 0x00000000fffff984 */ /* 0x000fe20000000800 */
[----:B------:R-:W-:Y:S01]  /*3ef0*/  @!PT LDS RZ, [RZ] ;  /* 0x00000000fffff984 */ /* 0x000fe20000000800 */
[----:B------:R1:W-:Y:S01]  /*3f00*/  @!P3 LDGSTS.E.BYPASS.LTC128B.128 [R195+0x9000], [R44.64+0x80] ;  /* 0x090000802cc3bfae */ /* 0x0003e2000b901d52 */
[----:B------:R-:W-:Y:S02]  /*3f10*/  IADD3.X R7, R7, UR6, RZ, P6, !PT ;  /* 0x0000000607077c10 */ /* 0x000fe4000b7fe4ff */
[C---:B---3--:R-:W-:Y:S01]  /*3f20*/  @!P4 LEA R40, P5, R3.reuse, c[0x0][0x168], 0x1 ;  /* 0x00005a000328ca11 */ /* 0x048fe200078a08ff */
[----:B------:R1:W-:Y:S01]  /*3f30*/  @P2 STS.128 [R195+0xb000], RZ ;  /* 0x00b000ffc3002388 */ /* 0x0003e20000000c00 */
[C---:B------:R-:W-:Y:S02]  /*3f40*/  @!P3 LEA R36, P1, R3.reuse, c[0x0][0x168], 0x1 ;  /* 0x00005a000324ba11 */ /* 0x040fe400078208ff */
[C-C-:B------:R-:W-:Y:S01]  /*3f50*/  @!P4 LEA.HI.X R41, R3.reuse, c[0x0][0x16c], R7.reuse, 0x1, P5 ;  /* 0x00005b000329ca11 */ /* 0x140fe200028f0c07 */
        /* <DEDUP_REMOVED lines=23> */
.L_x_305:
[----:B------:R-:W-:Y:S05]  /*40d0*/  BSYNC B0 ;  /* 0x0000000000007941 */ /* 0x000fea0003800000 */
.L_x_304:
[----:B------:R-:W0:Y:S02]  /*40e0*/  LDGDEPBAR ;  /* 0x00000000000079af */ /* 0x000e240000000000 */
.L_x_303:
[----:B------:R-:W-:Y:S01]  /*40f0*/  IMAD.U32 R3, RZ, RZ, UR17 ;  /* 0x00000011ff037e24 */ /* 0x000fe2000f8e00ff */
[----:B------:R-:W-:Y:S01]  /*4100*/  LOP3.LUT R221, R6, UR22, RZ, 0x3c, !PT ;  /* 0x0000001606dd7c12 */ /* 0x000fe2000f8e3cff */
[----:B------:R-:W-:Y:S01]  /*4110*/  USHF.L.U32 UR31, UR17, 0x1, URZ ;  /* 0x00000001111f7899 */ /* 0x000fe2000800063f */
[----:B------:R-:W-:Y:S01]  /*4120*/  IMAD.WIDE.U32 R170, R220, -0x326172a9, RZ ;  /* 0xcd9e8d57dcaa7825 */ /* 0x000fe200078e00ff */
[----:B------:R-:W-:Y:S02]  /*4130*/  UIADD3 UR29, UR23, -0x4498517b, URZ ;  /* 0xbb67ae85171d7890 */ /* 0x000fe4000fffe03f */
[----:B------:R-:W-:Y:S01]  /*4140*/  UIADD3 UR4, UR22, -0x61c88647, URZ ;  /* 0x9e3779b916047890 */ /* 0x000fe2000fffe03f */
[----:B------:R-:W-:Y:S01]  /*4150*/  IMAD R80, R3, 0x40, R80 ;  /* 0x0000004003507824 */ /* 0x000fe200078e0250 */
[----:B------:R-:W-:Y:S01]  /*4160*/  LOP3.LUT R162, R171, R221, RZ, 0x3c, !PT ;  /* 0x000000ddaba27212 */ /* 0x000fe200078e3cff */
[----:B------:R-:W-:Y:S01]  /*4170*/  IMAD.WIDE.U32 R214, R207, -0x2daee0ad, RZ ;  /* 0xd2511f53cfd67825 */ /* 0x000fe200078e00ff */
[----:B------:R-:W-:-:S02]  /*4180*/  UIADD3 UR28, UR22, 0x3c6ef372, URZ ;  /* 0x3c6ef372161c7890 */ /* 0x000fc4000fffe03f */
[----:B------:R-:W-:Y:S01]  /*4190*/  IADD3 R7, R80, 0x1, RZ ;  /* 0x0000000150077810 */ /* 0x000fe20007ffe0ff */
[----:B------:R-:W-:Y:S01]  /*41a0*/  IMAD.WIDE.U32 R162, R162, -0x2daee0ad, RZ ;  /* 0xd2511f53a2a27825 */ /* 0x000fe200078e00ff */
[C---:B------:R-:W-:Y:S01]  /*41b0*/  IADD3 R3, R80.reuse, 0x8, RZ ;  /* 0x0000000850037810 */ /* 0x040fe20007ffe0ff */
[----:B------:R-:W-:Y:S01]  /*41c0*/  UIADD3 UR27, UR23, 0x76cf5d0a, URZ ;  /* 0x76cf5d0a171b7890 */ /* 0x000fe2000fffe03f */
[CC--:B------:R-:W-:Y:S01]  /*41d0*/  ISETP.GE.AND P6, PT, R7.reuse, R134.reuse, PT ;  /* 0x000000860700720c */ /* 0x0c0fe20003fc6270 */
[----:B------:R-:W-:Y:S01]  /*41e0*/  UIADD3 UR25, UR23, 0x32370b8f, URZ ;  /* 0x32370b8f17197890 */ /* 0x000fe2000fffe03f */
[-C--:B------:R-:W-:Y:S01]  /*41f0*/  ISETP.GE.AND P2, PT, R7, R133.reuse, PT ;  /* 0x000000850700720c */ /* 0x080fe20003f46270 */
[----:B------:R-:W-:Y:S01]  /*4200*/  UIADD3 UR26, UR22, -0x255992d5, URZ ;  /* 0xdaa66d2b161a7890 */ /* 0x000fe2000fffe03f */
[C---:B------:R-:W-:Y:S01]  /*4210*/  IADD3 R7, R80.reuse, 0x9, RZ ;  /* 0x0000000950077810 */ /* 0x040fe20007ffe0ff */
[----:B------:R-:W-:Y:S01]  /*4220*/  UIADD3 UR24, UR22, 0x78dde6e4, URZ ;  /* 0x78dde6e416187890 */ /* 0x000fe2000fffe03f */
[-C--:B------:R-:W-:Y:S01]  /*4230*/  ISETP.GE.AND P4, PT, R3, R134.reuse, PT ;  /* 0x000000860300720c */ /* 0x080fe20003f86270 */
[----:B------:R-:W-:Y:S01]  /*4240*/  UIADD3 UR15, UR23, -0x56f99767, URZ ;  /* 0xa9066899170f7890 */ /* 0x000fe2000fffe03f */
[CC--:B------:R-:W-:Y:S01]  /*4250*/  ISETP.GE.AND P3, PT, R7.reuse, R134.reuse, PT ;  /* 0x000000860700720c */ /* 0x0c0fe20003f66270 */
[----:B------:R-:W-:Y:S01]  /*4260*/  UIADD3 UR21, UR23, -0x126145ec, URZ ;  /* 0xed9eba1417157890 */ /* 0x000fe2000fffe03f */
[-C--:B------:R-:W-:Y:S01]  /*4270*/  ISETP.GE.AND P1, PT, R7, R133.reuse, PT ;  /* 0x000000850700720c */ /* 0x080fe20003f26270 */
[----:B------:R-:W-:Y:S01]  /*4280*/  UIADD3 UR5, UR22, -0x4ab325aa, URZ ;  /* 0xb54cda5616057890 */ /* 0x000fe2000fffe03f */
[----:B------:R-:W-:Y:S01]  /*4290*/  IADD3 R7, R80, 0x11, RZ ;  /* 0x0000001150077810 */ /* 0x000fe20007ffe0ff */
[----:B------:R-:W-:Y:S01]  /*42a0*/  IMAD.SHL.U32 R188, R4, 0x2, RZ ;  /* 0x0000000204bc7824 */ /* 0x000fe200078e00ff */
[----:B------:R-:W-:Y:S01]  /*42b0*/  FSEL R29, R29, -INF , !P3 ;  /* 0xff8000001d1d7808 */ /* 0x000fe20005800000 */
[----:B------:R-:W-:Y:S01]  /*42c0*/  IMAD R161, R5, 0x10000, R5 ;  /* 0x0001000005a17824 */ /* 0x000fe200078e0205 */
[-C--:B------:R-:W-:Y:S01]  /*42d0*/  ISETP.GE.AND P3, PT, R7, R134.reuse, PT ;  /* 0x000000860700720c */ /* 0x080fe20003f66270 */
[--C-:B------:R-:W-:Y:S01]  /*42e0*/  IMAD R186, R2, 0x2, R188.reuse ;  /* 0x0000000202ba7824 */ /* 0x100fe200078e02bc */
[----:B------:R-:W-:Y:S01]  /*42f0*/  ISETP.GE.AND P5, PT, R3, R133, PT ;  /* 0x000000850300720c */ /* 0x000fe20003fa6270 */
[----:B------:R-:W-:Y:S01]  /*4300*/  LDSM.16.MT88.4 R124, [R188+0xc000] ;  /* 0x00c00000bc7c783b */ /* 0x000fe20000004200 */
[----:B------:R-:W-:Y:S01]  /*4310*/  IADD3 R3, R80, 0x10, RZ ;  /* 0x0000001050037810 */ /* 0x000fe20007ffe0ff */
[C---:B------:R-:W-:Y:S01]  /*4320*/  IMAD R185, R0.reuse, 0x2, R188 ;  /* 0x0000000200b97824 */ /* 0x040fe200078e02bc */
[----:B------:R-:W-:Y:S01]  /*4330*/  FSEL R25, R25, -INF , !P3 ;  /* 0xff80000019197808 */ /* 0x000fe20005800000 */
[----:B------:R-:W-:Y:S01]  /*4340*/  IMAD R184, R0, 0x2, R186 ;  /* 0x0000000200b87824 */ /* 0x000fe200078e02ba */
[----:B------:R-:W-:Y:S01]  /*4350*/  ISETP.GE.AND P3, PT, R80, R134, PT ;  /* 0x000000865000720c */ /* 0x000fe20003f66270 */
[----:B------:R-:W-:Y:S01]  /*4360*/  UIADD3 UR20, UR22, 0x1715609d, URZ ;  /* 0x1715609d16147890 */ /* 0x000fe2000fffe03f */
[----:B------:R-:W-:Y:S01]  /*4370*/  FSEL R31, R31, -INF , !P1 ;  /* 0xff8000001f1f7808 */ /* 0x000fe20004800000 */
[----:B------:R-:W-:Y:S01]  /*4380*/  UIADD3 UR30, UR23, 0x646e171e, URZ ;  /* 0x646e171e171e7890 */ /* 0x000fe2000fffe03f */
[----:B------:R-:W-:Y:S01]  /*4390*/  FSEL R28, R28, -INF , !P4 ;  /* 0xff8000001c1c7808 */ /* 0x000fe20006000000 */
[----:B------:R-:W-:Y:S01]  /*43a0*/  LDSM.16.MT88.4 R72, [R186+0xe000] ;  /* 0x00e00000ba48783b */ /* 0x000fe20000004200 */
[----:B------:R-:W-:-:S02]  /*43b0*/  FSEL R30, R30, -INF , !P5 ;  /* 0xff8000001e1e7808 */ /* 0x000fc40006800000 */
[-C--:B------:R-:W-:Y:S01]  /*43c0*/  ISETP.GE.AND P1, PT, R7, R133.reuse, PT ;  /* 0x000000850700720c */ /* 0x080fe20003f26270 */
[----:B------:R-:W-:Y:S01]  /*43d0*/  LDSM.16.MT88.4 R88, [R184+0xe000] ;  /* 0x00e00000b858783b */ /* 0x000fe20000004200 */
[C---:B------:R-:W-:Y:S02]  /*43e0*/  ISETP.GE.AND P4, PT, R3.reuse, R134, PT ;  /* 0x000000860300720c */ /* 0x040fe40003f86270 */
[----:B------:R-:W-:Y:S01]  /*43f0*/  ISETP.GE.AND P5, PT, R3, R133, PT ;  /* 0x000000850300720c */ /* 0x000fe20003fa6270 */
[----:B------:R-:W-:Y:S01]  /*4400*/  LDSM.16.MT88.4 R120, [R186+0x10000] ;  /* 0x01000000ba78783b */ /* 0x000fe20000004200 */
[C---:B------:R-:W-:Y:S02]  /*4410*/  IADD3 R7, R80.reuse, 0x19, RZ ;  /* 0x0000001950077810 */ /* 0x040fe40007ffe0ff */
[----:B------:R-:W-:Y:S01]  /*4420*/  IADD3 R3, R80, 0x18, RZ ;  /* 0x0000001850037810 */ /* 0x000fe20007ffe0ff */
[----:B------:R-:W-:Y:S01]  /*4430*/  LDSM.16.MT88.4 R64, [R188+0xe000] ;  /* 0x00e00000bc40783b */ /* 0x000fe20000004200 */
[----:B------:R-:W-:-:S02]  /*4440*/  FSEL R32, R32, -INF , !P3 ;  /* 0xff80000020207808 */ /* 0x000fc40005800000 */
[----:B------:R-:W-:Y:S01]  /*4450*/  FSEL R33, R33, -INF , !P6 ;  /* 0xff80000021217808 */ /* 0x000fe20007000000 */
[----:B------:R-:W-:Y:S01]  /*4460*/  LDSM.16.MT88.4 R108, [R185+0x10000] ;  /* 0x01000000b96c783b */ /* 0x000fe20000004200 */
[----:B------:R-:W-:Y:S02]  /*4470*/  FSEL R116, R27, -INF , !P1 ;  /* 0xff8000001b747808 */ /* 0x000fe40004800000 */
[----:B------:R-:W-:Y:S01]  /*4480*/  FSEL R24, R24, -INF , !P4 ;  /* 0xff80000018187808 */ /* 0x000fe20006000000 */
[----:B------:R-:W-:Y:S01]  /*4490*/  LDSM.16.MT88.4 R96, [R188+0x10000] ;  /* 0x01000000bc60783b */ /* 0x000fe20000004200 */
[CC--:B------:R-:W-:Y:S02]  /*44a0*/  ISETP.GE.AND P1, PT, R7.reuse, R134.reuse, PT ;  /* 0x000000860700720c */ /* 0x0c0fe40003f26270 */
[----:B------:R-:W-:Y:S01]  /*44b0*/  ISETP.GE.AND P3, PT, R7, R133, PT ;  /* 0x000000850700720c */ /* 0x000fe20003f66270 */
[----:B------:R-:W-:Y:S01]  /*44c0*/  LDSM.16.MT88.4 R56, [R184+0xc000] ;  /* 0x00c00000b838783b */ /* 0x000fe20000004200 */
[----:B------:R-:W-:-:S02]  /*44d0*/  ISETP.GE.AND P4, PT, R3, R134, PT ;  /* 0x000000860300720c */ /* 0x000fc40003f86270 */
[----:B------:R-:W-:Y:S01]  /*44e0*/  FMNMX.FTZ R7, R32, R33, !PT ;  /* 0x0000002120077209 */ /* 0x000fe20007810000 */
[----:B-1----:R-:W-:Y:S01]  /*44f0*/  LDSM.16.MT88.4 R40, [R186+0xc000] ;  /* 0x00c00000ba28783b */ /* 0x002fe20000004200 */
[----:B------:R-:W-:Y:S02]  /*4500*/  FSEL R26, R26, -INF , !P5 ;  /* 0xff8000001a1a7808 */ /* 0x000fe40006800000 */
[----:B------:R-:W-:Y:S01]  /*4510*/  ISETP.GE.AND P5, PT, R3, R133, PT ;  /* 0x000000850300720c */ /* 0x000fe20003fa6270 */
[----:B------:R-:W-:Y:S01]  /*4520*/  LDSM.16.MT88.4 R48, [R185+0xc000] ;  /* 0x00c00000b930783b */ /* 0x000fe20000004200 */
[----:B------:R-:W-:Y:S02]  /*4530*/  IADD3 R3, R80, 0x20, RZ ;  /* 0x0000002050037810 */ /* 0x000fe40007ffe0ff */
[----:B------:R-:W-:Y:S02]  /*4540*/  FMNMX.FTZ R7, R28, R7, !PT ;  /* 0x000000071c077209 */ /* 0x000fe40007810000 */
[----:B------:R-:W-:-:S02]  /*4550*/  FSEL R20, R20, -INF , !P4 ;  /* 0xff80000014147808 */ /* 0x000fc40006000000 */
[----:B------:R-:W-:Y:S02]  /*4560*/  ISETP.GE.AND P4, PT, R80, R133, PT ;  /* 0x000000855000720c */ /* 0x000fe40003f86270 */
[----:B------:R-:W-:Y:S02]  /*4570*/  ISETP.GE.AND P6, PT, R3, R134, PT ;  /* 0x000000860300720c */ /* 0x000fe40003fc6270 */
[----:B------:R-:W-:Y:S02]  /*4580*/  FMNMX.FTZ R7, R29, R7, !PT ;  /* 0x000000071d077209 */ /* 0x000fe40007810000 */
[----:B------:R-:W-:Y:S02]  /*4590*/  FSEL R35, R35, -INF , !P2 ;  /* 0xff80000023237808 */ /* 0x000fe40005000000 */
[----:B------:R-:W-:Y:S02]  /*45a0*/  FSEL R34, R34, -INF , !P4 ;  /* 0xff80000022227808 */ /* 0x000fe40006000000 */
[----:B------:R-:W-:-:S02]  /*45b0*/  IADD3 R37, R80, 0x28, RZ ;  /* 0x0000002850257810 */ /* 0x000fc40007ffe0ff */
[----:B------:R-:W-:Y:S02]  /*45c0*/  FMNMX.FTZ R38, R24, R7, !PT ;  /* 0x0000000718267209 */ /* 0x000fe40007810000 */
[----:B------:R-:W-:Y:S02]  /*45d0*/  IADD3 R36, R80, 0x29, RZ ;  /* 0x0000002950247810 */ /* 0x000fe40007ffe0ff */
[----:B------:R-:W-:Y:S02]  /*45e0*/  FSEL R146, R16, -INF , !P6 ;  /* 0xff80000010927808 */ /* 0x000fe40007000000 */
[----:B------:R-:W-:Y:S02]  /*45f0*/  FMNMX.FTZ R16, R34, R35, !PT ;  /* 0x0000002322107209 */ /* 0x000fe40007810000 */
[----:B------:R-:W-:Y:S02]  /*4600*/  FSEL R23, R23, -INF , !P3 ;  /* 0xff80000017177808 */ /* 0x000fe40005800000 */
[----:B------:R-:W-:-:S02]  /*4610*/  ISETP.GE.AND P3, PT, R37, R134, PT ;  /* 0x000000862500720c */ /* 0x000fc40003f66270 */
[----:B------:R-:W-:Y:S02]  /*4620*/  FMNMX.FTZ R38, R25, R38, !PT ;  /* 0x0000002619267209 */ /* 0x000fe40007810000 */
[----:B------:R-:W-:Y:S02]  /*4630*/  IADD3 R27, R80, 0x30, RZ ;  /* 0x00000030501b7810 */ /* 0x000fe40007ffe0ff */
[----:B------:R-:W-:Y:S02]  /*4640*/  ISETP.GE.AND P4, PT, R36, R134, PT ;  /* 0x000000862400720c */ /* 0x000fe40003f86270 */
[----:B------:R-:W-:Y:S02]  /*4650*/  FMNMX.FTZ R16, R30, R16, !PT ;  /* 0x000000101e107209 */ /* 0x000fe40007810000 */
[----:B------:R-:W-:Y:S02]  /*4660*/  ISETP.GE.AND P2, PT, R3, R133, PT ;  /* 0x000000850300720c */ /* 0x000fe40003f46270 */
[----:B------:R-:W-:-:S02]  /*4670*/  IADD3 R3, R80, 0x21, RZ ;  /* 0x0000002150037810 */ /* 0x000fc40007ffe0ff */
[----:B------:R-:W-:Y:S02]  /*4680*/  FSEL R144, R12, -INF , !P3 ;  /* 0xff8000000c907808 */ /* 0x000fe40005800000 */
[----:B------:R-:W-:Y:S02]  /*4690*/  FSEL R21, R21, -INF , !P1 ;  /* 0xff80000015157808 */ /* 0x000fe40004800000 */
[----:B------:R-:W-:Y:S02]  /*46a0*/  FMNMX.FTZ R38, R20, R38, !PT ;  /* 0x0000002614267209 */ /* 0x000fe40007810000 */
[----:B------:R-:W-:Y:S02]  /*46b0*/  ISETP.GE.AND P3, PT, R27, R134, PT ;  /* 0x000000861b00720c */ /* 0x000fe40003f66270 */
[----:B------:R-:W-:Y:S02]  /*46c0*/  FSEL R139, R13, -INF , !P4 ;  /* 0xff8000000d8b7808 */ /* 0x000fe40006000000 */
[----:B------:R-:W-:-:S02]  /*46d0*/  FMNMX.FTZ R13, R31, R16, !PT ;  /* 0x000000101f0d7209 */ /* 0x000fc40007810000 */
[----:B------:R-:W-:Y:S02]  /*46e0*/  FSEL R22, R22, -INF , !P5 ;  /* 0xff80000016167808 */ /* 0x000fe40006800000 */
[----:B------:R-:W-:Y:S02]  /*46f0*/  ISETP.GE.AND P5, PT, R3, R134, PT ;  /* 0x000000860300720c */ /* 0x000fe40003fa6270 */
[----:B------:R-:W-:Y:S02]  /*4700*/  FMNMX.FTZ R38, R21, R38, !PT ;  /* 0x0000002615267209 */ /* 0x000fe40007810000 */
[----:B------:R-:W-:Y:S02]  /*4710*/  FSEL R212, R8, -INF , !P3 ;  /* 0xff80000008d47808 */ /* 0x000fe40005800000 */
[----:B------:R-:W-:Y:S02]  /*4720*/  FMNMX.FTZ R8, R26, R13, !PT ;  /* 0x0000000d1a087209 */ /* 0x000fe40007810000 */
[----:B------:R-:W-:-:S02]  /*4730*/  FSEL R145, R17, -INF , !P5 ;  /* 0xff80000011917808 */ /* 0x000fc40006800000 */
[----:B------:R-:W-:Y:S02]  /*4740*/  FMNMX.FTZ R17, R146, R38, !PT ;  /* 0x0000002692117209 */ /* 0x000fe40007810000 */
[----:B------:R-:W-:Y:S02]  /*4750*/  FMNMX.FTZ R8, R116, R8, !PT ;  /* 0x0000000874087209 */ /* 0x000fe40007810000 */
[----:B------:R-:W-:Y:S02]  /*4760*/  FMNMX.FTZ R12, R145, R17, !PT ;  /* 0x00000011910c7209 */ /* 0x000fe40007810000 */
[----:B------:R-:W-:Y:S02]  /*4770*/  FMNMX.FTZ R8, R22, R8, !PT ;  /* 0x0000000816087209 */ /* 0x000fe40007810000 */
[----:B------:R-:W-:Y:S02]  /*4780*/  IADD3 R7, R80, 0x31, RZ ;  /* 0x0000003150077810 */ /* 0x000fe40007ffe0ff */
[----:B------:R-:W-:-:S02]  /*4790*/  FMNMX.FTZ R12, R144, R12, !PT ;  /* 0x0000000c900c7209 */ /* 0x000fc40007810000 */
[----:B------:R-:W-:Y:S02]  /*47a0*/  ISETP.GE.AND P1, PT, R3, R133, PT ;  /* 0x000000850300720c */ /* 0x000fe40003f26270 */
[----:B------:R-:W-:Y:S02]  /*47b0*/  FSEL R138, R18, -INF , !P2 ;  /* 0xff800000128a7808 */ /* 0x000fe40005000000 */
[----:B------:R-:W-:Y:S02]  /*47c0*/  FMNMX.FTZ R8, R23, R8, !PT ;  /* 0x0000000817087209 */ /* 0x000fe40007810000 */
[----:B------:R-:W-:Y:S02]  /*47d0*/  ISETP.GE.AND P4, PT, R7, R134, PT ;  /* 0x000000860700720c */ /* 0x000fe40003f86270 */
[----:B------:R-:W-:Y:S02]  /*47e0*/  IADD3 R3, R80, 0x38, RZ ;  /* 0x0000003850037810 */ /* 0x000fe40007ffe0ff */
[----:B------:R-:W-:-:S02]  /*47f0*/  FMNMX.FTZ R12, R139, R12, !PT ;  /* 0x0000000c8b0c7209 */ /* 0x000fc40007810000 */
[----:B------:R-:W-:Y:S02]  /*4800*/  ISETP.GE.AND P2, PT, R37, R133, PT ;  /* 0x000000852500720c */ /* 0x000fe40003f46270 */
[----:B------:R-:W-:Y:S02]  /*4810*/  FSEL R137, R19, -INF , !P1 ;  /* 0xff80000013897808 */ /* 0x000fe40004800000 */
[----:B------:R-:W-:Y:S01]  /*4820*/  FMNMX.FTZ R8, R138, R8, !PT ;  /* 0x000000088a087209 */ /* 0x000fe20007810000 */
[----:B------:R-:W-:Y:S01]  /*4830*/  LDSM.16.MT88.4 R16, [R186+0xe800] ;  /* 0x00e80000ba10783b */ /* 0x000fe20000004200 */
[----:B------:R-:W-:Y:S02]  /*4840*/  FSEL R211, R9, -INF , !P4 ;  /* 0xff80000009d37808 */ /* 0x000fe40006000000 */
[----:B------:R-:W-:Y:S02]  /*4850*/  IADD3 R80, R80, 0x39, RZ ;  /* 0x0000003950507810 */ /* 0x000fe40007ffe0ff */
[----:B------:R-:W-:-:S02]  /*4860*/  ISETP.GE.AND P3, PT, R3, R134, PT ;  /* 0x000000860300720c */ /* 0x000fc40003f66270 */
[----:B------:R-:W-:Y:S02]  /*4870*/  FMNMX.FTZ R9, R212, R12, !PT ;  /* 0x0000000cd4097209 */ /* 0x000fe40007810000 */
[----:B------:R-:W-:Y:S02]  /*4880*/  ISETP.GE.AND P1, PT, R36, R133, PT ;  /* 0x000000852400720c */ /* 0x000fe40003f26270 */
[----:B------:R-:W-:Y:S02]  /*4890*/  FSEL R136, R14, -INF , !P2 ;  /* 0xff8000000e887808 */ /* 0x000fe40005000000 */
[----:B------:R-:W-:Y:S02]  /*48a0*/  FMNMX.FTZ R8, R137, R8, !PT ;  /* 0x0000000889087209 */ /* 0x000fe40007810000 */
[----:B------:R-:W-:Y:S02]  /*48b0*/  ISETP.GE.AND P4, PT, R80, R134, PT ;  /* 0x000000865000720c */ /* 0x000fe40003f86270 */
[----:B------:R-:W-:-:S02]  /*48c0*/  FSEL R210, R76, -INF , !P3 ;  /* 0xff8000004cd27808 */ /* 0x000fc40005800000 */
[----:B------:R-:W-:Y:S02]  /*48d0*/  FMNMX.FTZ R9, R211, R9, !PT ;  /* 0x00000009d3097209 */ /* 0x000fe40007810000 */
[----:B------:R-:W-:Y:S02]  /*48e0*/  ISETP.GE.AND P2, PT, R27, R133, PT ;  /* 0x000000851b00720c */ /* 0x000fe40003f46270 */
[----:B------:R-:W-:Y:S02]  /*48f0*/  FSEL R204, R15, -INF , !P1 ;  /* 0xff8000000fcc7808 */ /* 0x000fe40004800000 */
[----:B------:R-:W-:Y:S02]  /*4900*/  FMNMX.FTZ R8, R136, R8, !PT ;  /* 0x0000000888087209 */ /* 0x000fe40007810000 */
[----:B------:R-:W-:Y:S02]  /*4910*/  FSEL R209, R77, -INF , !P4 ;  /* 0xff8000004dd17808 */ /* 0x000fe40006000000 */
[----:B------:R-:W-:-:S02]  /*4920*/  FMNMX.FTZ R9, R210, R9, !PT ;  /* 0x00000009d2097209 */ /* 0x000fc40007810000 */
[----:B------:R-:W-:Y:S02]  /*4930*/  ISETP.GE.AND P1, PT, R7, R133, PT ;  /* 0x000000850700720c */ /* 0x000fe40003f26270 */
[----:B------:R-:W-:Y:S02]  /*4940*/  FSEL R205, R10, -INF , !P2 ;  /* 0xff8000000acd7808 */ /* 0x000fe40005000000 */
[----:B------:R-:W-:Y:S02]  /*4950*/  FMNMX.FTZ R8, R204, R8, !PT ;  /* 0x00000008cc087209 */ /* 0x000fe40007810000 */
[----:B------:R-:W-:Y:S02]  /*4960*/  FMNMX.FTZ R132, R209, R9, !PT ;  /* 0x00000009d1847209 */ /* 0x000fe40007810000 */
[-C--:B------:R-:W-:Y:S01]  /*4970*/  ISETP.GE.AND P2, PT, R3, R133.reuse, PT ;  /* 0x000000850300720c */ /* 0x080fe20003f46270 */
[----:B------:R-:W-:Y:S01]  /*4980*/  IMAD.U32 R3, RZ, RZ, UR31 ;  /* 0x0000001fff037e24 */ /* 0x000fe2000f8e00ff */
[----:B------:R-:W-:Y:S01]  /*4990*/  FSEL R169, R11, -INF , !P1 ;  /* 0xff8000000ba97808 */ /* 0x000fe20004800000 */
[----:B------:R-:W1:Y:S01]  /*49a0*/  SHFL.BFLY PT, R9, R132, 0x2, 0x1f ;  /* 0x0c401f0084097f89 */ /* 0x000e6200000e0000 */
[----:B------:R-:W-:Y:S01]  /*49b0*/  FMNMX.FTZ R8, R205, R8, !PT ;  /* 0x00000008cd087209 */ /* 0x000fe20007810000 */
[----:B------:R-:W-:Y:S01]  /*49c0*/  UIADD3 UR31, UR31, 0x1, URZ ;  /* 0x000000011f1f7890 */ /* 0x000fe2000fffe03f */
[----:B------:R-:W-:-:S02]  /*49d0*/  ISETP.GE.AND P1, PT, R80, R133, PT ;  /* 0x000000855000720c */ /* 0x000fc40003f26270 */
[----:B------:R-:W-:Y:S01]  /*49e0*/  FSEL R168, R78, -INF , !P2 ;  /* 0xff8000004ea87808 */ /* 0x000fe20005000000 */
[----:B------:R-:W-:Y:S01]  /*49f0*/  LDSM.16.MT88.4 R80, [R185+0xe000] ;  /* 0x00e00000b950783b */ /* 0x000fe20000004200 */
[----:B------:R-:W-:Y:S02]  /*4a00*/  FMNMX.FTZ R8, R169, R8, !PT ;  /* 0x00000008a9087209 */ /* 0x000fe40007810000 */
[----:B------:R-:W-:Y:S02]  /*4a10*/  FSEL R167, R79, -INF , !P1 ;  /* 0xff8000004fa77808 */ /* 0x000fe40004800000 */
[----:B------:R-:W-:Y:S02]  /*4a20*/  FMNMX.FTZ R8, R168, R8, !PT ;  /* 0x00000008a8087209 */ /* 0x000fe40007810000 */
[----:B------:R-:W-:Y:S02]  /*4a30*/  LOP3.LUT R3, R215, UR23, R3, 0x96, !PT ;  /* 0x00000017d7037c12 */ /* 0x000fe4000f8e9603 */
[----:B------:R-:W-:-:S02]  /*4a40*/  FMNMX.FTZ R8, R167, R8, !PT ;  /* 0x00000008a7087209 */ /* 0x000fc40007810000 */
[----:B------:R-:W-:Y:S01]  /*4a50*/  LOP3.LUT R164, R163, UR29, R214, 0x96, !PT ;  /* 0x0000001da3a47c12 */ /* 0x000fe2000f8e96d6 */
[----:B------:R-:W-:Y:S02]  /*4a60*/  IMAD.WIDE.U32 R12, R3, -0x326172a9, RZ ;  /* 0xcd9e8d57030c7825 */ /* 0x000fe400078e00ff */
[----:B------:R-:W2:Y:S02]  /*4a70*/  SHFL.BFLY PT, R6, R8, 0x2, 0x1f ;  /* 0x0c401f0008067f89 */ /* 0x000ea400000e0000 */
[----:B------:R-:W-:Y:S01]  /*4a80*/  IMAD.WIDE.U32 R164, R164, -0x326172a9, RZ ;  /* 0xcd9e8d57a4a47825 */ /* 0x000fe200078e00ff */
[----:B------:R-:W-:Y:S02]  /*4a90*/  LOP3.LUT R3, R13, UR4, R170, 0x96, !PT ;  /* 0x000000040d037c12 */ /* 0x000fe4000f8e96aa */
[----:B-1----:R-:W-:Y:S01]  /*4aa0*/  FMNMX.FTZ R132, R132, R9, !PT ;  /* 0x0000000984847209 */ /* 0x002fe20007810000 */
[----:B------:R-:W-:Y:S01]  /*4ab0*/  IMAD.U32 R214, RZ, RZ, UR31 ;  /* 0x0000001fffd67e24 */ /* 0x000fe2000f8e00ff */
[----:B------:R-:W-:-:S03]  /*4ac0*/  LOP3.LUT R12, R165, UR28, R12, 0x96, !PT ;  /* 0x0000001ca50c7c12 */ /* 0x000fc6000f8e960c */
[----:B------:R-:W1:Y:S01]  /*4ad0*/  SHFL.BFLY PT, R7, R132, 0x1, 0x1f ;  /* 0x0c201f0084077f89 */ /* 0x000e6200000e0000 */
[----:B------:R-:W-:Y:S01]  /*4ae0*/  LOP3.LUT R214, R215, UR23, R214, 0x96, !PT ;  /* 0x00000017d7d67c12 */ /* 0x000fe2000f8e96d6 */
[----:B------:R-:W-:-:S04]  /*4af0*/  IMAD.WIDE.U32 R12, R12, -0x2daee0ad, RZ ;  /* 0xd2511f530c0c7825 */ /* 0x000fc800078e00ff */
[----:B------:R-:W-:-:S05]  /*4b00*/  IMAD.WIDE.U32 R214, R214, -0x326172a9, RZ ;  /* 0xcd9e8d57d6d67825 */ /* 0x000fca00078e00ff */
[----:B------:R-:W-:Y:S02]  /*4b10*/  LOP3.LUT R170, R215, UR4, R170, 0x96, !PT ;  /* 0x00000004d7aa7c12 */ /* 0x000fe4000f8e96aa */
[----:B--2---:R-:W-:Y:S01]  /*4b20*/  FMNMX.FTZ R6, R8, R6, !PT ;  /* 0x0000000608067209 */ /* 0x004fe20007810000 */
[----:B------:R-:W-:-:S04]  /*4b30*/  IMAD.WIDE.U32 R8, R3, -0x2daee0ad, RZ ;  /* 0xd2511f5303087825 */ /* 0x000fc800078e00ff */
[----:B------:R-:W2:Y:S01]  /*4b40*/  SHFL.BFLY PT, R3, R6, 0x1, 0x1f ;  /* 0x0c201f0006037f89 */ /* 0x000ea200000e0000 */
[----:B------:R-:W-:Y:S01]  /*4b50*/  LOP3.LUT R8, R13, UR25, R8, 0x96, !PT ;  /* 0x000000190d087c12 */ /* 0x000fe2000f8e9608 */
[----:B------:R-:W-:Y:S01]  /*4b60*/  IMAD.WIDE.U32 R170, R170, -0x2daee0ad, RZ ;  /* 0xd2511f53aaaa7825 */ /* 0x000fe200078e00ff */
[----:B-1----:R-:W-:Y:S02]  /*4b70*/  FMNMX.FTZ R132, R132, R7, !PT ;  /* 0x0000000784847209 */ /* 0x002fe40007810000 */
[--C-:B------:R-:W-:Y:S01]  /*4b80*/  LOP3.LUT R7, R9, UR27, R162.reuse, 0x96, !PT ;  /* 0x0000001b09077c12 */ /* 0x100fe2000f8e96a2 */
[----:B------:R-:W-:Y:S01]  /*4b90*/  IMAD.WIDE.U32 R8, R8, -0x326172a9, RZ ;  /* 0xcd9e8d5708087825 */ /* 0x000fe200078e00ff */
[----:B------:R-:W-:Y:S02]  /*4ba0*/  FSETP.NEU.FTZ.AND P1, PT, R132, -INF , PT ;  /* 0xff8000008400780b */ /* 0x000fe40003f3d000 */
[----:B------:R-:W-:Y:S01]  /*4bb0*/  LOP3.LUT R163, R171, UR27, R162, 0x96, !PT ;  /* 0x0000001baba37c12 */ /* 0x000fe2000f8e96a2 */
[----:B------:R-:W-:-:S04]  /*4bc0*/  IMAD.WIDE.U32 R10, R7, -0x326172a9, RZ ;  /* 0xcd9e8d57070a7825 */ /* 0x000fc800078e00ff */
[----:B------:R-:W-:Y:S01]  /*4bd0*/  FMUL.FTZ R208, R132, c[0x0][0x23c] ;  /* 0x00008f0084d07a20 */ /* 0x000fe20000410000 */
[----:B------:R-:W-:Y:S02]  /*4be0*/  LOP3.LUT R7, R11, UR26, R164, 0x96, !PT ;  /* 0x0000001a0b077c12 */ /* 0x000fe4000f8e96a4 */
[----:B------:R-:W-:Y:S02]  /*4bf0*/  LOP3.LUT R10, R9, UR24, R10, 0x96, !PT ;  /* 0x00000018090a7c12 */ /* 0x000fe4000f8e960a */
[----:B------:R-:W-:Y:S01]  /*4c00*/  FSEL R208, R208, RZ, P1 ;  /* 0x000000ffd0d07208 */ /* 0x000fe20000800000 */
[----:B------:R-:W-:Y:S01]  /*4c10*/  IMAD.WIDE.U32 R14, R7, -0x2daee0ad, RZ ;  /* 0xd2511f53070e7825 */ /* 0x000fe200078e00ff */
[----:B--2---:R-:W-:-:S03]  /*4c20*/  FMNMX.FTZ R3, R6, R3, !PT ;  /* 0x0000000306037209 */ /* 0x004fc60007810000 */
[----:B------:R-:W-:Y:S01]  /*4c30*/  IMAD.WIDE.U32 R10, R10, -0x2daee0ad, RZ ;  /* 0xd2511f530a0a7825 */ /* 0x000fe200078e00ff */
[----:B------:R-:W-:Y:S02]  /*4c40*/  LOP3.LUT R6, R15, UR21, R12, 0x96, !PT ;  /* 0x000000150f067c12 */ /* 0x000fe4000f8e960c */
[C---:B------:R-:W-:Y:S01]  /*4c50*/  FSETP.NEU.FTZ.AND P1, PT, R3.reuse, -INF , PT ;  /* 0xff8000000300780b */ /* 0x040fe20003f3d000 */
[----:B------:R-:W-:Y:S01]  /*4c60*/  FMUL.FTZ R166, R3, c[0x0][0x23c] ;  /* 0x00008f0003a67a20 */ /* 0x000fe20000410000 */
[----:B------:R-:W-:Y:S01]  /*4c70*/  LOP3.LUT R14, R11, UR15, R14, 0x96, !PT ;  /* 0x0000000f0b0e7c12 */ /* 0x000fe2000f8e960e */
[--C-:B------:R-:W-:Y:S02]  /*4c80*/  FFMA.FTZ R155, R28, c[0x0][0x23c], -R208.reuse ;  /* 0x00008f001c9b7a23 */ /* 0x100fe400000108d0 */
[----:B------:R-:W-:Y:S01]  /*4c90*/  FFMA.FTZ R150, R29, c[0x0][0x23c], -R208 ;  /* 0x00008f001d967a23 */ /* 0x000fe200000108d0 */
[----:B------:R-:W-:Y:S01]  /*4ca0*/  FSEL R166, R166, RZ, P1 ;  /* 0x000000ffa6a67208 */ /* 0x000fe20000800000 */
[----:B------:R-:W-:-:S02]  /*4cb0*/  IMAD.WIDE.U32 R14, R14, -0x326172a9, RZ ;  /* 0xcd9e8d570e0e7825 */ /* 0x000fc400078e00ff */
[----:B------:R-:W-:Y:S02]  /*4cc0*/  MUFU.EX2 R155, R155 ;  /* 0x0000009b009b7308 */ /* 0x000fe40000000800 */
[--C-:B------:R-:W-:Y:S01]  /*4cd0*/  FFMA.FTZ R159, R30, c[0x0][0x23c], -R166.reuse ;  /* 0x00008f001e9f7a23 */ /* 0x100fe200000108a6 */
[C---:B------:R-:W-:Y:S01]  /*4ce0*/  LOP3.LUT R13, R14.reuse, 0xffff, RZ, 0xc0, !PT ;  /* 0x0000ffff0e0d7812 */ /* 0x040fe200078ec0ff */
[----:B------:R-:W-:Y:S01]  /*4cf0*/  FFMA.FTZ R152, R31, c[0x0][0x23c], -R166 ;  /* 0x00008f001f987a23 */ /* 0x000fe200000108a6 */
[----:B------:R-:W-:Y:S01]  /*4d00*/  LOP3.LUT R12, R14, 0xff, RZ, 0xc0, !PT ;  /* 0x000000ff0e0c7812 */ /* 0x000fe200078ec0ff */
[----:B------:R-:W-:Y:S01]  /*4d10*/  IMAD.WIDE.U32 R6, R6, -0x326172a9, RZ ;  /* 0xcd9e8d5706067825 */ /* 0x000fe200078e00ff */
[----:B------:R-:W-:Y:S01]  /*4d20*/  SHF.R.U32.HI R13, RZ, 0x8, R13 ;  /* 0x00000008ff0d7819 */ /* 0x000fe2000001160d */
[----:B------:R-:W1:Y:S01]  /*4d30*/  MUFU.EX2 R150, R150 ;  /* 0x0000009600967308 */ /* 0x000e620000000800 */
[----:B------:R-:W-:Y:S01]  /*4d40*/  SHF.R.U32.HI R11, RZ, 0x10, R14 ;  /* 0x00000010ff0b7819 */ /* 0x000fe2000001160e */
[----:B------:R-:W-:Y:S01]  /*4d50*/  FFMA.FTZ R157, R32, c[0x0][0x23c], -R208 ;  /* 0x00008f00209d7a23 */ /* 0x000fe200000108d0 */
[----:B------:R-:W-:Y:S01]  /*4d60*/  LOP3.LUT R9, R15, UR5, R6, 0x96, !PT ;  /* 0x000000050f097c12 */ /* 0x000fe2000f8e9606 */
[----:B------:R-:W-:Y:S01]  /*4d70*/  FFMA.FTZ R156, R33, c[0x0][0x23c], -R208 ;  /* 0x00008f00219c7a23 */ /* 0x000fe200000108d0 */
[----:B------:R-:W-:Y:S01]  /*4d80*/  PRMT R4, R12, 0x5410, R13 ;  /* 0x000054100c047816 */ /* 0x000fe2000000000d */
[----:B------:R-:W-:Y:S01]  /*4d90*/  FFMA.FTZ R154, R34, c[0x0][0x23c], -R166 ;  /* 0x00008f00229a7a23 */ /* 0x000fe200000108a6 */
[----:B------:R-:W-:Y:S01]  /*4da0*/  SHF.R.U32.HI R6, RZ, 0x18, R14 ;  /* 0x00000018ff067819 */ /* 0x000fe2000001160e */
[----:B------:R-:W-:Y:S01]  /*4db0*/  MUFU.EX2 R159, R159 ;  /* 0x0000009f009f7308 */ /* 0x000fe20000000800 */
[----:B------:R-:W-:Y:S01]  /*4dc0*/  FFMA.FTZ R160, R35, c[0x0][0x23c], -R166 ;  /* 0x00008f0023a07a23 */ /* 0x000fe200000108a6 */
[----:B------:R-:W-:Y:S01]  /*4dd0*/  LOP3.LUT R11, R11, 0xff, RZ, 0xc0, !PT ;  /* 0x000000ff0b0b7812 */ /* 0x000fe200078ec0ff */
[--C-:B------:R-:W-:Y:S01]  /*4de0*/  HSET2.LE.AND R4, R4, R161.reuse, PT ;  /* 0x000000a104047233 */ /* 0x100fe20003803000 */
[----:B------:R-:W-:Y:S01]  /*4df0*/  LOP3.LUT R5, R9, 0xffff, RZ, 0xc0, !PT ;  /* 0x0000ffff09057812 */ /* 0x000fe200078ec0ff */
[----:B------:R-:W2:Y:S01]  /*4e00*/  LDSM.16.MT88.4 R32, [R184+0x10000] ;  /* 0x01000000b820783b */ /* 0x000ea20000004200 */
[--C-:B------:R-:W-:Y:S01]  /*4e10*/  SHF.R.U32.HI R2, RZ, 0x10, R9.reuse ;  /* 0x00000010ff027819 */ /* 0x100fe20000011609 */
[----:B------:R-:W-:Y:S01]  /*4e20*/  FFMA.FTZ R148, R20, c[0x0][0x23c], -R208 ;  /* 0x00008f0014947a23 */ /* 0x000fe200000108d0 */
[----:B------:R-:W3:Y:S01]  /*4e30*/  MUFU.EX2 R152, R152 ;  /* 0x0000009800987308 */ /* 0x000ee20000000800 */
[----:B------:R-:W-:Y:S01]  /*4e40*/  PRMT R6, R11, 0x5410, R6 ;  /* 0x000054100b067816 */ /* 0x000fe20000000006 */
[--C-:B------:R-:W-:Y:S01]  /*4e50*/  FFMA.FTZ R153, R24, c[0x0][0x23c], -R208.reuse ;  /* 0x00008f0018997a23 */ /* 0x100fe200000108d0 */
[----:B------:R-:W-:Y:S01]  /*4e60*/  LOP3.LUT R0, R9, 0xff, RZ, 0xc0, !PT ;  /* 0x000000ff09007812 */ /* 0x000fe200078ec0ff */
[----:B------:R-:W-:Y:S01]  /*4e70*/  FFMA.FTZ R149, R25, c[0x0][0x23c], -R208 ;  /* 0x00008f0019957a23 */ /* 0x000fe200000108d0 */
[----:B-1----:R-:W-:Y:S01]  /*4e80*/  F2FP.BF16.PACK_AB R114, R150, R155 ;  /* 0x0000009b9672723e */ /* 0x002fe200000010ff */
[--C-:B------:R-:W-:Y:S01]  /*4e90*/  HSET2.LE.AND R115, R6, R161.reuse, PT ;  /* 0x000000a106737233 */ /* 0x100fe20003803000 */
[----:B------:R-:W-:Y:S01]  /*4ea0*/  SHF.R.U32.HI R9, RZ, 0x18, R9 ;  /* 0x00000018ff097819 */ /* 0x000fe20000011609 */
[----:B------:R-:W-:Y:S01]  /*4eb0*/  MUFU.EX2 R157, R157 ;  /* 0x0000009d009d7308 */ /* 0x000fe20000000800 */
[----:B------:R-:W-:Y:S01]  /*4ec0*/  SHF.R.U32.HI R5, RZ, 0x8, R5 ;  /* 0x00000008ff057819 */ /* 0x000fe20000011605 */
[--C-:B------:R-:W-:Y:S01]  /*4ed0*/  FFMA.FTZ R151, R26, c[0x0][0x23c], -R166.reuse ;  /* 0x00008f001a977a23 */ /* 0x100fe200000108a6 */
[----:B------:R-:W-:Y:S01]  /*4ee0*/  LOP3.LUT R2, R2, 0xff, RZ, 0xc0, !PT ;  /* 0x000000ff02027812 */ /* 0x000fe200078ec0ff */
[--C-:B------:R-:W-:Y:S01]  /*4ef0*/  FFMA.FTZ R135, R22, c[0x0][0x23c], -R166.reuse ;  /* 0x00008f0016877a23 */ /* 0x100fe200000108a6 */
[----:B------:R-:W-:Y:S01]  /*4f00*/  LOP3.LUT R114, R4, R114, RZ, 0xc0, !PT ;  /* 0x0000007204727212 */ /* 0x000fe200078ec0ff */
[----:B------:R-:W-:Y:S01]  /*4f10*/  FFMA.FTZ R158, R116, c[0x0][0x23c], -R166 ;  /* 0x00008f00749e7a23 */ /* 0x000fe200000108a6 */
[----:B------:R-:W-:Y:S01]  /*4f20*/  PRMT R0, R0, 0x5410, R5 ;  /* 0x0000541000007816 */ /* 0x000fe20000000005 */
[----:B------:R-:W1:Y:S01]  /*4f30*/  MUFU.EX2 R156, R156 ;  /* 0x0000009c009c7308 */ /* 0x000e620000000800 */
[----:B------:R-:W-:Y:S01]  /*4f40*/  PRMT R2, R2, 0x5410, R9 ;  /* 0x0000541002027816 */ /* 0x000fe20000000009 */
[----:B------:R-:W-:Y:S01]  /*4f50*/  LDSM.16.MT88.4 R12, [R188+0xe800] ;  /* 0x00e80000bc0c783b */ /* 0x000fe20000004200 */
[----:B---3--:R-:W-:Y:S01]  /*4f60*/  F2FP.BF16.PACK_AB R4, R152, R159 ;  /* 0x0000009f9804723e */ /* 0x008fe200000010ff */
[--C-:B------:R-:W-:Y:S01]  /*4f70*/  HSET2.LE.AND R112, R0, R161.reuse, PT ;  /* 0x000000a100707233 */ /* 0x100fe20003803000 */
[----:B------:R-:W-:Y:S01]  /*4f80*/  FFMA.FTZ R162, R146, c[0x0][0x23c], -R208 ;  /* 0x00008f0092a27a23 */ /* 0x000fe200000108d0 */
[----:B------:R-:W-:Y:S01]  /*4f90*/  HSET2.LE.AND R113, R2, R161, PT ;  /* 0x000000a102717233 */ /* 0x000fe20003803000 */
[----:B------:R-:W-:Y:S01]  /*4fa0*/  LOP3.LUT R115, R115, R4, RZ, 0xc0, !PT ;  /* 0x0000000473737212 */ /* 0x000fe200078ec0ff */
[----:B------:R-:W-:Y:S01]  /*4fb0*/  MUFU.EX2 R154, R154 ;  /* 0x0000009a009a7308 */ /* 0x000fe20000000800 */
[----:B------:R-:W-:Y:S01]  /*4fc0*/  LOP3.LUT R4, R7, UR20, R8, 0x96, !PT ;  /* 0x0000001407047c12 */ /* 0x000fe2000f8e9608 */
[--C-:B------:R-:W-:Y:S01]  /*4fd0*/  FFMA.FTZ R206, R138, c[0x0][0x23c], -R166.reuse ;  /* 0x00008f008ace7a23 */ /* 0x100fe200000108a6 */
[----:B------:R-:W-:Y:S01]  /*4fe0*/  LDSM.16.MT88.4 R28, [R186+0xc800] ;  /* 0x00c80000ba1c783b */ /* 0x000fe20000004200 */
[----:B------:R-:W-:-:S02]  /*4ff0*/  FFMA.FTZ R171, R137, c[0x0][0x23c], -R166 ;  /* 0x00008f0089ab7a23 */ /* 0x000fc400000108a6 */
[----:B------:R-:W-:Y:S01]  /*5000*/  IMAD.WIDE.U32 R4, R4, -0x2daee0ad, RZ ;  /* 0xd2511f5304047825 */ /* 0x000fe200078e00ff */
[----:B------:R-:W-:Y:S01]  /*5010*/  LDSM.16.MT88.4 R24, [R185+0xc800] ;  /* 0x00c80000b918783b */ /* 0x000fe20000004200 */
[----:B------:R-:W3:Y:S01]  /*5020*/  MUFU.EX2 R160, R160 ;  /* 0x000000a000a07308 */ /* 0x000ee20000000800 */
[----:B-1----:R-:W-:Y:S01]  /*5030*/  F2FP.BF16.PACK_AB R2, R156, R157 ;  /* 0x0000009d9c02723e */ /* 0x002fe200000010ff */
[----:B------:R-:W-:Y:S01]  /*5040*/  FFMA.FTZ R204, R204, c[0x0][0x23c], -R166 ;  /* 0x00008f00cccc7a23 */ /* 0x000fe200000108a6 */
[----:B------:R-:W-:Y:S01]  /*5050*/  LOP3.LUT R10, R5, UR30, R10, 0x96, !PT ;  /* 0x0000001e050a7c12 */ /* 0x000fe2000f8e960a */
[--C-:B------:R-:W-:Y:S01]  /*5060*/  FFMA.FTZ R212, R212, c[0x0][0x23c], -R208.reuse ;  /* 0x00008f00d4d47a23 */ /* 0x100fe200000108d0 */
[----:B------:R-:W-:Y:S01]  /*5070*/  LOP3.LUT R112, R112, R2, RZ, 0xc0, !PT ;  /* 0x0000000270707212 */ /* 0x000fe200078ec0ff */
[----:B------:R-:W-:Y:S01]  /*5080*/  FFMA.FTZ R2, R21, c[0x0][0x23c], -R208 ;  /* 0x00008f0015027a23 */ /* 0x000fe200000108d0 */
[----:B------:R-:W-:Y:S01]  /*5090*/  LOP3.LUT R142, R4, 0xff, RZ, 0xc0, !PT ;  /* 0x000000ff048e7812 */ /* 0x000fe200078ec0ff */
[----:B------:R-:W-:Y:S01]  /*50a0*/  MUFU.EX2 R148, R148 ;  /* 0x0000009400947308 */ /* 0x000fe20000000800 */
[----:B------:R-:W-:Y:S01]  /*50b0*/  SHF.R.U32.HI R8, RZ, 0x10, R4 ;  /* 0x00000010ff087819 */ /* 0x000fe20000011604 */
[----:B------:R-:W-:Y:S01]  /*50c0*/  FFMA.FTZ R211, R211, c[0x0][0x23c], -R208 ;  /* 0x00008f00d3d37a23 */ /* 0x000fe200000108d0 */
[----:B------:R-:W-:Y:S01]  /*50d0*/  SHF.R.U32.HI R143, RZ, 0x18, R4 ;  /* 0x00000018ff8f7819 */ /* 0x000fe20000011604 */
[----:B------:R-:W-:Y:S01]  /*50e0*/  FFMA.FTZ R210, R210, c[0x0][0x23c], -R208 ;  /* 0x00008f00d2d27a23 */ /* 0x000fe200000108d0 */
[----:B------:R-:W-:Y:S01]  /*50f0*/  LOP3.LUT R11, R10, 0xffff, RZ, 0xc0, !PT ;  /* 0x0000ffff0a0b7812 */ /* 0x000fe200078ec0ff */
[----:B------:R-:W-:Y:S01]  /*5100*/  FFMA.FTZ R205, R205, c[0x0][0x23c], -R166 ;  /* 0x00008f00cdcd7a23 */ /* 0x000fe200000108a6 */
[----:B------:R-:W-:Y:S01]  /*5110*/  SHF.R.U32.HI R141, RZ, 0x10, R10 ;  /* 0x00000010ff8d7819 */ /* 0x000fe2000001160a */
[----:B------:R-:W1:Y:S01]  /*5120*/  MUFU.EX2 R2, R2 ;  /* 0x0000000200027308 */ /* 0x000e620000000800 */
[----:B---3--:R-:W-:Y:S01]  /*5130*/  F2FP.BF16.PACK_AB R0, R160, R154 ;  /* 0x0000009aa000723e */ /* 0x008fe200000010ff */
[--C-:B------:R-:W-:Y:S01]  /*5140*/  FFMA.FTZ R169, R169, c[0x0][0x23c], -R166.reuse ;  /* 0x00008f00a9a97a23 */ /* 0x100fe200000108a6 */
[----:B------:R-:W-:Y:S01]  /*5150*/  LOP3.LUT R140, R10, 0xff, RZ, 0xc0, !PT ;  /* 0x000000ff0a8c7812 */ /* 0x000fe200078ec0ff */
[----:B------:R-:W-:Y:S01]  /*5160*/  FFMA.FTZ R168, R168, c[0x0][0x23c], -R166 ;  /* 0x00008f00a8a87a23 */ /* 0x000fe200000108a6 */
[----:B------:R-:W-:Y:S01]  /*5170*/  LOP3.LUT R113, R113, R0, RZ, 0xc0, !PT ;  /* 0x0000000071717212 */ /* 0x000fe200078ec0ff */
[----:B------:R-:W-:Y:S01]  /*5180*/  FADD.FTZ R156, R157, R156 ;  /* 0x0000009c9d9c7221 */ /* 0x000fe20000010000 */
[----:B------:R-:W-:Y:S01]  /*5190*/  LOP3.LUT R0, R4, 0xffff, RZ, 0xc0, !PT ;  /* 0x0000ffff04007812 */ /* 0x000fe200078ec0ff */
[----:B------:R-:W-:Y:S01]  /*51a0*/  MUFU.EX2 R153, R153 ;  /* 0x0000009900997308 */ /* 0x000fe20000000800 */
[----:B------:R-:W3:Y:S01]  /*51b0*/  LDSM.16.MT88.4 R4, [R188+0xc800] ;  /* 0x00c80000bc04783b */ /* 0x000ee20000004200 */
[----:B------:R-:W-:Y:S01]  /*51c0*/  LOP3.LUT R8, R8, 0xff, RZ, 0xc0, !PT ;  /* 0x000000ff08087812 */ /* 0x000fe200078ec0ff */
[----:B------:R-:W-:Y:S01]  /*51d0*/  FADD.FTZ R154, R154, R160 ;  /* 0x000000a09a9a7221 */ /* 0x000fe20000010000 */
[----:B------:R-:W-:Y:S01]  /*51e0*/  SHF.R.U32.HI R0, RZ, 0x8, R0 ;  /* 0x00000008ff007819 */ /* 0x000fe20000011600 */
[C---:B------:R-:W-:Y:S01]  /*51f0*/  HMMA.16816.F32.BF16 R128, R112.reuse, R124, RZ ;  /* 0x0000007c7080723c */ /* 0x040fe200000418ff */
[----:B------:R-:W-:Y:S01]  /*5200*/  SHF.R.U32.HI R10, RZ, 0x18, R10 ;  /* 0x00000018ff0a7819 */ /* 0x000fe2000001160a */
[----:B------:R-:W-:Y:S01]  /*5210*/  FADD.FTZ R155, R155, R156 ;  /* 0x0000009c9b9b7221 */ /* 0x000fe20000010000 */
[----:B------:R-:W-:Y:S01]  /*5220*/  PRMT R142, R142, 0x5410, R0 ;  /* 0x000054108e8e7816 */ /* 0x000fe20000000000 */
[----:B------:R-:W-:Y:S01]  /*5230*/  FFMA.FTZ R0, R23, c[0x0][0x23c], -R166 ;  /* 0x00008f0017007a23 */ /* 0x000fe200000108a6 */
[----:B------:R-:W4:Y:S01]  /*5240*/  MUFU.EX2 R149, R149 ;  /* 0x0000009500957308 */ /* 0x000f220000000800 */
[----:B------:R-:W-:Y:S01]  /*5250*/  SHF.R.U32.HI R11, RZ, 0x8, R11 ;  /* 0x00000008ff0b7819 */ /* 0x000fe2000001160b */
[----:B------:R-:W-:Y:S01]  /*5260*/  LDSM.16.MT88.4 R20, [R184+0xc800] ;  /* 0x00c80000b814783b */ /* 0x000fe20000004200 */
[C---:B------:R-:W-:Y:S01]  /*5270*/  HMMA.16816.F32.BF16 R124, R112.reuse, R126, RZ ;  /* 0x0000007e707c723c */ /* 0x040fe200000418ff */
[--C-:B------:R-:W-:Y:S01]  /*5280*/  HSET2.LE.AND R142, R142, R161.reuse, PT ;  /* 0x000000a18e8e7233 */ /* 0x100fe20003803000 */
[----:B-1----:R-:W-:Y:S01]  /*5290*/  F2FP.BF16.PACK_AB R9, R2, R148 ;  /* 0x000000940209723e */ /* 0x002fe200000010ff */
[----:B------:R-:W-:Y:S01]  /*52a0*/  FADD.FTZ R159, R159, R154 ;  /* 0x0000009a9f9f7221 */ /* 0x000fe20000010000 */
[----:B------:R-:W-:Y:S01]  /*52b0*/  LOP3.LUT R141, R141, 0xff, RZ, 0xc0, !PT ;  /* 0x000000ff8d8d7812 */ /* 0x000fe200078ec0ff */
[----:B------:R-:W-:Y:S01]  /*52c0*/  MUFU.EX2 R151, R151 ;  /* 0x0000009700977308 */ /* 0x000fe20000000800 */
[----:B------:R-:W-:Y:S01]  /*52d0*/  PRMT R143, R8, 0x5410, R143 ;  /* 0x00005410088f7816 */ /* 0x000fe2000000008f */
[----:B------:R-:W-:Y:S01]  /*52e0*/  FADD.FTZ R155, R150, R155 ;  /* 0x0000009b969b7221 */ /* 0x000fe20000010000 */
[----:B------:R-:W-:Y:S01]  /*52f0*/  PRMT R140, R140, 0x5410, R11 ;  /* 0x000054108c8c7816 */ /* 0x000fe2000000000b */
[C---:B--2---:R-:W-:Y:S01]  /*5300*/  HMMA.16816.F32.BF16 R116, R112.reuse, R32, RZ ;  /* 0x000000207074723c */ /* 0x044fe200000418ff */
[----:B------:R-:W-:Y:S01]  /*5310*/  PRMT R141, R141, 0x5410, R10 ;  /* 0x000054108d8d7816 */ /* 0x000fe2000000000a */
[--C-:B------:R-:W-:Y:S01]  /*5320*/  HSET2.LE.AND R143, R143, R161.reuse, PT ;  /* 0x000000a18f8f7233 */ /* 0x100fe20003803000 */
[----:B------:R-:W-:Y:S01]  /*5330*/  LOP3.LUT R142, R142, R9, RZ, 0xc0, !PT ;  /* 0x000000098e8e7212 */ /* 0x000fe200078ec0ff */
[----:B------:R-:W-:Y:S01]  /*5340*/  MUFU.EX2 R135, R135 ;  /* 0x0000008700877308 */ /* 0x000fe20000000800 */
[----:B------:R-:W1:Y:S01]  /*5350*/  LDSM.16.MT88.4 R8, [R185+0xe800] ;  /* 0x00e80000b908783b */ /* 0x000e620000004200 */
[--C-:B------:R-:W-:Y:S01]  /*5360*/  HSET2.LE.AND R140, R140, R161.reuse, PT ;  /* 0x000000a18c8c7233 */ /* 0x100fe20003803000 */
[----:B----4-:R-:W-:Y:S01]  /*5370*/  F2FP.BF16.PACK_AB R33, R149, R153 ;  /* 0x000000999521723e */ /* 0x010fe200000010ff */
[----:B------:R-:W-:Y:S01]  /*5380*/  HSET2.LE.AND R141, R141, R161, PT ;  /* 0x000000a18d8d7233 */ /* 0x000fe20003803000 */
[----:B------:R-:W-:Y:S01]  /*5390*/  HMMA.16816.F32.BF16 R76, R112, R80, RZ ;  /* 0x00000050704c723c */ /* 0x000fe200000418ff */
[----:B------:R-:W-:Y:S01]  /*53a0*/  FADD.FTZ R159, R152, R159 ;  /* 0x0000009f989f7221 */ /* 0x000fe20000010000 */
[----:B------:R-:W-:Y:S01]  /*53b0*/  LOP3.LUT R140, R140, R33, RZ, 0xc0, !PT ;  /* 0x000000218c8c7212 */ /* 0x000fe200078ec0ff */
[----:B------:R-:W2:Y:S01]  /*53c0*/  MUFU.EX2 R0, R0 ;  /* 0x0000000000007308 */ /* 0x000ea20000000800 */
[----:B------:R-:W-:-:S04]  /*53d0*/  FADD.FTZ R153, R153, R155 ;  /* 0x0000009b99997221 */ /* 0x000fc80000010000 */
[----:B------:R-:W-:Y:S01]  /*53e0*/  HMMA.16816.F32.BF16 R80, R112, R82, RZ ;  /* 0x000000527050723c */ /* 0x000fe200000418ff */
[----:B------:R-:W-:Y:S02]  /*53f0*/  FADD.FTZ R153, R149, R153 ;  /* 0x0000009995997221 */ /* 0x000fe40000010000 */
[----:B------:R-:W4:Y:S02]  /*5400*/  MUFU.EX2 R158, R158 ;  /* 0x0000009e009e7308 */ /* 0x000f240000000800 */
[----:B------:R-:W-:-:S03]  /*5410*/  FADD.FTZ R148, R148, R153 ;  /* 0x0000009994947221 */ /* 0x000fc60000010000 */
[C---:B------:R-:W-:Y:S01]  /*5420*/  HMMA.16816.F32.BF16 R68, R112.reuse, R72, RZ ;  /* 0x000000487044723c */ /* 0x040fe200000418ff */
[----:B------:R-:W-:Y:S01]  /*5430*/  FADD.FTZ R148, R2, R148 ;  /* 0x0000009402947221 */ /* 0x000fe20000010000 */
[----:B--2---:R-:W-:Y:S01]  /*5440*/  F2FP.BF16.PACK_AB R147, R0, R135 ;  /* 0x000000870093723e */ /* 0x004fe200000010ff */
[----:B------:R-:W-:Y:S03]  /*5450*/  MUFU.EX2 R162, R162 ;  /* 0x000000a200a27308 */ /* 0x000fe60000000800 */
[----:B------:R-:W-:Y:S02]  /*5460*/  LOP3.LUT R143, R143, R147, RZ, 0xc0, !PT ;  /* 0x000000938f8f7212 */ /* 0x000fe400078ec0ff */
[----:B------:R-:W-:Y:S01]  /*5470*/  HMMA.16816.F32.BF16 R84, R112, R88, RZ ;  /* 0x000000587054723c */ /* 0x000fe200000418ff */
[----:B----4-:R-:W-:Y:S02]  /*5480*/  F2FP.BF16.PACK_AB R32, R158, R151 ;  /* 0x000000979e20723e */ /* 0x010fe400000010ff */
[----:B------:R-:W-:Y:S01]  /*5490*/  MUFU.EX2 R206, R206 ;  /* 0x000000ce00ce7308 */ /* 0x000fe20000000800 */
[----:B------:R-:W-:Y:S01]  /*54a0*/  FADD.FTZ R151, R151, R159 ;  /* 0x0000009f97977221 */ /* 0x000fe20000010000 */
[----:B------:R-:W-:-:S03]  /*54b0*/  LOP3.LUT R141, R141, R32, RZ, 0xc0, !PT ;  /* 0x000000208d8d7212 */ /* 0x000fc600078ec0ff */
[----:B------:R-:W-:Y:S01]  /*54c0*/  HMMA.16816.F32.BF16 R88, R112, R90, RZ ;  /* 0x0000005a7058723c */ /* 0x000fe200000418ff */
[----:B------:R-:W-:Y:S02]  /*54d0*/  FADD.FTZ R151, R158, R151 ;  /* 0x000000979e977221 */ /* 0x000fe40000010000 */
[----:B------:R-:W-:Y:S02]  /*54e0*/  MUFU.EX2 R171, R171 ;  /* 0x000000ab00ab7308 */ /* 0x000fe40000000800 */
[----:B------:R-:W-:-:S03]  /*54f0*/  FADD.FTZ R135, R135, R151 ;  /* 0x0000009787877221 */ /* 0x000fc60000010000 */
[C---:B---3--:R-:W-:Y:S01]  /*5500*/  HMMA.16816.F32.BF16 R128, R140.reuse, R4, R128 ;  /* 0x000000048c80723c */ /* 0x048fe20000041880 */
[----:B------:R-:W-:Y:S02]  /*5510*/  FADD.FTZ R135, R0, R135 ;  /* 0x0000008700877221 */ /* 0x000fe40000010000 */
[----:B------:R-:W-:Y:S05]  /*5520*/  MUFU.EX2 R204, R204 ;  /* 0x000000cc00cc7308 */ /* 0x000fea0000000800 */
[C---:B------:R-:W-:Y:S01]  /*5530*/  HMMA.16816.F32.BF16 R124, R140.reuse, R6, R124 ;  /* 0x000000068c7c723c */ /* 0x040fe2000004187c */
[----:B------:R-:W2:Y:S02]  /*5540*/  LDSM.16.MT88.4 R4, [R184+0xe800] ;  /* 0x00e80000b804783b */ /* 0x000ea40000004200 */
[----:B------:R-:W-:Y:S05]  /*5550*/  MUFU.EX2 R212, R212 ;  /* 0x000000d400d47308 */ /* 0x000fea0000000800 */
[C---:B-1----:R-:W-:Y:S03]  /*5560*/  HMMA.16816.F32.BF16 R76, R140.reuse, R8, R76 ;  /* 0x000000088c4c723c */ /* 0x042fe6000004184c */
[----:B------:R-:W-:Y:S05]  /*5570*/  MUFU.EX2 R211, R211 ;  /* 0x000000d300d37308 */ /* 0x000fea0000000800 */
[C---:B------:R-:W-:Y:S01]  /*5580*/  HMMA.16816.F32.BF16 R80, R140.reuse, R10, R80 ;  /* 0x0000000a8c50723c */ /* 0x040fe20000041850 */
[----:B------:R-:W1:Y:S02]  /*5590*/  LDSM.16.MT88.4 R8, [R186+0x10800] ;  /* 0x01080000ba08783b */ /* 0x000e640000004200 */
[----:B------:R-:W-:Y:S05]  /*55a0*/  MUFU.EX2 R210, R210 ;  /* 0x000000d200d27308 */ /* 0x000fea0000000800 */
[----:B------:R-:W-:Y:S03]  /*55b0*/  HMMA.16816.F32.BF16 R68, R140, R16, R68 ;  /* 0x000000108c44723c */ /* 0x000fe60000041844 */
[----:B------:R-:W-:Y:S04]  /*55c0*/  MUFU.EX2 R205, R205 ;  /* 0x000000cd00cd7308 */ /* 0x000fe80000000800 */
[----:B------:R-:W-:Y:S01]  /*55d0*/  LOP3.LUT R16, R165, UR28, R214, 0x96, !PT ;  /* 0x0000001ca5107c12 */ /* 0x000fe2000f8e96d6 */
[----:B------:R-:W-:Y:S01]  /*55e0*/  HMMA.16816.F32.BF16 R100, R112, R120, RZ ;  /* 0x000000787064723c */ /* 0x000fe200000418ff */
[----:B------:R-:W-:-:S02]  /*55f0*/  IMAD.WIDE.U32 R214, R163, -0x326172a9, RZ ;  /* 0xcd9e8d57a3d67825 */ /* 0x000fc400078e00ff */
[----:B------:R-:W-:Y:S02]  /*5600*/  MUFU.EX2 R169, R169 ;  /* 0x000000a900a97308 */ /* 0x000fe40000000800 */
[----:B------:R-:W-:Y:S01]  /*5610*/  IMAD.WIDE.U32 R16, R16, -0x2daee0ad, RZ ;  /* 0xd2511f5310107825 */ /* 0x000fe200078e00ff */
[----:B------:R-:W-:Y:S02]  /*5620*/  LOP3.LUT R164, R215, UR26, R164, 0x96, !PT ;  /* 0x0000001ad7a47c12 */ /* 0x000fe4000f8e96a4 */
[----:B------:R-:W-:Y:S01]  /*5630*/  HMMA.16816.F32.BF16 R60, R112, R64, RZ ;  /* 0x00000040703c723c */ /* 0x000fe200000418ff */
[----:B------:R-:W-:Y:S01]  /*5640*/  FFMA.FTZ R163, R145, c[0x0][0x23c], -R208 ;  /* 0x00008f0091a37a23 */ /* 0x000fe200000108d0 */
[----:B------:R-:W-:Y:S01]  /*5650*/  LOP3.LUT R216, R17, UR25, R170, 0x96, !PT ;  /* 0x0000001911d87c12 */ /* 0x000fe2000f8e96aa */
[----:B------:R-:W-:Y:S01]  /*5660*/  FFMA.FTZ R165, R139, c[0x0][0x23c], -R208 ;  /* 0x00008f008ba57a23 */ /* 0x000fe200000108d0 */
[----:B------:R-:W-:Y:S01]  /*5670*/  MUFU.EX2 R168, R168 ;  /* 0x000000a800a87308 */ /* 0x000fe20000000800 */
[----:B------:R-:W-:-:S02]  /*5680*/  FFMA.FTZ R170, R136, c[0x0][0x23c], -R166 ;  /* 0x00008f0088aa7a23 */ /* 0x000fc400000108a6 */
[----:B------:R-:W-:Y:S01]  /*5690*/  IMAD.WIDE.U32 R216, R216, -0x326172a9, RZ ;  /* 0xcd9e8d57d8d87825 */ /* 0x000fe200078e00ff */
[----:B------:R-:W-:Y:S01]  /*56a0*/  HMMA.16816.F32.BF16 R64, R112, R66, RZ ;  /* 0x000000427040723c */ /* 0x000fe200000418ff */
[----:B------:R-:W-:Y:S02]  /*56b0*/  LDSM.16.MT88.4 R136, [R186+0xd000] ;  /* 0x00d00000ba88783b */ /* 0x000fe40000004200 */
[----:B------:R-:W-:Y:S01]  /*56c0*/  FFMA.FTZ R166, R167, c[0x0][0x23c], -R166 ;  /* 0x00008f00a7a67a23 */ /* 0x000fe200000108a6 */
[----:B------:R-:W-:Y:S01]  /*56d0*/  LOP3.LUT R214, R217, UR24, R214, 0x96, !PT ;  /* 0x00000018d9d67c12 */ /* 0x000fe2000f8e96d6 */
[----:B------:R-:W3:Y:S03]  /*56e0*/  MUFU.EX2 R163, R163 ;  /* 0x000000a300a37308 */ /* 0x000ee60000000800 */
[----:B--2---:R-:W-:Y:S01]  /*56f0*/  HMMA.16816.F32.BF16 R84, R140, R4, R84 ;  /* 0x000000048c54723c */ /* 0x004fe20000041854 */
[----:B------:R-:W-:-:S04]  /*5700*/  IMAD.WIDE.U32 R214, R214, -0x2daee0ad, RZ ;  /* 0xd2511f53d6d67825 */ /* 0x000fc800078e00ff */
[----:B------:R-:W-:Y:S03]  /*5710*/  MUFU.EX2 R165, R165 ;  /* 0x000000a500a57308 */ /* 0x000fe60000000800 */
[----:B------:R-:W-:Y:S01]  /*5720*/  HMMA.16816.F32.BF16 R88, R140, R6, R88 ;  /* 0x000000068c58723c */ /* 0x000fe20000041858 */
[----:B------:R-:W2:Y:S04]  /*5730*/  LDSM.16.MT88.4 R4, [R185+0x10800] ;  /* 0x01080000b904783b */ /* 0x000ea80000004200 */
[----:B------:R-:W-:Y:S03]  /*5740*/  MUFU.EX2 R170, R170 ;  /* 0x000000aa00aa7308 */ /* 0x000fe60000000800 */
[C---:B------:R-:W-:Y:S05]  /*5750*/  HMMA.16816.F32.BF16 R120, R112.reuse, R122, RZ ;  /* 0x0000007a7078723c */ /* 0x040fea00000418ff */
[----:B------:R-:W-:Y:S03]  /*5760*/  MUFU.EX2 R166, R166 ;  /* 0x000000a600a67308 */ /* 0x000fe60000000800 */
[----:B------:R-:W-:Y:S08]  /*5770*/  HMMA.16816.F32.BF16 R104, R112, R108, RZ ;  /* 0x0000006c7068723c */ /* 0x000ff000000418ff */
[C---:B-1----:R-:W-:Y:S07]  /*5780*/  HMMA.16816.F32.BF16 R100, R140.reuse, R8, R100 ;  /* 0x000000088c64723c */ /* 0x042fee0000041864 */
[----:B------:R-:W-:Y:S01]  /*5790*/  IMAD.WIDE.U32 R8, R164, -0x2daee0ad, RZ ;  /* 0xd2511f53a4087825 */ /* 0x000fe200078e00ff */
[C---:B------:R-:W-:Y:S03]  /*57a0*/  HMMA.16816.F32.BF16 R60, R140.reuse, R12, R60 ;  /* 0x0000000c8c3c723c */ /* 0x040fe6000004183c */
[----:B------:R-:W-:Y:S01]  /*57b0*/  FFMA.FTZ R164, R144, c[0x0][0x23c], -R208 ;  /* 0x00008f0090a47a23 */ /* 0x000fe200000108d0 */
[----:B------:R-:W-:Y:S01]  /*57c0*/  LOP3.LUT R218, R9, UR21, R16, 0x96, !PT ;  /* 0x0000001509da7c12 */ /* 0x000fe2000f8e9610 */
[----:B------:R-:W-:Y:S01]  /*57d0*/  LDSM.16.MT88.4 R144, [R184+0x10800] ;  /* 0x01080000b890783b */ /* 0x000fe20000004200 */
[----:B------:R-:W-:Y:S01]  /*57e0*/  LOP3.LUT R8, R215, UR15, R8, 0x96, !PT ;  /* 0x0000000fd7087c12 */ /* 0x000fe2000f8e9608 */
[----:B------:R-:W-:Y:S01]  /*57f0*/  FFMA.FTZ R208, R209, c[0x0][0x23c], -R208 ;  /* 0x00008f00d1d07a23 */ /* 0x000fe200000108d0 */
[----:B------:R-:W-:Y:S01]  /*5800*/  HMMA.16816.F32.BF16 R64, R140, R14, R64 ;  /* 0x0000000e8c40723c */ /* 0x000fe20000041840 */
[----:B------:R-:W1:Y:S01]  /*5810*/  LDSM.16.MT88.4 R12, [R188+0x10800] ;  /* 0x01080000bc0c783b */ /* 0x000e620000004200 */
[----:B------:R-:W-:Y:S01]  /*5820*/  IMAD.WIDE.U32 R218, R218, -0x326172a9, RZ ;  /* 0xcd9e8d57dada7825 */ /* 0x000fe200078e00ff */
[----:B------:R-:W4:Y:S05]  /*5830*/  MUFU.EX2 R164, R164 ;  /* 0x000000a400a47308 */ /* 0x000f2a0000000800 */
[C---:B------:R-:W-:Y:S03]  /*5840*/  HMMA.16816.F32.BF16 R72, R112.reuse, R74, RZ ;  /* 0x0000004a7048723c */ /* 0x040fe600000418ff */
[----:B------:R-:W5:Y:S05]  /*5850*/  MUFU.EX2 R208, R208 ;  /* 0x000000d000d07308 */ /* 0x000f6a0000000800 */
[----:B------:R-:W-:Y:S08]  /*5860*/  HMMA.16816.F32.BF16 R108, R112, R110, RZ ;  /* 0x0000006e706c723c */ /* 0x000ff000000418ff */
[----:B------:R-:W-:Y:S07]  /*5870*/  HMMA.16816.F32.BF16 R120, R140, R10, R120 ;  /* 0x0000000a8c78723c */ /* 0x000fee0000041878 */
[----:B------:R-:W-:Y:S01]  /*5880*/  IMAD.WIDE.U32 R10, R8, -0x326172a9, RZ ;  /* 0xcd9e8d57080a7825 */ /* 0x000fe200078e00ff */
[----:B------:R-:W-:Y:S04]  /*5890*/  HMMA.16816.F32.BF16 R92, R112, R96, RZ ;  /* 0x00000060705c723c */ /* 0x000fe800000418ff */
[----:B------:R-:W-:-:S02]  /*58a0*/  LOP3.LUT R8, R11, UR5, R218, 0x96, !PT ;  /* 0x000000050b087c12 */ /* 0x000fc4000f8e96da */
[----:B------:R-:W-:Y:S02]  /*58b0*/  SHF.R.U32.HI R17, RZ, 0x10, R10 ;  /* 0x00000010ff117819 */ /* 0x000fe4000001160a */
[----:B------:R-:W-:Y:S01]  /*58c0*/  HMMA.16816.F32.BF16 R96, R112, R98, RZ ;  /* 0x000000627060723c */ /* 0x000fe200000418ff */
[C---:B------:R-:W-:Y:S02]  /*58d0*/  LOP3.LUT R9, R8.reuse, 0xffff, RZ, 0xc0, !PT ;  /* 0x0000ffff08097812 */ /* 0x040fe400078ec0ff */
[----:B------:R-:W-:Y:S02]  /*58e0*/  LOP3.LUT R16, R8, 0xff, RZ, 0xc0, !PT ;  /* 0x000000ff08107812 */ /* 0x000fe400078ec0ff */
[----:B------:R-:W-:Y:S02]  /*58f0*/  SHF.R.U32.HI R9, RZ, 0x8, R9 ;  /* 0x00000008ff097819 */ /* 0x000fe40000011609 */
[----:B------:R-:W-:Y:S01]  /*5900*/  LOP3.LUT R17, R17, 0xff, RZ, 0xc0, !PT ;  /* 0x000000ff11117812 */ /* 0x000fe200078ec0ff */
[----:B--2---:R-:W-:Y:S01]  /*5910*/  HMMA.16816.F32.BF16 R104, R140, R4, R104 ;  /* 0x000000048c68723c */ /* 0x004fe20000041868 */
[----:B------:R-:W-:-:S05]  /*5920*/  PRMT R16, R16, 0x5410, R9 ;  /* 0x0000541010107816 */ /* 0x000fca0000000009 */
[----:B------:R-:W-:Y:S01]  /*5930*/  HSET2.LE.AND R16, R16, R161, PT ;  /* 0x000000a110107233 */ /* 0x000fe20003803000 */
[--C-:B------:R-:W-:Y:S01]  /*5940*/  SHF.R.U32.HI R5, RZ, 0x10, R8.reuse ;  /* 0x00000010ff057819 */ /* 0x100fe20000011608 */
[C---:B------:R-:W-:Y:S01]  /*5950*/  HMMA.16816.F32.BF16 R52, R112.reuse, R56, RZ ;  /* 0x000000387034723c */ /* 0x040fe200000418ff */
[----:B------:R-:W-:Y:S02]  /*5960*/  SHF.R.U32.HI R8, RZ, 0x18, R8 ;  /* 0x00000018ff087819 */ /* 0x000fe40000011608 */
[----:B------:R-:W-:Y:S02]  /*5970*/  LOP3.LUT R5, R5, 0xff, RZ, 0xc0, !PT ;  /* 0x000000ff05057812 */ /* 0x000fe400078ec0ff */
[----:B------:R-:W-:Y:S02]  /*5980*/  LOP3.LUT R4, R10, 0xffff, RZ, 0xc0, !PT ;  /* 0x0000ffff0a047812 */ /* 0x000fe400078ec0ff */
[----:B------:R-:W-:Y:S01]  /*5990*/  PRMT R5, R5, 0x5410, R8 ;  /* 0x0000541005057816 */ /* 0x000fe20000000008 */
[----:B------:R-:W-:Y:S01]  /*59a0*/  HMMA.16816.F32.BF16 R56, R112, R58, RZ ;  /* 0x0000003a7038723c */ /* 0x000fe200000418ff */
[----:B------:R-:W-:-:S03]  /*59b0*/  SHF.R.U32.HI R4, RZ, 0x8, R4 ;  /* 0x00000008ff047819 */ /* 0x000fc60000011604 */
[----:B------:R-:W-:-:S04]  /*59c0*/  HSET2.LE.AND R5, R5, R161, PT ;  /* 0x000000a105057233 */ /* 0x000fc80003803000 */
[C---:B------:R-:W-:Y:S07]  /*59d0*/  HMMA.16816.F32.BF16 R72, R140.reuse, R18, R72 ;  /* 0x000000128c48723c */ /* 0x040fee0000041848 */
[----:B------:R-:W-:Y:S01]  /*59e0*/  LOP3.LUT R18, R10, 0xff, RZ, 0xc0, !PT ;  /* 0x000000ff0a127812 */ /* 0x000fe200078ec0ff */
[----:B------:R-:W-:Y:S01]  /*59f0*/  HMMA.16816.F32.BF16 R108, R140, R6, R108 ;  /* 0x000000068c6c723c */ /* 0x000fe2000004186c */
[----:B------:R-:W-:Y:S02]  /*5a00*/  SHF.R.U32.HI R19, RZ, 0x18, R10 ;  /* 0x00000018ff137819 */ /* 0x000fe4000001160a */
[----:B------:R-:W2:Y:S01]  /*5a10*/  LDSM.16.MT88.4 R8, [R184+0xd000] ;  /* 0x00d00000b808783b */ /* 0x000ea20000004200 */
[----:B------:R-:W-:-:S02]  /*5a20*/  PRMT R18, R18, 0x5410, R4 ;  /* 0x0000541012127816 */ /* 0x000fc40000000004 */
[----:B------:R-:W-:Y:S02]  /*5a30*/  PRMT R19, R17, 0x5410, R19 ;  /* 0x0000541011137816 */ /* 0x000fe40000000013 */
[----:B---3--:R-:W-:Y:S01]  /*5a40*/  F2FP.BF16.PACK_AB R7, R163, R162 ;  /* 0x000000a2a307723e */ /* 0x008fe200000010ff */
[C---:B-1----:R-:W-:Y:S01]  /*5a50*/  HMMA.16816.F32.BF16 R92, R140.reuse, R12, R92 ;  /* 0x0000000c8c5c723c */ /* 0x042fe2000004185c */
[----:B------:R-:W-:Y:S01]  /*5a60*/  F2FP.BF16.PACK_AB R6, R171, R206 ;  /* 0x000000ceab06723e */ /* 0x000fe200000010ff */
[--C-:B------:R-:W-:Y:S01]  /*5a70*/  HSET2.LE.AND R18, R18, R161.reuse, PT ;  /* 0x000000a112127233 */ /* 0x100fe20003803000 */
[----:B------:R-:W-:Y:S01]  /*5a80*/  LOP3.LUT R16, R16, R7, RZ, 0xc0, !PT ;  /* 0x0000000710107212 */ /* 0x000fe200078ec0ff */
[----:B------:R-:W-:Y:S01]  /*5a90*/  HSET2.LE.AND R19, R19, R161, PT ;  /* 0x000000a113137233 */ /* 0x000fe20003803000 */
[----:B------:R-:W-:Y:S01]  /*5aa0*/  LOP3.LUT R17, R5, R6, RZ, 0xc0, !PT ;  /* 0x0000000605117212 */ /* 0x000fe200078ec0ff */
[----:B------:R-:W-:Y:S01]  /*5ab0*/  FADD.FTZ R162, R162, R148 ;  /* 0x00000094a2a27221 */ /* 0x000fe20000010000 */
[----:B------:R-:W1:Y:S01]  /*5ac0*/  LDSM.16.MT88.4 R4, [R185+0xf000] ;  /* 0x00f00000b904783b */ /* 0x000e620000004200 */
[----:B------:R-:W-:Y:S01]  /*5ad0*/  HMMA.16816.F32.BF16 R96, R140, R14, R96 ;  /* 0x0000000e8c60723c */ /* 0x000fe20000041860 */
[----:B------:R-:W-:-:S02]  /*5ae0*/  FADD.FTZ R206, R206, R135 ;  /* 0x00000087cece7221 */ /* 0x000fc40000010000 */
[----:B------:R-:W3:Y:S01]  /*5af0*/  LDSM.16.MT88.4 R12, [R188+0xd000] ;  /* 0x00d00000bc0c783b */ /* 0x000ee20000004200 */
[----:B------:R-:W-:Y:S02]  /*5b00*/  FADD.FTZ R162, R163, R162 ;  /* 0x000000a2a3a27221 */ /* 0x000fe40000010000 */
[----:B------:R-:W-:Y:S02]  /*5b10*/  FADD.FTZ R206, R171, R206 ;  /* 0x000000ceabce7221 */ /* 0x000fe40000010000 */
[C---:B------:R-:W-:Y:S08]  /*5b20*/  HMMA.16816.F32.BF16 R52, R140.reuse, R20, R52 ;  /* 0x000000148c34723c */ /* 0x040ff00000041834 */
[----:B------:R-:W-:Y:S01]  /*5b30*/  HMMA.16816.F32.BF16 R56, R140, R22, R56 ;  /* 0x000000168c38723c */ /* 0x000fe20000041838 */
[----:B------:R-:W1:Y:S07]  /*5b40*/  LDSM.16.MT88.4 R20, [R184+0xf000] ;  /* 0x00f00000b814783b */ /* 0x000e6e0000004200 */
[C---:B------:R-:W-:Y:S08]  /*5b50*/  HMMA.16816.F32.BF16 R36, R112.reuse, R40, RZ ;  /* 0x000000287024723c */ /* 0x040ff000000418ff */
[C---:B------:R-:W-:Y:S08]  /*5b60*/  HMMA.16816.F32.BF16 R44, R112.reuse, R48, RZ ;  /* 0x00000030702c723c */ /* 0x040ff000000418ff */
[C---:B------:R-:W-:Y:S08]  /*5b70*/  HMMA.16816.F32.BF16 R40, R112.reuse, R42, RZ ;  /* 0x0000002a7028723c */ /* 0x040ff000000418ff */
[C---:B------:R-:W-:Y:S08]  /*5b80*/  HMMA.16816.F32.BF16 R48, R112.reuse, R50, RZ ;  /* 0x000000327030723c */ /* 0x040ff000000418ff */
[----:B------:R-:W-:Y:S01]  /*5b90*/  HMMA.16816.F32.BF16 R112, R112, R34, RZ ;  /* 0x000000227070723c */ /* 0x000fe200000418ff */
[----:B------:R-:W-:Y:S07]  /*5ba0*/  LDSM.16.MT88.4 R32, [R185+0xd000] ;  /* 0x00d00000b920783b */ /* 0x000fee0000004200 */
[C---:B------:R-:W-:Y:S07]  /*5bb0*/  HMMA.16816.F32.BF16 R116, R140.reuse, R144, R116 ;  /* 0x000000908c74723c */ /* 0x040fee0000041874 */
[----:B----4-:R-:W-:Y:S01]  /*5bc0*/  F2FP.BF16.PACK_AB R145, R165, R164 ;  /* 0x000000a4a591723e */ /* 0x010fe200000010ff */
[----:B------:R-:W-:Y:S01]  /*5bd0*/  HMMA.16816.F32.BF16 R36, R140, R28, R36 ;  /* 0x0000001c8c24723c */ /* 0x000fe20000041824 */
[----:B------:R-:W-:Y:S01]  /*5be0*/  F2FP.BF16.PACK_AB R144, R204, R170 ;  /* 0x000000aacc90723e */ /* 0x000fe200000010ff */
[----:B------:R-:W-:Y:S01]  /*5bf0*/  FADD.FTZ R164, R164, R162 ;  /* 0x000000a2a4a47221 */ /* 0x000fe20000010000 */
[----:B------:R-:W-:Y:S01]  /*5c00*/  LOP3.LUT R18, R18, R145, RZ, 0xc0, !PT ;  /* 0x0000009112127212 */ /* 0x000fe200078ec0ff */
[----:B------:R-:W-:Y:S01]  /*5c10*/  FADD.FTZ R170, R170, R206 ;  /* 0x000000ceaaaa7221 */ /* 0x000fe20000010000 */
[----:B------:R-:W-:Y:S01]  /*5c20*/  LOP3.LUT R19, R19, R144, RZ, 0xc0, !PT ;  /* 0x0000009013137212 */ /* 0x000fe200078ec0ff */
[----:B------:R-:W-:-:S02]  /*5c30*/  FADD.FTZ R164, R165, R164 ;  /* 0x000000a4a5a47221 */ /* 0x000fc40000010000 */
[----:B------:R-:W-:Y:S01]  /*5c40*/  HMMA.16816.F32.BF16 R40, R140, R30, R40 ;  /* 0x0000001e8c28723c */ /* 0x000fe20000041828 */
[----:B------:R-:W-:Y:S01]  /*5c50*/  LDSM.16.MT88.4 R28, [R188+0xf000] ;  /* 0x00f00000bc1c783b */ /* 0x000fe20000004200 */
[----:B------:R-:W-:Y:S02]  /*5c60*/  FADD.FTZ R170, R204, R170 ;  /* 0x000000aaccaa7221 */ /* 0x000fe40000010000 */
[----:B------:R-:W-:Y:S02]  /*5c70*/  FADD.FTZ R164, R212, R164 ;  /* 0x000000a4d4a47221 */ /* 0x000fe40000010000 */
[----:B------:R-:W-:Y:S02]  /*5c80*/  FADD.FTZ R170, R205, R170 ;  /* 0x000000aacdaa7221 */ /* 0x000fe40000010000 */
[----:B--2---:R-:W-:Y:S01]  /*5c90*/  HMMA.16816.F32.BF16 R52, R16, R8, R52 ;  /* 0x000000081034723c */ /* 0x004fe20000041834 */
[----:B------:R-:W-:Y:S02]  /*5ca0*/  FADD.FTZ R164, R211, R164 ;  /* 0x000000a4d3a47221 */ /* 0x000fe40000010000 */
[----:B------:R-:W-:-:S02]  /*5cb0*/  FADD.FTZ R170, R169, R170 ;  /* 0x000000aaa9aa7221 */ /* 0x000fc40000010000 */
[----:B------:R-:W-:Y:S02]  /*5cc0*/  FADD.FTZ R164, R210, R164 ;  /* 0x000000a4d2a47221 */ /* 0x000fe40000010000 */
[----:B------:R-:W-:Y:S01]  /*5cd0*/  FADD.FTZ R170, R168, R170 ;  /* 0x000000aaa8aa7221 */ /* 0x000fe20000010000 */
[----:B------:R-:W-:Y:S01]  /*5ce0*/  HMMA.16816.F32.BF16 R56, R16, R10, R56 ;  /* 0x0000000a1038723c */ /* 0x000fe20000041838 */
[----:B------:R-:W2:Y:S01]  /*5cf0*/  LDSM.16.MT88.4 R8, [R186+0x11000] ;  /* 0x01100000ba08783b */ /* 0x000ea20000004200 */
[----:B-----5:R-:W-:-:S06]  /*5d00*/  FADD.FTZ R206, R208, R164 ;  /* 0x000000a4d0ce7221 */ /* 0x020fcc0000010000 */
[C---:B-1----:R-:W-:Y:S08]  /*5d10*/  HMMA.16816.F32.BF16 R76, R16.reuse, R4, R76 ;  /* 0x00000004104c723c */ /* 0x042ff0000004184c */
[----:B------:R-:W-:Y:S01]  /*5d20*/  HMMA.16816.F32.BF16 R80, R16, R6, R80 ;  /* 0x000000061050723c */ /* 0x000fe20000041850 */
[----:B------:R-:W1:Y:S07]  /*5d30*/  LDSM.16.MT88.4 R4, [R185+0x11000] ;  /* 0x01100000b904783b */ /* 0x000e6e0000004200 */
[C---:B------:R-:W-:Y:S08]  /*5d40*/  HMMA.16816.F32.BF16 R44, R140.reuse, R24, R44 ;  /* 0x000000188c2c723c */ /* 0x040ff0000004182c */
[C---:B------:R-:W-:Y:S01]  /*5d50*/  HMMA.16816.F32.BF16 R48, R140.reuse, R26, R48 ;  /* 0x0000001a8c30723c */ /* 0x040fe20000041830 */
[----:B------:R-:W4:Y:S07]  /*5d60*/  LDSM.16.MT88.4 R24, [R186+0xf000] ;  /* 0x00f00000ba18783b */ /* 0x000f2e0000004200 */
[----:B------:R-:W-:Y:S01]  /*5d70*/  HMMA.16816.F32.BF16 R112, R140, R146, R112 ;  /* 0x000000928c70723c */ /* 0x000fe20000041870 */
[----:B------:R-:W-:Y:S04]  /*5d80*/  LDSM.16.MT88.4 R144, [R184+0x11000] ;  /* 0x01100000b890783b */ /* 0x000fe80000004200 */
[----:B------:R-:W-:Y:S03]  /*5d90*/  LDSM.16.MT88.4 R140, [R186+0xd800] ;  /* 0x00d80000ba8c783b */ /* 0x000fe60000004200 */
[C---:B---3--:R-:W-:Y:S08]  /*5da0*/  HMMA.16816.F32.BF16 R128, R16.reuse, R12, R128 ;  /* 0x0000000c1080723c */ /* 0x048ff00000041880 */
[C---:B------:R-:W-:Y:S01]  /*5db0*/  HMMA.16816.F32.BF16 R124, R16.reuse, R14, R124 ;  /* 0x0000000e107c723c */ /* 0x040fe2000004187c */
[----:B------:R-:W3:Y:S07]  /*5dc0*/  LDSM.16.MT88.4 R12, [R188+0x11000] ;  /* 0x01100000bc0c783b */ /* 0x000eee0000004200 */
[C---:B------:R-:W-:Y:S07]  /*5dd0*/  HMMA.16816.F32.BF16 R84, R16.reuse, R20, R84 ;  /* 0x000000141054723c */ /* 0x040fee0000041854 */
[----:B------:R-:W-:Y:S01]  /*5de0*/  LOP3.LUT R20, R219, UR20, R216, 0x96, !PT ;  /* 0x00000014db147c12 */ /* 0x000fe2000f8e96d8 */
[----:B--2---:R-:W-:Y:S04]  /*5df0*/  HMMA.16816.F32.BF16 R100, R16, R8, R100 ;  /* 0x000000081064723c */ /* 0x004fe80000041864 */
[----:B------:R-:W-:-:S04]  /*5e00*/  IMAD.WIDE.U32 R20, R20, -0x2daee0ad, RZ ;  /* 0xd2511f5314147825 */ /* 0x000fc800078e00ff */
[C---:B------:R-:W-:Y:S01]  /*5e10*/  HMMA.16816.F32.BF16 R120, R16.reuse, R10, R120 ;  /* 0x0000000a1078723c */ /* 0x040fe20000041878 */
[----:B------:R-:W-:Y:S02]  /*5e20*/  LOP3.LUT R214, R21, UR30, R214, 0x96, !PT ;  /* 0x0000001e15d67c12 */ /* 0x000fe4000f8e96d6 */
[----:B------:R-:W-:Y:S02]  /*5e30*/  LOP3.LUT R8, R20, 0xffff, RZ, 0xc0, !PT ;  /* 0x0000ffff14087812 */ /* 0x000fe400078ec0ff */
[----:B------:R-:W-:Y:S02]  /*5e40*/  SHF.R.U32.HI R9, RZ, 0x10, R20 ;  /* 0x00000010ff097819 */ /* 0x000fe40000011614 */
[----:B------:R-:W-:Y:S01]  /*5e50*/  LOP3.LUT R10, R214, 0xffff, RZ, 0xc0, !PT ;  /* 0x0000ffffd60a7812 */ /* 0x000fe200078ec0ff */
[----:B-1----:R-:W-:Y:S01]  /*5e60*/  HMMA.16816.F32.BF16 R104, R16, R4, R104 ;  /* 0x000000041068723c */ /* 0x002fe20000041868 */
[----:B------:R-:W-:Y:S02]  /*5e70*/  SHF.R.U32.HI R11, RZ, 0x10, R214 ;  /* 0x00000010ff0b7819 */ /* 0x000fe400000116d6 */
[----:B------:R-:W-:-:S02]  /*5e80*/  LOP3.LUT R21, R20, 0xff, RZ, 0xc0, !PT ;  /* 0x000000ff14157812 */ /* 0x000fc400078ec0ff */
[----:B------:R-:W-:Y:S02]  /*5e90*/  SHF.R.U32.HI R8, RZ, 0x8, R8 ;  /* 0x00000008ff087819 */ /* 0x000fe40000011608 */
[----:B------:R-:W-:Y:S01]  /*5ea0*/  LOP3.LUT R9, R9, 0xff, RZ, 0xc0, !PT ;  /* 0x000000ff09097812 */ /* 0x000fe200078ec0ff */
[C---:B------:R-:W-:Y:S01]  /*5eb0*/  HMMA.16816.F32.BF16 R36, R16.reuse, R136, R36 ;  /* 0x000000881024723c */ /* 0x040fe20000041824 */
[----:B------:R-:W-:Y:S02]  /*5ec0*/  SHF.R.U32.HI R10, RZ, 0x8, R10 ;  /* 0x00000008ff0a7819 */ /* 0x000fe4000001160a */
[----:B------:R-:W-:Y:S02]  /*5ed0*/  LOP3.LUT R11, R11, 0xff, RZ, 0xc0, !PT ;  /* 0x000000ff0b0b7812 */ /* 0x000fe400078ec0ff */
[----:B------:R-:W-:Y:S02]  /*5ee0*/  SHF.R.U32.HI R20, RZ, 0x18, R20 ;  /* 0x00000018ff147819 */ /* 0x000fe40000011614 */
[----:B------:R-:W-:Y:S01]  /*5ef0*/  LOP3.LUT R5, R214, 0xff, RZ, 0xc0, !PT ;  /* 0x000000ffd6057812 */ /* 0x000fe200078ec0ff */
[----:B------:R-:W-:Y:S01]  /*5f00*/  HMMA.16816.F32.BF16 R40, R16, R138, R40 ;  /* 0x0000008a1028723c */ /* 0x000fe20000041828 */
[----:B------:R-:W-:Y:S01]  /*5f10*/  SHF.R.U32.HI R4, RZ, 0x18, R214 ;  /* 0x00000018ff047819 */ /* 0x000fe200000116d6 */
[----:B------:R-:W-:Y:S01]  /*5f20*/  LDSM.16.MT88.4 R136, [R185+0xd800] ;  /* 0x00d80000b988783b */ /* 0x000fe20000004200 */
[----:B------:R-:W-:-:S02]  /*5f30*/  PRMT R21, R21, 0x5410, R8 ;  /* 0x0000541015157816 */ /* 0x000fc40000000008 */
[----:B------:R-:W-:Y:S02]  /*5f40*/  PRMT R20, R9, 0x5410, R20 ;  /* 0x0000541009147816 */ /* 0x000fe40000000014 */
[----:B------:R-:W-:Y:S01]  /*5f50*/  PRMT R5, R5, 0x5410, R10 ;  /* 0x0000541005057816 */ /* 0x000fe2000000000a */
[----:B------:R-:W-:Y:S01]  /*5f60*/  HMMA.16816.F32.BF16 R44, R16, R32, R44 ;  /* 0x00000020102c723c */ /* 0x000fe2000004182c */
[----:B------:R-:W-:Y:S02]  /*5f70*/  PRMT R4, R11, 0x5410, R4 ;  /* 0x000054100b047816 */ /* 0x000fe40000000004 */
[----:B------:R-:W-:Y:S01]  /*5f80*/  LDSM.16.MT88.4 R8, [R188+0xf800] ;  /* 0x00f80000bc08783b */ /* 0x000fe20000004200 */
[----:B------:R-:W-:-:S04]  /*5f90*/  HSET2.LE.AND R5, R5, R161, PT ;  /* 0x000000a105057233 */ /* 0x000fc80003803000 */
        /* <DEDUP_REMOVED lines=8> */
[C---:B------:R-:W-:Y:S08]  /*6020*/  HMMA.16816.F32.BF16 R88, R16.reuse, R22, R88 ;  /* 0x000000161058723c */ /* 0x040ff00000041858 */
[C---:B---3--:R-:W-:Y:S08]  /*6030*/  HMMA.16816.F32.BF16 R92, R16.reuse, R12, R92 ;  /* 0x0000000c105c723c */ /* 0x048ff0000004185c */
[C---:B------:R-:W-:Y:S01]  /*6040*/  HMMA.16816.F32.BF16 R96, R16.reuse, R14, R96 ;  /* 0x0000000e1060723c */ /* 0x040fe20000041860 */
[----:B------:R-:W1:Y:S07]  /*6050*/  LDSM.16.MT88.4 R12, [R188+0xd800] ;  /* 0x00d80000bc0c783b */ /* 0x000e6e0000004200 */
[C---:B------:R-:W-:Y:S07]  /*6060*/  HMMA.16816.F32.BF16 R108, R16.reuse, R6, R108 ;  /* 0x00000006106c723c */ /* 0x040fee000004186c */
[--C-:B------:R-:W-:Y:S01]  /*6070*/  HSET2.LE.AND R6, R21, R161.reuse, PT ;  /* 0x000000a115067233 */ /* 0x100fe20003803000 */
[----:B------:R-:W-:Y:S01]  /*6080*/  HMMA.16816.F32.BF16 R116, R16, R144, R116 ;  /* 0x000000901074723c */ /* 0x000fe20000041874 */
[--C-:B------:R-:W-:Y:S01]  /*6090*/  HSET2.LE.AND R7, R20, R161.reuse, PT ;  /* 0x000000a114077233 */ /* 0x100fe20003803000 */
[----:B------:R-:W-:Y:S01]  /*60a0*/  F2FP.BF16.PACK_AB R20, R169, R205 ;  /* 0x000000cda914723e */ /* 0x000fe200000010ff */
[----:B------:R-:W-:Y:S01]  /*60b0*/  HSET2.LE.AND R161, R4, R161, PT ;  /* 0x000000a104a17233 */ /* 0x000fe20003803000 */
[----:B------:R-:W-:Y:S01]  /*60c0*/  F2FP.BF16.PACK_AB R4, R211, R212 ;  /* 0x000000d4d304723e */ /* 0x000fe200000010ff */
[----:B------:R-:W-:Y:S01]  /*60d0*/  FADD.FTZ R205, R166, R170 ;  /* 0x000000aaa6cd7221 */ /* 0x000fe20000010000 */
[----:B------:R-:W-:-:S02]  /*60e0*/  F2FP.BF16.PACK_AB R21, R208, R210 ;  /* 0x000000d2d015723e */ /* 0x000fc400000010ff */
[----:B------:R-:W-:Y:S01]  /*60f0*/  HMMA.16816.F32.BF16 R112, R16, R146, R112 ;  /* 0x000000921070723c */ /* 0x000fe20000041870 */
[----:B------:R-:W2:Y:S01]  /*6100*/  LDSM.16.MT88.4 R16, [R188+0x11800] ;  /* 0x01180000bc10783b */ /* 0x000ea20000004200 */
[----:B------:R-:W-:Y:S02]  /*6110*/  F2FP.BF16.PACK_AB R144, R166, R168 ;  /* 0x000000a8a690723e */ /* 0x000fe400000010ff */
[----:B------:R-:W-:Y:S02]  /*6120*/  LOP3.LUT R4, R5, R4, RZ, 0xc0, !PT ;  /* 0x0000000405047212 */ /* 0x000fe400078ec0ff */
[----:B------:R-:W-:Y:S02]  /*6130*/  LOP3.LUT R5, R161, R20, RZ, 0xc0, !PT ;  /* 0x00000014a1057212 */ /* 0x000fe400078ec0ff */
[----:B------:R-:W-:Y:S02]  /*6140*/  LOP3.LUT R6, R6, R21, RZ, 0xc0, !PT ;  /* 0x0000001506067212 */ /* 0x000fe400078ec0ff */
[----:B------:R-:W-:Y:S01]  /*6150*/  LOP3.LUT R7, R7, R144, RZ, 0xc0, !PT ;  /* 0x0000009007077212 */ /* 0x000fe200078ec0ff */
[----:B------:R-:W3:Y:S06]  /*6160*/  LDSM.16.MT88.4 R20, [R184+0xf800] ;  /* 0x00f80000b814783b */ /* 0x000eec0000004200 */
[C---:B-1----:R-:W-:Y:S08]  /*6170*/  HMMA.16816.F32.BF16 R128, R4.reuse, R12, R128 ;  /* 0x0000000c0480723c */ /* 0x042ff00000041880 */
[C---:B------:R-:W-:Y:S01]  /*6180*/  HMMA.16816.F32.BF16 R124, R4.reuse, R14, R124 ;  /* 0x0000000e047c723c */ /* 0x040fe2000004187c */
[----:B------:R-:W1:Y:S07]  /*6190*/  LDSM.16.MT88.4 R12, [R186+0x11800] ;  /* 0x01180000ba0c783b */ /* 0x000e6e0000004200 */
[C---:B------:R-:W-:Y:S08]  /*61a0*/  HMMA.16816.F32.BF16 R60, R4.reuse, R8, R60 ;  /* 0x00000008043c723c */ /* 0x040ff0000004183c */
[C---:B------:R-:W-:Y:S01]  /*61b0*/  HMMA.16816.F32.BF16 R64, R4.reuse, R10, R64 ;  /* 0x0000000a0440723c */ /* 0x040fe20000041840 */
[----:B------:R-:W4:Y:S07]  /*61c0*/  LDSM.16.MT88.4 R8, [R185+0x11800] ;  /* 0x01180000b908783b */ /* 0x000f2e0000004200 */
[C---:B--2---:R-:W-:Y:S08]  /*61d0*/  HMMA.16816.F32.BF16 R92, R4.reuse, R16, R92 ;  /* 0x00000010045c723c */ /* 0x044ff0000004185c */
[C---:B------:R-:W-:Y:S01]  /*61e0*/  HMMA.16816.F32.BF16 R96, R4.reuse, R18, R96 ;  /* 0x000000120460723c */ /* 0x040fe20000041860 */
        /* <DEDUP_REMOVED lines=15> */
[C---:B----4-:R-:W-:Y:S08]  /*62e0*/  HMMA.16816.F32.BF16 R104, R4.reuse, R8, R104 ;  /* 0x000000080468723c */ /* 0x050ff00000041868 */
[C---:B------:R-:W-:Y:S08]  /*62f0*/  HMMA.16816.F32.BF16 R108, R4.reuse, R10, R108 ;  /* 0x0000000a046c723c */ /* 0x040ff0000004186c */
[C---:B--2---:R-:W-:Y:S08]  /*6300*/  HMMA.16816.F32.BF16 R116, R4.reuse, R16, R116 ;  /* 0x000000100474723c */ /* 0x044ff00000041874 */
[----:B------:R-:W-:Y:S01]  /*6310*/  HMMA.16816.F32.BF16 R112, R4, R18, R112 ;  /* 0x000000120470723c */ /* 0x000fe20000041870 */
[----:B------:R-:W-:Y:S11]  /*6320*/  @!P0 BRA `(.L_x_306) ;  /* 0x0000401000008947 */ /* 0x000ff60003800000 */
[----:B------:R-:W-:-:S04]  /*6330*/  DEPBAR.LE SB0, 0x0 ;  /* 0x000080000000791a */ /* 0x000fc80000000000 */
[----:B------:R-:W-:Y:S01]  /*6340*/  UIADD3 UR17, UR8, -0x2, URZ ;  /* 0xfffffffe08117890 */ /* 0x000fe2000fffe03f */
[----:B------:R-:W-:Y:S01]  /*6350*/  ISETP.GE.AND P4, PT, R202, c[0x0][0x220], PT ;  /* 0x00008800ca007a0c */ /* 0x000fe20003f86270 */
[----:B------:R-:W-:Y:S01]  /*6360*/  BAR.SYNC.DEFER_BLOCKING 0x0 ;  /* 0x0000000000007b1d */ /* 0x000fe20000010000 */
[----:B------:R-:W-:Y:S01]  /*6370*/  ISETP.GE.AND P3, PT, R197, c[0x0][0x220], PT ;  /* 0x00008800c5007a0c */ /* 0x000fe20003f66270 */
[----:B------:R-:W-:Y:S01]  /*6380*/  USHF.R.S32.HI UR5, URZ, 0x1f, UR17 ;  /* 0x0000001f3f057899 */ /* 0x000fe20008011411 */
[----:B------:R-:W-:Y:S01]  /*6390*/  ISETP.GE.AND P2, PT, R196, c[0x0][0x220], PT ;  /* 0x00008800c4007a0c */ /* 0x000fe20003f46270 */
[----:B------:R-:W-:Y:S01]  /*63a0*/  UIMAD UR4, UR11, UR17, URZ ;  /* 0x000000110b0472a4 */ /* 0x000fe2000f8e023f */
[----:B------:R-:W-:Y:S01]  /*63b0*/  IMAD.U32 R0, RZ, RZ, UR17 ;  /* 0x00000011ff007e24 */ /* 0x000fe2000f8e00ff */
[----:B------:R-:W-:Y:S01]  /*63c0*/  UISETP.GE.AND UP0, UPT, UR8, 0x3, UPT ;  /* 0x000000030800788c */ /* 0x000fe2000bf06270 */
[----:B------:R-:W-:Y:S01]  /*63d0*/  IMAD.MOV.U32 R4, RZ, RZ, R222 ;  /* 0x000000ffff047224 */ /* 0x000fe200078e00de */
[----:B------:R-:W-:Y:S01]  /*63e0*/  UIMAD UR4, UR5, UR12, UR4 ;  /* 0x0000000c050472a4 */ /* 0x000fe2000f8e0204 */
[----:B------:R-:W-:-:S04]  /*63f0*/  IMAD.MOV.U32 R5, RZ, RZ, R225 ;  /* 0x000000ffff057224 */ /* 0x000fc800078e00e1 */
[----:B------:R-:W-:-:S05]  /*6400*/  IMAD.WIDE.U32 R4, R0, UR12, R4 ;  /* 0x0000000c00047c25 */ /* 0x000fca000f8e0004 */
[----:B------:R-:W-:Y:S02]  /*6410*/  IADD3 R2, R5, UR4, RZ ;  /* 0x0000000405027c10 */ /* 0x000fe4000fffe0ff */
[C---:B------:R-:W-:Y:S02]  /*6420*/  @!P4 LEA R16, P6, R4.reuse, c[0x0][0x170], 0x1 ;  /* 0x00005c000410ca11 */ /* 0x040fe400078c08ff */
[C---:B------:R-:W-:Y:S02]  /*6430*/  @!P3 LEA R12, P1, R4.reuse, c[0x0][0x170], 0x1 ;  /* 0x00005c00040cba11 */ /* 0x040fe400078208ff */
[C---:B------:R-:W-:Y:S01]  /*6440*/  @!P2 LEA R10, P0, R4.reuse, c[0x0][0x170], 0x1 ;  /* 0x00005c00040aaa11 */ /* 0x040fe200078008ff */
[----:B------:R-:W-:Y:S01]  /*6450*/  @P4 STS.128 [R195+0xc000], RZ ;  /* 0x00c000ffc3004388 */ /* 0x000fe20000000c00 */
[C---:B------:R-:W-:Y:S02]  /*6460*/  IADD3 R0, P5, R4.reuse, UR14, RZ ;  /* 0x0000000e04007c10 */ /* 0x040fe4000ffbe0ff */
[----:B------:R-:W-:-:S02]  /*6470*/  @!P4 LEA.HI.X R17, R4, c[0x0][0x174], R2, 0x1, P6 ;  /* 0x00005d000411ca11 */ /* 0x000fc400030f0c02 */
[C-C-:B------:R-:W-:Y:S02]  /*6480*/  @!P3 LEA.HI.X R13, R4.reuse, c[0x0][0x174], R2.reuse, 0x1, P1 ;  /* 0x00005d00040dba11 */ /* 0x140fe400008f0c02 */
[----:B------:R-:W-:Y:S01]  /*6490*/  @!P2 LEA.HI.X R11, R4, c[0x0][0x174], R2, 0x1, P0 ;  /* 0x00005d00040baa11 */ /* 0x000fe200000f0c02 */
        /* <DEDUP_REMOVED lines=8> */
[C---:B------:R-:W-:Y:S01]  /*6520*/  @!P2 LEA R6, P0, R0.reuse, c[0x0][0x170], 0x1 ;  /* 0x00005c000006aa11 */ /* 0x040fe200078008ff */
[----:B------:R-:W-:Y:S01]  /*6530*/  @!PT LDS RZ, [RZ] ;  /* 0x00000000fffff984 */ /* 0x000fe20000000800 */
[----:B------:R-:W-:Y:S01]  /*6540*/  @!PT LDS RZ, [RZ] ;  /* 0x00000000fffff984 */ /* 0x000fe20000000800 */
[----:B------:R-:W-:Y:S01]  /*6550*/  @!PT LDS RZ, [RZ] ;  /* 0x00000000fffff984 */ /* 0x000fe20000000800 */
[----:B------:R2:W-:Y:S01]  /*6560*/  @!P3 LDGSTS.E.BYPASS.LTC128B.128 [R195+0xe000], [R12.64+0x80] ;  /* 0x0e0000800cc3bfae */ /* 0x0005e2000b901d52 */
[----:B------:R-:W-:-:S02]  /*6570*/  IADD3 R4, P5, R0, UR14, RZ ;  /* 0x0000000e00047c10 */ /* 0x000fc4000ffbe0ff */
[C-C-:B------:R-:W-:Y:S01]  /*6580*/  @!P4 LEA.HI.X R15, R0.reuse, c[0x0][0x174], R2.reuse, 0x1, P6 ;  /* 0x00005d00000fca11 */ /* 0x140fe200030f0c02 */
[----:B------:R-:W-:Y:S01]  /*6590*/  @P2 STS.128 [R195+0x10000], RZ ;  /* 0x010000ffc3002388 */ /* 0x000fe20000000c00 */
[C-C-:B------:R-:W-:Y:S02]  /*65a0*/  @!P3 LEA.HI.X R9, R0.reuse, c[0x0][0x174], R2.reuse, 0x1, P1 ;  /* 0x00005d000009ba11 */ /* 0x140fe400008f0c02 */
[----:B------:R-:W-:Y:S01]  /*65b0*/  @!P2 LEA.HI.X R7, R0, c[0x0][0x174], R2, 0x1, P0 ;  /* 0x00005d000007aa11 */ /* 0x000fe200000f0c02 */
[----:B------:R-:W-:Y:S01]  /*65c0*/  @!PT LDS RZ, [RZ] ;  /* 0x00000000fffff984 */ /* 0x000fe20000000800 */
[----:B------:R-:W-:Y:S01]  /*65d0*/  @!PT LDS RZ, [RZ] ;  /* 0x00000000fffff984 */ /* 0x000fe20000000800 */
[----:B------:R-:W-:Y:S01]  /*65e0*/  @!PT LDS RZ, [RZ] ;  /* 0x00000000fffff984 */ /* 0x000fe20000000800 */
[----:B------:R3:W-:Y:S01]  /*65f0*/  @!P2 LDGSTS.E.BYPASS.LTC128B.128 [R195+0x10000], [R10.64+0x100] ;  /* 0x100001000ac3afae */ /* 0x0007e2000b901d52 */
[----:B------:R-:W-:Y:S02]  /*6600*/  IADD3.X R2, R2, UR9, RZ, P5, !PT ;  /* 0x0000000902027c10 */ /* 0x000fe4000affe4ff */
[C---:B------:R-:W-:Y:S01]  /*6610*/  @!P4 LEA R22, P6, R4.reuse, c[0x0][0x170], 0x1 ;  /* 0x00005c000416ca11 */ /* 0x040fe200078c08ff */
[----:B------:R-:W-:Y:S01]  /*6620*/  @P4 STS.128 [R195+0xc800], RZ ;  /* 0x00c800ffc3004388 */ /* 0x000fe20000000c00 */
[----:B------:R-:W-:-:S02]  /*6630*/  @!P3 LEA R20, P1, R4, c[0x0][0x170], 0x1 ;  /* 0x00005c000414ba11 */ /* 0x000fc400078208ff */
[C---:B------:R-:W-:Y:S01]  /*6640*/  @!P2 LEA R18, P0, R4.reuse, c[0x0][0x170], 0x1 ;  /* 0x00005c000412aa11 */ /* 0x040fe200078008ff */
[----:B------:R-:W-:Y:S01]  /*6650*/  @!PT LDS RZ, [RZ] ;  /* 0x00000000fffff984 */ /* 0x000fe20000000800 */
[----:B------:R-:W-:Y:S01]  /*6660*/  @!PT LDS RZ, [RZ] ;  /* 0x00000000fffff984 */ /* 0x000fe20000000800 */
[----:B------:R-:W-:Y:S01]  /*6670*/  @!PT LDS RZ, [RZ] ;  /* 0x00000000fffff984 */ /* 0x000fe20000000800 */
[----:B------:R2:W-:Y:S01]  /*6680*/  @!P4 LDGSTS.E.BYPASS.LTC128B.128 [R195+0xc800], [R14.64] ;  /* 0x0c8000000ec3cfae */ /* 0x0005e2000b901d52 */
        /* <DEDUP_REMOVED lines=9> */
[----:B------:R-:W-:-:S02]  /*6720*/  IADD3.X R2, R2, UR9, RZ, P5, !PT ;  /* 0x0000000902027c10 */ /* 0x000fc4000affe4ff */
        /* <DEDUP_REMOVED lines=12> */
[----:B------:R-:W-:-:S02]  /*67f0*/  IMAD.U32 R2, RZ, RZ, UR17 ;  /* 0x00000011ff027e24 */ /* 0x000fc4000f8e00ff */
        /* <DEDUP_REMOVED lines=31> */
[----:B-1----:R-:W1:Y:S04]  /*69f0*/  LDSM.16.M88.4 R16, [R193+0x6800] ;  /* 0x00680000c110783b */ /* 0x002e680000000200 */
[----:B------:R-:W1:Y:S04]  /*6a00*/  LDSM.16.M88.4 R160, [R193+0x7000] ;  /* 0x00700000c1a0783b */ /* 0x000e680000000200 */
[----:B--2---:R-:W-:Y:S04]  /*6a10*/  LDSM.16.M88.4 R12, [R192] ;  /* 0x00000000c00c783b */ /* 0x004fe80000000200 */
[----:B------:R-:W-:Y:S04]  /*6a20*/  LDSM.16.M88.4 R148, [R191] ;  /* 0x00000000bf94783b */ /* 0x000fe80000000200 */
[----:B----4-:R-:W2:Y:S04]  /*6a30*/  LDSM.16.M88.4 R4, [R193+0x7800] ;  /* 0x00780000c104783b */ /* 0x010ea80000000200 */
[----:B------:R-:W4:Y:S04]  /*6a40*/  LDSM.16.M88.4 R212, [R183] ;  /* 0x00000000b7d4783b */ /* 0x000f280000000200 */
[----:B------:R-:W2:Y:S04]  /*6a50*/  LDSM.16.M88.4 R140, [R182] ;  /* 0x00000000b68c783b */ /* 0x000ea80000000200 */
[----:B------:R-:W2:Y:S04]  /*6a60*/  LDSM.16.M88.4 R136, [R181] ;  /* 0x00000000b588783b */ /* 0x000ea80000000200 */
[----:B---3--:R-:W-:Y:S01]  /*6a70*/  LDSM.16.M88.4 R8, [R190] ;  /* 0x00000000be08783b */ /* 0x008fe20000000200 */
[C---:B-----5:R-:W-:Y:S03]  /*6a80*/  HMMA.16816.F32.BF16 R24, R152.reuse, R30, RZ ;  /* 0x0000001e9818723c */ /* 0x060fe600000418ff */
[----:B------:R-:W3:Y:S04]  /*6a90*/  LDSM.16.M88.4 R216, [R187+0x6000] ;  /* 0x00600000bbd8783b */ /* 0x000ee80000000200 */
[----:B------:R-:W5:Y:S01]  /*6aa0*/  LDSM.16.M88.4 R208, [R187+0x6800] ;  /* 0x00680000bbd0783b */ /* 0x000f620000000200 */
[C---:B------:R-:W-:Y:S03]  /*6ab0*/  HMMA.16816.F32.BF16 R28, R152.reuse, R28, RZ ;  /* 0x0000001c981c723c */ /* 0x040fe600000418ff */
[----:B------:R-:W3:Y:S04]  /*6ac0*/  LDSM.16.M88.4 R144, [R187+0x7000] ;  /* 0x00700000bb90783b */ /* 0x000ee80000000200 */
[----:B------:R-:W3:Y:S01]  /*6ad0*/  LDSM.16.M88.4 R32, [R187+0x7800] ;  /* 0x00780000bb20783b */ /* 0x000ee20000000200 */
[C---:B-1----:R-:W-:Y:S03]  /*6ae0*/  HMMA.16816.F32.BF16 R20, R152.reuse, R16, RZ ;  /* 0x000000109814723c */ /* 0x042fe600000418ff */
[----:B------:R-:W-:Y:S04]  /*6af0*/  LDSM.16.M88.4 R168, [R180] ;  /* 0x00000000b4a8783b */ /* 0x000fe80000000200 */
[----:B------:R-:W1:Y:S01]  /*6b00*/  S2R R0, SR_TID.X ;  /* 0x0000000000007919 */ /* 0x000e620000002100 */
[C---:B------:R-:W-:Y:S03]  /*6b10*/  HMMA.16816.F32.BF16 R16, R152.reuse, R18, RZ ;  /* 0x000000129810723c */ /* 0x040fe600000418ff */
[----:B------:R-:W0:Y:S05]  /*6b20*/  LDGDEPBAR ;  /* 0x00000000000079af */ /* 0x000e2a0000000000 */
[C---:B------:R-:W-:Y:S08]  /*6b30*/  HMMA.16816.F32.BF16 R164, R152.reuse, R160, RZ ;  /* 0x000000a098a4723c */ /* 0x040ff000000418ff */
[----:B------:R-:W-:Y:S01]  /*6b40*/  HMMA.16816.F32.BF16 R160, R152, R162, RZ ;  /* 0x000000a298a0723c */ /* 0x000fe200000418ff */
[----:B-1----:R-:W-:-:S07]  /*6b50*/  IMAD.SHL.U32 R0, R0, 0x2, RZ ;  /* 0x0000000200007824 */ /* 0x002fce00078e00ff */
[----:B--2---:R-:W-:Y:S01]  /*6b60*/  HMMA.16816.F32.BF16 R156, R152, R4, RZ ;  /* 0x00000004989c723c */ /* 0x004fe200000418ff */
[----:B------:R-:W-:-:S05]  /*6b70*/  LOP3.LUT R0, R0, 0x6, RZ, 0xc0, !PT ;  /* 0x0000000600007812 */ /* 0x000fca00078ec0ff */
[----:B------:R-:W-:Y:S02]  /*6b80*/  IMAD R0, R2, 0x40, R0 ;  /* 0x0000004002007824 */ /* 0x000fe400078e0200 */
[----:B------:R-:W-:Y:S01]  /*6b90*/  HMMA.16816.F32.BF16 R152, R152, R6, RZ ;  /* 0x000000069898723c */ /* 0x000fe200000418ff */
[----:B------:R-:W1:Y:S02]  /*6ba0*/  LDSM.16.M88.4 R4, [R189] ;  /* 0x00000000bd04783b */ /* 0x000e640000000200 */
[----:B------:R-:W-:-:S05]  /*6bb0*/  IADD3 R2, R0, 0x9, RZ ;  /* 0x0000000900027810 */ /* 0x000fca0007ffe0ff */
[----:B------:R-:W-:Y:S01]  /*6bc0*/  HMMA.16816.F32.BF16 R24, R12, R150, R24 ;  /* 0x000000960c18723c */ /* 0x000fe20000041818 */
[C---:B------:R-:W-:Y:S02]  /*6bd0*/  ISETP.GE.AND P6, PT, R2.reuse, R134, PT ;  /* 0x000000860200720c */ /* 0x040fe40003fc6270 */
[----:B------:R-:W-:Y:S02]  /*6be0*/  ISETP.GE.AND P0, PT, R2, R133, PT ;  /* 0x000000850200720c */ /* 0x000fe40003f06270 */
[----:B------:R-:W-:-:S03]  /*6bf0*/  IADD3 R2, R0, 0x18, RZ ;  /* 0x0000001800027810 */ /* 0x000fc60007ffe0ff */
[C---:B------:R-:W-:Y:S01]  /*6c00*/  HMMA.16816.F32.BF16 R28, R12.reuse, R148, R28 ;  /* 0x000000940c1c723c */ /* 0x040fe2000004181c */
[----:B------:R-:W2:Y:S07]  /*6c10*/  LDSM.16.M88.4 R148, [R180+0x800] ;  /* 0x00080000b494783b */ /* 0x000eae0000000200 */
[C---:B----4-:R-:W-:Y:S08]  /*6c20*/  HMMA.16816.F32.BF16 R20, R12.reuse, R212, R20 ;  /* 0x000000d40c14723c */ /* 0x050ff00000041814 */
[C---:B------:R-:W-:Y:S01]  /*6c30*/  HMMA.16816.F32.BF16 R16, R12.reuse, R214, R16 ;  /* 0x000000d60c10723c */ /* 0x040fe20000041810 */
[----:B------:R-:W-:Y:S07]  /*6c40*/  LDSM.16.M88.4 R212, [R193+0x8000] ;  /* 0x00800000c1d4783b */ /* 0x000fee0000000200 */
[C---:B------:R-:W-:Y:S08]  /*6c50*/  HMMA.16816.F32.BF16 R164, R12.reuse, R140, R164 ;  /* 0x0000008c0ca4723c */ /* 0x040ff000000418a4 */
[C---:B------:R-:W-:Y:S01]  /*6c60*/  HMMA.16816.F32.BF16 R160, R12.reuse, R142, R160 ;  /* 0x0000008e0ca0723c */ /* 0x040fe200000418a0 */
[----:B------:R-:W4:Y:S07]  /*6c70*/  LDSM.16.M88.4 R140, [R180+0x1000] ;  /* 0x00100000b48c783b */ /* 0x000f2e0000000200 */
[C---:B------:R-:W-:Y:S08]  /*6c80*/  HMMA.16816.F32.BF16 R156, R12.reuse, R136, R156 ;  /* 0x000000880c9c723c */ /* 0x040ff0000004189c */
[----:B------:R-:W-:Y:S01]  /*6c90*/  HMMA.16816.F32.BF16 R152, R12, R138, R152 ;  /* 0x0000008a0c98723c */ /* 0x000fe20000041898 */
[----:B------:R-:W1:Y:S04]  /*6ca0*/  LDSM.16.M88.4 R136, [R180+0x1800] ;  /* 0x00180000b488783b */ /* 0x000e680000000200 */
[----:B------:R-:W1:Y:S03]  /*6cb0*/  LDSM.16.M88.4 R12, [R194+0x2000] ;  /* 0x00200000c20c783b */ /* 0x000e660000000200 */
[C---:B---3--:R-:W-:Y:S08]  /*6cc0*/  HMMA.16816.F32.BF16 R24, R8.reuse, R218, R24 ;  /* 0x000000da0818723c */ /* 0x048ff00000041818 */
[C---:B------:R-:W-:Y:S01]  /*6cd0*/  HMMA.16816.F32.BF16 R28, R8.reuse, R216, R28 ;  /* 0x000000d8081c723c */ /* 0x040fe2000004181c */
[----:B------:R-:W3:Y:S07]  /*6ce0*/  LDSM.16.M88.4 R216, [R193+0x8800] ;  /* 0x00880000c1d8783b */ /* 0x000eee0000000200 */
[C---:B-----5:R-:W-:Y:S08]  /*6cf0*/  HMMA.16816.F32.BF16 R20, R8.reuse, R208, R20 ;  /* 0x000000d00814723c */ /* 0x060ff00000041814 */
[C---:B------:R-:W-:Y:S01]  /*6d00*/  HMMA.16816.F32.BF16 R16, R8.reuse, R210, R16 ;  /* 0x000000d20810723c */ /* 0x040fe20000041810 */
[----:B------:R-:W-:Y:S07]  /*6d10*/  LDSM.16.M88.4 R208, [R179] ;  /* 0x00000000b3d0783b */ /* 0x000fee0000000200 */
[C---:B------:R-:W-:Y:S08]  /*6d20*/  HMMA.16816.F32.BF16 R164, R8.reuse, R144, R164 ;  /* 0x0000009008a4723c */ /* 0x040ff000000418a4 */
[C---:B------:R-:W-:Y:S01]  /*6d30*/  HMMA.16816.F32.BF16 R160, R8.reuse, R146, R160 ;  /* 0x0000009208a0723c */ /* 0x040fe200000418a0 */
[----:B------:R-:W5:Y:S07]  /*6d40*/  LDSM.16.M88.4 R144, [R193+0x9000] ;  /* 0x00900000c190783b */ /* 0x000f6e0000000200 */
[C---:B------:R-:W-:Y:S08]  /*6d50*/  HMMA.16816.F32.BF16 R156, R8.reuse, R32, R156 ;  /* 0x00000020089c723c */ /* 0x040ff0000004189c */
[----:B------:R-:W-:Y:S01]  /*6d60*/  HMMA.16816.F32.BF16 R152, R8, R34, R152 ;  /* 0x000000220898723c */ /* 0x000fe20000041898 */
[----:B------:R-:W3:Y:S04]  /*6d70*/  LDSM.16.M88.4 R32, [R193+0x9800] ;  /* 0x00980000c120783b */ /* 0x000ee80000000200 */
[----:B------:R-:W3:Y:S03]  /*6d80*/  LDSM.16.M88.4 R8, [R192+0x2000] ;  /* 0x00200000c008783b */ /* 0x000ee60000000200 */
[C---:B-1----:R-:W-:Y:S08]  /*6d90*/  HMMA.16816.F32.BF16 R24, R4.reuse, R170, R24 ;  /* 0x000000aa0418723c */ /* 0x042ff00000041818 */
[C---:B------:R-:W-:Y:S01]  /*6da0*/  HMMA.16816.F32.BF16 R28, R4.reuse, R168, R28 ;  /* 0x000000a8041c723c */ /* 0x040fe2000004181c */
[----:B------:R-:W1:Y:S07]  /*6db0*/  LDSM.16.M88.4 R168, [R178] ;  /* 0x00000000b2a8783b */ /* 0x000e6e0000000200 */
[C---:B--2---:R-:W-:Y:S08]  /*6dc0*/  HMMA.16816.F32.BF16 R20, R4.reuse, R148, R20 ;  /* 0x000000940414723c */ /* 0x044ff00000041814 */
[C---:B------:R-:W-:Y:S01]  /*6dd0*/  HMMA.16816.F32.BF16 R16, R4.reuse, R150, R16 ;  /* 0x000000960410723c */ /* 0x040fe20000041810 */
[----:B------:R-:W2:Y:S07]  /*6de0*/  LDSM.16.M88.4 R148, [R177] ;  /* 0x00000000b194783b */ /* 0x000eae0000000200 */
[C---:B----4-:R-:W-:Y:S08]  /*6df0*/  HMMA.16816.F32.BF16 R164, R4.reuse, R140, R164 ;  /* 0x0000008c04a4723c */ /* 0x050ff000000418a4 */
[C---:B------:R-:W-:Y:S01]  /*6e00*/  HMMA.16816.F32.BF16 R160, R4.reuse, R142, R160 ;  /* 0x0000008e04a0723c */ /* 0x040fe200000418a0 */
[----:B------:R-:W-:Y:S07]  /*6e10*/  LDSM.16.M88.4 R140, [R176] ;  /* 0x00000000b08c783b */ /* 0x000fee0000000200 */
[C---:B------:R-:W-:Y:S08]  /*6e20*/  HMMA.16816.F32.BF16 R156, R4.reuse, R136, R156 ;  /* 0x00000088049c723c */ /* 0x040ff0000004189c */
[----:B------:R-:W-:Y:S01]  /*6e30*/  HMMA.16816.F32.BF16 R152, R4, R138, R152 ;  /* 0x0000008a0498723c */ /* 0x000fe20000041898 */
[----:B------:R-:W-:Y:S04]  /*6e40*/  LDSM.16.M88.4 R4, [R190+0x2000] ;  /* 0x00200000be04783b */ /* 0x000fe80000000200 */
[----:B------:R-:W4:Y:S03]  /*6e50*/  LDSM.16.M88.4 R136, [R187+0x8000] ;  /* 0x00800000bb88783b */ /* 0x000f260000000200 */
[C---:B------:R-:W-:Y:S08]  /*6e60*/  HMMA.16816.F32.BF16 R24, R12.reuse, R214, R24 ;  /* 0x000000d60c18723c */ /* 0x040ff00000041818 */
[C---:B------:R-:W-:Y:S01]  /*6e70*/  HMMA.16816.F32.BF16 R28, R12.reuse, R212, R28 ;  /* 0x000000d40c1c723c */ /* 0x040fe2000004181c */
[----:B------:R-:W1:Y:S07]  /*6e80*/  LDSM.16.M88.4 R212, [R187+0x8800] ;  /* 0x00880000bbd4783b */ /* 0x000e6e0000000200 */
[C---:B---3--:R-:W-:Y:S08]  /*6e90*/  HMMA.16816.F32.BF16 R20, R12.reuse, R216, R20 ;  /* 0x000000d80c14723c */ /* 0x048ff00000041814 */
        /* <DEDUP_REMOVED lines=8> */
[----:B------:R-:W5:Y:S03]  /*6f20*/  LDSM.16.M88.4 R12, [R187+0x9800] ;  /* 0x00980000bb0c783b */ /* 0x000f660000000200 */
[C---:B------:R-:W-:Y:S08]  /*6f30*/  HMMA.16816.F32.BF16 R24, R8.reuse, R210, R24 ;  /* 0x000000d20818723c */ /* 0x040ff00000041818 */
[C---:B------:R-:W-:Y:S01]  /*6f40*/  HMMA.16816.F32.BF16 R28, R8.reuse, R208, R28 ;  /* 0x000000d0081c723c */ /* 0x040fe2000004181c */
[----:B------:R-:W3:Y:S07]  /*6f50*/  LDSM.16.M88.4 R208, [R180+0x2800] ;  /* 0x00280000b4d0783b */ /* 0x000eee0000000200 */
[C---:B-1----:R-:W-:Y:S08]  /*6f60*/  HMMA.16816.F32.BF16 R20, R8.reuse, R168, R20 ;  /* 0x000000a80814723c */ /* 0x042ff00000041814 */
[C---:B------:R-:W-:Y:S01]  /*6f70*/  HMMA.16816.F32.BF16 R16, R8.reuse, R170, R16 ;  /* 0x000000aa0810723c */ /* 0x040fe20000041810 */
[----:B------:R-:W1:Y:S07]  /*6f80*/  LDSM.16.M88.4 R168, [R180+0x3000] ;  /* 0x00300000b4a8783b */ /* 0x000e6e0000000200 */
[C---:B--2---:R-:W-:Y:S08]  /*6f90*/  HMMA.16816.F32.BF16 R164, R8.reuse, R148, R164 ;  /* 0x0000009408a4723c */ /* 0x044ff000000418a4 */
[----:B------:R-:W-:Y:S01]  /*6fa0*/  HMMA.16816.F32.BF16 R160, R8, R150, R160 ;  /* 0x0000009608a0723c */ /* 0x000fe200000418a0 */
[----:B------:R-:W-:Y:S07]  /*6fb0*/  LDSM.16.M88.4 R148, [R180+0x3800] ;  /* 0x00380000b494783b */ /* 0x000fee0000000200 */
[C---:B----4-:R-:W-:Y:S08]  /*6fc0*/  HMMA.16816.F32.BF16 R24, R4.reuse, R138, R24 ;  /* 0x0000008a0418723c */ /* 0x050ff00000041818 */
[----:B------:R-:W-:Y:S01]  /*6fd0*/  HMMA.16816.F32.BF16 R28, R4, R136, R28 ;  /* 0x00000088041c723c */ /* 0x000fe2000004181c */
[----:B------:R-:W-:Y:S07]  /*6fe0*/  LDSM.16.M88.4 R136, [R193+0xa800] ;  /* 0x00a80000c188783b */ /* 0x000fee0000000200 */
[C---:B------:R-:W-:Y:S08]  /*6ff0*/  HMMA.16816.F32.BF16 R156, R8.reuse, R140, R156 ;  /* 0x0000008c089c723c */ /* 0x040ff0000004189c */
[----:B------:R-:W-:Y:S01]  /*7000*/  HMMA.16816.F32.BF16 R152, R8, R142, R152 ;  /* 0x0000008e0898723c */ /* 0x000fe20000041898 */
[----:B------:R-:W-:Y:S04]  /*7010*/  LDSM.16.M88.4 R8, [R194+0x4000] ;  /* 0x00400000c208783b */ /* 0x000fe80000000200 */
[----:B------:R-:W2:Y:S03]  /*7020*/  LDSM.16.M88.4 R140, [R193+0xa000] ;  /* 0x00a00000c18c783b */ /* 0x000ea60000000200 */
[C---:B------:R-:W-:Y:S08]  /*7030*/  HMMA.16816.F32.BF16 R20, R4.reuse, R212, R20 ;  /* 0x000000d40414723c */ /* 0x040ff00000041814 */
[C---:B------:R-:W-:Y:S01]  /*7040*/  HMMA.16816.F32.BF16 R16, R4.reuse, R214, R16 ;  /* 0x000000d60410723c */ /* 0x040fe20000041810 */
[----:B------:R-:W-:Y:S07]  /*7050*/  LDSM.16.M88.4 R212, [R192+0x4000] ;  /* 0x00400000c0d4783b */ /* 0x000fee0000000200 */
[C---:B---3--:R-:W-:Y:S08]  /*7060*/  HMMA.16816.F32.BF16 R164, R4.reuse, R32, R164 ;  /* 0x0000002004a4723c */ /* 0x048ff000000418a4 */
[----:B------:R-:W-:Y:S01]  /*7070*/  HMMA.16816.F32.BF16 R160, R4, R34, R160 ;  /* 0x0000002204a0723c */ /* 0x000fe200000418a0 */
[----:B------:R-:W3:Y:S07]  /*7080*/  LDSM.16.M88.4 R32, [R193+0xb000] ;  /* 0x00b00000c120783b */ /* 0x000eee0000000200 */
[C---:B------:R-:W-:Y:S08]  /*7090*/  HMMA.16816.F32.BF16 R24, R144.reuse, R218, R24 ;  /* 0x000000da9018723c */ /* 0x040ff00000041818 */
[----:B------:R-:W-:Y:S01]  /*70a0*/  HMMA.16816.F32.BF16 R28, R144, R216, R28 ;  /* 0x000000d8901c723c */ /* 0x000fe2000004181c */
[----:B------:R-:W-:Y:S07]  /*70b0*/  LDSM.16.M88.4 R216, [R174] ;  /* 0x00000000aed8783b */ /* 0x000fee0000000200 */
[C---:B-----5:R-:W-:Y:S08]  /*70c0*/  HMMA.16816.F32.BF16 R156, R4.reuse, R12, R156 ;  /* 0x0000000c049c723c */ /* 0x060ff0000004189c */
[----:B------:R-:W-:Y:S01]  /*70d0*/  HMMA.16816.F32.BF16 R152, R4, R14, R152 ;  /* 0x0000000e0498723c */ /* 0x000fe20000041898 */
[----:B------:R-:W4:Y:S04]  /*70e0*/  LDSM.16.M88.4 R4, [R175] ;  /* 0x00000000af04783b */ /* 0x000f280000000200 */
[----:B------:R-:W5:Y:S03]  /*70f0*/  LDSM.16.M88.4 R12, [R193+0xb800] ;  /* 0x00b80000c10c783b */ /* 0x000f660000000200 */
[C---:B------:R-:W-:Y:S08]  /*7100*/  HMMA.16816.F32.BF16 R20, R144.reuse, R208, R20 ;  /* 0x000000d09014723c */ /* 0x040ff00000041814 */
[C---:B------:R-:W-:Y:S01]  /*7110*/  HMMA.16816.F32.BF16 R16, R144.reuse, R210, R16 ;  /* 0x000000d29010723c */ /* 0x040fe20000041810 */
[----:B------:R-:W3:Y:S07]  /*7120*/  LDSM.16.M88.4 R208, [R173] ;  /* 0x00000000add0783b */ /* 0x000eee0000000200 */
[C---:B-1----:R-:W-:Y:S08]  /*7130*/  HMMA.16816.F32.BF16 R164, R144.reuse, R168, R164 ;  /* 0x000000a890a4723c */ /* 0x042ff000000418a4 */
[----:B------:R-:W-:Y:S01]  /*7140*/  HMMA.16816.F32.BF16 R160, R144, R170, R160 ;  /* 0x000000aa90a0723c */ /* 0x000fe200000418a0 */
[----:B------:R-:W-:Y:S07]  /*7150*/  LDSM.16.M88.4 R168, [R172] ;  /* 0x00000000aca8783b */ /* 0x000fee0000000200 */
[C---:B--2---:R-:W-:Y:S08]  /*7160*/  HMMA.16816.F32.BF16 R24, R8.reuse, R142, R24 ;  /* 0x0000008e0818723c */ /* 0x044ff00000041818 */
[----:B------:R-:W-:Y:S01]  /*7170*/  HMMA.16816.F32.BF16 R28, R8, R140, R28 ;  /* 0x0000008c081c723c */ /* 0x000fe2000004181c */
[----:B------:R-:W-:Y:S07]  /*7180*/  LDSM.16.M88.4 R140, [R187+0xa800] ;  /* 0x00a80000bb8c783b */ /* 0x000fee0000000200 */
[C---:B------:R-:W-:Y:S08]  /*7190*/  HMMA.16816.F32.BF16 R156, R144.reuse, R148, R156 ;  /* 0x00000094909c723c */ /* 0x040ff0000004189c */
[----:B------:R-:W-:Y:S01]  /*71a0*/  HMMA.16816.F32.BF16 R152, R144, R150, R152 ;  /* 0x000000969098723c */ /* 0x000fe20000041898 */
[----:B------:R-:W-:Y:S04]  /*71b0*/  LDSM.16.M88.4 R148, [R190+0x4000] ;  /* 0x00400000be94783b */ /* 0x000fe80000000200 */
[----:B------:R-:W1:Y:S03]  /*71c0*/  LDSM.16.M88.4 R144, [R187+0xa000] ;  /* 0x00a00000bb90783b */ /* 0x000e660000000200 */
[C---:B------:R-:W-:Y:S08]  /*71d0*/  HMMA.16816.F32.BF16 R20, R8.reuse, R136, R20 ;  /* 0x000000880814723c */ /* 0x040ff00000041814 */
[C---:B------:R-:W-:Y:S01]  /*71e0*/  HMMA.16816.F32.BF16 R16, R8.reuse, R138, R16 ;  /* 0x0000008a0810723c */ /* 0x040fe20000041810 */
[----:B------:R-:W2:Y:S07]  /*71f0*/  LDSM.16.M88.4 R136, [R187+0xb000] ;  /* 0x00b00000bb88783b */ /* 0x000eae0000000200 */
[C---:B---3--:R-:W-:Y:S08]  /*7200*/  HMMA.16816.F32.BF16 R164, R8.reuse, R32, R164 ;  /* 0x0000002008a4723c */ /* 0x048ff000000418a4 */
[----:B------:R-:W-:Y:S01]  /*7210*/  HMMA.16816.F32.BF16 R160, R8, R34, R160 ;  /* 0x0000002208a0723c */ /* 0x000fe200000418a0 */
[----:B------:R-:W-:Y:S07]  /*7220*/  LDSM.16.M88.4 R32, [R187+0xb800] ;  /* 0x00b80000bb20783b */ /* 0x000fee0000000200 */
[C---:B----4-:R-:W-:Y:S08]  /*7230*/  HMMA.16816.F32.BF16 R24, R212.reuse, R6, R24 ;  /* 0x00000006d418723c */ /* 0x050ff00000041818 */
[C---:B------:R-:W-:Y:S01]  /*7240*/  HMMA.16816.F32.BF16 R28, R212.reuse, R4, R28 ;  /* 0x00000004d41c723c */ /* 0x040fe2000004181c */
[----:B------:R-:W-:Y:S07]  /*7250*/  LDSM.16.M88.4 R4, [R180+0x4800] ;  /* 0x00480000b404783b */ /* 0x000fee0000000200 */
[----:B------:R-:W-:Y:S08]  /*7260*/  HMMA.16816.F32.BF16 R20, R212, R216, R20 ;  /* 0x000000d8d414723c */ /* 0x000ff00000041814 */
[C---:B-----5:R-:W-:Y:S08]  /*7270*/  HMMA.16816.F32.BF16 R156, R8.reuse, R12, R156 ;  /* 0x0000000c089c723c */ /* 0x060ff0000004189c */
[----:B------:R-:W-:Y:S01]  /*7280*/  HMMA.16816.F32.BF16 R152, R8, R14, R152 ;  /* 0x0000000e0898723c */ /* 0x000fe20000041898 */
[----:B------:R-:W-:Y:S04]  /*7290*/  LDSM.16.M88.4 R12, [R189+0x4000] ;  /* 0x00400000bd0c783b */ /* 0x000fe80000000200 */
[----:B------:R-:W3:Y:S03]  /*72a0*/  LDSM.16.M88.4 R8, [R180+0x4000] ;  /* 0x00400000b408783b */ /* 0x000ee60000000200 */
[C---:B------:R-:W-:Y:S08]  /*72b0*/  HMMA.16816.F32.BF16 R16, R212.reuse, R218, R16 ;  /* 0x000000dad410723c */ /* 0x040ff00000041810 */
[C---:B------:R-:W-:Y:S08]  /*72c0*/  HMMA.16816.F32.BF16 R164, R212.reuse, R208, R164 ;  /* 0x000000d0d4a4723c */ /* 0x040ff000000418a4 */
[----:B------:R-:W-:Y:S08]  /*72d0*/  HMMA.16816.F32.BF16 R160, R212, R210, R160 ;  /* 0x000000d2d4a0723c */ /* 0x000ff000000418a0 */
[C---:B-1----:R-:W-:Y:S08]  /*72e0*/  HMMA.16816.F32.BF16 R24, R148.reuse, R146, R24 ;  /* 0x000000929418723c */ /* 0x042ff00000041818 */
[C---:B------:R-:W-:Y:S01]  /*72f0*/  HMMA.16816.F32.BF16 R28, R148.reuse, R144, R28 ;  /* 0x00000090941c723c */ /* 0x040fe2000004181c */
[----:B------:R-:W1:Y:S07]  /*7300*/  LDSM.16.M88.4 R144, [R180+0x5000] ;  /* 0x00500000b490783b */ /* 0x000e6e0000000200 */
[----:B------:R-:W-:Y:S08]  /*7310*/  HMMA.16816.F32.BF16 R20, R148, R140, R20 ;  /* 0x0000008c9414723c */ /* 0x000ff00000041814 */
[----:B------:R-:W-:Y:S08]  /*7320*/  HMMA.16816.F32.BF16 R156, R212, R168, R156 ;  /* 0x000000a8d49c723c */ /* 0x000ff0000004189c */
[C---:B------:R-:W-:Y:S08]  /*7330*/  HMMA.16816.F32.BF16 R16, R148.reuse, R142, R16 ;  /* 0x0000008e9410723c */ /* 0x040ff00000041810 */
[C---:B--2---:R-:W-:Y:S08]  /*7340*/  HMMA.16816.F32.BF16 R164, R148.reuse, R136, R164 ;  /* 0x0000008894a4723c */ /* 0x044ff000000418a4 */
[----:B------:R-:W-:Y:S01]  /*7350*/  HMMA.16816.F32.BF16 R160, R148, R138, R160 ;  /* 0x0000008a94a0723c */ /* 0x000fe200000418a0 */
[----:B------:R-:W2:Y:S01]  /*7360*/  LDSM.16.M88.4 R136, [R180+0x5800] ;  /* 0x00580000b488783b */ /* 0x000ea20000000200 */
[----:B------:R-:W-:-:S06]  /*7370*/  DEPBAR.LE SB0, 0x0 ;  /* 0x000080000000791a */ /* 0x000fcc0000000000 */
[----:B------:R-:W-:Y:S08]  /*7380*/  HMMA.16816.F32.BF16 R152, R212, R170, R152 ;  /* 0x000000aad498723c */ /* 0x000ff00000041898 */
[C---:B---3--:R-:W-:Y:S08]  /*7390*/  HMMA.16816.F32.BF16 R24, R12.reuse, R10, R24 ;  /* 0x0000000a0c18723c */ /* 0x048ff00000041818 */
[----:B------:R-:W-:Y:S07]  /*73a0*/  HMMA.16816.F32.BF16 R20, R12, R4, R20 ;  /* 0x000000040c14723c */ /* 0x000fee0000041814 */
[----:B------:R-:W-:Y:S01]  /*73b0*/  IADD3 R4, R0, 0x8, RZ ;  /* 0x0000000800047810 */ /* 0x000fe20007ffe0ff */
[----:B------:R-:W-:Y:S03]  /*73c0*/  HMMA.16816.F32.BF16 R156, R148, R32, R156 ;  /* 0x00000020949c723c */ /* 0x000fe6000004189c */
[----:B------:R-:W-:-:S02]  /*73d0*/  ISETP.GE.AND P5, PT, R4, R134, PT ;  /* 0x000000860400720c */ /* 0x000fc40003fa6270 */
[-C--:B------:R-:W-:Y:S02]  /*73e0*/  ISETP.GE.AND P1, PT, R4, R133.reuse, PT ;  /* 0x000000850400720c */ /* 0x080fe40003f26270 */
[----:B------:R-:W-:Y:S01]  /*73f0*/  IADD3 R4, R0, 0x10, RZ ;  /* 0x0000001000047810 */ /* 0x000fe20007ffe0ff */
[C---:B------:R-:W-:Y:S01]  /*7400*/  HMMA.16816.F32.BF16 R16, R12.reuse, R6, R16 ;  /* 0x000000060c10723c */ /* 0x040fe20000041810 */
[----:B------:R-:W-:Y:S02]  /*7410*/  FSEL R24, R24, -INF , !P5 ;  /* 0xff80000018187808 */ /* 0x000fe40006800000 */
[----:B------:R-:W-:Y:S02]  /*7420*/  FSEL R26, R26, -INF , !P1 ;  /* 0xff8000001a1a7808 */ /* 0x000fe40004800000 */
[C---:B------:R-:W-:Y:S02]  /*7430*/  ISETP.GE.AND P5, PT, R4.reuse, R134, PT ;  /* 0x000000860400720c */ /* 0x040fe40003fa6270 */
[----:B------:R-:W-:Y:S01]  /*7440*/  ISETP.GE.AND P1, PT, R4, R133, PT ;  /* 0x000000850400720c */ /* 0x000fe20003f26270 */
[----:B-1----:R-:W-:Y:S01]  /*7450*/  HMMA.16816.F32.BF16 R164, R12, R144, R164 ;  /* 0x000000900ca4723c */ /* 0x002fe200000418a4 */
[----:B------:R-:W-:-:S02]  /*7460*/  IADD3 R4, R0, 0x11, RZ ;  /* 0x0000001100047810 */ /* 0x000fc40007ffe0ff */
[----:B------:R-:W-:Y:S02]  /*7470*/  FSEL R25, R25, -INF , !P6 ;  /* 0xff80000019197808 */ /* 0x000fe40007000000 */
[----:B------:R-:W-:Y:S02]  /*7480*/  FSEL R27, R27, -INF , !P0 ;  /* 0xff8000001b1b7808 */ /* 0x000fe40004000000 */
[----:B------:R-:W-:Y:S01]  /*7490*/  FSEL R170, R20, -INF , !P5 ;  /* 0xff80000014aa7808 */ /* 0x000fe20006800000 */
[----:B------:R-:W-:Y:S01]  /*74a0*/  HMMA.16816.F32.BF16 R160, R12, R146, R160 ;  /* 0x000000920ca0723c */ /* 0x000fe200000418a0 */
[----:B------:R-:W-:Y:S01]  /*74b0*/  FSEL R135, R22, -INF , !P1 ;  /* 0xff80000016877808 */ /* 0x000fe20004800000 */
[----:B------:R-:W-:Y:S01]  /*74c0*/  BAR.SYNC.DEFER_BLOCKING 0x0 ;  /* 0x0000000000007b1d */ /* 0x000fe20000010000 */
[C---:B------:R-:W-:Y:S02]  /*74d0*/  ISETP.GE.AND P6, PT, R4.reuse, R134, PT ;  /* 0x000000860400720c */ /* 0x040fe40003fc6270 */
[----:B------:R-:W-:-:S02]  /*74e0*/  ISETP.GE.AND P0, PT, R4, R133, PT ;  /* 0x000000850400720c */ /* 0x000fc40003f06270 */
[C---:B------:R-:W-:Y:S01]  /*74f0*/  ISETP.GE.AND P5, PT, R2.reuse, R134, PT ;  /* 0x000000860200720c */ /* 0x040fe20003fa6270 */
[----:B------:R-:W-:Y:S01]  /*7500*/  HMMA.16816.F32.BF16 R152, R148, R34, R152 ;  /* 0x000000229498723c */ /* 0x000fe20000041898 */
[----:B------:R-:W-:Y:S02]  /*7510*/  ISETP.GE.AND P1, PT, R2, R133, PT ;  /* 0x000000850200720c */ /* 0x000fe40003f26270 */
[C---:B------:R-:W-:Y:S02]  /*7520*/  IADD3 R4, R0.reuse, 0x19, RZ ;  /* 0x0000001900047810 */ /* 0x040fe40007ffe0ff */
[----:B------:R-:W-:Y:S02]  /*7530*/  IADD3 R2, R0, 0x20, RZ ;  /* 0x0000002000027810 */ /* 0x000fe40007ffe0ff */
[----:B------:R-:W-:Y:S01]  /*7540*/  FSEL R171, R21, -INF , !P6 ;  /* 0xff80000015ab7808 */ /* 0x000fe20007000000 */
[----:B--2---:R-:W-:Y:S01]  /*7550*/  HMMA.16816.F32.BF16 R156, R12, R136, R156 ;  /* 0x000000880c9c723c */ /* 0x004fe2000004189c */
[----:B------:R-:W-:-:S02]  /*7560*/  FSEL R151, R23, -INF , !P0 ;  /* 0xff80000017977808 */ /* 0x000fc40004000000 */
[----:B------:R-:W-:Y:S02]  /*7570*/  FSEL R168, R16, -INF , !P5 ;  /* 0xff80000010a87808 */ /* 0x000fe40006800000 */
[----:B------:R-:W-:Y:S02]  /*7580*/  FSEL R150, R18, -INF , !P1 ;  /* 0xff80000012967808 */ /* 0x000fe40004800000 */
[CC--:B------:R-:W-:Y:S01]  /*7590*/  ISETP.GE.AND P6, PT, R4.reuse, R134.reuse, PT ;  /* 0x000000860400720c */ /* 0x0c0fe20003fc6270 */
[----:B------:R-:W-:Y:S01]  /*75a0*/  HMMA.16816.F32.BF16 R28, R12, R8, R28 ;  /* 0x000000080c1c723c */ /* 0x000fe2000004181c */
[-C--:B------:R-:W-:Y:S02]  /*75b0*/  ISETP.GE.AND P0, PT, R4, R133.reuse, PT ;  /* 0x000000850400720c */ /* 0x080fe40003f06270 */
[C---:B------:R-:W-:Y:S02]  /*75c0*/  ISETP.GE.AND P5, PT, R2.reuse, R134, PT ;  /* 0x000000860200720c */ /* 0x040fe40003fa6270 */
[----:B------:R-:W-:-:S02]  /*75d0*/  ISETP.GE.AND P1, PT, R2, R133, PT ;  /* 0x000000850200720c */ /* 0x000fc40003f26270 */
[C---:B------:R-:W-:Y:S01]  /*75e0*/  IADD3 R4, R0.reuse, 0x21, RZ ;  /* 0x0000002100047810 */ /* 0x040fe20007ffe0ff */
[----:B------:R-:W-:Y:S01]  /*75f0*/  HMMA.16816.F32.BF16 R152, R12, R138, R152 ;  /* 0x0000008a0c98723c */ /* 0x000fe20000041898 */
[----:B------:R-:W-:Y:S02]  /*7600*/  IADD3 R2, R0, 0x28, RZ ;  /* 0x0000002800027810 */ /* 0x000fe40007ffe0ff */
[----:B------:R-:W-:Y:S02]  /*7610*/  FSEL R169, R17, -INF , !P6 ;  /* 0xff80000011a97808 */ /* 0x000fe40007000000 */
[----:B------:R-:W-:Y:S02]  /*7620*/  FSEL R141, R19, -INF , !P0 ;  /* 0xff800000138d7808 */ /* 0x000fe40004000000 */
[----:B------:R-:W-:Y:S02]  /*7630*/  FSEL R164, R164, -INF , !P5 ;  /* 0xff800000a4a47808 */ /* 0x000fe40006800000 */
[----:B------:R-:W-:-:S02]  /*7640*/  FSEL R166, R166, -INF , !P1 ;  /* 0xff800000a6a67808 */ /* 0x000fc40004800000 */
[CC--:B------:R-:W-:Y:S02]  /*7650*/  ISETP.GE.AND P6, PT, R4.reuse, R134.reuse, PT ;  /* 0x000000860400720c */ /* 0x0c0fe40003fc6270 */
[-C--:B------:R-:W-:Y:S02]  /*7660*/  ISETP.GE.AND P0, PT, R4, R133.reuse, PT ;  /* 0x000000850400720c */ /* 0x080fe40003f06270 */
[C---:B------:R-:W-:Y:S02]  /*7670*/  ISETP.GE.AND P5, PT, R2.reuse, R134, PT ;  /* 0x000000860200720c */ /* 0x040fe40003fa6270 */
[----:B------:R-:W-:Y:S02]  /*7680*/  ISETP.GE.AND P1, PT, R2, R133, PT ;  /* 0x000000850200720c */ /* 0x000fe40003f26270 */
[C---:B------:R-:W-:Y:S02]  /*7690*/  IADD3 R4, R0.reuse, 0x29, RZ ;  /* 0x0000002900047810 */ /* 0x040fe40007ffe0ff */
[----:B------:R-:W-:-:S02]  /*76a0*/  IADD3 R2, R0, 0x30, RZ ;  /* 0x0000003000027810 */ /* 0x000fc40007ffe0ff */
[----:B------:R-:W-:Y:S02]  /*76b0*/  FSEL R140, R167, -INF , !P0 ;  /* 0xff800000a78c7808 */ /* 0x000fe40004000000 */
[----:B------:R-:W-:Y:S02]  /*76c0*/  FSEL R160, R160, -INF , !P5 ;  /* 0xff800000a0a07808 */ /* 0x000fe40006800000 */
[----:B------:R-:W-:Y:S02]  /*76d0*/  FSEL R162, R162, -INF , !P1 ;  /* 0xff800000a2a27808 */ /* 0x000fe40004800000 */
[-C--:B------:R-:W-:Y:S02]  /*76e0*/  ISETP.GE.AND P0, PT, R4, R133.reuse, PT ;  /* 0x000000850400720c */ /* 0x080fe40003f06270 */
[C---:B------:R-:W-:Y:S02]  /*76f0*/  ISETP.GE.AND P5, PT, R2.reuse, R134, PT ;  /* 0x000000860200720c */ /* 0x040fe40003fa6270 */
[----:B------:R-:W-:-:S02]  /*7700*/  ISETP.GE.AND P1, PT, R2, R133, PT ;  /* 0x000000850200720c */ /* 0x000fc40003f26270 */
[----:B------:R-:W-:Y:S02]  /*7710*/  IADD3 R2, R0, 0x31, RZ ;  /* 0x0000003100027810 */ /* 0x000fe40007ffe0ff */
[----:B------:R-:W-:Y:S02]  /*7720*/  FSEL R163, R163, -INF , !P0 ;  /* 0xff800000a3a37808 */ /* 0x000fe40004000000 */
[----:B------:R-:W-:Y:S02]  /*7730*/  ISETP.GE.AND P0, PT, R2, R133, PT ;  /* 0x000000850200720c */ /* 0x000fe40003f06270 */
[----:B------:R-:W-:Y:S02]  /*7740*/  FSEL R165, R165, -INF , !P6 ;  /* 0xff800000a5a57808 */ /* 0x000fe40007000000 */
[----:B------:R-:W-:Y:S02]  /*7750*/  FSEL R217, R159, -INF , !P0 ;  /* 0xff8000009fd97808 */ /* 0x000fe40004000000 */
[----:B------:R-:W-:-:S02]  /*7760*/  ISETP.GE.AND P0, PT, R0, R134, PT ;  /* 0x000000860000720c */ /* 0x000fc40003f06270 */
[----:B------:R-:W-:Y:S02]  /*7770*/  ISETP.GE.AND P6, PT, R4, R134, PT ;  /* 0x000000860400720c */ /* 0x000fe40003fc6270 */
[----:B------:R-:W-:Y:S02]  /*7780*/  IADD3 R4, R0, 0x1, RZ ;  /* 0x0000000100047810 */ /* 0x000fe40007ffe0ff */
[----:B------:R-:W-:Y:S02]  /*7790*/  FSEL R28, R28, -INF , !P0 ;  /* 0xff8000001c1c7808 */ /* 0x000fe40004000000 */
[----:B------:R-:W-:Y:S02]  /*77a0*/  FSEL R161, R161, -INF , !P6 ;  /* 0xff800000a1a17808 */ /* 0x000fe40007000000 */
[----:B------:R-:W-:Y:S02]  /*77b0*/  FSEL R232, R156, -INF , !P5 ;  /* 0xff8000009ce87808 */ /* 0x000fe40006800000 */
[----:B------:R-:W-:-:S02]  /*77c0*/  FSEL R227, R158, -INF , !P1 ;  /* 0xff8000009ee37808 */ /* 0x000fc40004800000 */
[----:B------:R-:W-:Y:S02]  /*77d0*/  PLOP3.LUT P0, PT, PT, PT, UP0, 0x80, 0x0 ;  /* 0x000000000000781c */ /* 0x000fe40003f0f008 */
[-C--:B------:R-:W-:Y:S02]  /*77e0*/  ISETP.GE.AND P6, PT, R2, R134.reuse, PT ;  /* 0x000000860200720c */ /* 0x080fe40003fc6270 */
[C---:B------:R-:W-:Y:S02]  /*77f0*/  ISETP.GE.AND P5, PT, R4.reuse, R134, PT ;  /* 0x000000860400720c */ /* 0x040fe40003fa6270 */
[----:B------:R-:W-:Y:S02]  /*7800*/  ISETP.GE.AND P1, PT, R4, R133, PT ;  /* 0x000000850400720c */ /* 0x000fe40003f26270 */
[----:B------:R-:W-:Y:S02]  /*7810*/  IADD3 R2, R0, 0x38, RZ ;  /* 0x0000003800027810 */ /* 0x000fe40007ffe0ff */
[----:B------:R-:W-:-:S02]  /*7820*/  FSEL R231, R157, -INF , !P6 ;  /* 0xff8000009de77808 */ /* 0x000fc40007000000 */
[----:B------:R-:W-:Y:S02]  /*7830*/  FSEL R29, R29, -INF , !P5 ;  /* 0xff8000001d1d7808 */ /* 0x000fe40006800000 */
[----:B------:R-:W-:Y:S02]  /*7840*/  FSEL R31, R31, -INF , !P1 ;  /* 0xff8000001f1f7808 */ /* 0x000fe40004800000 */
[-C--:B------:R-:W-:Y:S02]  /*7850*/  ISETP.GE.AND P5, PT, R0, R133.reuse, PT ;  /* 0x000000850000720c */ /* 0x080fe40003fa6270 */
[C---:B------:R-:W-:Y:S02]  /*7860*/  ISETP.GE.AND P6, PT, R2.reuse, R134, PT ;  /* 0x000000860200720c */ /* 0x040fe40003fc6270 */
[----:B------:R-:W-:Y:S02]  /*7870*/  ISETP.GE.AND P1, PT, R2, R133, PT ;  /* 0x000000850200720c */ /* 0x000fe40003f26270 */
[----:B------:R-:W-:-:S02]  /*7880*/  IADD3 R0, R0, 0x39, RZ ;  /* 0x0000003900007810 */ /* 0x000fc40007ffe0ff */
[----:B------:R-:W-:Y:S02]  /*7890*/  FSEL R230, R152, -INF , !P6 ;  /* 0xff80000098e67808 */ /* 0x000fe40007000000 */
[----:B------:R-:W-:Y:S02]  /*78a0*/  FSEL R218, R154, -INF , !P1 ;  /* 0xff8000009ada7808 */ /* 0x000fe40004800000 */
[C---:B------:R-:W-:Y:S02]  /*78b0*/  ISETP.GE.AND P6, PT, R0.reuse, R134, PT ;  /* 0x000000860000720c */ /* 0x040fe40003fc6270 */
[----:B------:R-:W-:Y:S02]  /*78c0*/  ISETP.GE.AND P1, PT, R0, R133, PT ;  /* 0x000000850000720c */ /* 0x000fe40003f26270 */
[----:B------:R-:W-:Y:S02]  /*78d0*/  FSEL R30, R30, -INF , !P5 ;  /* 0xff8000001e1e7808 */ /* 0x000fe40006800000 */
[----:B------:R-:W-:-:S02]  /*78e0*/  FSEL R228, R153, -INF , !P6 ;  /* 0xff80000099e47808 */ /* 0x000fc40007000000 */
[----:B------:R-:W-:Y:S01]  /*78f0*/  FSEL R219, R155, -INF , !P1 ;  /* 0xff8000009bdb7808 */ /* 0x000fe20004800000 */
[----:B------:R-:W-:Y:S05]  /*7900*/  @!P0 BRA `(.L_x_307) ;  /* 0x000006a000008947 */ /* 0x000fea0003800000 */
[----:B------:R-:W-:Y:S01]  /*7910*/  UIADD3 UR31, UR8, -0x3, URZ ;  /* 0xfffffffd081f7890 */ /* 0x000fe2000fffe03f */
[----:B------:R1:W-:Y:S01]  /*7920*/  @P4 STS.128 [R195+0x6000], RZ ;  /* 0x006000ffc3004388 */ /* 0x0003e20000000c00 */
[----:B------:R-:W-:Y:S01]  /*7930*/  ULDC.64 UR4, c[0x0][0x198] ;  /* 0x0000660000047ab9 */ /* 0x000fe20000000a00 */
[----:B------:R-:W-:Y:S01]  /*7940*/  BSSY B0, `(.L_x_308) ;  /* 0x0000065000007945 */ /* 0x000fe20003800000 */
[----:B------:R-:W-:Y:S02]  /*7950*/  USHF.R.S32.HI UR30, URZ, 0x1f, UR31 ;  /* 0x0000001f3f1e7899 */ /* 0x000fe4000801141f */
[----:B------:R-:W-:Y:S02]  /*7960*/  UIMAD.WIDE.U32 UR32, UR31, UR4, URZ ;  /* 0x000000041f2072a5 */ /* 0x000fe4000f8e003f */
[----:B------:R-:W-:-:S04]  /*7970*/  UIMAD UR30, UR30, UR4, URZ ;  /* 0x000000041e1e72a4 */ /* 0x000fc8000f8e023f */
[----:B------:R-:W-:Y:S01]  /*7980*/  UIMAD UR5, UR31, UR5, UR30 ;  /* 0x000000051f0572a4 */ /* 0x000fe2000f8e021e */
[----:B------:R-:W-:Y:S02]  /*7990*/  IMAD.U32 R4, RZ, RZ, UR32 ;  /* 0x00000020ff047e24 */ /* 0x000fe4000f8e00ff */
[----:B------:R-:W-:Y:S01]  /*79a0*/  IMAD.U32 R2, RZ, RZ, UR32 ;  /* 0x00000020ff027e24 */ /* 0x000fe2000f8e00ff */
[----:B------:R-:W-:Y:S02]  /*79b0*/  UIADD3 UR5, UR33, UR5, URZ ;  /* 0x0000000521057290 */ /* 0x000fe4000fffe03f */
[----:B------:R-:W-:-:S04]  /*79c0*/  LEA R4, P1, R4, R198, 0x6 ;  /* 0x000000c604047211 */ /* 0x000fc800078230ff */
[----:B------:R-:W-:Y:S01]  /*79d0*/  IMAD.U32 R0, RZ, RZ, UR5 ;  /* 0x00000005ff007e24 */ /* 0x000fe2000f8e00ff */
[----:B------:R-:W-:-:S04]  /*79e0*/  @!P4 LEA R6, P5, R4, c[0x0][0x168], 0x1 ;  /* 0x00005a000406ca11 */ /* 0x000fc800078a08ff */
        /* <DEDUP_REMOVED lines=12> */
[----:B------:R-:W-:Y:S02]  /*7ab0*/  IADD3.X R2, R2, UR6, RZ, P6, !PT ;  /* 0x0000000602027c10 */ /* 0x000fe4000b7fe4ff */
[C---:B------:R-:W-:Y:S01]  /*7ac0*/  IADD3 R4, P5, R0.reuse, UR7, RZ ;  /* 0x0000000700047c10 */ /* 0x040fe2000ffbe0ff */
        /* <DEDUP_REMOVED lines=9> */
[----:B------:R1:W-:Y:S01]  /*7b60*/  @P4 STS.128 [R195+0x6800], RZ ;  /* 0x006800ffc3004388 */ /* 0x0003e20000000c00 */
[----:B--2---:R-:W-:-:S04]  /*7b70*/  @!P4 LEA R6, P1, R0, c[0x0][0x168], 0x1 ;  /* 0x00005a000006ca11 */ /* 0x004fc800078208ff */
[C---:B------:R-:W-:Y:S02]  /*7b80*/  @!P4 LEA.HI.X R7, R0.reuse, c[0x0][0x16c], R2, 0x1, P1 ;  /* 0x00005b000007ca11 */ /* 0x040fe400008f0c02 */
[----:B---3--:R-:W-:-:S03]  /*7b90*/  @!P3 LEA R10, P6, R0, c[0x0][0x168], 0x1 ;  /* 0x00005a00000aba11 */ /* 0x008fc600078c08ff */
[----:B------:R-:W-:Y:S01]  /*7ba0*/  @!PT LDS RZ, [RZ] ;  /* 0x00000000fffff984 */ /* 0x000fe20000000800 */
[----:B------:R-:W-:Y:S01]  /*7bb0*/  @!PT LDS RZ, [RZ] ;  /* 0x00000000fffff984 */ /* 0x000fe20000000800 */
[----:B------:R-:W-:Y:S01]  /*7bc0*/  @!PT LDS RZ, [RZ] ;  /* 0x00000000fffff984 */ /* 0x000fe20000000800 */
[----:B------:R2:W-:Y:S01]  /*7bd0*/  @!P4 LDGSTS.E.BYPASS.LTC128B.128 [R195+0x6800], [R6.64] ;  /* 0x0680000006c3cfae */ /* 0x0005e2000b901d52 */
[----:B------:R-:W-:-:S03]  /*7be0*/  @!P3 LEA.HI.X R11, R0, c[0x0][0x16c], R2, 0x1, P6 ;  /* 0x00005b00000bba11 */ /* 0x000fc600030f0c02 */
[----:B------:R1:W-:Y:S01]  /*7bf0*/  @P3 STS.128 [R195+0x8800], RZ ;  /* 0x008800ffc3003388 */ /* 0x0003e20000000c00 */
[----:B----4-:R-:W-:-:S03]  /*7c00*/  @!P2 LEA R8, P1, R0, c[0x0][0x168], 0x1 ;  /* 0x00005a000008aa11 */ /* 0x010fc600078208ff */
[----:B------:R-:W-:Y:S01]  /*7c10*/  @!PT LDS RZ, [RZ] ;  /* 0x00000000fffff984 */ /* 0x000fe20000000800 */
[----:B------:R-:W-:Y:S01]  /*7c20*/  @!PT LDS RZ, [RZ] ;  /* 0x00000000fffff984 */ /* 0x000fe20000000800 */
[----:B------:R-:W-:Y:S01]  /*7c30*/  @!PT LDS RZ, [RZ] ;  /* 0x00000000fffff984 */ /* 0x000fe20000000800 */
[----:B------:R3:W-:Y:S01]  /*7c40*/  @!P3 LDGSTS.E.BYPASS.LTC128B.128 [R195+0x8800], [R10.64+0x80] ;  /* 0x088000800ac3bfae */ /* 0x0007e2000b901d52 */
[----:B------:R-:W-:-:S03]  /*7c50*/  @!P2 LEA.HI.X R9, R0, c[0x0][0x16c], R2, 0x1, P1 ;  /* 0x00005b000009aa11 */ /* 0x000fc600008f0c02 */
[----:B------:R1:W-:Y:S01]  /*7c60*/  @P2 STS.128 [R195+0xa800], RZ ;  /* 0x00a800ffc3002388 */ /* 0x0003e20000000c00 */
[----:B------:R-:W-:Y:S02]  /*7c70*/  IADD3.X R2, R2, UR6, RZ, P5, !PT ;  /* 0x0000000602027c10 */ /* 0x000fe4000affe4ff */
[C---:B------:R-:W-:Y:S01]  /*7c80*/  @!P3 LEA R12, P5, R4.reuse, c[0x0][0x168], 0x1 ;  /* 0x00005a00040cba11 */ /* 0x040fe200078a08ff */
[----:B------:R-:W-:Y:S01]  /*7c90*/  @!PT LDS RZ, [RZ] ;  /* 0x00000000fffff984 */ /* 0x000fe20000000800 */
[----:B------:R-:W-:Y:S01]  /*7ca0*/  @!PT LDS RZ, [RZ] ;  /* 0x00000000fffff984 */ /* 0x000fe20000000800 */
[----:B------:R-:W-:Y:S01]  /*7cb0*/  @!PT LDS RZ, [RZ] ;  /* 0x00000000fffff984 */ /* 0x000fe20000000800 */
[----:B------:R4:W-:Y:S03]  /*7cc0*/  @!P2 LDGSTS.E.BYPASS.LTC128B.128 [R195+0xa800], [R8.64+0x100] ;  /* 0x0a80010008c3afae */ /* 0x0009e6000b901d52 */
[C---:B------:R-:W-:Y:S01]  /*7cd0*/  @!P3 LEA.HI.X R13, R4.reuse, c[0x0][0x16c], R2, 0x1, P5 ;  /* 0x00005b00040dba11 */ /* 0x040fe200028f0c02 */
[----:B------:R1:W-:Y:S01]  /*7ce0*/  @P4 STS.128 [R195+0x7000], RZ ;  /* 0x007000ffc3004388 */ /* 0x0003e20000000c00 */
[----:B--2---:R-:W-:-:S04]  /*7cf0*/  @!P4 LEA R6, P6, R4, c[0x0][0x168], 0x1 ;  /* 0x00005a000406ca11 */ /* 0x004fc800078c08ff */
[C-C-:B------:R-:W-:Y:S02]  /*7d00*/  @!P4 LEA.HI.X R7, R4.reuse, c[0x0][0x16c], R2.reuse, 0x1, P6 ;  /* 0x00005b000407ca11 */ /* 0x140fe400030f0c02 */
[C---:B------:R-:W-:Y:S02]  /*7d10*/  IADD3 R0, P6, R4.reuse, UR7, RZ ;  /* 0x0000000704007c10 */ /* 0x040fe4000ffde0ff */
[C---:B---3--:R-:W-:Y:S01]  /*7d20*/  @!P2 LEA R10, P1, R4.reuse, c[0x0][0x168], 0x1 ;  /* 0x00005a00040aaa11 */ /* 0x048fe200078208ff */
[----:B------:R-:W-:Y:S01]  /*7d30*/  @!PT LDS RZ, [RZ] ;  /* 0x00000000fffff984 */ /* 0x000fe20000000800 */
[----:B------:R-:W-:Y:S01]  /*7d40*/  @!PT LDS RZ, [RZ] ;  /* 0x00000000fffff984 */ /* 0x000fe20000000800 */
[----:B------:R-:W-:Y:S01]  /*7d50*/  @!PT LDS RZ, [RZ] ;  /* 0x00000000fffff984 */ /* 0x000fe20000000800 */
[----:B------:R1:W-:Y:S03]  /*7d60*/  @!P4 LDGSTS.E.BYPASS.LTC128B.128 [R195+0x7000], [R6.64] ;  /* 0x0700000006c3cfae */ /* 0x0003e6000b901d52 */
[----:B------:R-:W-:Y:S01]  /*7d70*/  @!P2 LEA.HI.X R11, R4, c[0x0][0x16c], R2, 0x1, P1 ;  /* 0x00005b00040baa11 */ /* 0x000fe200008f0c02 */
[----:B------:R1:W-:Y:S01]  /*7d80*/  @P3 STS.128 [R195+0x9000], RZ ;  /* 0x009000ffc3003388 */ /* 0x0003e20000000c00 */
[----:B------:R-:W-:-:S02]  /*7d90*/  IADD3.X R2, R2, UR6, RZ, P6, !PT ;  /* 0x0000000602027c10 */ /* 0x000fc4000b7fe4ff */
[C---:B----4-:R-:W-:Y:S01]  /*7da0*/  @!P4 LEA R8, P5, R0.reuse, c[0x0][0x168], 0x1 ;  /* 0x00005a000008ca11 */ /* 0x050fe200078a08ff */
        /* <DEDUP_REMOVED lines=30> */
.L_x_309:
[----:B------:R-:W-:Y:S05]  /*7f90*/  BSYNC B0 ;  /* 0x0000000000007941 */ /* 0x000fea0003800000 */
.L_x_308:
[----:B------:R-:W0:Y:S02]  /*7fa0*/  LDGDEPBAR ;  /* 0x00000000000079af */ /* 0x000e240000000000 */
.L_x_307:
[----:B------:R-:W-:Y:S01]  /*7fb0*/  FMNMX.FTZ R2, R132, R28, !PT ;  /* 0x0000001c84027209 */ /* 0x000fe20007810000 */
[----:B------:R-:W-:Y:S01]  /*7fc0*/  IMAD.WIDE.U32 R146, R220, -0x326172a9, RZ ;  /* 0xcd9e8d57dc927825 */ /* 0x000fe200078e00ff */
[----:B-1----:R-:W-:Y:S01]  /*7fd0*/  FMNMX.FTZ R6, R3, R30, !PT ;  /* 0x0000001e03067209 */ /* 0x002fe20007810000 */
[----:B------:R-:W-:Y:S01]  /*7fe0*/  USHF.L.U32 UR31, UR17, 0x1, URZ ;  /* 0x00000001111f7899 */ /* 0x000fe2000800063f */
[----:B------:R-:W-:Y:S01]  /*7ff0*/  FMNMX.FTZ R2, R29, R2, !PT ;  /* 0x000000021d027209 */ /* 0x000fe20007810000 */
[----:B------:R-:W-:Y:S01]  /*8000*/  IMAD.WIDE.U32 R148, R207, -0x2daee0ad, RZ ;  /* 0xd2511f53cf947825 */ /* 0x000fe200078e00ff */
[----:B------:R-:W-:Y:S01]  /*8010*/  FMNMX.FTZ R6, R31, R6, !PT ;  /* 0x000000061f067209 */ /* 0x000fe20007810000 */
[----:B------:R-:W-:Y:S01]  /*8020*/  UIADD3 UR4, UR22, -0x61c88647, URZ ;  /* 0x9e3779b916047890 */ /* 0x000fe2000fffe03f */
[----:B------:R-:W-:Y:S01]  /*8030*/  FMNMX.FTZ R2, R24, R2, !PT ;  /* 0x0000000218027209 */ /* 0x000fe20007810000 */
[----:B------:R-:W-:Y:S01]  /*8040*/  UIADD3 UR5, UR22, -0x4ab325aa, URZ ;  /* 0xb54cda5616057890 */ /* 0x000fe2000fffe03f */
[----:B------:R-:W-:Y:S01]  /*8050*/  FMNMX.FTZ R6, R26, R6, !PT ;  /* 0x000000061a067209 */ /* 0x000fe20007810000 */
[----:B------:R-:W1:Y:S01]  /*8060*/  LDC.U8 R216, c[0x0][0x2d8] ;  /* 0x0000b600ffd87b82 */ /* 0x000e620000000000 */
[----:B------:R-:W-:Y:S01]  /*8070*/  FMNMX.FTZ R2, R25, R2, !PT ;  /* 0x0000000219027209 */ /* 0x000fe20007810000 */
[----:B------:R-:W-:Y:S01]  /*8080*/  LDSM.16.MT88.4 R20, [R186+0xc000] ;  /* 0x00c00000ba14783b */ /* 0x000fe20000004200 */
[----:B------:R-:W-:Y:S01]  /*8090*/  FMNMX.FTZ R6, R27, R6, !PT ;  /* 0x000000061b067209 */ /* 0x000fe20007810000 */
[----:B------:R-:W-:Y:S01]  /*80a0*/  UIADD3 UR30, UR23, 0x646e171e, URZ ;  /* 0x646e171e171e7890 */ /* 0x000fe2000fffe03f */
[----:B------:R-:W-:Y:S01]  /*80b0*/  FMNMX.FTZ R2, R170, R2, !PT ;  /* 0x00000002aa027209 */ /* 0x000fe20007810000 */
[----:B------:R-:W-:Y:S01]  /*80c0*/  LDSM.16.MT88.4 R12, [R188+0xc000] ;  /* 0x00c00000bc0c783b */ /* 0x000fe20000004200 */
[----:B------:R-:W-:Y:S01]  /*80d0*/  FMNMX.FTZ R6, R135, R6, !PT ;  /* 0x0000000687067209 */ /* 0x000fe20007810000 */
[----:B------:R-:W-:Y:S01]  /*80e0*/  @UP0 UIADD3 UR8, UR8, -0x3, URZ ;  /* 0xfffffffd08080890 */ /* 0x000fe2000fffe03f */
        /* <DEDUP_REMOVED lines=23> */
[----:B------:R-:W-:Y:S01]  /*8260*/  LOP3.LUT R144, R147, R221, RZ, 0x3c, !PT ;  /* 0x000000dd93907212 */ /* 0x000fe200078e3cff */
[----:B------:R-:W2:Y:S01]  /*8270*/  SHFL.BFLY PT, R0, R2, 0x2, 0x1f ;  /* 0x0c401f0002007f89 */ /* 0x000ea200000e0000 */
[----:B------:R-:W-:Y:S02]  /*8280*/  MOV R5, UR23 ;  /* 0x0000001700057c02 */ /* 0x000fe40008000f00 */
[----:B-1----:R-:W-:Y:S01]  /*8290*/  PRMT R216, R216, 0x7054, R216 ;  /* 0x00007054d8d87816 */ /* 0x002fe200000000d8 */
[----:B------:R-:W1:Y:S01]  /*82a0*/  SHFL.BFLY PT, R4, R6, 0x2, 0x1f ;  /* 0x0c401f0006047f89 */ /* 0x000e6200000e0000 */
[----:B------:R-:W-:Y:S01]  /*82b0*/  IMAD.WIDE.U32 R144, R144, -0x2daee0ad, RZ ;  /* 0xd2511f5390907825 */ /* 0x000fe200078e00ff */
[----:B------:R-:W-:Y:S01]  /*82c0*/  LOP3.LUT R5, R149, UR31, R5, 0x96, !PT ;  /* 0x0000001f95057c12 */ /* 0x000fe2000f8e9605 */
[----:B------:R-:W-:-:S03]  /*82d0*/  UIADD3 UR31, UR31, 0x1, URZ ;  /* 0x000000011f1f7890 */ /* 0x000fc6000fffe03f */
[----:B------:R-:W-:Y:S01]  /*82e0*/  LOP3.LUT R142, R145, UR29, R148, 0x96, !PT ;  /* 0x0000001d918e7c12 */ /* 0x000fe2000f8e9694 */
[----:B------:R-:W-:Y:S02]  /*82f0*/  IMAD.WIDE.U32 R136, R5, -0x326172a9, RZ ;  /* 0xcd9e8d5705887825 */ /* 0x000fe400078e00ff */
[----:B------:R-:W-:Y:S02]  /*8300*/  MOV R148, UR31 ;  /* 0x0000001f00947c02 */ /* 0x000fe40008000f00 */
[----:B------:R-:W-:Y:S01]  /*8310*/  IMAD.WIDE.U32 R142, R142, -0x326172a9, RZ ;  /* 0xcd9e8d578e8e7825 */ /* 0x000fe200078e00ff */
[----:B------:R-:W-:Y:S02]  /*8320*/  LOP3.LUT R5, R137, UR4, R146, 0x96, !PT ;  /* 0x0000000489057c12 */ /* 0x000fe4000f8e9692 */
[----:B------:R-:W-:Y:S02]  /*8330*/  LOP3.LUT R148, R149, UR23, R148, 0x96, !PT ;  /* 0x0000001795947c12 */ /* 0x000fe4000f8e9694 */
[----:B------:R-:W-:Y:S01]  /*8340*/  LOP3.LUT R136, R143, UR28, R136, 0x96, !PT ;  /* 0x0000001c8f887c12 */ /* 0x000fe2000f8e9688 */
[----:B------:R-:W-:Y:S01]  /*8350*/  IMAD.WIDE.U32 R138, R5, -0x2daee0ad, RZ ;  /* 0xd2511f53058a7825 */ /* 0x000fe200078e00ff */
[----:B--2---:R-:W-:-:S03]  /*8360*/  FMNMX.FTZ R0, R2, R0, !PT ;  /* 0x0000000002007209 */ /* 0x004fc60007810000 */
[----:B------:R-:W-:Y:S01]  /*8370*/  IMAD.WIDE.U32 R136, R136, -0x2daee0ad, RZ ;  /* 0xd2511f5388887825 */ /* 0x000fe200078e00ff */
[----:B------:R-:W-:Y:S02]  /*8380*/  LOP3.LUT R5, R139, UR27, R144, 0x96, !PT ;  /* 0x0000001b8b057c12 */ /* 0x000fe4000f8e9690 */
[----:B-1----:R-:W-:Y:S01]  /*8390*/  FMNMX.FTZ R4, R6, R4, !PT ;  /* 0x0000000406047209 */ /* 0x002fe20007810000 */
[----:B------:R-:W1:Y:S01]  /*83a0*/  SHFL.BFLY PT, R2, R0, 0x1, 0x1f ;  /* 0x0c201f0000027f89 */ /* 0x000e6200000e0000 */
[----:B------:R-:W-:Y:S01]  /*83b0*/  LOP3.LUT R138, R137, UR25, R138, 0x96, !PT ;  /* 0x00000019898a7c12 */ /* 0x000fe2000f8e968a */
[----:B------:R-:W-:-:S04]  /*83c0*/  IMAD.WIDE.U32 R152, R5, -0x326172a9, RZ ;  /* 0xcd9e8d5705987825 */ /* 0x000fc800078e00ff */
[----:B------:R-:W-:-:S04]  /*83d0*/  IMAD.WIDE.U32 R138, R138, -0x326172a9, RZ ;  /* 0xcd9e8d578a8a7825 */ /* 0x000fc800078e00ff */
[----:B------:R-:W-:Y:S01]  /*83e0*/  IMAD.WIDE.U32 R148, R148, -0x326172a9, RZ ;  /* 0xcd9e8d5794947825 */ /* 0x000fe200078e00ff */
[----:B------:R-:W-:-:S04]  /*83f0*/  LOP3.LUT R152, R139, UR24, R152, 0x96, !PT ;  /* 0x000000188b987c12 */ /* 0x000fc8000f8e9698 */
[----:B------:R-:W-:-:S05]  /*8400*/  LOP3.LUT R146, R149, UR4, R146, 0x96, !PT ;  /* 0x0000000495927c12 */ /* 0x000fca000f8e9692 */
[----:B------:R-:W-:Y:S01]  /*8410*/  IMAD.WIDE.U32 R146, R146, -0x2daee0ad, RZ ;  /* 0xd2511f5392927825 */ /* 0x000fe200078e00ff */
[----:B-1----:R-:W-:Y:S02]  /*8420*/  FMNMX.FTZ R2, R0, R2, !PT ;  /* 0x0000000200027209 */ /* 0x002fe40007810000 */
[----:B------:R-:W1:Y:S02]  /*8430*/  SHFL.BFLY PT, R0, R4, 0x1, 0x1f ;  /* 0x0c201f0004007f89 */ /* 0x000e6400000e0000 */
[----:B------:R-:W-:Y:S02]  /*8440*/  LOP3.LUT R144, R147, UR27, R144, 0x96, !PT ;  /* 0x0000001b93907c12 */ /* 0x000fe4000f8e9690 */
[C---:B------:R-:W-:Y:S01]  /*8450*/  FSETP.NEU.FTZ.AND P2, PT, R2.reuse, -INF , PT ;  /* 0xff8000000200780b */ /* 0x040fe20003f5d000 */
[----:B------:R-:W-:-:S03]  /*8460*/  FMUL.FTZ R229, R2, c[0x0][0x23c] ;  /* 0x00008f0002e57a20 */ /* 0x000fc60000410000 */
[----:B------:R-:W-:Y:S02]  /*8470*/  FSEL R215, R2, RZ, P2 ;  /* 0x000000ff02d77208 */ /* 0x000fe40001000000 */
[----:B------:R-:W-:-:S03]  /*8480*/  FSEL R229, R229, RZ, P2 ;  /* 0x000000ffe5e57208 */ /* 0x000fc60001000000 */
[----:B------:R-:W-:Y:S02]  /*8490*/  FADD.FTZ R215, R132, -R215 ;  /* 0x800000d784d77221 */ /* 0x000fe40000010000 */
[--C-:B------:R-:W-:Y:S02]  /*84a0*/  FFMA.FTZ R213, R28, c[0x0][0x23c], -R229.reuse ;  /* 0x00008f001cd57a23 */ /* 0x100fe400000108e5 */
[----:B------:R-:W-:Y:S02]  /*84b0*/  FMUL.FTZ R215, R215, c[0x0][0x23c] ;  /* 0x00008f00d7d77a20 */ /* 0x000fe40000410000 */
[--C-:B------:R-:W-:Y:S02]  /*84c0*/  FFMA.FTZ R212, R29, c[0x0][0x23c], -R229.reuse ;  /* 0x00008f001dd47a23 */ /* 0x100fe400000108e5 */
[--C-:B------:R-:W-:Y:S01]  /*84d0*/  FFMA.FTZ R211, R24, c[0x0][0x23c], -R229.reuse ;  /* 0x00008f0018d37a23 */ /* 0x100fe200000108e5 */
[----:B------:R-:W-:Y:S01]  /*84e0*/  MUFU.EX2 R213, R213 ;  /* 0x000000d500d57308 */ /* 0x000fe20000000800 */
[--C-:B------:R-:W-:Y:S01]  /*84f0*/  FFMA.FTZ R210, R25, c[0x0][0x23c], -R229.reuse ;  /* 0x00008f0019d27a23 */ /* 0x100fe200000108e5 */
[----:B-1----:R-:W-:Y:S01]  /*8500*/  FMNMX.FTZ R0, R4, R0, !PT ;  /* 0x0000000004007209 */ /* 0x002fe20007810000 */
[----:B------:R-:W-:Y:S01]  /*8510*/  FFMA.FTZ R233, R170, c[0x0][0x23c], -R229 ;  /* 0x00008f00aae97a23 */ /* 0x000fe200000108e5 */
[----:B------:R-:W-:Y:S01]  /*8520*/  LOP3.LUT R4, R153, UR26, R142, 0x96, !PT ;  /* 0x0000001a99047c12 */ /* 0x000fe2000f8e968e */
[----:B------:R-:W-:Y:S01]  /*8530*/  IMAD.WIDE.U32 R152, R152, -0x2daee0ad, RZ ;  /* 0xd2511f5398987825 */ /* 0x000fe200078e00ff */
[----:B------:R-:W-:-:S02]  /*8540*/  FSETP.NEU.FTZ.AND P1, PT, R0, -INF , PT ;  /* 0xff8000000000780b */ /* 0x000fc40003f3d000 */
[----:B------:R-:W1:Y:S01]  /*8550*/  MUFU.EX2 R215, R215 ;  /* 0x000000d700d77308 */ /* 0x000e620000000800 */
[----:B------:R-:W-:-:S04]  /*8560*/  IMAD.WIDE.U32 R4, R4, -0x2daee0ad, RZ ;  /* 0xd2511f5304047825 */ /* 0x000fc800078e00ff */
[----:B------:R-:W-:Y:S01]  /*8570*/  FMUL.FTZ R226, R0, c[0x0][0x23c] ;  /* 0x00008f0000e27a20 */ /* 0x000fe20000410000 */
[----:B------:R-:W-:Y:S02]  /*8580*/  LOP3.LUT R136, R5, UR21, R136, 0x96, !PT ;  /* 0x0000001505887c12 */ /* 0x000fe4000f8e9688 */
[----:B------:R-:W2:Y:S01]  /*8590*/  MUFU.EX2 R212, R212 ;  /* 0x000000d400d47308 */ /* 0x000ea20000000800 */
[----:B------:R-:W-:Y:S01]  /*85a0*/  LOP3.LUT R4, R153, UR15, R4, 0x96, !PT ;  /* 0x0000000f99047c12 */ /* 0x000fe2000f8e9604 */
[----:B------:R-:W-:Y:S01]  /*85b0*/  FFMA.FTZ R236, R171, c[0x0][0x23c], -R229 ;  /* 0x00008f00abec7a23 */ /* 0x000fe200000108e5 */
[----:B------:R-:W-:Y:S01]  /*85c0*/  FSEL R226, R226, RZ, P1 ;  /* 0x000000ffe2e27208 */ /* 0x000fe20000800000 */
[----:B------:R-:W-:-:S04]  /*85d0*/  IMAD.WIDE.U32 R136, R136, -0x326172a9, RZ ;  /* 0xcd9e8d5788887825 */ /* 0x000fc800078e00ff */
[----:B------:R-:W-:Y:S01]  /*85e0*/  IMAD.WIDE.U32 R4, R4, -0x326172a9, RZ ;  /* 0xcd9e8d5704047825 */ /* 0x000fe200078e00ff */
[----:B------:R-:W-:Y:S03]  /*85f0*/  MUFU.EX2 R211, R211 ;  /* 0x000000d300d37308 */ /* 0x000fe60000000800 */
[-C--:B-1----:R-:W-:Y:S01]  /*8600*/  FMUL.FTZ R16, R36, R215.reuse ;  /* 0x000000d724107220 */ /* 0x082fe20000410000 */
[----:B------:R-:W-:Y:S01]  /*8610*/  LOP3.LUT R8, R5, UR5, R136, 0x96, !PT ;  /* 0x0000000505087c12 */ /* 0x000fe2000f8e9688 */
[-C--:B------:R-:W-:Y:S01]  /*8620*/  FMUL.FTZ R17, R37, R215.reuse ;  /* 0x000000d725117220 */ /* 0x080fe20000410000 */
[----:B------:R-:W-:Y:S01]  /*8630*/  LOP3.LUT R5, R4, 0xffff, RZ, 0xc0, !PT ;  /* 0x0000ffff04057812 */ /* 0x000fe200078ec0ff */
[--C-:B------:R-:W-:Y:S01]  /*8640*/  FFMA.FTZ R209, R30, c[0x0][0x23c], -R226.reuse ;  /* 0x00008f001ed17a23 */ /* 0x100fe200000108e2 */
[----:B------:R-:W-:Y:S01]  /*8650*/  LOP3.LUT R6, R4, 0xff, RZ, 0xc0, !PT ;  /* 0x000000ff04067812 */ /* 0x000fe200078ec0ff */
[----:B------:R-:W-:Y:S01]  /*8660*/  FFMA.FTZ R208, R31, c[0x0][0x23c], -R226 ;  /* 0x00008f001fd07a23 */ /* 0x000fe200000108e2 */
[----:B------:R-:W-:Y:S01]  /*8670*/  SHF.R.U32.HI R10, RZ, 0x10, R4 ;  /* 0x00000010ff0a7819 */ /* 0x000fe20000011604 */
[----:B------:R-:W-:Y:S01]  /*8680*/  FFMA.FTZ R204, R26, c[0x0][0x23c], -R226 ;  /* 0x00008f001acc7a23 */ /* 0x000fe200000108e2 */
[----:B------:R-:W-:Y:S01]  /*8690*/  SHF.R.U32.HI R7, RZ, 0x18, R4 ;  /* 0x00000018ff077819 */ /* 0x000fe20000011604 */
[----:B------:R-:W-:Y:S01]  /*86a0*/  FFMA.FTZ R214, R27, c[0x0][0x23c], -R226 ;  /* 0x00008f001bd67a23 */ /* 0x000fe200000108e2 */
[----:B------:R-:W-:Y:S01]  /*86b0*/  FSEL R4, R0, RZ, P1 ;  /* 0x000000ff00047208 */ /* 0x000fe20000800000 */
[----:B------:R-:W1:Y:S01]  /*86c0*/  MUFU.EX2 R210, R210 ;  /* 0x000000d200d27308 */ /* 0x000e620000000800 */
[----:B------:R-:W-:Y:S01]  /*86d0*/  SHF.R.U32.HI R5, RZ, 0x8, R5 ;  /* 0x00000008ff057819 */ /* 0x000fe20000011605 */
[----:B------:R-:W3:Y:S01]  /*86e0*/  LDSM.16.MT88.4 R28, [R185+0xc000] ;  /* 0x00c00000b91c783b */ /* 0x000ee20000004200 */
[----:B------:R-:W-:Y:S01]  /*86f0*/  LOP3.LUT R9, R8, 0xffff, RZ, 0xc0, !PT ;  /* 0x0000ffff08097812 */ /* 0x000fe200078ec0ff */
[----:B------:R-:W-:Y:S01]  /*8700*/  FADD.FTZ R3, R3, -R4 ;  /* 0x8000000403037221 */ /* 0x000fe20000010000 */
[----:B------:R-:W-:Y:S01]  /*8710*/  PRMT R6, R6, 0x5410, R5 ;  /* 0x0000541006067816 */ /* 0x000fe20000000005 */
[-C--:B------:R-:W-:Y:S01]  /*8720*/  FMUL.FTZ R32, R52, R215.reuse ;  /* 0x000000d734207220 */ /* 0x080fe20000410000 */
[--C-:B------:R-:W-:Y:S01]  /*8730*/  SHF.R.U32.HI R5, RZ, 0x10, R8.reuse ;  /* 0x00000010ff057819 */ /* 0x100fe20000011608 */
[----:B------:R-:W-:Y:S01]  /*8740*/  FMUL.FTZ R3, R3, c[0x0][0x23c] ;  /* 0x00008f0003037a20 */ /* 0x000fe20000410000 */
[----:B------:R-:W-:Y:S01]  /*8750*/  MUFU.EX2 R209, R209 ;  /* 0x000000d100d17308 */ /* 0x000fe20000000800 */
[----:B------:R-:W-:Y:S01]  /*8760*/  LOP3.LUT R4, R8, 0xff, RZ, 0xc0, !PT ;  /* 0x000000ff08047812 */ /* 0x000fe200078ec0ff */
[-C--:B------:R-:W-:Y:S01]  /*8770*/  FMUL.FTZ R33, R53, R215.reuse ;  /* 0x000000d735217220 */ /* 0x080fe20000410000 */
[----:B------:R-:W-:Y:S01]  /*8780*/  LOP3.LUT R10, R10, 0xff, RZ, 0xc0, !PT ;  /* 0x000000ff0a0a7812 */ /* 0x000fe200078ec0ff */
[--C-:B------:R-:W-:Y:S01]  /*8790*/  HSET2.LE.AND R6, R6, R216.reuse, PT ;  /* 0x000000d806067233 */ /* 0x100fe20003803000 */
[----:B------:R-:W-:Y:S01]  /*87a0*/  SHF.R.U32.HI R8, RZ, 0x18, R8 ;  /* 0x00000018ff087819 */ /* 0x000fe20000011608 */
[-C--:B------:R-:W-:Y:S01]  /*87b0*/  FMUL.FTZ R56, R56, R215.reuse ;  /* 0x000000d738387220 */ /* 0x080fe20000410000 */
[----:B------:R-:W-:Y:S01]  /*87c0*/  SHF.R.U32.HI R9, RZ, 0x8, R9 ;  /* 0x00000008ff097819 */ /* 0x000fe20000011609 */
[----:B------:R-:W4:Y:S01]  /*87d0*/  MUFU.EX2 R3, R3 ;  /* 0x0000000300037308 */ /* 0x000f220000000800 */
[----:B------:R-:W-:Y:S01]  /*87e0*/  LOP3.LUT R5, R5, 0xff, RZ, 0xc0, !PT ;  /* 0x000000ff05057812 */ /* 0x000fe200078ec0ff */
[-C--:B------:R-:W-:Y:S01]  /*87f0*/  FMUL.FTZ R57, R57, R215.reuse ;  /* 0x000000d739397220 */ /* 0x080fe20000410000 */
[----:B------:R-:W-:Y:S01]  /*8800*/  PRMT R7, R10, 0x5410, R7 ;  /* 0x000054100a077816 */ /* 0x000fe20000000007 */
[-C--:B------:R-:W-:Y:S01]  /*8810*/  FMUL.FTZ R24, R44, R215.reuse ;  /* 0x000000d72c187220 */ /* 0x080fe20000410000 */
[----:B------:R-:W-:Y:S01]  /*8820*/  PRMT R4, R4, 0x5410, R9 ;  /* 0x0000541004047816 */ /* 0x000fe20000000009 */
[----:B------:R-:W-:Y:S01]  /*8830*/  FMUL.FTZ R25, R45, R215 ;  /* 0x000000d72d197220 */ /* 0x000fe20000410000 */
[----:B------:R-:W-:Y:S01]  /*8840*/  PRMT R5, R5, 0x5410, R8 ;  /* 0x0000541005057816 */ /* 0x000fe20000000008 */
[----:B------:R-:W5:Y:S01]  /*8850*/  MUFU.EX2 R208, R208 ;  /* 0x000000d000d07308 */ /* 0x000f620000000800 */
[--C-:B------:R-:W-:Y:S01]  /*8860*/  HSET2.LE.AND R7, R7, R216.reuse, PT ;  /* 0x000000d807077233 */ /* 0x100fe20003803000 */
[----:B--2---:R-:W-:Y:S01]  /*8870*/  F2FP.BF16.PACK_AB R11, R212, R213 ;  /* 0x000000d5d40b723e */ /* 0x004fe200000010ff */
[--C-:B------:R-:W-:Y:S01]  /*8880*/  HSET2.LE.AND R4, R4, R216.reuse, PT ;  /* 0x000000d804047233 */ /* 0x100fe20003803000 */
[----:B-1----:R-:W-:Y:S01]  /*8890*/  F2FP.BF16.PACK_AB R9, R210, R211 ;  /* 0x000000d3d209723e */ /* 0x002fe200000010ff */
[----:B------:R-:W-:Y:S01]  /*88a0*/  HSET2.LE.AND R5, R5, R216, PT ;  /* 0x000000d805057233 */ /* 0x000fe20003803000 */
[----:B------:R-:W-:Y:S01]  /*88b0*/  FMUL.FTZ R48, R48, R215 ;  /* 0x000000d730307220 */ /* 0x000fe20000410000 */
[----:B------:R-:W-:Y:S01]  /*88c0*/  LOP3.LUT R136, R137, UR20, R138, 0x96, !PT ;  /* 0x0000001489887c12 */ /* 0x000fe2000f8e968a */
[-C--:B----4-:R-:W-:Y:S01]  /*88d0*/  FMUL.FTZ R18, R38, R3.reuse ;  /* 0x0000000326127220 */ /* 0x090fe20000410000 */
[----:B------:R-:W-:Y:S01]  /*88e0*/  MUFU.EX2 R204, R204 ;  /* 0x000000cc00cc7308 */ /* 0x000fe20000000800 */
[----:B------:R-:W-:Y:S01]  /*88f0*/  FMUL.FTZ R19, R39, R3 ;  /* 0x0000000327137220 */ /* 0x000fe20000410000 */
[----:B------:R-:W-:Y:S01]  /*8900*/  LOP3.LUT R4, R4, R11, RZ, 0xc0, !PT ;  /* 0x0000000b04047212 */ /* 0x000fe200078ec0ff */
[----:B------:R-:W1:Y:S01]  /*8910*/  LDSM.16.MT88.4 R36, [R184+0xc000] ;  /* 0x00c00000b824783b */ /* 0x000e620000004200 */
[----:B------:R-:W-:Y:S01]  /*8920*/  FMUL.FTZ R34, R54, R3 ;  /* 0x0000000336227220 */ /* 0x000fe20000410000 */
[----:B------:R-:W-:Y:S01]  /*8930*/  LOP3.LUT R6, R6, R9, RZ, 0xc0, !PT ;  /* 0x0000000906067212 */ /* 0x000fe200078ec0ff */
[----:B------:R-:W-:Y:S01]  /*8940*/  FMUL.FTZ R35, R55, R3 ;  /* 0x0000000337237220 */ /* 0x000fe20000410000 */
[----:B-----5:R-:W-:Y:S01]  /*8950*/  F2FP.BF16.PACK_AB R10, R208, R209 ;  /* 0x000000d1d00a723e */ /* 0x020fe200000010ff */
[----:B------:R-:W2:Y:S01]  /*8960*/  MUFU.EX2 R214, R214 ;  /* 0x000000d600d67308 */ /* 0x000ea20000000800 */
[----:B------:R-:W4:Y:S01]  /*8970*/  LDSM.16.MT88.4 R52, [R186+0xe000] ;  /* 0x00e00000ba34783b */ /* 0x000f220000004200 */
[-C--:B------:R-:W-:Y:S01]  /*8980*/  FMUL.FTZ R58, R58, R3.reuse ;  /* 0x000000033a3a7220 */ /* 0x080fe20000410000 */
[----:B------:R-:W-:Y:S01]  /*8990*/  LOP3.LUT R5, R5, R10, RZ, 0xc0, !PT ;  /* 0x0000000a05057212 */ /* 0x000fe200078ec0ff */
[----:B------:R-:W-:-:S02]  /*89a0*/  FMUL.FTZ R59, R59, R3 ;  /* 0x000000033b3b7220 */ /* 0x000fc40000410000 */
[-C--:B------:R-:W-:Y:S02]  /*89b0*/  FMUL.FTZ R26, R46, R3.reuse ;  /* 0x000000032e1a7220 */ /* 0x080fe40000410000 */
[----:B------:R-:W-:Y:S01]  /*89c0*/  FMUL.FTZ R27, R47, R3 ;  /* 0x000000032f1b7220 */ /* 0x000fe20000410000 */
[----:B------:R-:W-:Y:S01]  /*89d0*/  MUFU.EX2 R233, R233 ;  /* 0x000000e900e97308 */ /* 0x000fe20000000800 */
[----:B------:R-:W5:Y:S01]  /*89e0*/  LDSM.16.MT88.4 R44, [R188+0xe000] ;  /* 0x00e00000bc2c783b */ /* 0x000f620000004200 */
[----:B------:R-:W-:Y:S02]  /*89f0*/  FMUL.FTZ R49, R49, R215 ;  /* 0x000000d731317220 */ /* 0x000fe40000410000 */
[-C--:B------:R-:W-:Y:S02]  /*8a00*/  FMUL.FTZ R50, R50, R3.reuse ;  /* 0x0000000332327220 */ /* 0x080fe40000410000 */
[----:B------:R-:W-:Y:S01]  /*8a10*/  FMUL.FTZ R51, R51, R3 ;  /* 0x0000000333337220 */ /* 0x000fe20000410000 */
[----:B--2---:R-:W-:Y:S01]  /*8a20*/  F2FP.BF16.PACK_AB R8, R214, R204 ;  /* 0x000000ccd608723e */ /* 0x004fe200000010ff */
[-C--:B------:R-:W-:Y:S01]  /*8a30*/  FMUL.FTZ R72, R72, R215.reuse ;  /* 0x000000d748487220 */ /* 0x080fe20000410000 */
[----:B------:R-:W2:Y:S01]  /*8a40*/  MUFU.EX2 R236, R236 ;  /* 0x000000ec00ec7308 */ /* 0x000ea20000000800 */
[----:B------:R-:W-:Y:S01]  /*8a50*/  FMUL.FTZ R73, R73, R215 ;  /* 0x000000d749497220 */ /* 0x000fe20000410000 */
[----:B------:R-:W-:Y:S01]  /*8a60*/  LOP3.LUT R7, R7, R8, RZ, 0xc0, !PT ;  /* 0x0000000807077212 */ /* 0x000fe200078ec0ff */
[----:B------:R-:W-:-:S02]  /*8a70*/  FMUL.FTZ R74, R74, R3 ;  /* 0x000000034a4a7220 */ /* 0x000fc40000410000 */
[----:B------:R-:W-:Y:S02]  /*8a80*/  FMUL.FTZ R75, R75, R3 ;  /* 0x000000034b4b7220 */ /* 0x000fe40000410000 */
[-C--:B------:R-:W-:Y:S02]  /*8a90*/  FMUL.FTZ R40, R40, R215.reuse ;  /* 0x000000d728287220 */ /* 0x080fe40000410000 */
[C---:B---3--:R-:W-:Y:S01]  /*8aa0*/  HMMA.16816.F32.BF16 R24, R4.reuse, R28, R24 ;  /* 0x0000001c0418723c */ /* 0x048fe20000041818 */
[----:B------:R-:W-:Y:S02]  /*8ab0*/  FMUL.FTZ R41, R41, R215 ;  /* 0x000000d729297220 */ /* 0x000fe40000410000 */
[-C--:B------:R-:W-:Y:S02]  /*8ac0*/  FMUL.FTZ R42, R42, R3.reuse ;  /* 0x000000032a2a7220 */ /* 0x080fe40000410000 */
[----:B------:R-:W-:Y:S02]  /*8ad0*/  FMUL.FTZ R43, R43, R3 ;  /* 0x000000032b2b7220 */ /* 0x000fe40000410000 */
[-C--:B------:R-:W-:Y:S01]  /*8ae0*/  FMUL.FTZ R64, R64, R215.reuse ;  /* 0x000000d740407220 */ /* 0x080fe20000410000 */
[----:B-1----:R-:W-:Y:S01]  /*8af0*/  HMMA.16816.F32.BF16 R32, R4, R36, R32 ;  /* 0x000000240420723c */ /* 0x002fe20000041820 */
[----:B------:R-:W-:-:S02]  /*8b00*/  FMUL.FTZ R65, R65, R215 ;  /* 0x000000d741417220 */ /* 0x000fc40000410000 */
[-C--:B------:R-:W-:Y:S02]  /*8b10*/  FMUL.FTZ R66, R66, R3.reuse ;  /* 0x0000000342427220 */ /* 0x080fe40000410000 */
[----:B------:R-:W-:Y:S02]  /*8b20*/  FMUL.FTZ R67, R67, R3 ;  /* 0x0000000343437220 */ /* 0x000fe40000410000 */
[-C--:B------:R-:W-:Y:S01]  /*8b30*/  FMUL.FTZ R96, R96, R215.reuse ;  /* 0x000000d760607220 */ /* 0x080fe20000410000 */
[----:B------:R-:W-:Y:S01]  /*8b40*/  HMMA.16816.F32.BF16 R36, R4, R38, R56 ;  /* 0x000000260424723c */ /* 0x000fe20000041838 */
[----:B------:R-:W-:Y:S02]  /*8b50*/  FMUL.FTZ R97, R97, R215 ;  /* 0x000000d761617220 */ /* 0x000fe40000410000 */
[-C--:B------:R-:W-:Y:S02]  /*8b60*/  FMUL.FTZ R98, R98, R3.reuse ;  /* 0x0000000362627220 */ /* 0x080fe40000410000 */
[----:B------:R-:W-:-:S02]  /*8b70*/  FMUL.FTZ R99, R99, R3 ;  /* 0x0000000363637220 */ /* 0x000fc40000410000 */
[-C--:B------:R-:W-:Y:S01]  /*8b80*/  FMUL.FTZ R56, R76, R215.reuse ;  /* 0x000000d74c387220 */ /* 0x080fe20000410000 */
[C---:B------:R-:W-:Y:S01]  /*8b90*/  HMMA.16816.F32.BF16 R28, R4.reuse, R30, R48 ;  /* 0x0000001e041c723c */ /* 0x040fe20000041830 */
[----:B------:R-:W-:Y:S02]  /*8ba0*/  FMUL.FTZ R57, R77, R215 ;  /* 0x000000d74d397220 */ /* 0x000fe40000410000 */
[-C--:B------:R-:W-:Y:S02]  /*8bb0*/  FMUL.FTZ R58, R78, R3.reuse ;  /* 0x000000034e3a7220 */ /* 0x080fe40000410000 */
[----:B------:R-:W-:Y:S02]  /*8bc0*/  FMUL.FTZ R59, R79, R3 ;  /* 0x000000034f3b7220 */ /* 0x000fe40000410000 */
[----:B------:R-:W1:Y:S01]  /*8bd0*/  LDSM.16.MT88.4 R76, [R188+0x10000] ;  /* 0x01000000bc4c783b */ /* 0x000e620000004200 */
[-C--:B------:R-:W-:Y:S01]  /*8be0*/  FMUL.FTZ R48, R68, R215.reuse ;  /* 0x000000d744307220 */ /* 0x080fe20000410000 */
[----:B------:R-:W-:Y:S01]  /*8bf0*/  HMMA.16816.F32.BF16 R16, R4, R20, R16 ;  /* 0x000000140410723c */ /* 0x000fe20000041810 */
[----:B------:R-:W-:-:S02]  /*8c00*/  FMUL.FTZ R49, R69, R215 ;  /* 0x000000d745317220 */ /* 0x000fc40000410000 */
[-C--:B------:R-:W-:Y:S02]  /*8c10*/  FMUL.FTZ R50, R70, R3.reuse ;  /* 0x0000000346327220 */ /* 0x080fe40000410000 */
[----:B------:R-:W-:Y:S02]  /*8c20*/  FMUL.FTZ R51, R71, R3 ;  /* 0x0000000347337220 */ /* 0x000fe40000410000 */
[----:B------:R-:W3:Y:S01]  /*8c30*/  LDSM.16.MT88.4 R68, [R184+0xe000] ;  /* 0x00e00000b844783b */ /* 0x000ee20000004200 */
[----:B------:R-:W-:Y:S01]  /*8c40*/  HMMA.16816.F32.BF16 R20, R4, R22, R40 ;  /* 0x000000160414723c */ /* 0x000fe20000041828 */
[-C--:B------:R-:W-:Y:S02]  /*8c50*/  FMUL.FTZ R88, R88, R215.reuse ;  /* 0x000000d758587220 */ /* 0x080fe40000410000 */
[----:B------:R-:W-:Y:S02]  /*8c60*/  FMUL.FTZ R89, R89, R215 ;  /* 0x000000d759597220 */ /* 0x000fe40000410000 */
[----:B------:R-:W-:-:S02]  /*8c70*/  FMUL.FTZ R90, R90, R3 ;  /* 0x000000035a5a7220 */ /* 0x000fc40000410000 */
[-C--:B------:R-:W-:Y:S01]  /*8c80*/  FMUL.FTZ R40, R60, R215.reuse ;  /* 0x000000d73c287220 */ /* 0x080fe20000410000 */
[C---:B----4-:R-:W-:Y:S01]  /*8c90*/  HMMA.16816.F32.BF16 R48, R4.reuse, R52, R48 ;  /* 0x000000340430723c */ /* 0x050fe20000041830 */
[----:B------:R-:W-:Y:S02]  /*8ca0*/  FMUL.FTZ R41, R61, R215 ;  /* 0x000000d73d297220 */ /* 0x000fe40000410000 */
[-C--:B------:R-:W-:Y:S02]  /*8cb0*/  FMUL.FTZ R42, R62, R3.reuse ;  /* 0x000000033e2a7220 */ /* 0x080fe40000410000 */
[-C--:B------:R-:W-:Y:S02]  /*8cc0*/  FMUL.FTZ R43, R63, R3.reuse ;  /* 0x000000033f2b7220 */ /* 0x080fe40000410000 */
[----:B------:R-:W4:Y:S01]  /*8cd0*/  LDSM.16.MT88.4 R60, [R185+0xe000] ;  /* 0x00e00000b93c783b */ /* 0x000f220000004200 */
[----:B------:R-:W-:Y:S01]  /*8ce0*/  HMMA.16816.F32.BF16 R52, R4, R54, R72 ;  /* 0x000000360434723c */ /* 0x000fe20000041848 */
[----:B------:R-:W-:-:S02]  /*8cf0*/  FMUL.FTZ R91, R91, R3 ;  /* 0x000000035b5b7220 */ /* 0x000fc40000410000 */
[-C--:B------:R-:W-:Y:S02]  /*8d00*/  FMUL.FTZ R80, R80, R215.reuse ;  /* 0x000000d750507220 */ /* 0x080fe40000410000 */
[-C--:B------:R-:W-:Y:S02]  /*8d10*/  FMUL.FTZ R81, R81, R215.reuse ;  /* 0x000000d751517220 */ /* 0x080fe40000410000 */
[-C--:B------:R-:W-:Y:S01]  /*8d20*/  FMUL.FTZ R72, R92, R215.reuse ;  /* 0x000000d75c487220 */ /* 0x080fe20000410000 */
[----:B-----5:R-:W-:Y:S01]  /*8d30*/  HMMA.16816.F32.BF16 R40, R4, R44, R40 ;  /* 0x0000002c0428723c */ /* 0x020fe20000041828 */
[----:B------:R-:W-:Y:S02]  /*8d40*/  FMUL.FTZ R73, R93, R215 ;  /* 0x000000d75d497220 */ /* 0x000fe40000410000 */
[-C--:B------:R-:W-:Y:S02]  /*8d50*/  FMUL.FTZ R74, R94, R3.reuse ;  /* 0x000000035e4a7220 */ /* 0x080fe40000410000 */
[----:B------:R-:W-:-:S02]  /*8d60*/  FMUL.FTZ R75, R95, R3 ;  /* 0x000000035f4b7220 */ /* 0x000fc40000410000 */
[----:B------:R-:W5:Y:S01]  /*8d70*/  LDSM.16.MT88.4 R92, [R185+0x10000] ;  /* 0x01000000b95c783b */ /* 0x000f620000004200 */
[C---:B------:R-:W-:Y:S01]  /*8d80*/  HMMA.16816.F32.BF16 R44, R4.reuse, R46, R64 ;  /* 0x0000002e042c723c */ /* 0x040fe20000041840 */
[-C--:B------:R-:W-:Y:S02]  /*8d90*/  FMUL.FTZ R82, R82, R3.reuse ;  /* 0x0000000352527220 */ /* 0x080fe40000410000 */
[----:B------:R-:W-:Y:S02]  /*8da0*/  FMUL.FTZ R83, R83, R3 ;  /* 0x0000000353537220 */ /* 0x000fe40000410000 */
[-C--:B------:R-:W-:Y:S02]  /*8db0*/  FMUL.FTZ R108, R108, R215.reuse ;  /* 0x000000d76c6c7220 */ /* 0x080fe40000410000 */
[-C--:B------:R-:W-:Y:S01]  /*8dc0*/  FMUL.FTZ R64, R84, R215.reuse ;  /* 0x000000d754407220 */ /* 0x080fe20000410000 */
[----:B-1----:R-:W-:Y:S01]  /*8dd0*/  HMMA.16816.F32.BF16 R72, R4, R76, R72 ;  /* 0x0000004c0448723c */ /* 0x002fe20000041848 */
[----:B------:R-:W-:-:S02]  /*8de0*/  FMUL.FTZ R65, R85, R215 ;  /* 0x000000d755417220 */ /* 0x000fc40000410000 */
[-C--:B------:R-:W-:Y:S02]  /*8df0*/  FMUL.FTZ R66, R86, R3.reuse ;  /* 0x0000000356427220 */ /* 0x080fe40000410000 */
[----:B------:R-:W-:Y:S02]  /*8e00*/  FMUL.FTZ R67, R87, R3 ;  /* 0x0000000357437220 */ /* 0x000fe40000410000 */
[----:B------:R-:W1:Y:S01]  /*8e10*/  LDSM.16.MT88.4 R84, [R186+0x10000] ;  /* 0x01000000ba54783b */ /* 0x000e620000004200 */
[----:B------:R-:W-:Y:S01]  /*8e20*/  HMMA.16816.F32.BF16 R76, R4, R78, R96 ;  /* 0x0000004e044c723c */ /* 0x000fe20000041860 */
[----:B------:R-:W-:Y:S02]  /*8e30*/  FMUL.FTZ R109, R109, R215 ;  /* 0x000000d76d6d7220 */ /* 0x000fe40000410000 */
[-C--:B------:R-:W-:Y:S02]  /*8e40*/  FMUL.FTZ R110, R110, R3.reuse ;  /* 0x000000036e6e7220 */ /* 0x080fe40000410000 */
[----:B------:R-:W-:-:S02]  /*8e50*/  FMUL.FTZ R111, R111, R3 ;  /* 0x000000036f6f7220 */ /* 0x000fc40000410000 */
[----:B------:R-:W-:Y:S01]  /*8e60*/  IMAD.WIDE.U32 R98, R136, -0x2daee0ad, RZ ;  /* 0xd2511f5388627825 */ /* 0x000fe200078e00ff */
[C---:B---3--:R-:W-:Y:S01]  /*8e70*/  HMMA.16816.F32.BF16 R64, R4.reuse, R68, R64 ;  /* 0x000000440440723c */ /* 0x048fe20000041840 */
[----:B------:R-:W3:Y:S02]  /*8e80*/  LDSM.16.MT88.4 R136, [R184+0x10000] ;  /* 0x01000000b888783b */ /* 0x000ee40000004200 */
[-C--:B------:R-:W-:Y:S01]  /*8e90*/  FMUL.FTZ R8, R128, R215.reuse ;  /* 0x000000d780087220 */ /* 0x080fe20000410000 */
[----:B------:R-:W-:Y:S01]  /*8ea0*/  LOP3.LUT R152, R99, UR30, R152, 0x96, !PT ;  /* 0x0000001e63987c12 */ /* 0x000fe2000f8e9698 */
[----:B------:R-:W-:Y:S01]  /*8eb0*/  FMUL.FTZ R9, R129, R215 ;  /* 0x000000d781097220 */ /* 0x000fe20000410000 */
[----:B------:R-:W-:Y:S01]  /*8ec0*/  LOP3.LUT R97, R98, 0xffff, RZ, 0xc0, !PT ;  /* 0x0000ffff62617812 */ /* 0x000fe200078ec0ff */
[-C--:B------:R-:W-:Y:S01]  /*8ed0*/  FMUL.FTZ R10, R130, R3.reuse ;  /* 0x00000003820a7220 */ /* 0x080fe20000410000 */
[----:B------:R-:W-:Y:S01]  /*8ee0*/  HMMA.16816.F32.BF16 R68, R4, R70, R88 ;  /* 0x000000460444723c */ /* 0x000fe20000041858 */
[----:B------:R-:W-:Y:S01]  /*8ef0*/  SHF.R.U32.HI R96, RZ, 0x18, R98 ;  /* 0x00000018ff607819 */ /* 0x000fe20000011662 */
[----:B------:R-:W-:Y:S01]  /*8f00*/  FMUL.FTZ R11, R131, R3 ;  /* 0x00000003830b7220 */ /* 0x000fe20000410000 */
[----:B------:R-:W-:Y:S01]  /*8f10*/  SHF.R.U32.HI R97, RZ, 0x8, R97 ;  /* 0x00000008ff617819 */ /* 0x000fe20000011661 */
[-C--:B------:R-:W-:Y:S01]  /*8f20*/  FMUL.FTZ R124, R124, R215.reuse ;  /* 0x000000d77c7c7220 */ /* 0x080fe20000410000 */
[----:B------:R-:W-:Y:S01]  /*8f30*/  LDSM.16.MT88.4 R128, [R186+0xc800] ;  /* 0x00c80000ba80783b */ /* 0x000fe20000004200 */
[----:B------:R-:W-:-:S02]  /*8f40*/  FMUL.FTZ R125, R125, R215 ;  /* 0x000000d77d7d7220 */ /* 0x000fc40000410000 */
[-C--:B------:R-:W-:Y:S01]  /*8f50*/  FMUL.FTZ R88, R104, R215.reuse ;  /* 0x000000d768587220 */ /* 0x080fe20000410000 */
[C---:B----4-:R-:W-:Y:S01]  /*8f60*/  HMMA.16816.F32.BF16 R56, R4.reuse, R60, R56 ;  /* 0x0000003c0438723c */ /* 0x050fe20000041838 */
[----:B------:R-:W-:Y:S01]  /*8f70*/  FMUL.FTZ R89, R105, R215 ;  /* 0x000000d769597220 */ /* 0x000fe20000410000 */
[----:B--2---:R-:W-:Y:S01]  /*8f80*/  F2FP.BF16.PACK_AB R104, R236, R233 ;  /* 0x000000e9ec68723e */ /* 0x004fe200000010ff */
[-C--:B------:R-:W-:Y:S02]  /*8f90*/  FMUL.FTZ R90, R106, R3.reuse ;  /* 0x000000036a5a7220 */ /* 0x080fe40000410000 */
[-C--:B------:R-:W-:Y:S02]  /*8fa0*/  FMUL.FTZ R91, R107, R3.reuse ;  /* 0x000000036b5b7220 */ /* 0x080fe40000410000 */
[-C--:B------:R-:W-:Y:S01]  /*8fb0*/  FMUL.FTZ R126, R126, R3.reuse ;  /* 0x000000037e7e7220 */ /* 0x080fe20000410000 */
[----:B------:R-:W-:Y:S01]  /*8fc0*/  HMMA.16816.F32.BF16 R60, R4, R62, R80 ;  /* 0x0000003e043c723c */ /* 0x000fe20000041850 */
[----:B------:R-:W-:-:S02]  /*8fd0*/  FMUL.FTZ R127, R127, R3 ;  /* 0x000000037f7f7220 */ /* 0x000fc40000410000 */
[-C--:B------:R-:W-:Y:S02]  /*8fe0*/  FMUL.FTZ R120, R120, R215.reuse ;  /* 0x000000d778787220 */ /* 0x080fe40000410000 */
[-C--:B------:R-:W-:Y:S02]  /*8ff0*/  FMUL.FTZ R121, R121, R215.reuse ;  /* 0x000000d779797220 */ /* 0x080fe40000410000 */
[-C--:B------:R-:W-:Y:S01]  /*9000*/  FMUL.FTZ R81, R101, R215.reuse ;  /* 0x000000d765517220 */ /* 0x080fe20000410000 */
[C---:B-----5:R-:W-:Y:S01]  /*9010*/  HMMA.16816.F32.BF16 R88, R4.reuse, R92, R88 ;  /* 0x0000005c0458723c */ /* 0x060fe20000041858 */
[----:B------:R-:W-:Y:S01]  /*9020*/  FMUL.FTZ R80, R100, R215 ;  /* 0x000000d764507220 */ /* 0x000fe20000410000 */
[----:B------:R-:W-:Y:S01]  /*9030*/  SHF.R.U32.HI R101, RZ, 0x10, R98 ;  /* 0x00000010ff657819 */ /* 0x000fe20000011662 */
[-C--:B------:R-:W-:Y:S01]  /*9040*/  FMUL.FTZ R82, R102, R3.reuse ;  /* 0x0000000366527220 */ /* 0x080fe20000410000 */
[----:B------:R-:W-:Y:S01]  /*9050*/  LOP3.LUT R100, R152, 0xff, RZ, 0xc0, !PT ;  /* 0x000000ff98647812 */ /* 0x000fe200078ec0ff */
[-C--:B------:R-:W-:Y:S01]  /*9060*/  FMUL.FTZ R83, R103, R3.reuse ;  /* 0x0000000367537220 */ /* 0x080fe20000410000 */
[----:B------:R-:W-:Y:S01]  /*9070*/  LOP3.LUT R102, R98, 0xff, RZ, 0xc0, !PT ;  /* 0x000000ff62667812 */ /* 0x000fe200078ec0ff */
[-C--:B------:R-:W-:Y:S01]  /*9080*/  FMUL.FTZ R122, R122, R3.reuse ;  /* 0x000000037a7a7220 */ /* 0x080fe20000410000 */
[----:B------:R-:W-:Y:S01]  /*9090*/  LOP3.LUT R92, R152, 0xffff, RZ, 0xc0, !PT ;  /* 0x0000ffff985c7812 */ /* 0x000fe200078ec0ff */
[-C--:B------:R-:W-:Y:S01]  /*90a0*/  FMUL.FTZ R123, R123, R3.reuse ;  /* 0x000000037b7b7220 */ /* 0x080fe20000410000 */
[----:B------:R-:W-:Y:S01]  /*90b0*/  LOP3.LUT R101, R101, 0xff, RZ, 0xc0, !PT ;  /* 0x000000ff65657812 */ /* 0x000fe200078ec0ff */
[-C--:B------:R-:W-:Y:S01]  /*90c0*/  FMUL.FTZ R98, R118, R3.reuse ;  /* 0x0000000376627220 */ /* 0x080fe20000410000 */
[----:B------:R-:W-:Y:S01]  /*90d0*/  SHF.R.U32.HI R92, RZ, 0x8, R92 ;  /* 0x00000008ff5c7819 */ /* 0x000fe2000001165c */
[----:B------:R-:W-:Y:S01]  /*90e0*/  FMUL.FTZ R99, R119, R3 ;  /* 0x0000000377637220 */ /* 0x000fe20000410000 */
[----:B------:R-:W-:Y:S01]  /*90f0*/  PRMT R102, R102, 0x5410, R97 ;  /* 0x0000541066667816 */ /* 0x000fe20000000061 */
[-C--:B------:R-:W-:Y:S01]  /*9100*/  FMUL.FTZ R97, R117, R215.reuse ;  /* 0x000000d775617220 */ /* 0x080fe20000410000 */
[----:B------:R-:W-:Y:S01]  /*9110*/  PRMT R100, R100, 0x5410, R92 ;  /* 0x0000541064647816 */ /* 0x000fe2000000005c */
[-C--:B------:R-:W-:Y:S01]  /*9120*/  FMUL.FTZ R112, R112, R215.reuse ;  /* 0x000000d770707220 */ /* 0x080fe20000410000 */
[C---:B------:R-:W-:Y:S01]  /*9130*/  HMMA.16816.F32.BF16 R92, R4.reuse, R94, R108 ;  /* 0x0000005e045c723c */ /* 0x040fe2000004186c */
[----:B------:R-:W2:Y:S01]  /*9140*/  LDSM.16.MT88.4 R108, [R186+0xe800] ;  /* 0x00e80000ba6c783b */ /* 0x000ea20000004200 */
[----:B------:R-:W-:Y:S01]  /*9150*/  PRMT R101, R101, 0x5410, R96 ;  /* 0x0000541065657816 */ /* 0x000fe20000000060 */
[-C--:B------:R-:W-:Y:S01]  /*9160*/  FMUL.FTZ R96, R116, R215.reuse ;  /* 0x000000d774607220 */ /* 0x080fe20000410000 */
[--C-:B------:R-:W-:Y:S01]  /*9170*/  HSET2.LE.AND R100, R100, R216.reuse, PT ;  /* 0x000000d864647233 */ /* 0x100fe20003803000 */
[----:B------:R-:W-:Y:S01]  /*9180*/  FMUL.FTZ R113, R113, R215 ;  /* 0x000000d771717220 */ /* 0x000fe20000410000 */
[----:B------:R-:W4:Y:S01]  /*9190*/  LDSM.16.MT88.4 R116, [R188+0xe800] ;  /* 0x00e80000bc74783b */ /* 0x000f220000004200 */
[-C--:B------:R-:W-:Y:S01]  /*91a0*/  FMUL.FTZ R114, R114, R3.reuse ;  /* 0x0000000372727220 */ /* 0x080fe20000410000 */
[C---:B------:R-:W-:Y:S01]  /*91b0*/  HMMA.16816.F32.BF16 R8, R4.reuse, R12, R8 ;  /* 0x0000000c0408723c */ /* 0x040fe20000041808 */
[----:B------:R-:W-:Y:S01]  /*91c0*/  FMUL.FTZ R115, R115, R3 ;  /* 0x0000000373737220 */ /* 0x000fe20000410000 */
[----:B------:R-:W-:Y:S01]  /*91d0*/  LOP3.LUT R100, R100, R104, RZ, 0xc0, !PT ;  /* 0x0000006864647212 */ /* 0x000fe200078ec0ff */
[--C-:B------:R-:W-:Y:S01]  /*91e0*/  FFMA.FTZ R235, R168, c[0x0][0x23c], -R229.reuse ;  /* 0x00008f00a8eb7a23 */ /* 0x100fe200000108e5 */
[----:B------:R-:W-:Y:S01]  /*91f0*/  LDSM.16.MT88.4 R104, [R185+0xe800] ;  /* 0x00e80000b968783b */ /* 0x000fe20000004200 */
[--C-:B------:R-:W-:Y:S01]  /*9200*/  FFMA.FTZ R234, R169, c[0x0][0x23c], -R229.reuse ;  /* 0x00008f00a9ea7a23 */ /* 0x100fe200000108e5 */
[----:B------:R-:W-:Y:S01]  /*9210*/  SHF.R.U32.HI R103, RZ, 0x10, R152 ;  /* 0x00000010ff677819 */ /* 0x000fe20000011698 */
[--C-:B------:R-:W-:Y:S01]  /*9220*/  FFMA.FTZ R237, R135, c[0x0][0x23c], -R226.reuse ;  /* 0x00008f0087ed7a23 */ /* 0x100fe200000108e2 */
[C---:B-1----:R-:W-:Y:S01]  /*9230*/  HMMA.16816.F32.BF16 R80, R4.reuse, R84, R80 ;  /* 0x000000540450723c */ /* 0x042fe20000041850 */
[--C-:B------:R-:W-:Y:S01]  /*9240*/  FFMA.FTZ R238, R151, c[0x0][0x23c], -R226.reuse ;  /* 0x00008f0097ee7a23 */ /* 0x100fe200000108e2 */
[----:B------:R-:W-:Y:S01]  /*9250*/  MUFU.EX2 R235, R235 ;  /* 0x000000eb00eb7308 */ /* 0x000fe20000000800 */
[----:B------:R-:W-:Y:S01]  /*9260*/  FFMA.FTZ R239, R150, c[0x0][0x23c], -R226 ;  /* 0x00008f0096ef7a23 */ /* 0x000fe200000108e2 */
[----:B------:R-:W-:Y:S01]  /*9270*/  SHF.R.U32.HI R152, RZ, 0x18, R152 ;  /* 0x00000018ff987819 */ /* 0x000fe20000011698 */
[----:B------:R-:W-:Y:S01]  /*9280*/  FFMA.FTZ R240, R141, c[0x0][0x23c], -R226 ;  /* 0x00008f008df07a23 */ /* 0x000fe200000108e2 */
[----:B------:R-:W-:Y:S01]  /*9290*/  LOP3.LUT R103, R103, 0xff, RZ, 0xc0, !PT ;  /* 0x000000ff67677812 */ /* 0x000fe200078ec0ff */
[----:B------:R-:W-:Y:S01]  /*92a0*/  HSET2.LE.AND R102, R102, R216, PT ;  /* 0x000000d866667233 */ /* 0x000fe20003803000 */
[----:B------:R-:W-:Y:S01]  /*92b0*/  HMMA.16816.F32.BF16 R12, R4, R14, R124 ;  /* 0x0000000e040c723c */ /* 0x000fe2000004187c */
[----:B------:R-:W-:Y:S01]  /*92c0*/  LDSM.16.MT88.4 R124, [R185+0xc800] ;  /* 0x00c80000b97c783b */ /* 0x000fe20000004200 */
[----:B------:R-:W1:Y:S01]  /*92d0*/  MUFU.EX2 R234, R234 ;  /* 0x000000ea00ea7308 */ /* 0x000e620000000800 */
[----:B------:R-:W-:Y:S01]  /*92e0*/  PRMT R103, R103, 0x5410, R152 ;  /* 0x0000541067677816 */ /* 0x000fe20000000098 */
[--C-:B------:R-:W-:Y:S01]  /*92f0*/  FFMA.FTZ R241, R164, c[0x0][0x23c], -R229.reuse ;  /* 0x00008f00a4f17a23 */ /* 0x100fe200000108e5 */
[----:B------:R-:W-:Y:S01]  /*9300*/  LDSM.16.MT88.4 R132, [R188+0xc800] ;  /* 0x00c80000bc84783b */ /* 0x000fe20000004200 */
[----:B------:R-:W-:-:S02]  /*9310*/  FFMA.FTZ R242, R165, c[0x0][0x23c], -R229 ;  /* 0x00008f00a5f27a23 */ /* 0x000fc400000108e5 */
[C---:B------:R-:W-:Y:S01]  /*9320*/  HMMA.16816.F32.BF16 R84, R4.reuse, R86, R120 ;  /* 0x000000560454723c */ /* 0x040fe20000041878 */
[--C-:B------:R-:W-:Y:S01]  /*9330*/  FFMA.FTZ R243, R160, c[0x0][0x23c], -R229.reuse ;  /* 0x00008f00a0f37a23 */ /* 0x100fe200000108e5 */
[----:B------:R-:W-:Y:S01]  /*9340*/  MUFU.EX2 R237, R237 ;  /* 0x000000ed00ed7308 */ /* 0x000fe20000000800 */
[--C-:B------:R-:W-:Y:S01]  /*9350*/  FFMA.FTZ R244, R161, c[0x0][0x23c], -R229.reuse ;  /* 0x00008f00a1f47a23 */ /* 0x100fe200000108e5 */
[----:B------:R-:W-:Y:S01]  /*9360*/  LDSM.16.MT88.4 R120, [R184+0xc800] ;  /* 0x00c80000b878783b */ /* 0x000fe20000004200 */
[--C-:B------:R-:W-:Y:S02]  /*9370*/  FFMA.FTZ R245, R162, c[0x0][0x23c], -R226.reuse ;  /* 0x00008f00a2f57a23 */ /* 0x100fe400000108e2 */
[--C-:B------:R-:W-:Y:S01]  /*9380*/  FFMA.FTZ R246, R163, c[0x0][0x23c], -R226.reuse ;  /* 0x00008f00a3f67a23 */ /* 0x100fe200000108e2 */
[----:B---3--:R-:W-:Y:S01]  /*9390*/  HMMA.16816.F32.BF16 R96, R4, R136, R96 ;  /* 0x000000880460723c */ /* 0x008fe20000041860 */
[----:B------:R-:W-:Y:S01]  /*93a0*/  FFMA.FTZ R247, R166, c[0x0][0x23c], -R226 ;  /* 0x00008f00a6f77a23 */ /* 0x000fe200000108e2 */
[----:B------:R-:W3:Y:S01]  /*93b0*/  MUFU.EX2 R238, R238 ;  /* 0x000000ee00ee7308 */ /* 0x000ee20000000800 */
[----:B-1----:R-:W-:Y:S01]  /*93c0*/  F2FP.BF16.PACK_AB R141, R234, R235 ;  /* 0x000000ebea8d723e */ /* 0x002fe200000010ff */
[----:B------:R-:W-:Y:S01]  /*93d0*/  LDSM.16.MT88.4 R164, [R186+0xd000] ;  /* 0x00d00000baa4783b */ /* 0x000fe20000004200 */
[----:B------:R-:W-:-:S02]  /*93e0*/  FFMA.FTZ R230, R230, c[0x0][0x23c], -R229 ;  /* 0x00008f00e6e67a23 */ /* 0x000fc400000108e5 */
[--C-:B------:R-:W-:Y:S01]  /*93f0*/  HSET2.LE.AND R137, R103, R216.reuse, PT ;  /* 0x000000d867897233 */ /* 0x100fe20003803000 */
[----:B------:R-:W-:Y:S01]  /*9400*/  HMMA.16816.F32.BF16 R4, R4, R138, R112 ;  /* 0x0000008a0404723c */ /* 0x000fe20000041870 */
[----:B------:R-:W1:Y:S01]  /*9410*/  LDSM.16.MT88.4 R112, [R184+0xe800] ;  /* 0x00e80000b870783b */ /* 0x000e620000004200 */
[----:B------:R-:W-:Y:S01]  /*9420*/  MUFU.EX2 R239, R239 ;  /* 0x000000ef00ef7308 */ /* 0x000fe20000000800 */
[----:B------:R-:W-:Y:S01]  /*9430*/  HSET2.LE.AND R103, R101, R216, PT ;  /* 0x000000d865677233 */ /* 0x000fe20003803000 */
[----:B------:R-:W-:Y:S01]  /*9440*/  LOP3.LUT R102, R102, R141, RZ, 0xc0, !PT ;  /* 0x0000008d66667212 */ /* 0x000fe200078ec0ff */
[--C-:B------:R-:W-:Y:S02]  /*9450*/  FFMA.FTZ R228, R228, c[0x0][0x23c], -R229.reuse ;  /* 0x00008f00e4e47a23 */ /* 0x100fe400000108e5 */
[--C-:B------:R-:W-:Y:S02]  /*9460*/  FFMA.FTZ R232, R232, c[0x0][0x23c], -R229.reuse ;  /* 0x00008f00e8e87a23 */ /* 0x100fe400000108e5 */
[----:B------:R-:W-:Y:S01]  /*9470*/  FFMA.FTZ R231, R231, c[0x0][0x23c], -R229 ;  /* 0x00008f00e7e77a23 */ /* 0x000fe200000108e5 */
[----:B------:R-:W5:Y:S01]  /*9480*/  MUFU.EX2 R240, R240 ;  /* 0x000000f000f07308 */ /* 0x000f620000000800 */
[----:B---3--:R-:W-:Y:S01]  /*9490*/  F2FP.BF16.PACK_AB R145, R238, R237 ;  /* 0x000000edee91723e */ /* 0x008fe200000010ff */
[----:B------:R-:W-:-:S02]  /*94a0*/  FFMA.FTZ R229, R217, c[0x0][0x23c], -R226 ;  /* 0x00008f00d9e57a23 */ /* 0x000fc400000108e2 */
[--C-:B------:R-:W-:Y:S01]  /*94b0*/  FFMA.FTZ R217, R218, c[0x0][0x23c], -R226.reuse ;  /* 0x00008f00dad97a23 */ /* 0x100fe200000108e2 */
[----:B------:R-:W-:Y:S01]  /*94c0*/  LOP3.LUT R101, R137, R145, RZ, 0xc0, !PT ;  /* 0x0000009189657212 */ /* 0x000fe200078ec0ff */
[----:B------:R-:W-:Y:S02]  /*94d0*/  IMAD.WIDE.U32 R144, R144, -0x326172a9, RZ ;  /* 0xcd9e8d5790907825 */ /* 0x000fe400078e00ff */
[----:B------:R-:W3:Y:S02]  /*94e0*/  MUFU.EX2 R241, R241 ;  /* 0x000000f100f17308 */ /* 0x000ee40000000800 */
[----:B------:R-:W-:Y:S01]  /*94f0*/  FFMA.FTZ R227, R227, c[0x0][0x23c], -R226 ;  /* 0x00008f00e3e37a23 */ /* 0x000fe200000108e2 */
[----:B------:R-:W-:Y:S01]  /*9500*/  LOP3.LUT R142, R145, UR26, R142, 0x96, !PT ;  /* 0x0000001a918e7c12 */ /* 0x000fe2000f8e968e */
[----:B------:R-:W-:Y:S02]  /*9510*/  FFMA.FTZ R218, R219, c[0x0][0x23c], -R226 ;  /* 0x00008f00dbda7a23 */ /* 0x000fe400000108e2 */
[----:B------:R-:W-:Y:S01]  /*9520*/  FFMA.FTZ R206, R206, R215, R213 ;  /* 0x000000d7cece7223 */ /* 0x000fe200000100d5 */
[----:B-----5:R-:W-:Y:S01]  /*9530*/  F2FP.BF16.PACK_AB R136, R240, R239 ;  /* 0x000000eff088723e */ /* 0x020fe200000010ff */
[----:B------:R-:W-:Y:S01]  /*9540*/  MUFU.EX2 R242, R242 ;  /* 0x000000f200f27308 */ /* 0x000fe20000000800 */
[----:B------:R-:W-:-:S02]  /*9550*/  FFMA.FTZ R3, R205, R3, R209 ;  /* 0x00000003cd037223 */ /* 0x000fc400000100d1 */
[----:B------:R-:W-:Y:S01]  /*9560*/  LOP3.LUT R103, R103, R136, RZ, 0xc0, !PT ;  /* 0x0000008867677212 */ /* 0x000fe200078ec0ff */
[----:B------:R-:W-:Y:S02]  /*9570*/  FADD.FTZ R212, R212, R206 ;  /* 0x000000ced4d47221 */ /* 0x000fe40000010000 */
[----:B------:R-:W-:Y:S01]  /*9580*/  FADD.FTZ R208, R208, R3 ;  /* 0x00000003d0d07221 */ /* 0x000fe20000010000 */
[-C--:B------:R-:W-:Y:S01]  /*9590*/  MOV R3, R0.reuse ;  /* 0x0000000000037202 */ /* 0x080fe20000000f00 */
[----:B------:R-:W-:Y:S01]  /*95a0*/  MUFU.EX2 R243, R243 ;  /* 0x000000f300f37308 */ /* 0x000fe20000000800 */
[----:B------:R-:W-:Y:S01]  /*95b0*/  FADD.FTZ R212, R211, R212 ;  /* 0x000000d4d3d47221 */ /* 0x000fe20000010000 */
[----:B--2---:R-:W-:Y:S01]  /*95c0*/  HMMA.16816.F32.BF16 R48, R100, R108, R48 ;  /* 0x0000006c6430723c */ /* 0x004fe20000041830 */
[----:B------:R-:W-:Y:S01]  /*95d0*/  FADD.FTZ R208, R204, R208 ;  /* 0x000000d0ccd07221 */ /* 0x000fe20000010000 */
[----:B------:R-:W-:Y:S01]  /*95e0*/  @P0 MOV R3, R0 ;  /* 0x0000000000030202 */ /* 0x000fe20000000f00 */
[----:B------:R-:W-:-:S02]  /*95f0*/  FADD.FTZ R210, R210, R212 ;  /* 0x000000d4d2d27221 */ /* 0x000fc40000010000 */
[----:B------:R-:W-:Y:S01]  /*9600*/  FADD.FTZ R214, R214, R208 ;  /* 0x000000d0d6d67221 */ /* 0x000fe20000010000 */
[----:B------:R-:W-:Y:S01]  /*9610*/  MUFU.EX2 R244, R244 ;  /* 0x000000f400f47308 */ /* 0x000fe20000000800 */
[----:B------:R-:W-:Y:S01]  /*9620*/  FADD.FTZ R210, R233, R210 ;  /* 0x000000d2e9d27221 */ /* 0x000fe20000010000 */
[C---:B------:R-:W-:Y:S01]  /*9630*/  HMMA.16816.F32.BF16 R52, R100.reuse, R110, R52 ;  /* 0x0000006e6434723c */ /* 0x040fe20000041834 */
[----:B------:R-:W2:Y:S01]  /*9640*/  LDSM.16.MT88.4 R108, [R186+0x10800] ;  /* 0x01080000ba6c783b */ /* 0x000ea20000004200 */
[----:B------:R-:W-:Y:S02]  /*9650*/  FADD.FTZ R214, R237, R214 ;  /* 0x000000d6edd67221 */ /* 0x000fe40000010000 */
[----:B------:R-:W-:Y:S02]  /*9660*/  FADD.FTZ R236, R236, R210 ;  /* 0x000000d2ecec7221 */ /* 0x000fe40000010000 */
[----:B------:R-:W-:Y:S01]  /*9670*/  MUFU.EX2 R245, R245 ;  /* 0x000000f500f57308 */ /* 0x000fe20000000800 */
[----:B------:R-:W-:Y:S01]  /*9680*/  FADD.FTZ R238, R238, R214 ;  /* 0x000000d6eeee7221 */ /* 0x000fe20000010000 */
[----:B----4-:R-:W-:Y:S01]  /*9690*/  HMMA.16816.F32.BF16 R40, R100, R116, R40 ;  /* 0x000000746428723c */ /* 0x010fe20000041828 */
[----:B------:R-:W-:-:S02]  /*96a0*/  FADD.FTZ R236, R235, R236 ;  /* 0x000000ecebec7221 */ /* 0x000fc40000010000 */
[----:B------:R-:W-:Y:S02]  /*96b0*/  FADD.FTZ R238, R239, R238 ;  /* 0x000000eeefee7221 */ /* 0x000fe40000010000 */
[----:B------:R-:W-:Y:S01]  /*96c0*/  FADD.FTZ R234, R234, R236 ;  /* 0x000000eceaea7221 */ /* 0x000fe20000010000 */
[----:B------:R-:W-:Y:S01]  /*96d0*/  MUFU.EX2 R246, R246 ;  /* 0x000000f600f67308 */ /* 0x000fe20000000800 */
[----:B------:R-:W-:Y:S01]  /*96e0*/  FADD.FTZ R240, R240, R238 ;  /* 0x000000eef0f07221 */ /* 0x000fe20000010000 */
[----:B------:R-:W-:Y:S01]  /*96f0*/  HMMA.16816.F32.BF16 R44, R100, R118, R44 ;  /* 0x00000076642c723c */ /* 0x000fe2000004182c */
[----:B------:R-:W4:Y:S01]  /*9700*/  LDSM.16.MT88.4 R116, [R188+0x10800] ;  /* 0x01080000bc74783b */ /* 0x000f220000004200 */
[----:B---3--:R-:W-:-:S04]  /*9710*/  FADD.FTZ R234, R241, R234 ;  /* 0x000000eaf1ea7221 */ /* 0x008fc80000010000 */
[----:B------:R-:W3:Y:S02]  /*9720*/  MUFU.EX2 R247, R247 ;  /* 0x000000f700f77308 */ /* 0x000ee40000000800 */
[C---:B-1----:R-:W-:Y:S06]  /*9730*/  HMMA.16816.F32.BF16 R64, R100.reuse, R112, R64 ;  /* 0x000000706440723c */ /* 0x042fec0000041840 */
[----:B------:R-:W-:Y:S01]  /*9740*/  MUFU.EX2 R230, R230 ;  /* 0x000000e600e67308 */ /* 0x000fe20000000800 */
[----:B------:R-:W-:Y:S01]  /*9750*/  LOP3.LUT R112, R143, UR28, R148, 0x96, !PT ;  /* 0x0000001c8f707c12 */ /* 0x000fe2000f8e9694 */
[C---:B------:R-:W-:Y:S01]  /*9760*/  HMMA.16816.F32.BF16 R56, R100.reuse, R104, R56 ;  /* 0x000000686438723c */ /* 0x040fe20000041838 */
[----:B------:R-:W-:Y:S01]  /*9770*/  IMAD.WIDE.U32 R142, R142, -0x2daee0ad, RZ ;  /* 0xd2511f538e8e7825 */ /* 0x000fe200078e00ff */
[----:B------:R-:W-:Y:S03]  /*9780*/  LDSM.16.MT88.4 R148, [R184+0xd000] ;  /* 0x00d00000b894783b */ /* 0x000fe60000004200 */
[----:B------:R-:W-:Y:S01]  /*9790*/  IMAD.WIDE.U32 R112, R112, -0x2daee0ad, RZ ;  /* 0xd2511f5370707825 */ /* 0x000fe200078e00ff */
[----:B------:R-:W-:Y:S02]  /*97a0*/  MUFU.EX2 R228, R228 ;  /* 0x000000e400e47308 */ /* 0x000fe40000000800 */
[----:B------:R-:W-:Y:S01]  /*97b0*/  HMMA.16816.F32.BF16 R60, R100, R106, R60 ;  /* 0x0000006a643c723c */ /* 0x000fe2000004183c */
[----:B------:R-:W1:Y:S01]  /*97c0*/  LDSM.16.MT88.4 R104, [R185+0x10800] ;  /* 0x01080000b968783b */ /* 0x000e620000004200 */
[----:B------:R-:W-:Y:S01]  /*97d0*/  LOP3.LUT R113, R113, UR25, R146, 0x96, !PT ;  /* 0x0000001971717c12 */ /* 0x000fe2000f8e9692 */
[----:B---3--:R-:W-:Y:S01]  /*97e0*/  FADD.FTZ R240, R247, R240 ;  /* 0x000000f0f7f07221 */ /* 0x008fe20000010000 */
[----:B------:R-:W-:-:S02]  /*97f0*/  LOP3.LUT R248, R143, UR21, R112, 0x96, !PT ;  /* 0x000000158ff87c12 */ /* 0x000fc4000f8e9670 */
[----:B------:R-:W-:Y:S01]  /*9800*/  MUFU.EX2 R232, R232 ;  /* 0x000000e800e87308 */ /* 0x000fe20000000800 */
[----:B------:R-:W-:Y:S01]  /*9810*/  IMAD.WIDE.U32 R154, R113, -0x326172a9, RZ ;  /* 0xcd9e8d57719a7825 */ /* 0x000fe200078e00ff */
[C---:B--2---:R-:W-:Y:S01]  /*9820*/  HMMA.16816.F32.BF16 R84, R100.reuse, R110, R84 ;  /* 0x0000006e6454723c */ /* 0x044fe20000041854 */
[----:B------:R-:W-:Y:S02]  /*9830*/  F2FP.BF16.PACK_AB R113, R244, R243 ;  /* 0x000000f3f471723e */ /* 0x000fe400000010ff */
[----:B------:R-:W-:Y:S01]  /*9840*/  IMAD.WIDE.U32 R248, R248, -0x326172a9, RZ ;  /* 0xcd9e8d57f8f87825 */ /* 0x000fe200078e00ff */
[----:B------:R-:W-:Y:S02]  /*9850*/  LOP3.LUT R250, R155, UR24, R144, 0x96, !PT ;  /* 0x000000189bfa7c12 */ /* 0x000fe4000f8e9690 */
[----:B------:R-:W-:Y:S02]  /*9860*/  MUFU.EX2 R231, R231 ;  /* 0x000000e700e77308 */ /* 0x000fe40000000800 */
[----:B------:R-:W-:Y:S01]  /*9870*/  HMMA.16816.F32.BF16 R80, R100, R108, R80 ;  /* 0x0000006c6450723c */ /* 0x000fe20000041850 */
[----:B------:R-:W-:-:S05]  /*9880*/  IMAD.WIDE.U32 R250, R250, -0x2daee0ad, RZ ;  /* 0xd2511f53fafa7825 */ /* 0x000fca00078e00ff */
[----:B------:R-:W-:Y:S01]  /*9890*/  LOP3.LUT R110, R251, UR15, R142, 0x96, !PT ;  /* 0x0000000ffb6e7c12 */ /* 0x000fe2000f8e968e */
[----:B------:R-:W-:Y:S01]  /*98a0*/  MUFU.EX2 R227, R227 ;  /* 0x000000e300e37308 */ /* 0x000fe20000000800 */
[----:B----4-:R-:W-:Y:S03]  /*98b0*/  HMMA.16816.F32.BF16 R72, R100, R116, R72 ;  /* 0x000000746448723c */ /* 0x010fe60000041848 */
[----:B------:R-:W-:-:S04]  /*98c0*/  IMAD.WIDE.U32 R110, R110, -0x326172a9, RZ ;  /* 0xcd9e8d576e6e7825 */ /* 0x000fc800078e00ff */
[----:B------:R-:W-:Y:S01]  /*98d0*/  MUFU.EX2 R229, R229 ;  /* 0x000000e500e57308 */ /* 0x000fe20000000800 */
[----:B------:R-:W-:Y:S01]  /*98e0*/  HMMA.16816.F32.BF16 R76, R100, R118, R76 ;  /* 0x00000076644c723c */ /* 0x000fe2000004184c */
[----:B------:R-:W2:Y:S01]  /*98f0*/  LDSM.16.MT88.4 R116, [R184+0x10800] ;  /* 0x01080000b874783b */ /* 0x000ea20000004200 */
[----:B------:R-:W-:Y:S02]  /*9900*/  LOP3.LUT R108, R110, 0xffff, RZ, 0xc0, !PT ;  /* 0x0000ffff6e6c7812 */ /* 0x000fe400078ec0ff */
[----:B------:R-:W-:-:S03]  /*9910*/  SHF.R.U32.HI R109, RZ, 0x18, R110 ;  /* 0x00000018ff6d7819 */ /* 0x000fc6000001166e */
[----:B------:R-:W-:Y:S01]  /*9920*/  MUFU.EX2 R217, R217 ;  /* 0x000000d900d97308 */ /* 0x000fe20000000800 */
[C---:B------:R-:W-:Y:S07]  /*9930*/  HMMA.16816.F32.BF16 R24, R100.reuse, R124, R24 ;  /* 0x0000007c6418723c */ /* 0x040fee0000041818 */
[----:B------:R-:W-:Y:S01]  /*9940*/  MUFU.EX2 R218, R218 ;  /* 0x000000da00da7308 */ /* 0x000fe20000000800 */
[C---:B-1----:R-:W-:Y:S07]  /*9950*/  HMMA.16816.F32.BF16 R88, R100.reuse, R104, R88 ;  /* 0x000000686458723c */ /* 0x042fee0000041858 */
[----:B------:R-:W-:Y:S01]  /*9960*/  LOP3.LUT R105, R110, 0xff, RZ, 0xc0, !PT ;  /* 0x000000ff6e697812 */ /* 0x000fe200078ec0ff */
[----:B------:R-:W-:Y:S01]  /*9970*/  HMMA.16816.F32.BF16 R28, R100, R126, R28 ;  /* 0x0000007e641c723c */ /* 0x000fe2000004181c */
[----:B------:R-:W-:Y:S01]  /*9980*/  SHF.R.U32.HI R104, RZ, 0x10, R110 ;  /* 0x00000010ff687819 */ /* 0x000fe2000001166e */
[----:B------:R-:W-:Y:S01]  /*9990*/  LDSM.16.MT88.4 R124, [R188+0xd000] ;  /* 0x00d00000bc7c783b */ /* 0x000fe20000004200 */
[----:B------:R-:W-:-:S02]  /*99a0*/  SHF.R.U32.HI R110, RZ, 0x8, R108 ;  /* 0x00000008ff6e7819 */ /* 0x000fc4000001166c */
[----:B------:R-:W-:Y:S01]  /*99b0*/  LOP3.LUT R108, R111, UR5, R248, 0x96, !PT ;  /* 0x000000056f6c7c12 */ /* 0x000fe2000f8e96f8 */
[----:B------:R-:W-:Y:S01]  /*99c0*/  FFMA.FTZ R248, R140, c[0x0][0x23c], -R226 ;  /* 0x00008f008cf87a23 */ /* 0x000fe200000108e2 */
[----:B------:R-:W-:Y:S01]  /*99d0*/  LOP3.LUT R104, R104, 0xff, RZ, 0xc0, !PT ;  /* 0x000000ff68687812 */ /* 0x000fe200078ec0ff */
[----:B------:R-:W1:Y:S01]  /*99e0*/  LDSM.16.MT88.4 R140, [R188+0xf000] ;  /* 0x00f00000bc8c783b */ /* 0x000e620000004200 */
[----:B------:R-:W-:Y:S01]  /*99f0*/  LOP3.LUT R112, R108, 0xffff, RZ, 0xc0, !PT ;  /* 0x0000ffff6c707812 */ /* 0x000fe200078ec0ff */
[----:B------:R-:W-:Y:S01]  /*9a00*/  HMMA.16816.F32.BF16 R92, R100, R106, R92 ;  /* 0x0000006a645c723c */ /* 0x000fe2000004185c */
[----:B------:R-:W-:Y:S01]  /*9a10*/  PRMT R104, R104, 0x5410, R109 ;  /* 0x0000541068687816 */ /* 0x000fe2000000006d */
[----:B------:R-:W3:Y:S01]  /*9a20*/  MUFU.EX2 R248, R248 ;  /* 0x000000f800f87308 */ /* 0x000ee20000000800 */
[----:B------:R-:W-:Y:S02]  /*9a30*/  SHF.R.U32.HI R109, RZ, 0x10, R108 ;  /* 0x00000010ff6d7819 */ /* 0x000fe4000001166c */
[----:B------:R-:W-:-:S02]  /*9a40*/  PRMT R105, R105, 0x5410, R110 ;  /* 0x0000541069697816 */ /* 0x000fc4000000006e */
[----:B------:R-:W-:Y:S01]  /*9a50*/  LOP3.LUT R106, R108, 0xff, RZ, 0xc0, !PT ;  /* 0x000000ff6c6a7812 */ /* 0x000fe200078ec0ff */
[--C-:B------:R-:W-:Y:S01]  /*9a60*/  HSET2.LE.AND R107, R104, R216.reuse, PT ;  /* 0x000000d8686b7233 */ /* 0x100fe20003803000 */
[----:B------:R-:W-:Y:S01]  /*9a70*/  SHF.R.U32.HI R110, RZ, 0x18, R108 ;  /* 0x00000018ff6e7819 */ /* 0x000fe2000001166c */
[----:B------:R-:W-:Y:S01]  /*9a80*/  HSET2.LE.AND R108, R105, R216, PT ;  /* 0x000000d8696c7233 */ /* 0x000fe20003803000 */
[----:B------:R-:W-:Y:S01]  /*9a90*/  SHF.R.U32.HI R112, RZ, 0x8, R112 ;  /* 0x00000008ff707819 */ /* 0x000fe20000011670 */
[----:B--2---:R-:W-:Y:S01]  /*9aa0*/  HMMA.16816.F32.BF16 R96, R100, R116, R96 ;  /* 0x000000746460723c */ /* 0x004fe20000041860 */
[----:B------:R-:W-:Y:S02]  /*9ab0*/  LOP3.LUT R109, R109, 0xff, RZ, 0xc0, !PT ;  /* 0x000000ff6d6d7812 */ /* 0x000fe400078ec0ff */
[----:B------:R-:W-:Y:S02]  /*9ac0*/  PRMT R104, R106, 0x5410, R112 ;  /* 0x000054106a687816 */ /* 0x000fe40000000070 */
[----:B------:R-:W-:-:S02]  /*9ad0*/  PRMT R105, R109, 0x5410, R110 ;  /* 0x000054106d697816 */ /* 0x000fc4000000006e */
[----:B------:R-:W-:Y:S01]  /*9ae0*/  F2FP.BF16.PACK_AB R111, R246, R245 ;  /* 0x000000f5f66f723e */ /* 0x000fe200000010ff */
[--C-:B------:R-:W-:Y:S01]  /*9af0*/  HSET2.LE.AND R104, R104, R216.reuse, PT ;  /* 0x000000d868687233 */ /* 0x100fe20003803000 */
[----:B------:R-:W-:Y:S01]  /*9b00*/  F2FP.BF16.PACK_AB R117, R242, R241 ;  /* 0x000000f1f275723e */ /* 0x000fe200000010ff */
[----:B------:R-:W-:Y:S01]  /*9b10*/  HSET2.LE.AND R105, R105, R216, PT ;  /* 0x000000d869697233 */ /* 0x000fe20003803000 */
[----:B---3--:R-:W-:Y:S01]  /*9b20*/  F2FP.BF16.PACK_AB R116, R248, R247 ;  /* 0x000000f7f874723e */ /* 0x008fe200000010ff */
[C---:B------:R-:W-:Y:S01]  /*9b30*/  HMMA.16816.F32.BF16 R8, R100.reuse, R132, R8 ;  /* 0x000000846408723c */ /* 0x040fe20000041808 */
[----:B------:R-:W-:Y:S01]  /*9b40*/  LOP3.LUT R106, R108, R113, RZ, 0xc0, !PT ;  /* 0x000000716c6a7212 */ /* 0x000fe200078ec0ff */
[----:B------:R-:W-:Y:S01]  /*9b50*/  FADD.FTZ R242, R242, R234 ;  /* 0x000000eaf2f27221 */ /* 0x000fe20000010000 */
[----:B------:R-:W-:Y:S01]  /*9b60*/  LOP3.LUT R107, R107, R111, RZ, 0xc0, !PT ;  /* 0x0000006f6b6b7212 */ /* 0x000fe200078ec0ff */
[----:B------:R-:W-:Y:S01]  /*9b70*/  FADD.FTZ R248, R248, R240 ;  /* 0x000000f0f8f87221 */ /* 0x000fe20000010000 */
[----:B------:R-:W-:Y:S01]  /*9b80*/  LOP3.LUT R104, R104, R117, RZ, 0xc0, !PT ;  /* 0x0000007568687212 */ /* 0x000fe200078ec0ff */
[----:B------:R-:W-:Y:S01]  /*9b90*/  LDSM.16.MT88.4 R108, [R184+0xf000] ;  /* 0x00f00000b86c783b */ /* 0x000fe20000004200 */
[----:B------:R-:W-:Y:S01]  /*9ba0*/  LOP3.LUT R105, R105, R116, RZ, 0xc0, !PT ;  /* 0x0000007469697212 */ /* 0x000fe200078ec0ff */
[----:B------:R-:W-:Y:S01]  /*9bb0*/  HMMA.16816.F32.BF16 R12, R100, R134, R12 ;  /* 0x00000086640c723c */ /* 0x000fe2000004180c */
[----:B------:R-:W-:Y:S01]  /*9bc0*/  FADD.FTZ R242, R243, R242 ;  /* 0x000000f2f3f27221 */ /* 0x000fe20000010000 */
[----:B------:R-:W2:Y:S01]  /*9bd0*/  LDSM.16.MT88.4 R132, [R186+0xf000] ;  /* 0x00f00000ba84783b */ /* 0x000ea20000004200 */
[----:B------:R-:W-:-:S02]  /*9be0*/  FADD.FTZ R248, R245, R248 ;  /* 0x000000f8f5f87221 */ /* 0x000fc40000010000 */
[----:B------:R-:W-:Y:S02]  /*9bf0*/  FADD.FTZ R244, R244, R242 ;  /* 0x000000f2f4f47221 */ /* 0x000fe40000010000 */
[----:B------:R-:W-:Y:S01]  /*9c00*/  FADD.FTZ R246, R246, R248 ;  /* 0x000000f8f6f67221 */ /* 0x000fe20000010000 */
[C---:B-1----:R-:W-:Y:S01]  /*9c10*/  HMMA.16816.F32.BF16 R144, R104.reuse, R140, R40 ;  /* 0x0000008c6890723c */ /* 0x042fe20000041828 */
[----:B------:R-:W-:Y:S02]  /*9c20*/  FADD.FTZ R244, R232, R244 ;  /* 0x000000f4e8f47221 */ /* 0x000fe40000010000 */
[----:B------:R-:W-:Y:S02]  /*9c30*/  FADD.FTZ R246, R227, R246 ;  /* 0x000000f6e3f67221 */ /* 0x000fe40000010000 */
[----:B------:R-:W-:Y:S02]  /*9c40*/  FADD.FTZ R244, R231, R244 ;  /* 0x000000f4e7f47221 */ /* 0x000fe40000010000 */
[----:B------:R-:W-:Y:S01]  /*9c50*/  FADD.FTZ R246, R229, R246 ;  /* 0x000000f6e5f67221 */ /* 0x000fe20000010000 */
[----:B------:R-:W-:Y:S01]  /*9c60*/  HMMA.16816.F32.BF16 R140, R104, R142, R44 ;  /* 0x0000008e688c723c */ /* 0x000fe2000004182c */
[----:B------:R-:W1:Y:S01]  /*9c70*/  LDSM.16.MT88.4 R44, [R184+0x11000] ;  /* 0x01100000b82c783b */ /* 0x000e620000004200 */
[----:B------:R-:W-:-:S02]  /*9c80*/  FADD.FTZ R244, R230, R244 ;  /* 0x000000f4e6f47221 */ /* 0x000fc40000010000 */
[----:B------:R-:W-:Y:S02]  /*9c90*/  FADD.FTZ R246, R217, R246 ;  /* 0x000000f6d9f67221 */ /* 0x000fe40000010000 */
[----:B------:R-:W-:Y:S02]  /*9ca0*/  FADD.FTZ R206, R228, R244 ;  /* 0x000000f4e4ce7221 */ /* 0x000fe40000010000 */
[----:B------:R-:W-:Y:S01]  /*9cb0*/  HMMA.16816.F32.BF16 R68, R100, R114, R68 ;  /* 0x000000726444723c */ /* 0x000fe20000041844 */
[----:B------:R-:W3:Y:S01]  /*9cc0*/  LDSM.16.MT88.4 R112, [R185+0xf000] ;  /* 0x00f00000b970783b */ /* 0x000ee20000004200 */
[----:B------:R-:W-:-:S06]  /*9cd0*/  FADD.FTZ R205, R218, R246 ;  /* 0x000000f6dacd7221 */ /* 0x000fcc0000010000 */
[C---:B------:R-:W-:Y:S08]  /*9ce0*/  HMMA.16816.F32.BF16 R16, R100.reuse, R128, R16 ;  /* 0x000000806410723c */ /* 0x040ff00000041810 */
[----:B------:R-:W-:Y:S08]  /*9cf0*/  HMMA.16816.F32.BF16 R20, R100, R130, R20 ;  /* 0x000000826414723c */ /* 0x000ff00000041814 */
[C---:B------:R-:W-:Y:S08]  /*9d00*/  HMMA.16816.F32.BF16 R128, R104.reuse, R124, R8 ;  /* 0x0000007c6880723c */ /* 0x040ff00000041808 */
[----:B------:R-:W-:Y:S01]  /*9d10*/  HMMA.16816.F32.BF16 R124, R104, R126, R12 ;  /* 0x0000007e687c723c */ /* 0x000fe2000004180c */
[----:B------:R-:W4:Y:S07]  /*9d20*/  LDSM.16.MT88.4 R12, [R188+0x11000] ;  /* 0x01100000bc0c783b */ /* 0x000f2e0000004200 */
[C---:B------:R-:W-:Y:S07]  /*9d30*/  HMMA.16816.F32.BF16 R4, R100.reuse, R118, R4 ;  /* 0x000000766404723c */ /* 0x040fee0000041804 */
[----:B------:R-:W-:Y:S01]  /*9d40*/  MOV R118, R154 ;  /* 0x0000009a00767202 */ /* 0x000fe20000000f00 */
[----:B------:R-:W-:Y:S01]  /*9d50*/  HMMA.16816.F32.BF16 R32, R100, R120, R32 ;  /* 0x000000786420723c */ /* 0x000fe20000041820 */
[----:B------:R-:W-:-:S02]  /*9d60*/  MOV R119, R155 ;  /* 0x0000009b00777202 */ /* 0x000fc40000000f00 */
[----:B------:R-:W-:-:S05]  /*9d70*/  LOP3.LUT R8, R249, UR20, R118, 0x96, !PT ;  /* 0x00000014f9087c12 */ /* 0x000fca000f8e9676 */
[----:B------:R-:W-:Y:S01]  /*9d80*/  HMMA.16816.F32.BF16 R36, R100, R122, R36 ;  /* 0x0000007a6424723c */ /* 0x000fe20000041824 */
[----:B------:R-:W5:Y:S01]  /*9d90*/  LDSM.16.MT88.4 R120, [R186+0x11000] ;  /* 0x01100000ba78783b */ /* 0x000f620000004200 */
[----:B------:R-:W-:-:S05]  /*9da0*/  IMAD.WIDE.U32 R8, R8, -0x2daee0ad, RZ ;  /* 0xd2511f5308087825 */ /* 0x000fca00078e00ff */
[----:B------:R-:W-:Y:S01]  /*9db0*/  LOP3.LUT R40, R8, 0xffff, RZ, 0xc0, !PT ;  /* 0x0000ffff08287812 */ /* 0x000fe200078ec0ff */
[C---:B------:R-:W-:Y:S01]  /*9dc0*/  HMMA.16816.F32.BF16 R160, R104.reuse, R156, R24 ;  /* 0x0000009c68a0723c */ /* 0x040fe20000041818 */
[----:B------:R-:W-:Y:S02]  /*9dd0*/  LOP3.LUT R250, R9, UR30, R250, 0x96, !PT ;  /* 0x0000001e09fa7c12 */ /* 0x000fe4000f8e96fa */
[----:B------:R-:W-:Y:S02]  /*9de0*/  SHF.R.U32.HI R40, RZ, 0x8, R40 ;  /* 0x00000008ff287819 */ /* 0x000fe40000011628 */
[----:B------:R-:W-:Y:S02]  /*9df0*/  SHF.R.U32.HI R41, RZ, 0x10, R8 ;  /* 0x00000010ff297819 */ /* 0x000fe40000011608 */
[----:B------:R-:W-:Y:S01]  /*9e00*/  LOP3.LUT R42, R250, 0xffff, RZ, 0xc0, !PT ;  /* 0x0000fffffa2a7812 */ /* 0x000fe200078ec0ff */
[----:B--2---:R-:W-:Y:S01]  /*9e10*/  HMMA.16816.F32.BF16 R136, R104, R132, R48 ;  /* 0x000000846888723c */ /* 0x004fe20000041830 */
[----:B------:R-:W2:Y:S01]  /*9e20*/  LDSM.16.MT88.4 R48, [R185+0x11000] ;  /* 0x01100000b930783b */ /* 0x000ea20000004200 */
[----:B------:R-:W-:-:S02]  /*9e30*/  SHF.R.U32.HI R43, RZ, 0x10, R250 ;  /* 0x00000010ff2b7819 */ /* 0x000fc400000116fa */
[----:B------:R-:W-:Y:S02]  /*9e40*/  LOP3.LUT R41, R41, 0xff, RZ, 0xc0, !PT ;  /* 0x000000ff29297812 */ /* 0x000fe400078ec0ff */
[----:B------:R-:W-:Y:S02]  /*9e50*/  SHF.R.U32.HI R42, RZ, 0x8, R42 ;  /* 0x00000008ff2a7819 */ /* 0x000fe4000001162a */
[----:B------:R-:W-:Y:S01]  /*9e60*/  HMMA.16816.F32.BF16 R24, R104, R108, R64 ;  /* 0x0000006c6818723c */ /* 0x000fe20000041840 */
[----:B------:R-:W2:Y:S01]  /*9e70*/  LDSM.16.MT88.4 R64, [R188+0xf800] ;  /* 0x00f80000bc40783b */ /* 0x000ea20000004200 */
[----:B------:R-:W-:-:S06]  /*9e80*/  LOP3.LUT R43, R43, 0xff, RZ, 0xc0, !PT ;  /* 0x000000ff2b2b7812 */ /* 0x000fcc00078ec0ff */
[C---:B-1----:R-:W-:Y:S01]  /*9e90*/  HMMA.16816.F32.BF16 R116, R104.reuse, R44, R96 ;  /* 0x0000002c6874723c */ /* 0x042fe20000041860 */
[----:B------:R-:W1:Y:S06]  /*9ea0*/  LDSM.16.MT88.4 R96, [R188+0x11800] ;  /* 0x01180000bc60783b */ /* 0x000e6c0000004200 */
[----:B------:R-:W-:Y:S01]  /*9eb0*/  F2FP.BF16.PACK_AB R44, R228, R230 ;  /* 0x000000e6e42c723e */ /* 0x000fe200000010ff */
[C---:B------:R-:W-:Y:S08]  /*9ec0*/  HMMA.16816.F32.BF16 R156, R104.reuse, R158, R28 ;  /* 0x0000009e689c723c */ /* 0x040ff0000004181c */
[C---:B---3--:R-:W-:Y:S07]  /*9ed0*/  HMMA.16816.F32.BF16 R28, R104.reuse, R114, R60 ;  /* 0x00000072681c723c */ /* 0x048fee000004183c */
[----:B------:R-:W-:Y:S01]  /*9ee0*/  LOP3.LUT R114, R8, 0xff, RZ, 0xc0, !PT ;  /* 0x000000ff08727812 */ /* 0x000fe200078ec0ff */
[----:B------:R-:W-:Y:S01]  /*9ef0*/  HMMA.16816.F32.BF16 R168, R104, R164, R16 ;  /* 0x000000a468a8723c */ /* 0x000fe20000041810 */
[----:B------:R-:W-:-:S02]  /*9f00*/  SHF.R.U32.HI R115, RZ, 0x18, R8 ;  /* 0x00000018ff737819 */ /* 0x000fc40000011608 */
[----:B------:R-:W-:Y:S02]  /*9f10*/  PRMT R114, R114, 0x5410, R40 ;  /* 0x0000541072727816 */ /* 0x000fe40000000028 */
[----:B------:R-:W-:-:S03]  /*9f20*/  PRMT R115, R41, 0x5410, R115 ;  /* 0x0000541029737816 */ /* 0x000fc60000000073 */
[----:B----4-:R-:W-:Y:S01]  /*9f30*/  HMMA.16816.F32.BF16 R16, R104, R12, R72 ;  /* 0x0000000c6810723c */ /* 0x010fe20000041848 */
[--C-:B------:R-:W-:Y:S01]  /*9f40*/  HSET2.LE.AND R114, R114, R216.reuse, PT ;  /* 0x000000d872727233 */ /* 0x100fe20003803000 */
[----:B------:R-:W-:Y:S01]  /*9f50*/  LDSM.16.MT88.4 R72, [R186+0xf800] ;  /* 0x00f80000ba48783b */ /* 0x000fe20000004200 */
[----:B------:R-:W-:-:S03]  /*9f60*/  HSET2.LE.AND R115, R115, R216, PT ;  /* 0x000000d873737233 */ /* 0x000fc60003803000 */
[----:B------:R-:W-:Y:S02]  /*9f70*/  LOP3.LUT R114, R114, R44, RZ, 0xc0, !PT ;  /* 0x0000002c72727212 */ /* 0x000fe400078ec0ff */
[----:B------:R-:W-:Y:S01]  /*9f80*/  HMMA.16816.F32.BF16 R12, R104, R14, R76 ;  /* 0x0000000e680c723c */ /* 0x000fe2000004184c */
[----:B------:R-:W-:-:S04]  /*9f90*/  F2FP.BF16.PACK_AB R44, R218, R217 ;  /* 0x000000d9da2c723e */ /* 0x000fc800000010ff */
[----:B------:R-:W-:-:S03]  /*9fa0*/  LOP3.LUT R115, R115, R44, RZ, 0xc0, !PT ;  /* 0x0000002c73737212 */ /* 0x000fc600078ec0ff */
[C---:B------:R-:W-:Y:S07]  /*9fb0*/  HMMA.16816.F32.BF16 R132, R104.reuse, R134, R52 ;  /* 0x000000866884723c */ /* 0x040fee0000041834 */
[----:B------:R-:W-:Y:S01]  /*9fc0*/  LOP3.LUT R53, R250, 0xff, RZ, 0xc0, !PT ;  /* 0x000000fffa357812 */ /* 0x000fe200078ec0ff */
[----:B------:R-:W-:Y:S01]  /*9fd0*/  HMMA.16816.F32.BF16 R152, R104, R148, R32 ;  /* 0x000000946898723c */ /* 0x000fe20000041820 */
[----:B------:R-:W-:Y:S02]  /*9fe0*/  SHF.R.U32.HI R52, RZ, 0x18, R250 ;  /* 0x00000018ff347819 */ /* 0x000fe400000116fa */
[----:B------:R-:W-:-:S02]  /*9ff0*/  PRMT R53, R53, 0x5410, R42 ;  /* 0x0000541035357816 */ /* 0x000fc4000000002a */
[----:B------:R-:W-:Y:S02]  /*a000*/  PRMT R52, R43, 0x5410, R52 ;  /* 0x000054102b347816 */ /* 0x000fe40000000034 */
[----:B------:R-:W-:Y:S01]  /*a010*/  LDSM.16.MT88.4 R40, [R186+0xd800] ;  /* 0x00d80000ba28783b */ /* 0x000fe20000004200 */
[C---:B------:R-:W-:Y:S01]  /*a020*/  HMMA.16816.F32.BF16 R32, R104.reuse, R112, R56 ;  /* 0x000000706820723c */ /* 0x040fe20000041838 */
[--C-:B------:R-:W-:Y:S02]  /*a030*/  HSET2.LE.AND R53, R53, R216.reuse, PT ;  /* 0x000000d835357233 */ /* 0x100fe40003803000 */
[----:B------:R-:W-:Y:S01]  /*a040*/  HSET2.LE.AND R52, R52, R216, PT ;  /* 0x000000d834347233 */ /* 0x000fe20003803000 */
[----:B------:R-:W-:Y:S03]  /*a050*/  LDSM.16.MT88.4 R56, [R184+0xd800] ;  /* 0x00d80000b838783b */ /* 0x000fe60000004200 */
[----:B------:R-:W-:Y:S01]  /*a060*/  F2FP.BF16.PACK_AB R112, R231, R232 ;  /* 0x000000e8e770723e */ /* 0x000fe200000010ff */
[----:B------:R-:W-:Y:S01]  /*a070*/  HMMA.16816.F32.BF16 R164, R104, R166, R20 ;  /* 0x000000a668a4723c */ /* 0x000fe20000041814 */
[----:B------:R-:W-:-:S02]  /*a080*/  F2FP.BF16.PACK_AB R113, R229, R227 ;  /* 0x000000e3e571723e */ /* 0x000fc400000010ff */
[----:B------:R-:W-:Y:S02]  /*a090*/  LOP3.LUT R112, R53, R112, RZ, 0xc0, !PT ;  /* 0x0000007035707212 */ /* 0x000fe400078ec0ff */
[----:B------:R-:W-:-:S03]  /*a0a0*/  LOP3.LUT R113, R52, R113, RZ, 0xc0, !PT ;  /* 0x0000007134717212 */ /* 0x000fc600078ec0ff */
[C---:B------:R-:W-:Y:S08]  /*a0b0*/  HMMA.16816.F32.BF16 R20, R104.reuse, R110, R68 ;  /* 0x0000006e6814723c */ /* 0x040ff00000041844 */
[C---:B------:R-:W-:Y:S01]  /*a0c0*/  HMMA.16816.F32.BF16 R148, R104.reuse, R150, R36 ;  /* 0x000000966894723c */ /* 0x040fe20000041824 */
[----:B------:R-:W3:Y:S07]  /*a0d0*/  LDSM.16.MT88.4 R36, [R188+0xd800] ;  /* 0x00d80000bc24783b */ /* 0x000eee0000004200 */
[C---:B-----5:R-:W-:Y:S01]  /*a0e0*/  HMMA.16816.F32.BF16 R100, R104.reuse, R120, R80 ;  /* 0x000000786864723c */ /* 0x060fe20000041850 */
[----:B------:R-:W-:Y:S07]  /*a0f0*/  LDSM.16.MT88.4 R80, [R185+0xf800] ;  /* 0x00f80000b950783b */ /* 0x000fee0000004200 */
[C---:B--2---:R-:W-:Y:S08]  /*a100*/  HMMA.16816.F32.BF16 R108, R104.reuse, R50, R92 ;  /* 0x00000032686c723c */ /* 0x044ff0000004185c */
[C---:B------:R-:W-:Y:S08]  /*a110*/  HMMA.16816.F32.BF16 R120, R104.reuse, R122, R84 ;  /* 0x0000007a6878723c */ /* 0x040ff00000041854 */
[C---:B------:R-:W-:Y:S01]  /*a120*/  HMMA.16816.F32.BF16 R8, R104.reuse, R48, R88 ;  /* 0x000000306808723c */ /* 0x040fe20000041858 */
[----:B------:R-:W2:Y:S04]  /*a130*/  LDSM.16.MT88.4 R48, [R185+0xd800] ;  /* 0x00d80000b930783b */ /* 0x000ea80000004200 */
[----:B------:R-:W4:Y:S03]  /*a140*/  LDSM.16.MT88.4 R88, [R184+0xf800] ;  /* 0x00f80000b858783b */ /* 0x000f260000004200 */
[----:B------:R-:W-:Y:S01]  /*a150*/  HMMA.16816.F32.BF16 R4, R104, R46, R4 ;  /* 0x0000002e6804723c */ /* 0x000fe20000041804 */
[----:B------:R-:W5:Y:S07]  /*a160*/  LDSM.16.MT88.4 R104, [R186+0x11800] ;  /* 0x01180000ba68783b */ /* 0x000f6e0000004200 */
[C---:B------:R-:W-:Y:S08]  /*a170*/  HMMA.16816.F32.BF16 R60, R112.reuse, R64, R144 ;  /* 0x00000040703c723c */ /* 0x040ff00000041890 */
[C---:B-1----:R-:W-:Y:S08]  /*a180*/  HMMA.16816.F32.BF16 R92, R112.reuse, R96, R16 ;  /* 0x00000060705c723c */ /* 0x042ff00000041810 */
[C---:B------:R-:W-:Y:S01]  /*a190*/  HMMA.16816.F32.BF16 R64, R112.reuse, R66, R140 ;  /* 0x000000427040723c */ /* 0x040fe2000004188c */
[----:B------:R-:W1:Y:S07]  /*a1a0*/  LDSM.16.MT88.4 R140, [R185+0x11800] ;  /* 0x01180000b98c783b */ /* 0x000e6e0000004200 */
[C---:B------:R-:W-:Y:S01]  /*a1b0*/  HMMA.16816.F32.BF16 R96, R112.reuse, R98, R12 ;  /* 0x000000627060723c */ /* 0x040fe2000004180c */
[----:B------:R-:W1:Y:S07]  /*a1c0*/  LDSM.16.MT88.4 R12, [R184+0x11800] ;  /* 0x01180000b80c783b */ /* 0x000e6e0000004200 */
[C---:B---3--:R-:W-:Y:S08]  /*a1d0*/  HMMA.16816.F32.BF16 R128, R112.reuse, R36, R128 ;  /* 0x000000247080723c */ /* 0x048ff00000041880 */
[C---:B------:R-:W-:Y:S08]  /*a1e0*/  HMMA.16816.F32.BF16 R124, R112.reuse, R38, R124 ;  /* 0x00000026707c723c */ /* 0x040ff0000004187c */
[C---:B------:R-:W-:Y:S08]  /*a1f0*/  HMMA.16816.F32.BF16 R36, R112.reuse, R40, R168 ;  /* 0x000000287024723c */ /* 0x040ff000000418a8 */
[C---:B--2---:R-:W-:Y:S08]  /*a200*/  HMMA.16816.F32.BF16 R44, R112.reuse, R48, R160 ;  /* 0x00000030702c723c */ /* 0x044ff000000418a0 */
[C---:B------:R-:W-:Y:S08]  /*a210*/  HMMA.16816.F32.BF16 R52, R112.reuse, R56, R152 ;  /* 0x000000387034723c */ /* 0x040ff00000041898 */
[C---:B------:R-:W-:Y:S08]  /*a220*/  HMMA.16816.F32.BF16 R68, R112.reuse, R72, R136 ;  /* 0x000000487044723c */ /* 0x040ff00000041888 */
[C---:B------:R-:W-:Y:S08]  /*a230*/  HMMA.16816.F32.BF16 R76, R112.reuse, R80, R32 ;  /* 0x00000050704c723c */ /* 0x040ff00000041820 */
[C---:B----4-:R-:W-:Y:S08]  /*a240*/  HMMA.16816.F32.BF16 R84, R112.reuse, R88, R24 ;  /* 0x000000587054723c */ /* 0x050ff00000041818 */
[C---:B-----5:R-:W-:Y:S08]  /*a250*/  HMMA.16816.F32.BF16 R100, R112.reuse, R104, R100 ;  /* 0x000000687064723c */ /* 0x060ff00000041864 */
[C---:B------:R-:W-:Y:S08]  /*a260*/  HMMA.16816.F32.BF16 R120, R112.reuse, R106, R120 ;  /* 0x0000006a7078723c */ /* 0x040ff00000041878 */
[C---:B------:R-:W-:Y:S08]  /*a270*/  HMMA.16816.F32.BF16 R40, R112.reuse, R42, R164 ;  /* 0x0000002a7028723c */ /* 0x040ff000000418a4 */
[C---:B------:R-:W-:Y:S08]  /*a280*/  HMMA.16816.F32.BF16 R48, R112.reuse, R50, R156 ;  /* 0x000000327030723c */ /* 0x040ff0000004189c */
[C---:B------:R-:W-:Y:S08]  /*a290*/  HMMA.16816.F32.BF16 R56, R112.reuse, R58, R148 ;  /* 0x0000003a7038723c */ /* 0x040ff00000041894 */
[C---:B------:R-:W-:Y:S07]  /*a2a0*/  HMMA.16816.F32.BF16 R72, R112.reuse, R74, R132 ;  /* 0x0000004a7048723c */ /* 0x040fee0000041884 */
[-C--:B------:R-:W-:Y:S01]  /*a2b0*/  MOV R132, R2.reuse ;  /* 0x0000000200847202 */ /* 0x080fe20000000f00 */
[----:B------:R-:W-:Y:S01]  /*a2c0*/  HMMA.16816.F32.BF16 R80, R112, R82, R28 ;  /* 0x000000527050723c */ /* 0x000fe2000004181c */
[----:B------:R-:W-:-:S07]  /*a2d0*/  @P0 MOV R132, R2 ;  /* 0x0000000200840202 */ /* 0x000fce0000000f00 */
[C---:B------:R-:W-:Y:S08]  /*a2e0*/  HMMA.16816.F32.BF16 R88, R112.reuse, R90, R20 ;  /* 0x0000005a7058723c */ /* 0x040ff00000041814 */
[C---:B-1----:R-:W-:Y:S08]  /*a2f0*/  HMMA.16816.F32.BF16 R104, R112.reuse, R140, R8 ;  /* 0x0000008c7068723c */ /* 0x042ff00000041808 */
[C---:B------:R-:W-:Y:S08]  /*a300*/  HMMA.16816.F32.BF16 R108, R112.reuse, R142, R108 ;  /* 0x0000008e706c723c */ /* 0x040ff0000004186c */
[C---:B------:R-:W-:Y:S08]  /*a310*/  HMMA.16816.F32.BF16 R116, R112.reuse, R12, R116 ;  /* 0x0000000c7074723c */ /* 0x040ff00000041874 */
[----:B------:R-:W-:Y:S01]  /*a320*/  HMMA.16816.F32.BF16 R112, R112, R14, R4 ;  /* 0x0000000e7070723c */ /* 0x000fe20000041804 */
[----:B------:R-:W-:Y:S11]  /*a330*/  @P0 BRA `(.L_x_310) ;  /* 0x0000001000000947 */ /* 0x000ff60003800000 */
.L_x_306:
[----:B------:R-:W-:-:S12]  /*a340*/  UIADD3 UR8, UR17, -0x1, URZ ;  /* 0xffffffff11087890 */ /* 0x000fd8000fffe03f */
.L_x_310:
[----:B------:R-:W-:-:S13]  /*a350*/  ISETP.LE.AND P0, PT, RZ, UR8, PT ;  /* 0x00000008ff007c0c */ /* 0x000fda000bf03270 */
[----:B------:R-:W-:Y:S05]  /*a360*/  @!P0 BRA `(.L_x_311) ;  /* 0x00003a6000008947 */ /* 0x000fea0003800000 */
[----:B------:R-:W1:Y:S01]  /*a370*/  LDC.U8 R204, c[0x0][0x2d8] ;  /* 0x0000b600ffcc7b82 */ /* 0x000e620000000000 */
[----:B------:R-:W-:Y:S01]  /*a380*/  IMAD.WIDE.U32 R210, R220, -0x326172a9, RZ ;  /* 0xcd9e8d57dcd27825 */ /* 0x000fe200078e00ff */
[----:B------:R-:W-:Y:S02]  /*a390*/  ISETP.GE.AND P4, PT, R202, c[0x0][0x220], PT ;  /* 0x00008800ca007a0c */ /* 0x000fe40003f86270 */
[----:B------:R-:W-:Y:S01]  /*a3a0*/  ISETP.GE.AND P3, PT, R197, c[0x0][0x220], PT ;  /* 0x00008800c5007a0c */ /* 0x000fe20003f66270 */
[----:B------:R-:W-:Y:S01]  /*a3b0*/  IMAD.MOV.U32 R0, RZ, RZ, R3 ;  /* 0x000000ffff007224 */ /* 0x000fe200078e0003 */
[----:B------:R-:W-:Y:S01]  /*a3c0*/  LOP3.LUT R208, R211, R221, RZ, 0x3c, !PT ;  /* 0x000000ddd3d07212 */ /* 0x000fe200078e3cff */
[----:B------:R-:W-:Y:S01]  /*a3d0*/  IMAD.MOV.U32 R2, RZ, RZ, R132 ;  /* 0x000000ffff027224 */ /* 0x000fe200078e0084 */
[----:B------:R-:W-:Y:S01]  /*a3e0*/  ISETP.GE.AND P2, PT, R196, c[0x0][0x220], PT ;  /* 0x00008800c4007a0c */ /* 0x000fe20003f46270 */
[----:B------:R-:W-:Y:S01]  /*a3f0*/  IMAD.WIDE.U32 R212, R207, -0x2daee0ad, RZ ;  /* 0xd2511f53cfd47825 */ /* 0x000fe200078e00ff */
[----:B------:R-:W-:-:S03]  /*a400*/  MOV R214, R222 ;  /* 0x000000de00d67202 */ /* 0x000fc60000000f00 */
[----:B------:R-:W-:-:S04]  /*a410*/  IMAD.WIDE.U32 R208, R208, -0x2daee0ad, RZ ;  /* 0xd2511f53d0d07825 */ /* 0x000fc800078e00ff */
[----:B------:R-:W-:Y:S01]  /*a420*/  IMAD.MOV.U32 R215, RZ, RZ, R225 ;  /* 0x000000ffffd77224 */ /* 0x000fe200078e00e1 */
[----:B-1----:R-:W-:Y:S01]  /*a430*/  PRMT R204, R204, 0x7054, R204 ;  /* 0x00007054cccc7816 */ /* 0x002fe200000000cc */
[----:B------:R-:W-:Y:S05]  /*a440*/  BRA `(.L_x_312) ;  /* 0x0000068000007947 */ /* 0x000fea0003800000 */
.L_x_314:
[----:B------:R1:W-:Y:S01]  /*a450*/  @P4 STS.128 [R195+0x6000], RZ ;  /* 0x006000ffc3004388 */ /* 0x0003e20000000c00 */
[----:B------:R-:W-:Y:S02]  /*a460*/  UIADD3 UR30, UR8, -0x1, URZ ;  /* 0xffffffff081e7890 */ /* 0x000fe4000fffe03f */
[----:B------:R-:W-:Y:S02]  /*a470*/  ULDC.64 UR4, c[0x0][0x198] ;  /* 0x0000660000047ab9 */ /* 0x000fe40000000a00 */
[----:B------:R-:W-:Y:S02]  /*a480*/  USHF.R.S32.HI UR17, URZ, 0x1f, UR30 ;  /* 0x0000001f3f117899 */ /* 0x000fe4000801141e */
[----:B------:R-:W-:Y:S02]  /*a490*/  UIMAD.WIDE.U32 UR32, UR30, UR4, URZ ;  /* 0x000000041e2072a5 */ /* 0x000fe4000f8e003f */
[----:B------:R-:W-:Y:S04]  /*a4a0*/  UIMAD UR17, UR17, UR4, URZ ;  /* 0x00000004111172a4 */ /* 0x000fe8000f8e023f */
[----:B------:R-:W-:Y:S01]  /*a4b0*/  UIMAD UR17, UR30, UR5, UR17 ;  /* 0x000000051e1172a4 */ /* 0x000fe2000f8e0211 */
[----:B------:R-:W-:Y:S02]  /*a4c0*/  IMAD.U32 R135, RZ, RZ, UR32 ;  /* 0x00000020ff877e24 */ /* 0x000fe4000f8e00ff */
[----:B------:R-:W-:Y:S01]  /*a4d0*/  IMAD.U32 R3, RZ, RZ, UR32 ;  /* 0x00000020ff037e24 */ /* 0x000fe2000f8e00ff */
[----:B------:R-:W-:Y:S02]  /*a4e0*/  UIADD3 UR17, UR33, UR17, URZ ;  /* 0x0000001121117290 */ /* 0x000fe4000fffe03f */
[----:B------:R-:W-:Y:S04]  /*a4f0*/  LEA R135, P0, R135, R198, 0x6 ;  /* 0x000000c687877211 */ /* 0x000fe800078030ff */
[----:B------:R-:W-:Y:S01]  /*a500*/  IMAD.U32 R134, RZ, RZ, UR17 ;  /* 0x00000011ff867e24 */ /* 0x000fe2000f8e00ff */
[C---:B------:R-:W-:Y:S02]  /*a510*/  @!P3 LEA R138, P6, R135.reuse, c[0x0][0x168], 0x1 ;  /* 0x00005a00878aba11 */ /* 0x040fe400078c08ff */
[----:B------:R-:W-:Y:S02]  /*a520*/  IADD3 R133, P1, R135, UR7, RZ ;  /* 0x0000000787857c10 */ /* 0x000fe4000ff3e0ff */
[----:B------:R-:W-:Y:S02]  /*a530*/  LEA.HI.X R134, R3, R201, R134, 0x6, P0 ;  /* 0x000000c903867211 */ /* 0x000fe400000f3486 */
[C---:B------:R-:W-:Y:S02]  /*a540*/  @!P4 LEA R140, P0, R135.reuse, c[0x0][0x168], 0x1 ;  /* 0x00005a00878cca11 */ /* 0x040fe400078008ff */
[C-C-:B------:R-:W-:Y:S02]  /*a550*/  @!P3 LEA.HI.X R139, R135.reuse, c[0x0][0x16c], R134.reuse, 0x1, P6 ;  /* 0x00005b00878bba11 */ /* 0x140fe400030f0c86 */
[----:B------:R-:W-:Y:S02]  /*a560*/  @!P4 LEA.HI.X R141, R135, c[0x0][0x16c], R134, 0x1, P0 ;  /* 0x00005b00878dca11 */ /* 0x000fe400000f0c86 */
[----:B------:R-:W-:Y:S02]  /*a570*/  @!P3 LEA R144, P6, R133, c[0x0][0x168], 0x1 ;  /* 0x00005a008590ba11 */ /* 0x000fe400078c08ff */
[----:B------:R-:W-:Y:S01]  /*a580*/  IADD3.X R132, R134, UR6, RZ, P1, !PT ;  /* 0x0000000686847c10 */ /* 0x000fe20008ffe4ff */
[----:B------:R-:W-:Y:S01]  /*a590*/  @!PT LDS RZ, [RZ] ;  /* 0x00000000fffff984 */ /* 0x000fe20000000800 */
[----:B------:R-:W-:Y:S01]  /*a5a0*/  @!PT LDS RZ, [RZ] ;  /* 0x00000000fffff984 */ /* 0x000fe20000000800 */
[----:B------:R-:W-:Y:S01]  /*a5b0*/  @!PT LDS RZ, [RZ] ;  /* 0x00000000fffff984 */ /* 0x000fe20000000800 */
[----:B------:R1:W-:Y:S01]  /*a5c0*/  @!P4 LDGSTS.E.BYPASS.LTC128B.128 [R195+0x6000], [R140.64] ;  /* 0x060000008cc3cfae */ /* 0x0003e2000b901d52 */
[----:B------:R-:W-:Y:S02]  /*a5d0*/  @!P2 LEA R136, P1, R135, c[0x0][0x168], 0x1 ;  /* 0x00005a008788aa11 */ /* 0x000fe400078208ff */
[----:B------:R-:W-:Y:S01]  /*a5e0*/  @!P3 LEA.HI.X R145, R133, c[0x0][0x16c], R132, 0x1, P6 ;  /* 0x00005b008591ba11 */ /* 0x000fe200030f0c84 */
[----:B------:R1:W-:Y:S01]  /*a5f0*/  @P3 STS.128 [R195+0x8000], RZ ;  /* 0x008000ffc3003388 */ /* 0x0003e20000000c00 */
[----:B------:R-:W-:Y:S02]  /*a600*/  @!P2 LEA.HI.X R137, R135, c[0x0][0x16c], R134, 0x1, P1 ;  /* 0x00005b008789aa11 */ /* 0x000fe400008f0c86 */
[C---:B------:R-:W-:Y:S01]  /*a610*/  @!P4 LEA R148, P1, R133.reuse, c[0x0][0x168], 0x1 ;  /* 0x00005a008594ca11 */ /* 0x040fe200078208ff */
[----:B------:R-:W-:Y:S01]  /*a620*/  @!PT LDS RZ, [RZ] ;  /* 0x00000000fffff984 */ /* 0x000fe20000000800 */
[----:B------:R-:W-:Y:S01]  /*a630*/  @!PT LDS RZ, [RZ] ;  /* 0x00000000fffff984 */ /* 0x000fe20000000800 */
[----:B------:R-:W-:Y:S01]  /*a640*/  @!PT LDS RZ, [RZ] ;  /* 0x00000000fffff984 */ /* 0x000fe20000000800 */
[----:B------:R1:W-:Y:S01]  /*a650*/  @!P3 LDGSTS.E.BYPASS.LTC128B.128 [R195+0x8000], [R138.64+0x80] ;  /* 0x080000808ac3bfae */ /* 0x0003e2000b901d52 */
[C---:B------:R-:W-:Y:S02]  /*a660*/  IADD3 R3, P0, R133.reuse, UR7, RZ ;  /* 0x0000000785037c10 */ /* 0x040fe4000ff1e0ff */
[----:B------:R-:W-:Y:S01]  /*a670*/  @!P4 LEA.HI.X R149, R133, c[0x0][0x16c], R132, 0x1, P1 ;  /* 0x00005b008595ca11 */ /* 0x000fe200008f0c84 */
[----:B------:R1:W-:Y:S01]  /*a680*/  @P2 STS.128 [R195+0xa000], RZ ;  /* 0x00a000ffc3002388 */ /* 0x0003e20000000c00 */
[C---:B------:R-:W-:Y:S02]  /*a690*/  @!P4 LEA R146, P1, R3.reuse, c[0x0][0x168], 0x1 ;  /* 0x00005a000392ca11 */ /* 0x040fe400078208ff */
[----:B------:R-:W-:Y:S01]  /*a6a0*/  @!P3 LEA R152, P6, R3, c[0x0][0x168], 0x1 ;  /* 0x00005a000398ba11 */ /* 0x000fe200078c08ff */
[----:B------:R-:W-:Y:S01]  /*a6b0*/  @!PT LDS RZ, [RZ] ;  /* 0x00000000fffff984 */ /* 0x000fe20000000800 */
[----:B------:R-:W-:Y:S01]  /*a6c0*/  @!PT LDS RZ, [RZ] ;  /* 0x00000000fffff984 */ /* 0x000fe20000000800 */
[----:B------:R-:W-:Y:S01]  /*a6d0*/  @!PT LDS RZ, [RZ] ;  /* 0x00000000fffff984 */ /* 0x000fe20000000800 */
[----:B------:R1:W-:Y:S01]  /*a6e0*/  @!P2 LDGSTS.E.BYPASS.LTC128B.128 [R195+0xa000], [R136.64+0x100] ;  /* 0x0a00010088c3afae */ /* 0x0003e2000b901d52 */
[----:B------:R-:W-:Y:S02]  /*a6f0*/  IADD3.X R134, R132, UR6, RZ, P0, !PT ;  /* 0x0000000684867c10 */ /* 0x000fe400087fe4ff */
[----:B------:R-:W-:Y:S01]  /*a700*/  @!P2 LEA R142, P0, R133, c[0x0][0x168], 0x1 ;  /* 0x00005a00858eaa11 */ /* 0x000fe200078008ff */
[----:B------:R1:W-:Y:S01]  /*a710*/  @P4 STS.128 [R195+0x6800], RZ ;  /* 0x006800ffc3004388 */ /* 0x0003e20000000c00 */
[----:B------:R-:W-:Y:S02]  /*a720*/  @!P4 LEA.HI.X R147, R3, c[0x0][0x16c], R134, 0x1, P1 ;  /* 0x00005b000393ca11 */ /* 0x000fe400008f0c86 */
[----:B------:R-:W-:Y:S01]  /*a730*/  @!P2 LEA.HI.X R143, R133, c[0x0][0x16c], R132, 0x1, P0 ;  /* 0x00005b00858faa11 */ /* 0x000fe200000f0c84 */
[----:B------:R-:W-:Y:S01]  /*a740*/  @!PT LDS RZ, [RZ] ;  /* 0x00000000fffff984 */ /* 0x000fe20000000800 */
[----:B------:R-:W-:Y:S01]  /*a750*/  @!PT LDS RZ, [RZ] ;  /* 0x00000000fffff984 */ /* 0x000fe20000000800 */
[----:B------:R-:W-:Y:S01]  /*a760*/  @!PT LDS RZ, [RZ] ;  /* 0x00000000fffff984 */ /* 0x000fe20000000800 */
[----:B------:R1:W-:Y:S01]  /*a770*/  @!P4 LDGSTS.E.BYPASS.LTC128B.128 [R195+0x6800], [R148.64] ;  /* 0x0680000094c3cfae */ /* 0x0003e2000b901d52 */
[C-C-:B------:R-:W-:Y:S02]  /*a780*/  @!P3 LEA.HI.X R153, R3.reuse, c[0x0][0x16c], R134.reuse, 0x1, P6 ;  /* 0x00005b000399ba11 */ /* 0x140fe400030f0c86 */
[C---:B------:R-:W-:Y:S01]  /*a790*/  @!P2 LEA R150, P1, R3.reuse, c[0x0][0x168], 0x1 ;  /* 0x00005a000396aa11 */ /* 0x040fe200078208ff */
[----:B------:R1:W-:Y:S01]  /*a7a0*/  @P3 STS.128 [R195+0x8800], RZ ;  /* 0x008800ffc3003388 */ /* 0x0003e20000000c00 */
[C---:B------:R-:W-:Y:S02]  /*a7b0*/  IADD3 R132, P0, R3.reuse, UR7, RZ ;  /* 0x0000000703847c10 */ /* 0x040fe4000ff1e0ff */
[----:B------:R-:W-:Y:S01]  /*a7c0*/  @!P2 LEA.HI.X R151, R3, c[0x0][0x16c], R134, 0x1, P1 ;  /* 0x00005b000397aa11 */ /* 0x000fe200008f0c86 */
[----:B------:R-:W-:Y:S01]  /*a7d0*/  @!PT LDS RZ, [RZ] ;  /* 0x00000000fffff984 */ /* 0x000fe20000000800 */
[----:B------:R-:W-:Y:S01]  /*a7e0*/  @!PT LDS RZ, [RZ] ;  /* 0x00000000fffff984 */ /* 0x000fe20000000800 */
[----:B------:R-:W-:Y:S01]  /*a7f0*/  @!PT LDS RZ, [RZ] ;  /* 0x00000000fffff984 */ /* 0x000fe20000000800 */
[----:B------:R1:W-:Y:S01]  /*a800*/  @!P3 LDGSTS.E.BYPASS.LTC128B.128 [R195+0x8800], [R144.64+0x80] ;  /* 0x0880008090c3bfae */ /* 0x0003e2000b901d52 */
[C---:B------:R-:W-:Y:S02]  /*a810*/  @!P4 LEA R154, P6, R132.reuse, c[0x0][0x168], 0x1 ;  /* 0x00005a00849aca11 */ /* 0x040fe400078c08ff */
        /* <DEDUP_REMOVED lines=9> */
[C-C-:B------:R-:W-:Y:S01]  /*a8b0*/  @!P3 LEA.HI.X R157, R132.reuse, c[0x0][0x16c], R134.reuse, 0x1, P1 ;  /* 0x00005b00849dba11 */ /* 0x140fe200008f0c86 */
[----:B------:R1:W-:Y:S01]  /*a8c0*/  @P4 STS.128 [R195+0x7000], RZ ;  /* 0x007000ffc3004388 */ /* 0x0003e20000000c00 */
[----:B------:R-:W-:Y:S03]  /*a8d0*/  @!P2 LEA.HI.X R159, R132, c[0x0][0x16c], R134, 0x1, P0 ;  /* 0x00005b00849faa11 */ /* 0x000fe600000f0c86 */
        /* <DEDUP_REMOVED lines=31> */
.L_x_312:
[----:B------:R-:W-:Y:S04]  /*aad0*/  DEPBAR.LE SB0, 0x0 ;  /* 0x000080000000791a */ /* 0x000fe80000000000 */
[----:B------:R-:W-:Y:S01]  /*aae0*/  BAR.SYNC.DEFER_BLOCKING 0x0 ;  /* 0x0000000000007b1d */ /* 0x000fe20000010000 */
[----:B------:R-:W-:Y:S01]  /*aaf0*/  USHF.R.S32.HI UR5, URZ, 0x1f, UR8 ;  /* 0x0000001f3f057899 */ /* 0x000fe20008011408 */
[----:B------:R-:W-:Y:S01]  /*ab00*/  IMAD.U32 R3, RZ, RZ, UR8 ;  /* 0x00000008ff037e24 */ /* 0x000fe2000f8e00ff */
[----:B------:R-:W-:Y:S03]  /*ab10*/  UIMAD UR4, UR11, UR8, URZ ;  /* 0x000000080b0472a4 */ /* 0x000fe6000f8e023f */
[----:B------:R-:W-:Y:S01]  /*ab20*/  IMAD.WIDE.U32 R4, R3, UR12, R214 ;  /* 0x0000000c03047c25 */ /* 0x000fe2000f8e00d6 */
[----:B------:R-:W-:Y:S04]  /*ab30*/  UIMAD UR4, UR5, UR12, UR4 ;  /* 0x0000000c050472a4 */ /* 0x000fe8000f8e0204 */
[C---:B------:R-:W-:Y:S02]  /*ab40*/  @!P4 LEA R6, P6, R4.reuse, c[0x0][0x170], 0x1 ;  /* 0x00005c000406ca11 */ /* 0x040fe400078c08ff */
[----:B------:R-:W-:Y:S02]  /*ab50*/  IADD3 R5, R5, UR4, RZ ;  /* 0x0000000405057c10 */ /* 0x000fe4000fffe0ff */
[C---:B------:R-:W-:Y:S02]  /*ab60*/  @!P3 LEA R14, P1, R4.reuse, c[0x0][0x170], 0x1 ;  /* 0x00005c00040eba11 */ /* 0x040fe400078208ff */
[C-C-:B------:R-:W-:Y:S02]  /*ab70*/  @!P4 LEA.HI.X R7, R4.reuse, c[0x0][0x174], R5.reuse, 0x1, P6 ;  /* 0x00005d000407ca11 */ /* 0x140fe400030f0c05 */
[C-C-:B------:R-:W-:Y:S02]  /*ab80*/  @!P3 LEA.HI.X R15, R4.reuse, c[0x0][0x174], R5.reuse, 0x1, P1 ;  /* 0x00005d00040fba11 */ /* 0x140fe400008f0c05 */
[C---:B------:R-:W-:Y:S02]  /*ab90*/  @!P2 LEA R12, P0, R4.reuse, c[0x0][0x170], 0x1 ;  /* 0x00005c00040caa11 */ /* 0x040fe400078008ff */
[C---:B------:R-:W-:Y:S01]  /*aba0*/  IADD3 R3, P5, R4.reuse, UR14, RZ ;  /* 0x0000000e04037c10 */ /* 0x040fe2000ffbe0ff */
[----:B------:R-:W-:Y:S01]  /*abb0*/  @P4 STS.128 [R195+0xc000], RZ ;  /* 0x00c000ffc3004388 */ /* 0x000fe20000000c00 */
[----:B------:R-:W-:Y:S02]  /*abc0*/  @!P2 LEA.HI.X R13, R4, c[0x0][0x174], R5, 0x1, P0 ;  /* 0x00005d00040daa11 */ /* 0x000fe400000f0c05 */
[----:B------:R-:W-:Y:S01]  /*abd0*/  @!P4 LEA R16, P6, R3, c[0x0][0x170], 0x1 ;  /* 0x00005c000310ca11 */ /* 0x000fe200078c08ff */
[----:B------:R-:W-:Y:S01]  /*abe0*/  @!PT LDS RZ, [RZ] ;  /* 0x00000000fffff984 */ /* 0x000fe20000000800 */
[----:B------:R-:W-:Y:S01]  /*abf0*/  @!PT LDS RZ, [RZ] ;  /* 0x00000000fffff984 */ /* 0x000fe20000000800 */
[----:B------:R-:W-:Y:S01]  /*ac00*/  @!PT LDS RZ, [RZ] ;  /* 0x00000000fffff984 */ /* 0x000fe20000000800 */
[----:B------:R1:W-:Y:S01]  /*ac10*/  @!P4 LDGSTS.E.BYPASS.LTC128B.128 [R195+0xc000], [R6.64] ;  /* 0x0c00000006c3cfae */ /* 0x0003e2000b901d52 */
[----:B------:R-:W-:Y:S02]  /*ac20*/  IADD3.X R5, R5, UR9, RZ, P5, !PT ;  /* 0x0000000905057c10 */ /* 0x000fe4000affe4ff */
[C---:B------:R-:W-:Y:S01]  /*ac30*/  @!P3 LEA R10, P1, R3.reuse, c[0x0][0x170], 0x1 ;  /* 0x00005c00030aba11 */ /* 0x040fe200078208ff */
[----:B------:R-:W-:Y:S01]  /*ac40*/  @P3 STS.128 [R195+0xe000], RZ ;  /* 0x00e000ffc3003388 */ /* 0x000fe20000000c00 */
[C-C-:B------:R-:W-:Y:S02]  /*ac50*/  @!P4 LEA.HI.X R17, R3.reuse, c[0x0][0x174], R5.reuse, 0x1, P6 ;  /* 0x00005d000311ca11 */ /* 0x140fe400030f0c05 */
[C-C-:B------:R-:W-:Y:S01]  /*ac60*/  @!P3 LEA.HI.X R11, R3.reuse, c[0x0][0x174], R5.reuse, 0x1, P1 ;  /* 0x00005d00030bba11 */ /* 0x140fe200008f0c05 */
[----:B------:R-:W-:Y:S01]  /*ac70*/  @!PT LDS RZ, [RZ] ;  /* 0x00000000fffff984 */ /* 0x000fe20000000800 */
[----:B------:R-:W-:Y:S01]  /*ac80*/  @!PT LDS RZ, [RZ] ;  /* 0x00000000fffff984 */ /* 0x000fe20000000800 */
[----:B------:R-:W-:Y:S01]  /*ac90*/  @!PT LDS RZ, [RZ] ;  /* 0x00000000fffff984 */ /* 0x000fe20000000800 */
[----:B------:R2:W-:Y:S01]  /*aca0*/  @!P3 LDGSTS.E.BYPASS.LTC128B.128 [R195+0xe000], [R14.64+0x80] ;  /* 0x0e0000800ec3bfae */ /* 0x0005e2000b901d52 */
[C---:B------:R-:W-:Y:S03]  /*acb0*/  @!P2 LEA R8, P0, R3.reuse, c[0x0][0x170], 0x1 ;  /* 0x00005c000308aa11 */ /* 0x040fe600078008ff */
[----:B------:R-:W-:Y:S01]  /*acc0*/  @P2 STS.128 [R195+0x10000], RZ ;  /* 0x010000ffc3002388 */ /* 0x000fe20000000c00 */
[C---:B------:R-:W-:Y:S03]  /*acd0*/  @!P2 LEA.HI.X R9, R3.reuse, c[0x0][0x174], R5, 0x1, P0 ;  /* 0x00005d000309aa11 */ /* 0x040fe600000f0c05 */
        /* <DEDUP_REMOVED lines=8> */
[----:B------:R3:W-:Y:S01]  /*ad60*/  @!P4 LDGSTS.E.BYPASS.LTC128B.128 [R195+0xc800], [R16.64] ;  /* 0x0c80000010c3cfae */ /* 0x0007e2000b901d52 */
[----:B-1----:R-:W-:Y:S03]  /*ad70*/  IADD3 R6, P5, R3, UR14, RZ ;  /* 0x0000000e03067c10 */ /* 0x002fe6000ffbe0ff */
[----:B------:R-:W-:Y:S01]  /*ad80*/  @P3 STS.128 [R195+0xe800], RZ ;  /* 0x00e800ffc3003388 */ /* 0x000fe20000000c00 */
[C---:B------:R-:W-:Y:S03]  /*ad90*/  @!P4 LEA R28, P1, R6.reuse, c[0x0][0x170], 0x1 ;  /* 0x00005c00061cca11 */ /* 0x040fe600078208ff */
[----:B------:R-:W-:Y:S01]  /*ada0*/  @!PT LDS RZ, [RZ] ;  /* 0x00000000fffff984 */ /* 0x000fe20000000800 */
[----:B------:R-:W-:Y:S01]  /*adb0*/  @!PT LDS RZ, [RZ] ;  /* 0x00000000fffff984 */ /* 0x000fe20000000800 */
[----:B------:R-:W-:Y:S01]  /*adc0*/  @!PT LDS RZ, [RZ] ;  /* 0x00000000fffff984 */ /* 0x000fe20000000800 */
[----:B------:R1:W-:Y:S01]  /*add0*/  @!P3 LDGSTS.E.BYPASS.LTC128B.128 [R195+0xe800], [R10.64+0x80] ;  /* 0x0e8000800ac3bfae */ /* 0x0003e2000b901d52 */
        /* <DEDUP_REMOVED lines=9> */
[C---:B------:R-:W-:Y:S02]  /*ae70*/  @!P2 LEA R22, P5, R6.reuse, c[0x0][0x170], 0x1 ;  /* 0x00005c000616aa11 */ /* 0x040fe400078a08ff */
[C---:B------:R-:W-:Y:S01]  /*ae80*/  IADD3 R4, P6, R6.reuse, UR14, RZ ;  /* 0x0000000e06047c10 */ /* 0x040fe2000ffde0ff */
[----:B------:R-:W-:Y:S01]  /*ae90*/  @P4 STS.128 [R195+0xd000], RZ ;  /* 0x00d000ffc3004388 */ /* 0x000fe20000000c00 */
[----:B------:R-:W-:Y:S02]  /*aea0*/  @!P2 LEA.HI.X R23, R6, c[0x0][0x174], R5, 0x1, P5 ;  /* 0x00005d000617aa11 */ /* 0x000fe400028f0c05 */
[----:B------:R-:W-:Y:S01]  /*aeb0*/  IADD3.X R3, R5, UR9, RZ, P6, !PT ;  /* 0x0000000905037c10 */ /* 0x000fe2000b7fe4ff */
[----:B------:R-:W-:Y:S01]  /*aec0*/  @!PT LDS RZ, [RZ] ;  /* 0x00000000fffff984 */ /* 0x000fe20000000800 */
[----:B------:R-:W-:Y:S01]  /*aed0*/  @!PT LDS RZ, [RZ] ;  /* 0x00000000fffff984 */ /* 0x000fe20000000800 */
[----:B------:R-:W-:Y:S01]  /*aee0*/  @!PT LDS RZ, [RZ] ;  /* 0x00000000fffff984 */ /* 0x000fe20000000800 */
[----:B------:R4:W-:Y:S01]  /*aef0*/  @!P4 LDGSTS.E.BYPASS.LTC128B.128 [R195+0xd000], [R28.64] ;  /* 0x0d0000001cc3cfae */ /* 0x0009e2000b901d52 */
[C---:B------:R-:W-:Y:S02]  /*af00*/  @!P4 LEA R26, P6, R4.reuse, c[0x0][0x170], 0x1 ;  /* 0x00005c00041aca11 */ /* 0x040fe400078c08ff */
        /* <DEDUP_REMOVED lines=9> */
[----:B------:R-:W-:Y:S01]  /*afa0*/  ISETP.LT.AND P5, PT, RZ, UR8, PT ;  /* 0x00000008ff007c0c */ /* 0x000fe2000bfa1270 */
[----:B------:R-:W-:Y:S01]  /*afb0*/  @P2 STS.128 [R195+0x11000], RZ ;  /* 0x011000ffc3002388 */ /* 0x000fe20000000c00 */
[----:B------:R-:W-:Y:S03]  /*afc0*/  @!P2 LEA.HI.X R19, R4, c[0x0][0x174], R3, 0x1, P0 ;  /* 0x00005d000413aa11 */ /* 0x000fe600000f0c03 */
        /* <DEDUP_REMOVED lines=20> */
[----:B-1----:R-:W1:Y:S04]  /*b110*/  LDSM.16.M88.4 R8, [R193+0x6000] ;  /* 0x00600000c108783b */ /* 0x002e680000000200 */
[----:B-----5:R-:W-:Y:S04]  /*b120*/  LDSM.16.M88.4 R24, [R193+0x7000] ;  /* 0x00700000c118783b */ /* 0x020fe80000000200 */
[----:B------:R-:W0:Y:S04]  /*b130*/  LDGDEPBAR ;  /* 0x00000000000079af */ /* 0x000e280000000000 */
[----:B------:R-:W-:Y:S04]  /*b140*/  LDSM.16.M88.4 R132, [R193+0x7800] ;  /* 0x00780000c184783b */ /* 0x000fe80000000200 */
[----:B------:R-:W-:Y:S04]  /*b150*/  LDSM.16.M88.4 R136, [R192] ;  /* 0x00000000c088783b */ /* 0x000fe80000000200 */
[----:B---3--:R-:W2:Y:S04]  /*b160*/  LDSM.16.M88.4 R16, [R193+0x6800] ;  /* 0x00680000c110783b */ /* 0x008ea80000000200 */
[----:B------:R-:W3:Y:S04]  /*b170*/  LDSM.16.M88.4 R140, [R191] ;  /* 0x00000000bf8c783b */ /* 0x000ee80000000200 */
[----:B------:R-:W5:Y:S04]  /*b180*/  LDSM.16.M88.4 R144, [R183] ;  /* 0x00000000b790783b */ /* 0x000f680000000200 */
[----:B------:R-:W3:Y:S04]  /*b190*/  LDSM.16.M88.4 R148, [R182] ;  /* 0x00000000b694783b */ /* 0x000ee80000000200 */
[----:B------:R-:W3:Y:S01]  /*b1a0*/  LDSM.16.M88.4 R152, [R181] ;  /* 0x00000000b598783b */ /* 0x000ee20000000200 */
[C---:B-1----:R-:W-:Y:S03]  /*b1b0*/  HMMA.16816.F32.BF16 R4, R32.reuse, R8, RZ ;  /* 0x000000082004723c */ /* 0x042fe600000418ff */
[----:B------:R-:W-:Y:S04]  /*b1c0*/  LDSM.16.M88.4 R156, [R190] ;  /* 0x00000000be9c783b */ /* 0x000fe80000000200 */
[----:B------:R-:W1:Y:S01]  /*b1d0*/  LDSM.16.M88.4 R160, [R187+0x6000] ;  /* 0x00600000bba0783b */ /* 0x000e620000000200 */
[C---:B------:R-:W-:Y:S03]  /*b1e0*/  HMMA.16816.F32.BF16 R8, R32.reuse, R10, RZ ;  /* 0x0000000a2008723c */ /* 0x040fe600000418ff */
[----:B------:R-:W1:Y:S04]  /*b1f0*/  LDSM.16.M88.4 R164, [R187+0x6800] ;  /* 0x00680000bba4783b */ /* 0x000e680000000200 */
[----:B------:R-:W-:Y:S01]  /*b200*/  LDSM.16.M88.4 R168, [R187+0x7800] ;  /* 0x00780000bba8783b */ /* 0x000fe20000000200 */
[C---:B--2---:R-:W-:Y:S08]  /*b210*/  HMMA.16816.F32.BF16 R12, R32.reuse, R16, RZ ;  /* 0x00000010200c723c */ /* 0x044ff000000418ff */
[C---:B------:R-:W-:Y:S08]  /*b220*/  HMMA.16816.F32.BF16 R16, R32.reuse, R18, RZ ;  /* 0x000000122010723c */ /* 0x040ff000000418ff */
[C---:B------:R-:W-:Y:S08]  /*b230*/  HMMA.16816.F32.BF16 R20, R32.reuse, R24, RZ ;  /* 0x000000182014723c */ /* 0x040ff000000418ff */
[C---:B------:R-:W-:Y:S08]  /*b240*/  HMMA.16816.F32.BF16 R24, R32.reuse, R26, RZ ;  /* 0x0000001a2018723c */ /* 0x040ff000000418ff */
[C---:B----4-:R-:W-:Y:S08]  /*b250*/  HMMA.16816.F32.BF16 R28, R32.reuse, R132, RZ ;  /* 0x00000084201c723c */ /* 0x050ff000000418ff */
[----:B------:R-:W-:Y:S01]  /*b260*/  HMMA.16816.F32.BF16 R32, R32, R134, RZ ;  /* 0x000000862020723c */ /* 0x000fe200000418ff */
[----:B------:R-:W2:Y:S07]  /*b270*/  LDSM.16.M88.4 R132, [R187+0x7000] ;  /* 0x00700000bb84783b */ /* 0x000eae0000000200 */
[C---:B---3--:R-:W-:Y:S08]  /*b280*/  HMMA.16816.F32.BF16 R4, R136.reuse, R140, R4 ;  /* 0x0000008c8804723c */ /* 0x048ff00000041804 */
[C---:B------:R-:W-:Y:S01]  /*b290*/  HMMA.16816.F32.BF16 R8, R136.reuse, R142, R8 ;  /* 0x0000008e8808723c */ /* 0x040fe20000041808 */
[----:B------:R-:W-:Y:S07]  /*b2a0*/  LDSM.16.M88.4 R140, [R189] ;  /* 0x00000000bd8c783b */ /* 0x000fee0000000200 */
[C---:B-----5:R-:W-:Y:S08]  /*b2b0*/  HMMA.16816.F32.BF16 R12, R136.reuse, R144, R12 ;  /* 0x00000090880c723c */ /* 0x060ff0000004180c */
        /* <DEDUP_REMOVED lines=8> */
[----:B------:R-:W3:Y:S03]  /*b340*/  LDSM.16.M88.4 R152, [R180+0x1800] ;  /* 0x00180000b498783b */ /* 0x000ee60000000200 */
[C---:B-1----:R-:W-:Y:S08]  /*b350*/  HMMA.16816.F32.BF16 R4, R156.reuse, R160, R4 ;  /* 0x000000a09c04723c */ /* 0x042ff00000041804 */
[C---:B------:R-:W-:Y:S01]  /*b360*/  HMMA.16816.F32.BF16 R8, R156.reuse, R162, R8 ;  /* 0x000000a29c08723c */ /* 0x040fe20000041808 */
[----:B------:R-:W-:Y:S07]  /*b370*/  LDSM.16.M88.4 R160, [R193+0x8000] ;  /* 0x00800000c1a0783b */ /* 0x000fee0000000200 */
[C---:B------:R-:W-:Y:S08]  /*b380*/  HMMA.16816.F32.BF16 R12, R156.reuse, R164, R12 ;  /* 0x000000a49c0c723c */ /* 0x040ff0000004180c */
[C---:B------:R-:W-:Y:S01]  /*b390*/  HMMA.16816.F32.BF16 R16, R156.reuse, R166, R16 ;  /* 0x000000a69c10723c */ /* 0x040fe20000041810 */
[----:B------:R-:W-:Y:S07]  /*b3a0*/  LDSM.16.M88.4 R164, [R193+0x8800] ;  /* 0x00880000c1a4783b */ /* 0x000fee0000000200 */
[C---:B--2---:R-:W-:Y:S08]  /*b3b0*/  HMMA.16816.F32.BF16 R20, R156.reuse, R132, R20 ;  /* 0x000000849c14723c */ /* 0x044ff00000041814 */
[C---:B------:R-:W-:Y:S01]  /*b3c0*/  HMMA.16816.F32.BF16 R24, R156.reuse, R134, R24 ;  /* 0x000000869c18723c */ /* 0x040fe20000041818 */
[----:B------:R-:W1:Y:S07]  /*b3d0*/  LDSM.16.M88.4 R132, [R194+0x2000] ;  /* 0x00200000c284783b */ /* 0x000e6e0000000200 */
[C---:B------:R-:W-:Y:S08]  /*b3e0*/  HMMA.16816.F32.BF16 R28, R156.reuse, R168, R28 ;  /* 0x000000a89c1c723c */ /* 0x040ff0000004181c */
[----:B------:R-:W-:Y:S01]  /*b3f0*/  HMMA.16816.F32.BF16 R32, R156, R170, R32 ;  /* 0x000000aa9c20723c */ /* 0x000fe20000041820 */
[----:B------:R-:W2:Y:S04]  /*b400*/  LDSM.16.M88.4 R156, [R193+0x9000] ;  /* 0x00900000c19c783b */ /* 0x000ea80000000200 */
[----:B------:R-:W1:Y:S03]  /*b410*/  LDSM.16.M88.4 R168, [R193+0x9800] ;  /* 0x00980000c1a8783b */ /* 0x000e660000000200 */
[C---:B---3--:R-:W-:Y:S08]  /*b420*/  HMMA.16816.F32.BF16 R4, R140.reuse, R144, R4 ;  /* 0x000000908c04723c */ /* 0x048ff00000041804 */
[C---:B------:R-:W-:Y:S01]  /*b430*/  HMMA.16816.F32.BF16 R8, R140.reuse, R146, R8 ;  /* 0x000000928c08723c */ /* 0x040fe20000041808 */
[----:B------:R-:W-:Y:S07]  /*b440*/  LDSM.16.M88.4 R144, [R179] ;  /* 0x00000000b390783b */ /* 0x000fee0000000200 */
[C---:B----4-:R-:W-:Y:S08]  /*b450*/  HMMA.16816.F32.BF16 R12, R140.reuse, R148, R12 ;  /* 0x000000948c0c723c */ /* 0x050ff0000004180c */
[C---:B------:R-:W-:Y:S01]  /*b460*/  HMMA.16816.F32.BF16 R16, R140.reuse, R150, R16 ;  /* 0x000000968c10723c */ /* 0x040fe20000041810 */
[----:B------:R-:W-:Y:S07]  /*b470*/  LDSM.16.M88.4 R148, [R178] ;  /* 0x00000000b294783b */ /* 0x000fee0000000200 */
[C---:B-----5:R-:W-:Y:S08]  /*b480*/  HMMA.16816.F32.BF16 R20, R140.reuse, R136, R20 ;  /* 0x000000888c14723c */ /* 0x060ff00000041814 */
[C---:B------:R-:W-:Y:S01]  /*b490*/  HMMA.16816.F32.BF16 R24, R140.reuse, R138, R24 ;  /* 0x0000008a8c18723c */ /* 0x040fe20000041818 */
[----:B------:R-:W3:Y:S07]  /*b4a0*/  LDSM.16.M88.4 R136, [R192+0x2000] ;  /* 0x00200000c088783b */ /* 0x000eee0000000200 */
[C---:B------:R-:W-:Y:S08]  /*b4b0*/  HMMA.16816.F32.BF16 R28, R140.reuse, R152, R28 ;  /* 0x000000988c1c723c */ /* 0x040ff0000004181c */
[----:B------:R-:W-:Y:S01]  /*b4c0*/  HMMA.16816.F32.BF16 R32, R140, R154, R32 ;  /* 0x0000009a8c20723c */ /* 0x000fe20000041820 */
[----:B------:R-:W4:Y:S04]  /*b4d0*/  LDSM.16.M88.4 R140, [R177] ;  /* 0x00000000b18c783b */ /* 0x000f280000000200 */
[----:B------:R-:W5:Y:S03]  /*b4e0*/  LDSM.16.M88.4 R152, [R176] ;  /* 0x00000000b098783b */ /* 0x000f660000000200 */
        /* <DEDUP_REMOVED lines=15> */
[----:B------:R-:W-:Y:S07]  /*b5e0*/  LDSM.16.M88.4 R144, [R180+0x2000] ;  /* 0x00200000b490783b */ /* 0x000fee0000000200 */
[C---:B------:R-:W-:Y:S08]  /*b5f0*/  HMMA.16816.F32.BF16 R12, R136.reuse, R148, R12 ;  /* 0x00000094880c723c */ /* 0x040ff0000004180c */
[C---:B------:R-:W-:Y:S01]  /*b600*/  HMMA.16816.F32.BF16 R16, R136.reuse, R150, R16 ;  /* 0x000000968810723c */ /* 0x040fe20000041810 */
[----:B------:R-:W-:Y:S07]  /*b610*/  LDSM.16.M88.4 R148, [R180+0x2800] ;  /* 0x00280000b494783b */ /* 0x000fee0000000200 */
[C---:B----4-:R-:W-:Y:S08]  /*b620*/  HMMA.16816.F32.BF16 R20, R136.reuse, R140, R20 ;  /* 0x0000008c8814723c */ /* 0x050ff00000041814 */
[C---:B------:R-:W-:Y:S01]  /*b630*/  HMMA.16816.F32.BF16 R24, R136.reuse, R142, R24 ;  /* 0x0000008e8818723c */ /* 0x040fe20000041818 */
[----:B------:R-:W3:Y:S07]  /*b640*/  LDSM.16.M88.4 R140, [R189+0x2000] ;  /* 0x00200000bd8c783b */ /* 0x000eee0000000200 */
[C---:B-----5:R-:W-:Y:S08]  /*b650*/  HMMA.16816.F32.BF16 R28, R136.reuse, R152, R28 ;  /* 0x00000098881c723c */ /* 0x060ff0000004181c */
[----:B------:R-:W-:Y:S01]  /*b660*/  HMMA.16816.F32.BF16 R32, R136, R154, R32 ;  /* 0x0000009a8820723c */ /* 0x000fe20000041820 */
[----:B------:R-:W4:Y:S04]  /*b670*/  LDSM.16.M88.4 R136, [R180+0x3000] ;  /* 0x00300000b488783b */ /* 0x000f280000000200 */
[----:B------:R-:W5:Y:S03]  /*b680*/  LDSM.16.M88.4 R152, [R180+0x3800] ;  /* 0x00380000b498783b */ /* 0x000f660000000200 */
        /* <DEDUP_REMOVED lines=16> */
[C---:B------:R-:W-:Y:S08]  /*b790*/  HMMA.16816.F32.BF16 R12, R140.reuse, R148, R12 ;  /* 0x000000948c0c723c */ /* 0x040ff0000004180c */
[C---:B------:R-:W-:Y:S01]  /*b7a0*/  HMMA.16816.F32.BF16 R16, R140.reuse, R150, R16 ;  /* 0x000000968c10723c */ /* 0x040fe20000041810 */
[----:B------:R-:W-:Y:S07]  /*b7b0*/  LDSM.16.M88.4 R148, [R174] ;  /* 0x00000000ae94783b */ /* 0x000fee0000000200 */
[C---:B----4-:R-:W-:Y:S08]  /*b7c0*/  HMMA.16816.F32.BF16 R20, R140.reuse, R136, R20 ;  /* 0x000000888c14723c */ /* 0x050ff00000041814 */
[C---:B------:R-:W-:Y:S01]  /*b7d0*/  HMMA.16816.F32.BF16 R24, R140.reuse, R138, R24 ;  /* 0x0000008a8c18723c */ /* 0x040fe20000041818 */
[----:B------:R-:W3:Y:S07]  /*b7e0*/  LDSM.16.M88.4 R136, [R192+0x4000] ;  /* 0x00400000c088783b */ /* 0x000eee0000000200 */
[C---:B-----5:R-:W-:Y:S08]  /*b7f0*/  HMMA.16816.F32.BF16 R28, R140.reuse, R152, R28 ;  /* 0x000000988c1c723c */ /* 0x060ff0000004181c */
        /* <DEDUP_REMOVED lines=29> */
[C---:B-1----:R-:W-:Y:S01]  /*b9d0*/  HMMA.16816.F32.BF16 R4, R156.reuse, R160, R4 ;  /* 0x000000a09c04723c */ /* 0x042fe20000041804 */
[----:B------:R-:W-:Y:S04]  /*b9e0*/  DEPBAR.LE SB0, 0x0 ;  /* 0x000080000000791a */ /* 0x000fe80000000000 */
[----:B------:R-:W-:Y:S03]  /*b9f0*/  BAR.SYNC.DEFER_BLOCKING 0x0 ;  /* 0x0000000000007b1d */ /* 0x000fe60000010000 */
[C---:B------:R-:W-:Y:S08]  /*ba00*/  HMMA.16816.F32.BF16 R8, R156.reuse, R162, R8 ;  /* 0x000000a29c08723c */ /* 0x040ff00000041808 */
[C---:B------:R-:W-:Y:S08]  /*ba10*/  HMMA.16816.F32.BF16 R12, R156.reuse, R164, R12 ;  /* 0x000000a49c0c723c */ /* 0x040ff0000004180c */
[C---:B------:R-:W-:Y:S08]  /*ba20*/  HMMA.16816.F32.BF16 R16, R156.reuse, R166, R16 ;  /* 0x000000a69c10723c */ /* 0x040ff00000041810 */
[C---:B--2---:R-:W-:Y:S08]  /*ba30*/  HMMA.16816.F32.BF16 R20, R156.reuse, R132, R20 ;  /* 0x000000849c14723c */ /* 0x044ff00000041814 */
[C---:B------:R-:W-:Y:S08]  /*ba40*/  HMMA.16816.F32.BF16 R24, R156.reuse, R134, R24 ;  /* 0x000000869c18723c */ /* 0x040ff00000041818 */
[C---:B------:R-:W-:Y:S08]  /*ba50*/  HMMA.16816.F32.BF16 R28, R156.reuse, R168, R28 ;  /* 0x000000a89c1c723c */ /* 0x040ff0000004181c */
[----:B------:R-:W-:Y:S08]  /*ba60*/  HMMA.16816.F32.BF16 R32, R156, R170, R32 ;  /* 0x000000aa9c20723c */ /* 0x000ff00000041820 */
[C---:B---3--:R-:W-:Y:S08]  /*ba70*/  HMMA.16816.F32.BF16 R4, R140.reuse, R144, R4 ;  /* 0x000000908c04723c */ /* 0x048ff00000041804 */
[C---:B------:R-:W-:Y:S08]  /*ba80*/  HMMA.16816.F32.BF16 R8, R140.reuse, R146, R8 ;  /* 0x000000928c08723c */ /* 0x040ff00000041808 */
[C---:B------:R-:W-:Y:S08]  /*ba90*/  HMMA.16816.F32.BF16 R12, R140.reuse, R148, R12 ;  /* 0x000000948c0c723c */ /* 0x040ff0000004180c */
[C---:B------:R-:W-:Y:S08]  /*baa0*/  HMMA.16816.F32.BF16 R16, R140.reuse, R150, R16 ;  /* 0x000000968c10723c */ /* 0x040ff00000041810 */
[C---:B----4-:R-:W-:Y:S08]  /*bab0*/  HMMA.16816.F32.BF16 R20, R140.reuse, R136, R20 ;  /* 0x000000888c14723c */ /* 0x050ff00000041814 */
[C---:B------:R-:W-:Y:S08]  /*bac0*/  HMMA.16816.F32.BF16 R24, R140.reuse, R138, R24 ;  /* 0x0000008a8c18723c */ /* 0x040ff00000041818 */
[C---:B-----5:R-:W-:Y:S08]  /*bad0*/  HMMA.16816.F32.BF16 R28, R140.reuse, R152, R28 ;  /* 0x000000988c1c723c */ /* 0x060ff0000004181c */
[----:B------:R-:W-:Y:S01]  /*bae0*/  HMMA.16816.F32.BF16 R32, R140, R154, R32 ;  /* 0x0000009a8c20723c */ /* 0x000fe20000041820 */
[----:B------:R-:W-:-:S07]  /*baf0*/  @P5 BRA `(.L_x_314) ;  /* 0xffffe95000005947 */ /* 0x000fce000383ffff */
.L_x_313:
[----:B------:R-:W-:Y:S01]  /*bb00*/  FMNMX.FTZ R132, R4, R2, !PT ;  /* 0x0000000204847209 */ /* 0x000fe20007810000 */
[----:B------:R-:W-:Y:S01]  /*bb10*/  USHF.L.U32 UR30, UR8, 0x1, URZ ;  /* 0x00000001081e7899 */ /* 0x000fe2000800063f */
[----:B------:R-:W-:Y:S01]  /*bb20*/  FMNMX.FTZ R3, R6, R0, !PT ;  /* 0x0000000006037209 */ /* 0x000fe20007810000 */
[----:B------:R-:W-:Y:S01]  /*bb30*/  UIADD3 UR4, UR22, -0x61c88647, URZ ;  /* 0x9e3779b916047890 */ /* 0x000fe2000fffe03f */
[----:B------:R-:W-:Y:S01]  /*bb40*/  FMNMX.FTZ R132, R5, R132, !PT ;  /* 0x0000008405847209 */ /* 0x000fe20007810000 */
[----:B-1----:R-:W-:Y:S01]  /*bb50*/  LDSM.16.MT88.4 R140, [R188+0xc000] ;  /* 0x00c00000bc8c783b */ /* 0x002fe20000004200 */
[----:B------:R-:W-:Y:S01]  /*bb60*/  FMNMX.FTZ R3, R7, R3, !PT ;  /* 0x0000000307037209 */ /* 0x000fe20007810000 */
[----:B------:R-:W-:Y:S01]  /*bb70*/  UIADD3 UR17, UR22, -0x4ab325aa, URZ ;  /* 0xb54cda5616117890 */ /* 0x000fe2000fffe03f */
[----:B------:R-:W-:Y:S01]  /*bb80*/  FMNMX.FTZ R132, R8, R132, !PT ;  /* 0x0000008408847209 */ /* 0x000fe20007810000 */
[----:B------:R-:W-:Y:S01]  /*bb90*/  UIADD3 UR5, UR23, 0x646e171e, URZ ;  /* 0x646e171e17057890 */ /* 0x000fe2000fffe03f */
[----:B------:R-:W-:Y:S01]  /*bba0*/  FMNMX.FTZ R3, R10, R3, !PT ;  /* 0x000000030a037209 */ /* 0x000fe20007810000 */
[----:B------:R-:W-:Y:S01]  /*bbb0*/  UIADD3 UR8, UR8, -0x1, URZ ;  /* 0xffffffff08087890 */ /* 0x000fe2000fffe03f */
        /* <DEDUP_REMOVED lines=28> */
[----:B------:R-:W-:Y:S01]  /*bd80*/  MOV R135, UR23 ;  /* 0x0000001700877c02 */ /* 0x000fe20008000f00 */
[----:B------:R-:W-:Y:S01]  /*bd90*/  SHFL.BFLY PT, R134, R132, 0x2, 0x1f ;  /* 0x0c401f0084867f89 */ /* 0x000fe200000e0000 */
[----:B------:R-:W-:Y:S05]  /*bda0*/  LOP3.LUT R220, R209, UR29, R212, 0x96, !PT ;  /* 0x0000001dd1dc7c12 */ /* 0x000fea000f8e96d4 */
[----:B------:R-:W-:Y:S02]  /*bdb0*/  IMAD.WIDE.U32 R220, R220, -0x326172a9, RZ ;  /* 0xcd9e8d57dcdc7825 */ /* 0x000fe400078e00ff */
[----:B------:R-:W1:Y:S02]  /*bdc0*/  SHFL.BFLY PT, R133, R3, 0x2, 0x1f ;  /* 0x0c401f0003857f89 */ /* 0x000e6400000e0000 */
[----:B-1----:R-:W-:Y:S02]  /*bdd0*/  FMNMX.FTZ R133, R3, R133, !PT ;  /* 0x0000008503857209 */ /* 0x002fe40007810000 */
[----:B------:R-:W-:Y:S04]  /*bde0*/  FMNMX.FTZ R134, R132, R134, !PT ;  /* 0x0000008684867209 */ /* 0x000fe80007810000 */
[----:B------:R-:W1:Y:S08]  /*bdf0*/  SHFL.BFLY PT, R3, R133, 0x1, 0x1f ;  /* 0x0c201f0085037f89 */ /* 0x000e7000000e0000 */
[----:B------:R-:W2:Y:S01]  /*be00*/  SHFL.BFLY PT, R132, R134, 0x1, 0x1f ;  /* 0x0c201f0086847f89 */ /* 0x000ea200000e0000 */
[----:B-1----:R-:W-:Y:S05]  /*be10*/  FMNMX.FTZ R3, R133, R3, !PT ;  /* 0x0000000385037209 */ /* 0x002fea0007810000 */
[C---:B------:R-:W-:Y:S02]  /*be20*/  FMUL.FTZ R166, R3.reuse, c[0x0][0x23c] ;  /* 0x00008f0003a67a20 */ /* 0x040fe40000410000 */
[----:B------:R-:W-:Y:S01]  /*be30*/  FADD.FTZ R0, -R3, R0 ;  /* 0x0000000003007221 */ /* 0x000fe20000010100 */
[----:B--2---:R-:W-:Y:S03]  /*be40*/  FMNMX.FTZ R132, R134, R132, !PT ;  /* 0x0000008486847209 */ /* 0x004fe60007810000 */
[----:B------:R-:W-:Y:S01]  /*be50*/  FMUL.FTZ R0, R0, c[0x0][0x23c] ;  /* 0x00008f0000007a20 */ /* 0x000fe20000410000 */
[C---:B------:R-:W-:Y:S01]  /*be60*/  FSETP.NEU.FTZ.AND P0, PT, R132.reuse, -INF , PT ;  /* 0xff8000008400780b */ /* 0x040fe20003f1d000 */
[C---:B------:R-:W-:Y:S02]  /*be70*/  FMUL.FTZ R167, R132.reuse, c[0x0][0x23c] ;  /* 0x00008f0084a77a20 */ /* 0x040fe40000410000 */
[----:B------:R-:W-:Y:S02]  /*be80*/  FADD.FTZ R2, -R132, R2 ;  /* 0x0000000284027221 */ /* 0x000fe40000010100 */
[----:B------:R-:W-:Y:S01]  /*be90*/  MUFU.EX2 R0, R0 ;  /* 0x0000000000007308 */ /* 0x000fe20000000800 */
[----:B------:R-:W-:Y:S01]  /*bea0*/  FSEL R167, R167, RZ, P0 ;  /* 0x000000ffa7a77208 */ /* 0x000fe20000000000 */
[----:B------:R-:W-:Y:S01]  /*beb0*/  FMUL.FTZ R2, R2, c[0x0][0x23c] ;  /* 0x00008f0002027a20 */ /* 0x000fe20000410000 */
[----:B------:R-:W-:Y:S03]  /*bec0*/  FSETP.NEU.FTZ.AND P0, PT, R3, -INF , PT ;  /* 0xff8000000300780b */ /* 0x000fe60003f1d000 */
[----:B------:R-:W-:Y:S01]  /*bed0*/  FFMA.FTZ R134, R8, c[0x0][0x23c], -R167 ;  /* 0x00008f0008867a23 */ /* 0x000fe200000108a7 */
[----:B------:R-:W-:Y:S01]  /*bee0*/  LOP3.LUT R8, R213, UR30, R135, 0x96, !PT ;  /* 0x0000001ed5087c12 */ /* 0x000fe2000f8e9687 */
[--C-:B------:R-:W-:Y:S01]  /*bef0*/  FFMA.FTZ R135, R9, c[0x0][0x23c], -R167.reuse ;  /* 0x00008f0009877a23 */ /* 0x100fe200000108a7 */
[----:B------:R-:W-:Y:S01]  /*bf00*/  FSEL R166, R166, RZ, P0 ;  /* 0x000000ffa6a67208 */ /* 0x000fe20000000000 */
[--C-:B------:R-:W-:Y:S01]  /*bf10*/  FFMA.FTZ R162, R4, c[0x0][0x23c], -R167.reuse ;  /* 0x00008f0004a27a23 */ /* 0x100fe200000108a7 */
[----:B------:R-:W1:Y:S01]  /*bf20*/  MUFU.EX2 R2, R2 ;  /* 0x0000000200027308 */ /* 0x000e620000000800 */
[----:B------:R-:W-:Y:S01]  /*bf30*/  IMAD.WIDE.U32 R152, R8, -0x326172a9, RZ ;  /* 0xcd9e8d5708987825 */ /* 0x000fe200078e00ff */
[----:B------:R-:W-:Y:S03]  /*bf40*/  UIADD3 UR30, UR30, 0x1, URZ ;  /* 0x000000011e1e7890 */ /* 0x000fe6000fffe03f */
[----:B------:R-:W-:Y:S01]  /*bf50*/  FFMA.FTZ R160, R10, c[0x0][0x23c], -R166 ;  /* 0x00008f000aa07a23 */ /* 0x000fe200000108a6 */
[----:B------:R-:W-:Y:S01]  /*bf60*/  LOP3.LUT R8, R153, UR4, R210, 0x96, !PT ;  /* 0x0000000499087c12 */ /* 0x000fe2000f8e96d2 */
[----:B------:R-:W-:Y:S01]  /*bf70*/  FFMA.FTZ R161, R11, c[0x0][0x23c], -R166 ;  /* 0x00008f000ba17a23 */ /* 0x000fe200000108a6 */
[----:B------:R-:W-:Y:S01]  /*bf80*/  LOP3.LUT R152, R221, UR28, R152, 0x96, !PT ;  /* 0x0000001cdd987c12 */ /* 0x000fe2000f8e9698 */
[----:B------:R-:W-:Y:S01]  /*bf90*/  FFMA.FTZ R164, R6, c[0x0][0x23c], -R166 ;  /* 0x00008f0006a47a23 */ /* 0x000fe200000108a6 */
[----:B------:R-:W-:Y:S01]  /*bfa0*/  MUFU.EX2 R134, R134 ;  /* 0x0000008600867308 */ /* 0x000fe20000000800 */
[----:B------:R-:W-:Y:S04]  /*bfb0*/  IMAD.WIDE.U32 R150, R8, -0x2daee0ad, RZ ;  /* 0xd2511f5308967825 */ /* 0x000fe800078e00ff */
[----:B------:R-:W-:Y:S01]  /*bfc0*/  IMAD.WIDE.U32 R152, R152, -0x2daee0ad, RZ ;  /* 0xd2511f5398987825 */ /* 0x000fe200078e00ff */
[----:B------:R-:W-:Y:S03]  /*bfd0*/  LOP3.LUT R8, R151, UR27, R208, 0x96, !PT ;  /* 0x0000001b97087c12 */ /* 0x000fe6000f8e96d0 */
[----:B------:R-:W-:Y:S01]  /*bfe0*/  FFMA.FTZ R165, R7, c[0x0][0x23c], -R166 ;  /* 0x00008f0007a57a23 */ /* 0x000fe200000108a6 */
[----:B------:R-:W-:Y:S01]  /*bff0*/  LOP3.LUT R150, R153, UR25, R150, 0x96, !PT ;  /* 0x0000001999967c12 */ /* 0x000fe2000f8e9696 */
[----:B------:R-:W-:Y:S01]  /*c000*/  IMAD.WIDE.U32 R148, R8, -0x326172a9, RZ ;  /* 0xcd9e8d5708947825 */ /* 0x000fe200078e00ff */
[----:B------:R-:W2:Y:S03]  /*c010*/  MUFU.EX2 R135, R135 ;  /* 0x0000008700877308 */ /* 0x000ea60000000800 */
[----:B------:R-:W-:Y:S01]  /*c020*/  IMAD.WIDE.U32 R150, R150, -0x326172a9, RZ ;  /* 0xcd9e8d5796967825 */ /* 0x000fe200078e00ff */
[----:B------:R-:W-:Y:S03]  /*c030*/  LOP3.LUT R8, R149, UR26, R220, 0x96, !PT ;  /* 0x0000001a95087c12 */ /* 0x000fe6000f8e96dc */
[----:B------:R-:W-:Y:S01]  /*c040*/  FFMA.FTZ R163, R5, c[0x0][0x23c], -R167 ;  /* 0x00008f0005a37a23 */ /* 0x000fe200000108a7 */
[----:B------:R-:W-:Y:S01]  /*c050*/  LOP3.LUT R148, R151, UR24, R148, 0x96, !PT ;  /* 0x0000001897947c12 */ /* 0x000fe2000f8e9694 */
[----:B------:R-:W-:Y:S01]  /*c060*/  IMAD.WIDE.U32 R8, R8, -0x2daee0ad, RZ ;  /* 0xd2511f5308087825 */ /* 0x000fe200078e00ff */
[----:B------:R-:W-:Y:S03]  /*c070*/  MUFU.EX2 R160, R160 ;  /* 0x000000a000a07308 */ /* 0x000fe60000000800 */
[----:B------:R-:W-:Y:S01]  /*c080*/  IMAD.WIDE.U32 R148, R148, -0x2daee0ad, RZ ;  /* 0xd2511f5394947825 */ /* 0x000fe200078e00ff */
[----:B------:R-:W-:Y:S03]  /*c090*/  LOP3.LUT R152, R9, UR21, R152, 0x96, !PT ;  /* 0x0000001509987c12 */ /* 0x000fe6000f8e9698 */
[----:B-1----:R-:W-:Y:S01]  /*c0a0*/  FMUL.FTZ R9, R2, R125 ;  /* 0x0000007d02097220 */ /* 0x002fe20000410000 */
[----:B------:R-:W-:Y:S01]  /*c0b0*/  LOP3.LUT R4, R149, UR15, R8, 0x96, !PT ;  /* 0x0000000f95047c12 */ /* 0x000fe2000f8e9608 */
[----:B------:R-:W-:Y:S01]  /*c0c0*/  IMAD.WIDE.U32 R152, R152, -0x326172a9, RZ ;  /* 0xcd9e8d5798987825 */ /* 0x000fe200078e00ff */
[----:B------:R-:W1:Y:S03]  /*c0d0*/  MUFU.EX2 R161, R161 ;  /* 0x000000a100a17308 */ /* 0x000e660000000800 */
[----:B------:R-:W-:Y:S01]  /*c0e0*/  IMAD.WIDE.U32 R4, R4, -0x326172a9, RZ ;  /* 0xcd9e8d5704047825 */ /* 0x000fe200078e00ff */
[----:B------:R-:W-:Y:S03]  /*c0f0*/  LOP3.LUT R150, R153, UR20, R150, 0x96, !PT ;  /* 0x0000001499967c12 */ /* 0x000fe6000f8e9696 */
[----:B------:R-:W-:Y:S01]  /*c100*/  FMUL.FTZ R8, R2, R124 ;  /* 0x0000007c02087220 */ /* 0x000fe20000410000 */
[----:B------:R-:W-:Y:S01]  /*c110*/  LOP3.LUT R6, R4, 0xffff, RZ, 0xc0, !PT ;  /* 0x0000ffff04067812 */ /* 0x000fe200078ec0ff */
[C---:B------:R-:W-:Y:S01]  /*c120*/  FMUL.FTZ R10, R0.reuse, R126 ;  /* 0x0000007e000a7220 */ /* 0x040fe20000410000 */
[----:B------:R-:W-:Y:S01]  /*c130*/  MUFU.EX2 R162, R162 ;  /* 0x000000a200a27308 */ /* 0x000fe20000000800 */
[----:B------:R-:W-:Y:S01]  /*c140*/  LOP3.LUT R5, R5, UR17, R152, 0x96, !PT ;  /* 0x0000001105057c12 */ /* 0x000fe2000f8e9698 */
[----:B------:R-:W-:Y:S01]  /*c150*/  FMUL.FTZ R11, R0, R127 ;  /* 0x0000007f000b7220 */ /* 0x000fe20000410000 */
[----:B------:R-:W-:Y:S01]  /*c160*/  SHF.R.U32.HI R139, RZ, 0x10, R4 ;  /* 0x00000010ff8b7819 */ /* 0x000fe20000011604 */
[----:B------:R-:W-:Y:S01]  /*c170*/  LDSM.16.MT88.4 R124, [R184+0xc000] ;  /* 0x00c00000b87c783b */ /* 0x000fe20000004200 */
[----:B------:R-:W-:Y:S01]  /*c180*/  LOP3.LUT R7, R5, 0xffff, RZ, 0xc0, !PT ;  /* 0x0000ffff05077812 */ /* 0x000fe200078ec0ff */
[C---:B------:R-:W-:Y:S01]  /*c190*/  FMUL.FTZ R36, R2.reuse, R36 ;  /* 0x0000002402247220 */ /* 0x040fe20000410000 */
[----:B------:R-:W-:Y:S01]  /*c1a0*/  SHF.R.U32.HI R137, RZ, 0x10, R5 ;  /* 0x00000010ff897819 */ /* 0x000fe20000011605 */
[----:B------:R-:W-:Y:S01]  /*c1b0*/  FMUL.FTZ R37, R2, R37 ;  /* 0x0000002502257220 */ /* 0x000fe20000410000 */
[----:B------:R-:W-:Y:S01]  /*c1c0*/  SHF.R.U32.HI R6, RZ, 0x8, R6 ;  /* 0x00000008ff067819 */ /* 0x000fe20000011606 */
[----:B------:R-:W3:Y:S01]  /*c1d0*/  MUFU.EX2 R163, R163 ;  /* 0x000000a300a37308 */ /* 0x000ee20000000800 */
[----:B------:R-:W-:Y:S01]  /*c1e0*/  SHF.R.U32.HI R7, RZ, 0x8, R7 ;  /* 0x00000008ff077819 */ /* 0x000fe20000011607 */
[----:B------:R-:W-:Y:S01]  /*c1f0*/  FMUL.FTZ R38, R0, R38 ;  /* 0x0000002600267220 */ /* 0x000fe20000410000 */
[----:B------:R-:W-:Y:S01]  /*c200*/  LOP3.LUT R138, R4, 0xff, RZ, 0xc0, !PT ;  /* 0x000000ff048a7812 */ /* 0x000fe200078ec0ff */
[----:B------:R-:W-:Y:S01]  /*c210*/  FMUL.FTZ R39, R0, R39 ;  /* 0x0000002700277220 */ /* 0x000fe20000410000 */
[----:B------:R-:W-:Y:S01]  /*c220*/  SHF.R.U32.HI R4, RZ, 0x18, R4 ;  /* 0x00000018ff047819 */ /* 0x000fe20000011604 */
[C---:B------:R-:W-:Y:S01]  /*c230*/  FMUL.FTZ R40, R2.reuse, R40 ;  /* 0x0000002802287220 */ /* 0x040fe20000410000 */
[----:B------:R-:W-:Y:S01]  /*c240*/  LOP3.LUT R139, R139, 0xff, RZ, 0xc0, !PT ;  /* 0x000000ff8b8b7812 */ /* 0x000fe200078ec0ff */
[----:B------:R-:W-:Y:S01]  /*c250*/  FMUL.FTZ R41, R2, R41 ;  /* 0x0000002902297220 */ /* 0x000fe20000410000 */
[----:B------:R-:W-:Y:S01]  /*c260*/  LOP3.LUT R136, R5, 0xff, RZ, 0xc0, !PT ;  /* 0x000000ff05887812 */ /* 0x000fe200078ec0ff */
[----:B------:R-:W-:Y:S01]  /*c270*/  MUFU.EX2 R164, R164 ;  /* 0x000000a400a47308 */ /* 0x000fe20000000800 */
[----:B------:R-:W-:Y:S01]  /*c280*/  SHF.R.U32.HI R5, RZ, 0x18, R5 ;  /* 0x00000018ff057819 */ /* 0x000fe20000011605 */
[C---:B------:R-:W-:Y:S01]  /*c290*/  FMUL.FTZ R42, R0.reuse, R42 ;  /* 0x0000002a002a7220 */ /* 0x040fe20000410000 */
[----:B------:R-:W-:Y:S01]  /*c2a0*/  LOP3.LUT R137, R137, 0xff, RZ, 0xc0, !PT ;  /* 0x000000ff89897812 */ /* 0x000fe200078ec0ff */
[----:B------:R-:W-:Y:S01]  /*c2b0*/  FMUL.FTZ R43, R0, R43 ;  /* 0x0000002b002b7220 */ /* 0x000fe20000410000 */
[----:B------:R-:W-:Y:S01]  /*c2c0*/  PRMT R138, R138, 0x5410, R6 ;  /* 0x000054108a8a7816 */ /* 0x000fe20000000006 */
[C---:B------:R-:W-:Y:S01]  /*c2d0*/  FMUL.FTZ R44, R2.reuse, R44 ;  /* 0x0000002c022c7220 */ /* 0x040fe20000410000 */
[----:B------:R-:W-:Y:S01]  /*c2e0*/  PRMT R139, R139, 0x5410, R4 ;  /* 0x000054108b8b7816 */ /* 0x000fe20000000004 */
[----:B------:R-:W-:Y:S01]  /*c2f0*/  FMUL.FTZ R45, R2, R45 ;  /* 0x0000002d022d7220 */ /* 0x000fe20000410000 */
[----:B------:R-:W-:Y:S01]  /*c300*/  PRMT R136, R136, 0x5410, R7 ;  /* 0x0000541088887816 */ /* 0x000fe20000000007 */
[----:B------:R-:W4:Y:S01]  /*c310*/  MUFU.EX2 R165, R165 ;  /* 0x000000a500a57308 */ /* 0x000f220000000800 */
[----:B------:R-:W-:Y:S01]  /*c320*/  PRMT R137, R137, 0x5410, R5 ;  /* 0x0000541089897816 */ /* 0x000fe20000000005 */
[--C-:B------:R-:W-:Y:S01]  /*c330*/  HSET2.LE.AND R138, R138, R204.reuse, PT ;  /* 0x000000cc8a8a7233 */ /* 0x100fe20003803000 */
[----:B--2---:R-:W-:Y:S01]  /*c340*/  F2FP.BF16.PACK_AB R7, R135, R134 ;  /* 0x000000868707723e */ /* 0x004fe200000010ff */
[--C-:B------:R-:W-:Y:S01]  /*c350*/  HSET2.LE.AND R139, R139, R204.reuse, PT ;  /* 0x000000cc8b8b7233 */ /* 0x100fe20003803000 */
[----:B-1----:R-:W-:Y:S01]  /*c360*/  F2FP.BF16.PACK_AB R6, R161, R160 ;  /* 0x000000a0a106723e */ /* 0x002fe200000010ff */
[--C-:B------:R-:W-:Y:S01]  /*c370*/  HSET2.LE.AND R136, R136, R204.reuse, PT ;  /* 0x000000cc88887233 */ /* 0x100fe20003803000 */
[----:B---3--:R-:W-:Y:S01]  /*c380*/  F2FP.BF16.PACK_AB R5, R163, R162 ;  /* 0x000000a2a305723e */ /* 0x008fe200000010ff */
[--C-:B------:R-:W-:Y:S01]  /*c390*/  HSET2.LE.AND R137, R137, R204.reuse, PT ;  /* 0x000000cc89897233 */ /* 0x100fe20003803000 */
[----:B------:R-:W-:Y:S01]  /*c3a0*/  LOP3.LUT R138, R138, R7, RZ, 0xc0, !PT ;  /* 0x000000078a8a7212 */ /* 0x000fe200078ec0ff */
[C---:B------:R-:W-:Y:S01]  /*c3b0*/  FMUL.FTZ R7, R0.reuse, R131 ;  /* 0x0000008300077220 */ /* 0x040fe20000410000 */
[----:B------:R-:W-:Y:S01]  /*c3c0*/  LOP3.LUT R139, R139, R6, RZ, 0xc0, !PT ;  /* 0x000000068b8b7212 */ /* 0x000fe200078ec0ff */
[----:B------:R-:W-:Y:S01]  /*c3d0*/  FMUL.FTZ R6, R0, R130 ;  /* 0x0000008200067220 */ /* 0x000fe20000410000 */
[----:B------:R-:W-:Y:S01]  /*c3e0*/  LOP3.LUT R136, R136, R5, RZ, 0xc0, !PT ;  /* 0x0000000588887212 */ /* 0x000fe200078ec0ff */
[----:B------:R-:W-:Y:S01]  /*c3f0*/  FMUL.FTZ R5, R2, R129 ;  /* 0x0000008102057220 */ /* 0x000fe20000410000 */
[----:B------:R-:W-:Y:S01]  /*c400*/  LDSM.16.MT88.4 R152, [R186+0xe800] ;  /* 0x00e80000ba98783b */ /* 0x000fe20000004200 */
[C---:B------:R-:W-:Y:S02]  /*c410*/  FMUL.FTZ R46, R0.reuse, R46 ;  /* 0x0000002e002e7220 */ /* 0x040fe40000410000 */
[----:B------:R-:W-:Y:S02]  /*c420*/  FMUL.FTZ R47, R0, R47 ;  /* 0x0000002f002f7220 */ /* 0x000fe40000410000 */
[C---:B------:R-:W-:Y:S02]  /*c430*/  FMUL.FTZ R48, R2.reuse, R48 ;  /* 0x0000003002307220 */ /* 0x040fe40000410000 */
[----:B------:R-:W-:Y:S01]  /*c440*/  FMUL.FTZ R49, R2, R49 ;  /* 0x0000003102317220 */ /* 0x000fe20000410000 */
[----:B----4-:R-:W-:Y:S01]  /*c450*/  F2FP.BF16.PACK_AB R4, R165, R164 ;  /* 0x000000a4a504723e */ /* 0x010fe200000010ff */
[C---:B------:R-:W-:Y:S02]  /*c460*/  FMUL.FTZ R50, R0.reuse, R50 ;  /* 0x0000003200327220 */ /* 0x040fe40000410000 */
[----:B------:R-:W-:Y:S01]  /*c470*/  FMUL.FTZ R51, R0, R51 ;  /* 0x0000003300337220 */ /* 0x000fe20000410000 */
[----:B------:R-:W-:Y:S01]  /*c480*/  LOP3.LUT R137, R137, R4, RZ, 0xc0, !PT ;  /* 0x0000000489897212 */ /* 0x000fe200078ec0ff */
[----:B------:R-:W-:Y:S02]  /*c490*/  FMUL.FTZ R4, R2, R128 ;  /* 0x0000008002047220 */ /* 0x000fe40000410000 */
[----:B------:R-:W1:Y:S01]  /*c4a0*/  LDSM.16.MT88.4 R128, [R185+0xc000] ;  /* 0x00c00000b980783b */ /* 0x000e620000004200 */
[----:B------:R-:W-:Y:S04]  /*c4b0*/  IMAD.WIDE.U32 R150, R150, -0x2daee0ad, RZ ;  /* 0xd2511f5396967825 */ /* 0x000fe800078e00ff */
[C---:B------:R-:W-:Y:S05]  /*c4c0*/  HMMA.16816.F32.BF16 R4, R136.reuse, R140, R4 ;  /* 0x0000008c8804723c */ /* 0x040fea0000041804 */
[----:B------:R-:W-:Y:S01]  /*c4d0*/  LOP3.LUT R133, R150, 0xff, RZ, 0xc0, !PT ;  /* 0x000000ff96857812 */ /* 0x000fe200078ec0ff */
[C---:B------:R-:W-:Y:S01]  /*c4e0*/  FMUL.FTZ R52, R2.reuse, R52 ;  /* 0x0000003402347220 */ /* 0x040fe20000410000 */
[----:B------:R-:W-:Y:S01]  /*c4f0*/  LOP3.LUT R148, R151, UR5, R148, 0x96, !PT ;  /* 0x0000000597947c12 */ /* 0x000fe2000f8e9694 */
[C---:B------:R-:W-:Y:S01]  /*c500*/  HMMA.16816.F32.BF16 R8, R136.reuse, R142, R8 ;  /* 0x0000008e8808723c */ /* 0x040fe20000041808 */
[----:B------:R-:W2:Y:S03]  /*c510*/  LDSM.16.MT88.4 R140, [R188+0xe000] ;  /* 0x00e00000bc8c783b */ /* 0x000ea60000004200 */
[----:B------:R-:W-:Y:S01]  /*c520*/  SHF.R.U32.HI R222, RZ, 0x18, R150 ;  /* 0x00000018ffde7819 */ /* 0x000fe20000011696 */
[----:B------:R-:W-:Y:S01]  /*c530*/  FMUL.FTZ R53, R2, R53 ;  /* 0x0000003502357220 */ /* 0x000fe20000410000 */
[----:B------:R-:W-:Y:S01]  /*c540*/  LOP3.LUT R219, R148, 0xff, RZ, 0xc0, !PT ;  /* 0x000000ff94db7812 */ /* 0x000fe200078ec0ff */
[C---:B------:R-:W-:Y:S01]  /*c550*/  FMUL.FTZ R54, R0.reuse, R54 ;  /* 0x0000003600367220 */ /* 0x040fe20000410000 */
[C---:B------:R-:W-:Y:S04]  /*c560*/  HMMA.16816.F32.BF16 R36, R136.reuse, R144, R36 ;  /* 0x000000908824723c */ /* 0x040fe80000041824 */
[----:B------:R-:W-:Y:S02]  /*c570*/  FMUL.FTZ R55, R0, R55 ;  /* 0x0000003700377220 */ /* 0x000fe40000410000 */
[----:B------:R-:W-:Y:S01]  /*c580*/  FMUL.FTZ R56, R2, R56 ;  /* 0x0000003802387220 */ /* 0x000fe20000410000 */
[----:B------:R-:W-:Y:S01]  /*c590*/  SHF.R.U32.HI R144, RZ, 0x10, R148 ;  /* 0x00000010ff907819 */ /* 0x000fe20000011694 */
[C---:B------:R-:W-:Y:S04]  /*c5a0*/  HMMA.16816.F32.BF16 R40, R136.reuse, R146, R40 ;  /* 0x000000928828723c */ /* 0x040fe80000041828 */
[----:B------:R-:W-:Y:S01]  /*c5b0*/  LOP3.LUT R144, R144, 0xff, RZ, 0xc0, !PT ;  /* 0x000000ff90907812 */ /* 0x000fe200078ec0ff */
        /* <DEDUP_REMOVED lines=25> */
[----:B------:R-:W-:Y:S03]  /*c750*/  FMUL.FTZ R73, R2, R73 ;  /* 0x0000004902497220 */ /* 0x000fe60000410000 */
[C---:B-1----:R-:W-:Y:S03]  /*c760*/  HMMA.16816.F32.BF16 R68, R136.reuse, R128, R68 ;  /* 0x000000808844723c */ /* 0x042fe60000041844 */
[C---:B------:R-:W-:Y:S02]  /*c770*/  FMUL.FTZ R74, R0.reuse, R74 ;  /* 0x0000004a004a7220 */ /* 0x040fe40000410000 */
[----:B------:R-:W-:Y:S02]  /*c780*/  FMUL.FTZ R75, R0, R75 ;  /* 0x0000004b004b7220 */ /* 0x000fe40000410000 */
[C---:B------:R-:W-:Y:S02]  /*c790*/  FMUL.FTZ R76, R2.reuse, R76 ;  /* 0x0000004c024c7220 */ /* 0x040fe40000410000 */
[----:B------:R-:W-:Y:S03]  /*c7a0*/  FMUL.FTZ R77, R2, R77 ;  /* 0x0000004d024d7220 */ /* 0x000fe60000410000 */
[C---:B------:R-:W-:Y:S01]  /*c7b0*/  HMMA.16816.F32.BF16 R72, R136.reuse, R130, R72 ;  /* 0x000000828848723c */ /* 0x040fe20000041848 */
[----:B------:R-:W1:Y:S02]  /*c7c0*/  LDSM.16.MT88.4 R128, [R188+0x10000] ;  /* 0x01000000bc80783b */ /* 0x000e640000004200 */
[C---:B------:R-:W-:Y:S02]  /*c7d0*/  FMUL.FTZ R78, R0.reuse, R78 ;  /* 0x0000004e004e7220 */ /* 0x040fe40000410000 */
[----:B------:R-:W-:Y:S02]  /*c7e0*/  FMUL.FTZ R79, R0, R79 ;  /* 0x0000004f004f7220 */ /* 0x000fe40000410000 */
[C---:B------:R-:W-:Y:S02]  /*c7f0*/  FMUL.FTZ R80, R2.reuse, R80 ;  /* 0x0000005002507220 */ /* 0x040fe40000410000 */
[----:B------:R-:W-:Y:S03]  /*c800*/  FMUL.FTZ R81, R2, R81 ;  /* 0x0000005102517220 */ /* 0x000fe60000410000 */
[C---:B---3--:R-:W-:Y:S03]  /*c810*/  HMMA.16816.F32.BF16 R76, R136.reuse, R124, R76 ;  /* 0x0000007c884c723c */ /* 0x048fe6000004184c */
[C---:B------:R-:W-:Y:S02]  /*c820*/  FMUL.FTZ R82, R0.reuse, R82 ;  /* 0x0000005200527220 */ /* 0x040fe40000410000 */
[----:B------:R-:W-:Y:S02]  /*c830*/  FMUL.FTZ R83, R0, R83 ;  /* 0x0000005300537220 */ /* 0x000fe40000410000 */
[C---:B------:R-:W-:Y:S02]  /*c840*/  FMUL.FTZ R84, R2.reuse, R84 ;  /* 0x0000005402547220 */ /* 0x040fe40000410000 */
[----:B------:R-:W-:Y:S03]  /*c850*/  FMUL.FTZ R85, R2, R85 ;  /* 0x0000005502557220 */ /* 0x000fe60000410000 */
[C---:B------:R-:W-:Y:S01]  /*c860*/  HMMA.16816.F32.BF16 R80, R136.reuse, R126, R80 ;  /* 0x0000007e8850723c */ /* 0x040fe20000041850 */
[----:B------:R-:W3:Y:S02]  /*c870*/  LDSM.16.MT88.4 R124, [R186+0x10000] ;  /* 0x01000000ba7c783b */ /* 0x000ee40000004200 */
[C---:B------:R-:W-:Y:S02]  /*c880*/  FMUL.FTZ R86, R0.reuse, R86 ;  /* 0x0000005600567220 */ /* 0x040fe40000410000 */
[----:B------:R-:W-:Y:S02]  /*c890*/  FMUL.FTZ R87, R0, R87 ;  /* 0x0000005700577220 */ /* 0x000fe40000410000 */
[C---:B------:R-:W-:Y:S02]  /*c8a0*/  FMUL.FTZ R88, R2.reuse, R88 ;  /* 0x0000005802587220 */ /* 0x040fe40000410000 */
[----:B------:R-:W-:Y:S03]  /*c8b0*/  FMUL.FTZ R89, R2, R89 ;  /* 0x0000005902597220 */ /* 0x000fe60000410000 */
[C---:B--2---:R-:W-:Y:S03]  /*c8c0*/  HMMA.16816.F32.BF16 R84, R136.reuse, R140, R84 ;  /* 0x0000008c8854723c */ /* 0x044fe60000041854 */
[C---:B------:R-:W-:Y:S02]  /*c8d0*/  FMUL.FTZ R90, R0.reuse, R90 ;  /* 0x0000005a005a7220 */ /* 0x040fe40000410000 */
[----:B------:R-:W-:Y:S02]  /*c8e0*/  FMUL.FTZ R91, R0, R91 ;  /* 0x0000005b005b7220 */ /* 0x000fe40000410000 */
[C---:B------:R-:W-:Y:S02]  /*c8f0*/  FMUL.FTZ R92, R2.reuse, R92 ;  /* 0x0000005c025c7220 */ /* 0x040fe40000410000 */
[----:B------:R-:W-:Y:S03]  /*c900*/  FMUL.FTZ R93, R2, R93 ;  /* 0x0000005d025d7220 */ /* 0x000fe60000410000 */
[C---:B------:R-:W-:Y:S01]  /*c910*/  HMMA.16816.F32.BF16 R88, R136.reuse, R142, R88 ;  /* 0x0000008e8858723c */ /* 0x040fe20000041858 */
[----:B------:R-:W-:Y:S02]  /*c920*/  LDSM.16.MT88.4 R140, [R185+0xc800] ;  /* 0x00c80000b98c783b */ /* 0x000fe40000004200 */
[C---:B------:R-:W-:Y:S02]  /*c930*/  FMUL.FTZ R94, R0.reuse, R94 ;  /* 0x0000005e005e7220 */ /* 0x040fe40000410000 */
        /* <DEDUP_REMOVED lines=12> */
[--C-:B------:R-:W-:Y:S02]  /*ca00*/  FFMA.FTZ R168, R16, c[0x0][0x23c], -R167.reuse ;  /* 0x00008f0010a87a23 */ /* 0x100fe400000108a7 */
[C---:B------:R-:W-:Y:S03]  /*ca10*/  FMUL.FTZ R16, R2.reuse, R120 ;  /* 0x0000007802107220 */ /* 0x040fe60000410000 */
[C---:B---3--:R-:W-:Y:S01]  /*ca20*/  HMMA.16816.F32.BF16 R100, R136.reuse, R124, R100 ;  /* 0x0000007c8864723c */ /* 0x048fe20000041864 */
[----:B------:R-:W-:Y:S02]  /*ca30*/  MUFU.EX2 R168, R168 ;  /* 0x000000a800a87308 */ /* 0x000fe40000000800 */
[--C-:B------:R-:W-:Y:S02]  /*ca40*/  FFMA.FTZ R169, R17, c[0x0][0x23c], -R167.reuse ;  /* 0x00008f0011a97a23 */ /* 0x100fe400000108a7 */
[----:B------:R-:W-:Y:S02]  /*ca50*/  FMUL.FTZ R17, R2, R121 ;  /* 0x0000007902117220 */ /* 0x000fe40000410000 */
[--C-:B------:R-:W-:Y:S01]  /*ca60*/  FFMA.FTZ R171, R18, c[0x0][0x23c], -R166.reuse ;  /* 0x00008f0012ab7a23 */ /* 0x100fe200000108a6 */
[----:B------:R-:W-:Y:S01]  /*ca70*/  LOP3.LUT R124, R150, 0xffff, RZ, 0xc0, !PT ;  /* 0x0000ffff967c7812 */ /* 0x000fe200078ec0ff */
[C---:B------:R-:W-:Y:S02]  /*ca80*/  FMUL.FTZ R18, R0.reuse, R122 ;  /* 0x0000007a00127220 */ /* 0x040fe40000410000 */
[----:B------:R-:W2:Y:S01]  /*ca90*/  MUFU.EX2 R169, R169 ;  /* 0x000000a900a97308 */ /* 0x000ea20000000800 */
[----:B------:R-:W-:Y:S01]  /*caa0*/  FFMA.FTZ R170, R19, c[0x0][0x23c], -R166 ;  /* 0x00008f0013aa7a23 */ /* 0x000fe200000108a6 */
[----:B------:R-:W-:Y:S01]  /*cab0*/  SHF.R.U32.HI R124, RZ, 0x8, R124 ;  /* 0x00000008ff7c7819 */ /* 0x000fe2000001167c */
[----:B------:R-:W-:Y:S02]  /*cac0*/  FMUL.FTZ R19, R0, R123 ;  /* 0x0000007b00137220 */ /* 0x000fe40000410000 */
[----:B------:R-:W3:Y:S01]  /*cad0*/  LDSM.16.MT88.4 R120, [R184+0x10000] ;  /* 0x01000000b878783b */ /* 0x000ee20000004200 */
[----:B------:R-:W-:Y:S01]  /*cae0*/  PRMT R133, R133, 0x5410, R124 ;  /* 0x0000541085857816 */ /* 0x000fe2000000007c */
[--C-:B------:R-:W-:Y:S01]  /*caf0*/  FFMA.FTZ R207, R12, c[0x0][0x23c], -R167.reuse ;  /* 0x00008f000ccf7a23 */ /* 0x100fe200000108a7 */
[----:B------:R-:W-:Y:S01]  /*cb00*/  SHF.R.U32.HI R12, RZ, 0x10, R150 ;  /* 0x00000010ff0c7819 */ /* 0x000fe20000011696 */
[C---:B------:R-:W-:Y:S01]  /*cb10*/  FMUL.FTZ R104, R2.reuse, R104 ;  /* 0x0000006802687220 */ /* 0x040fe20000410000 */
[C---:B------:R-:W-:Y:S01]  /*cb20*/  HMMA.16816.F32.BF16 R16, R136.reuse, R126, R16 ;  /* 0x0000007e8810723c */ /* 0x040fe20000041810 */
[----:B------:R-:W-:Y:S02]  /*cb30*/  MUFU.EX2 R171, R171 ;  /* 0x000000ab00ab7308 */ /* 0x000fe40000000800 */
[----:B------:R-:W-:Y:S01]  /*cb40*/  FMUL.FTZ R105, R2, R105 ;  /* 0x0000006902697220 */ /* 0x000fe20000410000 */
[----:B------:R-:W4:Y:S01]  /*cb50*/  LDSM.16.MT88.4 R124, [R188+0xc800] ;  /* 0x00c80000bc7c783b */ /* 0x000f220000004200 */
[----:B------:R-:W-:Y:S01]  /*cb60*/  FMUL.FTZ R106, R0, R106 ;  /* 0x0000006a006a7220 */ /* 0x000fe20000410000 */
[----:B------:R-:W-:Y:S01]  /*cb70*/  LOP3.LUT R12, R12, 0xff, RZ, 0xc0, !PT ;  /* 0x000000ff0c0c7812 */ /* 0x000fe200078ec0ff */
[----:B------:R-:W-:Y:S01]  /*cb80*/  FMUL.FTZ R107, R0, R107 ;  /* 0x0000006b006b7220 */ /* 0x000fe20000410000 */
[--C-:B------:R-:W-:Y:S01]  /*cb90*/  HSET2.LE.AND R133, R133, R204.reuse, PT ;  /* 0x000000cc85857233 */ /* 0x100fe20003803000 */
[--C-:B------:R-:W-:Y:S02]  /*cba0*/  FFMA.FTZ R217, R14, c[0x0][0x23c], -R166.reuse ;  /* 0x00008f000ed97a23 */ /* 0x100fe400000108a6 */
[----:B------:R-:W-:Y:S01]  /*cbb0*/  MUFU.EX2 R207, R207 ;  /* 0x000000cf00cf7308 */ /* 0x000fe20000000800 */
[----:B------:R-:W-:Y:S01]  /*cbc0*/  FFMA.FTZ R218, R15, c[0x0][0x23c], -R166 ;  /* 0x00008f000fda7a23 */ /* 0x000fe200000108a6 */
[----:B------:R-:W-:Y:S01]  /*cbd0*/  PRMT R222, R12, 0x5410, R222 ;  /* 0x000054100cde7816 */ /* 0x000fe200000000de */
[C---:B-1----:R-:W-:Y:S03]  /*cbe0*/  HMMA.16816.F32.BF16 R104, R136.reuse, R128, R104 ;  /* 0x000000808868723c */ /* 0x042fe60000041868 */
[----:B------:R-:W-:Y:S01]  /*cbf0*/  FFMA.FTZ R216, R13, c[0x0][0x23c], -R167 ;  /* 0x00008f000dd87a23 */ /* 0x000fe200000108a7 */
[----:B------:R-:W-:Y:S01]  /*cc00*/  LOP3.LUT R13, R148, 0xffff, RZ, 0xc0, !PT ;  /* 0x0000ffff940d7812 */ /* 0x000fe200078ec0ff */
[C---:B------:R-:W-:Y:S01]  /*cc10*/  FMUL.FTZ R108, R2.reuse, R108 ;  /* 0x0000006c026c7220 */ /* 0x040fe20000410000 */
[----:B------:R-:W-:Y:S01]  /*cc20*/  SHF.R.U32.HI R148, RZ, 0x18, R148 ;  /* 0x00000018ff947819 */ /* 0x000fe20000011694 */
[----:B------:R-:W-:Y:S01]  /*cc30*/  MUFU.EX2 R217, R217 ;  /* 0x000000d900d97308 */ /* 0x000fe20000000800 */
[----:B------:R-:W-:Y:S01]  /*cc40*/  FMUL.FTZ R109, R2, R109 ;  /* 0x0000006d026d7220 */ /* 0x000fe20000410000 */
[----:B------:R-:W-:Y:S03]  /*cc50*/  SHF.R.U32.HI R13, RZ, 0x8, R13 ;  /* 0x00000008ff0d7819 */ /* 0x000fe6000001160d */
[C---:B------:R-:W-:Y:S01]  /*cc60*/  FMUL.FTZ R110, R0.reuse, R110 ;  /* 0x0000006e006e7220 */ /* 0x040fe20000410000 */
[----:B------:R-:W-:Y:S01]  /*cc70*/  PRMT R219, R219, 0x5410, R13 ;  /* 0x00005410dbdb7816 */ /* 0x000fe2000000000d */
[----:B------:R-:W-:Y:S02]  /*cc80*/  FMUL.FTZ R111, R0, R111 ;  /* 0x0000006f006f7220 */ /* 0x000fe40000410000 */
[C---:B------:R-:W-:Y:S01]  /*cc90*/  FMUL.FTZ R12, R2.reuse, R116 ;  /* 0x00000074020c7220 */ /* 0x040fe20000410000 */
[----:B------:R-:W1:Y:S01]  /*cca0*/  MUFU.EX2 R216, R216 ;  /* 0x000000d800d87308 */ /* 0x000e620000000800 */
[----:B------:R-:W-:Y:S01]  /*ccb0*/  FMUL.FTZ R13, R2, R117 ;  /* 0x00000075020d7220 */ /* 0x000fe20000410000 */
[----:B------:R-:W-:Y:S01]  /*ccc0*/  PRMT R117, R144, 0x5410, R148 ;  /* 0x0000541090757816 */ /* 0x000fe20000000094 */
[C---:B------:R-:W-:Y:S01]  /*ccd0*/  FMUL.FTZ R14, R0.reuse, R118 ;  /* 0x00000076000e7220 */ /* 0x040fe20000410000 */
[C---:B------:R-:W-:Y:S01]  /*cce0*/  HMMA.16816.F32.BF16 R108, R136.reuse, R130, R108 ;  /* 0x00000082886c723c */ /* 0x040fe2000004186c */
[----:B------:R-:W5:Y:S02]  /*ccf0*/  LDSM.16.MT88.4 R128, [R186+0xc800] ;  /* 0x00c80000ba80783b */ /* 0x000f640000004200 */
[----:B------:R-:W-:Y:S01]  /*cd00*/  FMUL.FTZ R15, R0, R119 ;  /* 0x00000077000f7220 */ /* 0x000fe20000410000 */
[----:B--2---:R-:W-:Y:S01]  /*cd10*/  F2FP.BF16.PACK_AB R118, R169, R168 ;  /* 0x000000a8a976723e */ /* 0x004fe200000010ff */
[C---:B------:R-:W-:Y:S01]  /*cd20*/  FMUL.FTZ R112, R2.reuse, R112 ;  /* 0x0000007002707220 */ /* 0x040fe20000410000 */
[----:B------:R-:W2:Y:S01]  /*cd30*/  MUFU.EX2 R218, R218 ;  /* 0x000000da00da7308 */ /* 0x000ea20000000800 */
[----:B------:R-:W-:Y:S01]  /*cd40*/  FMUL.FTZ R113, R2, R113 ;  /* 0x0000007102717220 */ /* 0x000fe20000410000 */
[----:B------:R-:W-:Y:S01]  /*cd50*/  LOP3.LUT R118, R133, R118, RZ, 0xc0, !PT ;  /* 0x0000007685767212 */ /* 0x000fe200078ec0ff */
[----:B------:R-:W4:Y:S01]  /*cd60*/  LDSM.16.MT88.4 R144, [R184+0xc800] ;  /* 0x00c80000b890783b */ /* 0x000f220000004200 */
[C---:B---3--:R-:W-:Y:S03]  /*cd70*/  HMMA.16816.F32.BF16 R12, R136.reuse, R120, R12 ;  /* 0x00000078880c723c */ /* 0x048fe6000004180c */
[C---:B------:R-:W-:Y:S01]  /*cd80*/  FMUL.FTZ R114, R0.reuse, R114 ;  /* 0x0000007200727220 */ /* 0x040fe20000410000 */
[--C-:B------:R-:W-:Y:S01]  /*cd90*/  HSET2.LE.AND R119, R222, R204.reuse, PT ;  /* 0x000000ccde777233 */ /* 0x100fe20003803000 */
[----:B------:R-:W-:Y:S01]  /*cda0*/  FMUL.FTZ R115, R0, R115 ;  /* 0x0000007300737220 */ /* 0x000fe20000410000 */
[----:B------:R-:W3:Y:S01]  /*cdb0*/  MUFU.EX2 R170, R170 ;  /* 0x000000aa00aa7308 */ /* 0x000ee20000000800 */
[--C-:B------:R-:W-:Y:S01]  /*cdc0*/  HSET2.LE.AND R116, R219, R204.reuse, PT ;  /* 0x000000ccdb747233 */ /* 0x100fe20003803000 */
[----:B------:R-:W5:Y:S01]  /*cdd0*/  LDSM.16.MT88.4 R148, [R188+0xe800] ;  /* 0x00e80000bc94783b */ /* 0x000f620000004200 */
[--C-:B------:R-:W-:Y:S03]  /*cde0*/  HSET2.LE.AND R117, R117, R204.reuse, PT ;  /* 0x000000cc75757233 */ /* 0x100fe60003803000 */
[----:B------:R-:W-:Y:S03]  /*cdf0*/  HMMA.16816.F32.BF16 R112, R136, R122, R112 ;  /* 0x0000007a8870723c */ /* 0x000fe60000041870 */
[----:B-1----:R-:W-:Y:S01]  /*ce00*/  F2FP.BF16.PACK_AB R121, R216, R207 ;  /* 0x000000cfd879723e */ /* 0x002fe200000010ff */
[----:B------:R-:W-:Y:S02]  /*ce10*/  FFMA.FTZ R219, R20, c[0x0][0x23c], -R167 ;  /* 0x00008f0014db7a23 */ /* 0x000fe400000108a7 */
[----:B------:R-:W-:Y:S01]  /*ce20*/  FFMA.FTZ R162, R2, R206, R162 ;  /* 0x000000ce02a27223 */ /* 0x000fe200000100a2 */
[----:B------:R-:W-:Y:S01]  /*ce30*/  LOP3.LUT R116, R116, R121, RZ, 0xc0, !PT ;  /* 0x0000007974747212 */ /* 0x000fe200078ec0ff */
[----:B------:R-:W-:Y:S01]  /*ce40*/  FFMA.FTZ R164, R0, R205, R164 ;  /* 0x000000cd00a47223 */ /* 0x000fe200000100a4 */
[----:B--2---:R-:W-:Y:S01]  /*ce50*/  F2FP.BF16.PACK_AB R120, R218, R217 ;  /* 0x000000d9da78723e */ /* 0x004fe200000010ff */
[----:B------:R-:W1:Y:S02]  /*ce60*/  MUFU.EX2 R219, R219 ;  /* 0x000000db00db7308 */ /* 0x000e640000000800 */
[----:B------:R-:W-:Y:S01]  /*ce70*/  MOV R0, R3 ;  /* 0x0000000300007202 */ /* 0x000fe20000000f00 */
[----:B------:R-:W-:Y:S01]  /*ce80*/  FADD.FTZ R162, R163, R162 ;  /* 0x000000a2a3a27221 */ /* 0x000fe20000010000 */
[----:B------:R-:W-:Y:S01]  /*ce90*/  LOP3.LUT R117, R117, R120, RZ, 0xc0, !PT ;  /* 0x0000007875757212 */ /* 0x000fe200078ec0ff */
[----:B------:R-:W-:Y:S01]  /*cea0*/  FADD.FTZ R164, R165, R164 ;  /* 0x000000a4a5a47221 */ /* 0x000fe20000010000 */
[----:B------:R-:W2:Y:S01]  /*ceb0*/  LDSM.16.MT88.4 R120, [R184+0xe800] ;  /* 0x00e80000b878783b */ /* 0x000ea20000004200 */
[----:B------:R-:W-:Y:S01]  /*cec0*/  MOV R2, R132 ;  /* 0x0000008400027202 */ /* 0x000fe20000000f00 */
[----:B------:R-:W-:Y:S01]  /*ced0*/  FADD.FTZ R162, R134, R162 ;  /* 0x000000a286a27221 */ /* 0x000fe20000010000 */
[----:B---3--:R-:W-:Y:S01]  /*cee0*/  F2FP.BF16.PACK_AB R133, R170, R171 ;  /* 0x000000abaa85723e */ /* 0x008fe200000010ff */
[----:B------:R-:W-:Y:S02]  /*cef0*/  FADD.FTZ R164, R160, R164 ;  /* 0x000000a4a0a47221 */ /* 0x000fe40000010000 */
[----:B------:R-:W-:Y:S01]  /*cf00*/  FADD.FTZ R135, R135, R162 ;  /* 0x000000a287877221 */ /* 0x000fe20000010000 */
[----:B------:R-:W-:Y:S01]  /*cf10*/  LOP3.LUT R119, R119, R133, RZ, 0xc0, !PT ;  /* 0x0000008577777212 */ /* 0x000fe200078ec0ff */
[----:B------:R-:W-:Y:S02]  /*cf20*/  FADD.FTZ R161, R161, R164 ;  /* 0x000000a4a1a17221 */ /* 0x000fe40000010000 */
[----:B------:R-:W-:Y:S02]  /*cf30*/  FADD.FTZ R135, R207, R135 ;  /* 0x00000087cf877221 */ /* 0x000fe40000010000 */
[----:B------:R-:W-:Y:S02]  /*cf40*/  FADD.FTZ R161, R217, R161 ;  /* 0x000000a1d9a17221 */ /* 0x000fe40000010000 */
[C---:B----4-:R-:W-:Y:S05]  /*cf50*/  HMMA.16816.F32.BF16 R4, R116.reuse, R124, R4 ;  /* 0x0000007c7404723c */ /* 0x050fea0000041804 */
[----:B------:R-:W-:Y:S02]  /*cf60*/  FADD.FTZ R216, R216, R135 ;  /* 0x00000087d8d87221 */ /* 0x000fe40000010000 */
[----:B------:R-:W-:Y:S01]  /*cf70*/  FADD.FTZ R218, R218, R161 ;  /* 0x000000a1dada7221 */ /* 0x000fe20000010000 */
[C---:B------:R-:W-:Y:S01]  /*cf80*/  HMMA.16816.F32.BF16 R8, R116.reuse, R126, R8 ;  /* 0x0000007e7408723c */ /* 0x040fe20000041808 */
[----:B------:R-:W3:Y:S03]  /*cf90*/  LDSM.16.MT88.4 R124, [R188+0x10800] ;  /* 0x01080000bc7c783b */ /* 0x000ee60000004200 */
[----:B------:R-:W-:Y:S02]  /*cfa0*/  FADD.FTZ R216, R168, R216 ;  /* 0x000000d8a8d87221 */ /* 0x000fe40000010000 */
[----:B------:R-:W-:Y:S02]  /*cfb0*/  FADD.FTZ R218, R171, R218 ;  /* 0x000000daabda7221 */ /* 0x000fe40000010000 */
[C---:B-----5:R-:W-:Y:S04]  /*cfc0*/  HMMA.16816.F32.BF16 R36, R116.reuse, R128, R36 ;  /* 0x000000807424723c */ /* 0x060fe80000041824 */
[----:B------:R-:W-:Y:S02]  /*cfd0*/  FADD.FTZ R169, R169, R216 ;  /* 0x000000d8a9a97221 */ /* 0x000fe40000010000 */
[----:B------:R-:W-:Y:S01]  /*cfe0*/  FADD.FTZ R170, R170, R218 ;  /* 0x000000daaaaa7221 */ /* 0x000fe20000010000 */
[----:B------:R-:W-:Y:S01]  /*cff0*/  MOV R128, UR30 ;  /* 0x0000001e00807c02 */ /* 0x000fe20008000f00 */
[C---:B------:R-:W-:Y:S04]  /*d000*/  HMMA.16816.F32.BF16 R40, R116.reuse, R130, R40 ;  /* 0x000000827428723c */ /* 0x040fe80000041828 */
[----:B-1----:R-:W-:Y:S04]  /*d010*/  FADD.FTZ R169, R219, R169 ;  /* 0x000000a9dba97221 */ /* 0x002fe80000010000 */
[C---:B------:R-:W-:Y:S08]  /*d020*/  HMMA.16816.F32.BF16 R44, R116.reuse, R140, R44 ;  /* 0x0000008c742c723c */ /* 0x040ff0000004182c */
[C---:B------:R-:W-:Y:S08]  /*d030*/  HMMA.16816.F32.BF16 R48, R116.reuse, R142, R48 ;  /* 0x0000008e7430723c */ /* 0x040ff00000041830 */
[C---:B------:R-:W-:Y:S08]  /*d040*/  HMMA.16816.F32.BF16 R52, R116.reuse, R144, R52 ;  /* 0x000000907434723c */ /* 0x040ff00000041834 */
[C---:B------:R-:W-:Y:S01]  /*d050*/  HMMA.16816.F32.BF16 R56, R116.reuse, R146, R56 ;  /* 0x000000927438723c */ /* 0x040fe20000041838 */
[----:B------:R-:W-:Y:S07]  /*d060*/  LDSM.16.MT88.4 R144, [R186+0xf000] ;  /* 0x00f00000ba90783b */ /* 0x000fee0000004200 */
[C---:B------:R-:W-:Y:S08]  /*d070*/  HMMA.16816.F32.BF16 R60, R116.reuse, R148, R60 ;  /* 0x00000094743c723c */ /* 0x040ff0000004183c */
[C---:B------:R-:W-:Y:S01]  /*d080*/  HMMA.16816.F32.BF16 R64, R116.reuse, R150, R64 ;  /* 0x000000967440723c */ /* 0x040fe20000041840 */
[----:B------:R-:W-:Y:S07]  /*d090*/  LDSM.16.MT88.4 R148, [R185+0xf000] ;  /* 0x00f00000b994783b */ /* 0x000fee0000004200 */
[C---:B------:R-:W-:Y:S08]  /*d0a0*/  HMMA.16816.F32.BF16 R68, R116.reuse, R152, R68 ;  /* 0x000000987444723c */ /* 0x040ff00000041844 */
[C---:B------:R-:W-:Y:S08]  /*d0b0*/  HMMA.16816.F32.BF16 R72, R116.reuse, R154, R72 ;  /* 0x0000009a7448723c */ /* 0x040ff00000041848 */
[C---:B------:R-:W-:Y:S07]  /*d0c0*/  HMMA.16816.F32.BF16 R76, R116.reuse, R156, R76 ;  /* 0x0000009c744c723c */ /* 0x040fee000004184c */
[--C-:B------:R-:W-:Y:S01]  /*d0d0*/  FFMA.FTZ R156, R24, c[0x0][0x23c], -R167.reuse ;  /* 0x00008f00189c7a23 */ /* 0x100fe200000108a7 */
[C---:B------:R-:W-:Y:S04]  /*d0e0*/  HMMA.16816.F32.BF16 R80, R116.reuse, R158, R80 ;  /* 0x0000009e7450723c */ /* 0x040fe80000041850 */
[----:B------:R-:W-:Y:S01]  /*d0f0*/  LOP3.LUT R24, R213, UR23, R128, 0x96, !PT ;  /* 0x00000017d5187c12 */ /* 0x000fe2000f8e9680 */
[--C-:B------:R-:W-:Y:S01]  /*d100*/  FFMA.FTZ R157, R25, c[0x0][0x23c], -R167.reuse ;  /* 0x00008f00199d7a23 */ /* 0x100fe200000108a7 */
[----:B------:R-:W1:Y:S01]  /*d110*/  LDSM.16.MT88.4 R128, [R186+0x10800] ;  /* 0x01080000ba80783b */ /* 0x000e620000004200 */
[----:B------:R-:W-:Y:S01]  /*d120*/  FFMA.FTZ R158, R26, c[0x0][0x23c], -R166 ;  /* 0x00008f001a9e7a23 */ /* 0x000fe200000108a6 */
[C---:B--2---:R-:W-:Y:S01]  /*d130*/  HMMA.16816.F32.BF16 R84, R116.reuse, R120, R84 ;  /* 0x000000787454723c */ /* 0x044fe20000041854 */
[----:B------:R-:W-:Y:S03]  /*d140*/  MUFU.EX2 R156, R156 ;  /* 0x0000009c009c7308 */ /* 0x000fe60000000800 */
[----:B------:R-:W-:Y:S04]  /*d150*/  IMAD.WIDE.U32 R136, R24, -0x326172a9, RZ ;  /* 0xcd9e8d5718887825 */ /* 0x000fe800078e00ff */
[C---:B------:R-:W-:Y:S01]  /*d160*/  HMMA.16816.F32.BF16 R88, R116.reuse, R122, R88 ;  /* 0x0000007a7458723c */ /* 0x040fe20000041858 */
[----:B------:R-:W2:Y:S02]  /*d170*/  LDSM.16.MT88.4 R120, [R185+0x10800] ;  /* 0x01080000b978783b */ /* 0x000ea40000004200 */
[----:B------:R-:W-:Y:S01]  /*d180*/  MUFU.EX2 R157, R157 ;  /* 0x0000009d009d7308 */ /* 0x000fe20000000800 */
[----:B------:R-:W-:Y:S01]  /*d190*/  LOP3.LUT R24, R137, UR4, R210, 0x96, !PT ;  /* 0x0000000489187c12 */ /* 0x000fe2000f8e96d2 */
[----:B------:R-:W-:Y:S01]  /*d1a0*/  FFMA.FTZ R159, R27, c[0x0][0x23c], -R166 ;  /* 0x00008f001b9f7a23 */ /* 0x000fe200000108a6 */
[----:B------:R-:W-:Y:S02]  /*d1b0*/  LOP3.LUT R136, R221, UR28, R136, 0x96, !PT ;  /* 0x0000001cdd887c12 */ /* 0x000fe4000f8e9688 */
[C---:B---3--:R-:W-:Y:S04]  /*d1c0*/  HMMA.16816.F32.BF16 R92, R116.reuse, R124, R92 ;  /* 0x0000007c745c723c */ /* 0x048fe8000004185c */
[----:B------:R-:W-:Y:S01]  /*d1d0*/  IMAD.WIDE.U32 R136, R136, -0x2daee0ad, RZ ;  /* 0xd2511f5388887825 */ /* 0x000fe200078e00ff */
[----:B------:R-:W-:Y:S03]  /*d1e0*/  MUFU.EX2 R158, R158 ;  /* 0x0000009e009e7308 */ /* 0x000fe60000000800 */
[C---:B------:R-:W-:Y:S04]  /*d1f0*/  HMMA.16816.F32.BF16 R96, R116.reuse, R126, R96 ;  /* 0x0000007e7460723c */ /* 0x040fe80000041860 */
[----:B------:R-:W-:Y:S03]  /*d200*/  IMAD.WIDE.U32 R226, R24, -0x2daee0ad, RZ ;  /* 0xd2511f5318e27825 */ /* 0x000fe600078e00ff */
[----:B------:R-:W-:Y:S02]  /*d210*/  MUFU.EX2 R159, R159 ;  /* 0x0000009f009f7308 */ /* 0x000fe40000000800 */
[----:B------:R-:W-:Y:S03]  /*d220*/  LOP3.LUT R226, R137, UR25, R226, 0x96, !PT ;  /* 0x0000001989e27c12 */ /* 0x000fe6000f8e96e2 */
[----:B------:R-:W-:Y:S01]  /*d230*/  LOP3.LUT R24, R227, UR27, R208, 0x96, !PT ;  /* 0x0000001be3187c12 */ /* 0x000fe2000f8e96d0 */
[C---:B-1----:R-:W-:Y:S04]  /*d240*/  HMMA.16816.F32.BF16 R100, R116.reuse, R128, R100 ;  /* 0x000000807464723c */ /* 0x042fe80000041864 */
[----:B------:R-:W-:Y:S04]  /*d250*/  IMAD.WIDE.U32 R24, R24, -0x326172a9, RZ ;  /* 0xcd9e8d5718187825 */ /* 0x000fe800078e00ff */
[----:B------:R-:W-:Y:S01]  /*d260*/  IMAD.WIDE.U32 R226, R226, -0x326172a9, RZ ;  /* 0xcd9e8d57e2e27825 */ /* 0x000fe200078e00ff */
[C---:B------:R-:W-:Y:S01]  /*d270*/  HMMA.16816.F32.BF16 R16, R116.reuse, R130, R16 ;  /* 0x000000827410723c */ /* 0x040fe20000041810 */
[----:B------:R-:W-:Y:S02]  /*d280*/  LDSM.16.MT88.4 R128, [R186+0xd000] ;  /* 0x00d00000ba80783b */ /* 0x000fe40000004200 */
[----:B------:R-:W-:Y:S02]  /*d290*/  LOP3.LUT R220, R25, UR26, R220, 0x96, !PT ;  /* 0x0000001a19dc7c12 */ /* 0x000fe4000f8e96dc */
[----:B------:R-:W-:Y:S03]  /*d2a0*/  LOP3.LUT R224, R227, UR24, R24, 0x96, !PT ;  /* 0x00000018e3e07c12 */ /* 0x000fe6000f8e9618 */
[C---:B--2---:R-:W-:Y:S01]  /*d2b0*/  HMMA.16816.F32.BF16 R104, R116.reuse, R120, R104 ;  /* 0x000000787468723c */ /* 0x044fe20000041868 */
[----:B------:R-:W1:Y:S03]  /*d2c0*/  LDSM.16.MT88.4 R24, [R184+0x10800] ;  /* 0x01080000b818783b */ /* 0x000e660000004200 */
[----:B------:R-:W-:Y:S04]  /*d2d0*/  IMAD.WIDE.U32 R220, R220, -0x2daee0ad, RZ ;  /* 0xd2511f53dcdc7825 */ /* 0x000fe800078e00ff */
[C---:B------:R-:W-:Y:S04]  /*d2e0*/  HMMA.16816.F32.BF16 R108, R116.reuse, R122, R108 ;  /* 0x0000007a746c723c */ /* 0x040fe8000004186c */
[----:B------:R-:W-:Y:S01]  /*d2f0*/  IMAD.WIDE.U32 R224, R224, -0x2daee0ad, RZ ;  /* 0xd2511f53e0e07825 */ /* 0x000fe200078e00ff */
[----:B------:R-:W-:Y:S02]  /*d300*/  LOP3.LUT R222, R221, UR21, R136, 0x96, !PT ;  /* 0x00000015ddde7c12 */ /* 0x000fe4000f8e9688 */
[----:B------:R-:W-:Y:S01]  /*d310*/  LDSM.16.MT88.4 R136, [R185+0xd000] ;  /* 0x00d00000b988783b */ /* 0x000fe20000004200 */
[----:B------:R-:W-:Y:S01]  /*d320*/  FFMA.FTZ R221, R22, c[0x0][0x23c], -R166 ;  /* 0x00008f0016dd7a23 */ /* 0x000fe200000108a6 */
[----:B------:R-:W-:Y:S03]  /*d330*/  LOP3.LUT R20, R225, UR15, R220, 0x96, !PT ;  /* 0x0000000fe1147c12 */ /* 0x000fe6000f8e96dc */
[----:B------:R-:W-:Y:S02]  /*d340*/  IMAD.WIDE.U32 R222, R222, -0x326172a9, RZ ;  /* 0xcd9e8d57dede7825 */ /* 0x000fe400078e00ff */
[----:B------:R-:W2:Y:S02]  /*d350*/  MUFU.EX2 R221, R221 ;  /* 0x000000dd00dd7308 */ /* 0x000ea40000000800 */
[----:B------:R-:W-:Y:S01]  /*d360*/  IMAD.WIDE.U32 R124, R20, -0x326172a9, RZ ;  /* 0xcd9e8d57147c7825 */ /* 0x000fe200078e00ff */
[----:B------:R-:W-:Y:S03]  /*d370*/  LOP3.LUT R223, R223, UR20, R226, 0x96, !PT ;  /* 0x00000014dfdf7c12 */ /* 0x000fe6000f8e96e2 */
[----:B------:R-:W-:Y:S01]  /*d380*/  FFMA.FTZ R220, R21, c[0x0][0x23c], -R167 ;  /* 0x00008f0015dc7a23 */ /* 0x000fe200000108a7 */
[----:B------:R-:W-:Y:S01]  /*d390*/  LOP3.LUT R20, R125, UR17, R222, 0x96, !PT ;  /* 0x000000117d147c12 */ /* 0x000fe2000f8e96de */
[----:B------:R-:W-:Y:S01]  /*d3a0*/  FFMA.FTZ R222, R23, c[0x0][0x23c], -R166 ;  /* 0x00008f0017de7a23 */ /* 0x000fe200000108a6 */
[C---:B------:R-:W-:Y:S02]  /*d3b0*/  LOP3.LUT R133, R124.reuse, 0xffff, RZ, 0xc0, !PT ;  /* 0x0000ffff7c857812 */ /* 0x040fe400078ec0ff */
[--C-:B------:R-:W-:Y:S01]  /*d3c0*/  SHF.R.U32.HI R140, RZ, 0x10, R124.reuse ;  /* 0x00000010ff8c7819 */ /* 0x100fe2000001167c */
[----:B------:R-:W-:Y:S01]  /*d3d0*/  MUFU.EX2 R220, R220 ;  /* 0x000000dc00dc7308 */ /* 0x000fe20000000800 */
[----:B------:R-:W-:Y:S02]  /*d3e0*/  LOP3.LUT R22, R124, 0xff, RZ, 0xc0, !PT ;  /* 0x000000ff7c167812 */ /* 0x000fe400078ec0ff */
[----:B------:R-:W-:Y:S02]  /*d3f0*/  SHF.R.U32.HI R21, RZ, 0x18, R124 ;  /* 0x00000018ff157819 */ /* 0x000fe4000001167c */
[----:B------:R-:W3:Y:S01]  /*d400*/  LDSM.16.MT88.4 R124, [R188+0xd000] ;  /* 0x00d00000bc7c783b */ /* 0x000ee20000004200 */
[----:B------:R-:W-:Y:S01]  /*d410*/  LOP3.LUT R121, R20, 0xffff, RZ, 0xc0, !PT ;  /* 0x0000ffff14797812 */ /* 0x000fe200078ec0ff */
[C---:B-1----:R-:W-:Y:S03]  /*d420*/  HMMA.16816.F32.BF16 R12, R116.reuse, R24, R12 ;  /* 0x00000018740c723c */ /* 0x042fe6000004180c */
[----:B------:R-:W1:Y:S01]  /*d430*/  MUFU.EX2 R222, R222 ;  /* 0x000000de00de7308 */ /* 0x000e620000000800 */
[----:B------:R-:W-:Y:S01]  /*d440*/  SHF.R.U32.HI R133, RZ, 0x8, R133 ;  /* 0x00000008ff857819 */ /* 0x000fe20000011685 */
[----:B--2---:R-:W-:Y:S01]  /*d450*/  FADD.FTZ R170, R221, R170 ;  /* 0x000000aaddaa7221 */ /* 0x004fe20000010000 */
[--C-:B------:R-:W-:Y:S02]  /*d460*/  SHF.R.U32.HI R152, RZ, 0x10, R20.reuse ;  /* 0x00000010ff987819 */ /* 0x100fe40000011614 */
[----:B------:R-:W-:Y:S01]  /*d470*/  HMMA.16816.F32.BF16 R112, R116, R26, R112 ;  /* 0x0000001a7470723c */ /* 0x000fe20000041870 */
[----:B------:R-:W-:Y:S03]  /*d480*/  LDSM.16.MT88.4 R116, [R186+0x11000] ;  /* 0x01100000ba74783b */ /* 0x000fe60000004200 */
[----:B------:R-:W-:Y:S02]  /*d490*/  LOP3.LUT R23, R140, 0xff, RZ, 0xc0, !PT ;  /* 0x000000ff8c177812 */ /* 0x000fe400078ec0ff */
[----:B------:R-:W-:Y:S02]  /*d4a0*/  LOP3.LUT R120, R20, 0xff, RZ, 0xc0, !PT ;  /* 0x000000ff14787812 */ /* 0x000fe400078ec0ff */
[----:B------:R-:W-:Y:S01]  /*d4b0*/  SHF.R.U32.HI R121, RZ, 0x8, R121 ;  /* 0x00000008ff797819 */ /* 0x000fe20000011679 */
[----:B------:R-:W-:Y:S03]  /*d4c0*/  LDSM.16.MT88.4 R140, [R188+0xf000] ;  /* 0x00f00000bc8c783b */ /* 0x000fe60000004200 */
[----:B------:R-:W-:Y:S02]  /*d4d0*/  LOP3.LUT R152, R152, 0xff, RZ, 0xc0, !PT ;  /* 0x000000ff98987812 */ /* 0x000fe400078ec0ff */
[----:B------:R-:W-:Y:S02]  /*d4e0*/  PRMT R22, R22, 0x5410, R133 ;  /* 0x0000541016167816 */ /* 0x000fe40000000085 */
[----:B------:R-:W-:Y:S02]  /*d4f0*/  SHF.R.U32.HI R133, RZ, 0x18, R20 ;  /* 0x00000018ff857819 */ /* 0x000fe40000011614 */
[----:B------:R-:W-:Y:S01]  /*d500*/  PRMT R23, R23, 0x5410, R21 ;  /* 0x0000541017177816 */ /* 0x000fe20000000015 */
[--C-:B------:R-:W-:Y:S01]  /*d510*/  HSET2.LE.AND R22, R22, R204.reuse, PT ;  /* 0x000000cc16167233 */ /* 0x100fe20003803000 */
[----:B------:R-:W-:Y:S02]  /*d520*/  PRMT R21, R120, 0x5410, R121 ;  /* 0x0000541078157816 */ /* 0x000fe40000000079 */
[----:B------:R-:W-:Y:S01]  /*d530*/  PRMT R152, R152, 0x5410, R133 ;  /* 0x0000541098987816 */ /* 0x000fe20000000085 */
[--C-:B------:R-:W-:Y:S01]  /*d540*/  HSET2.LE.AND R23, R23, R204.reuse, PT ;  /* 0x000000cc17177233 */ /* 0x100fe20003803000 */
[----:B------:R-:W-:Y:S01]  /*d550*/  F2FP.BF16.PACK_AB R20, R157, R156 ;  /* 0x0000009c9d14723e */ /* 0x000fe200000010ff */
[--C-:B------:R-:W-:Y:S01]  /*d560*/  HSET2.LE.AND R25, R21, R204.reuse, PT ;  /* 0x000000cc15197233 */ /* 0x100fe20003803000 */
[----:B-1----:R-:W-:Y:S01]  /*d570*/  F2FP.BF16.PACK_AB R24, R222, R221 ;  /* 0x000000ddde18723e */ /* 0x002fe200000010ff */
[--C-:B------:R-:W-:Y:S01]  /*d580*/  HSET2.LE.AND R21, R152, R204.reuse, PT ;  /* 0x000000cc98157233 */ /* 0x100fe20003803000 */
[----:B------:R-:W-:Y:S01]  /*d590*/  LOP3.LUT R22, R22, R20, RZ, 0xc0, !PT ;  /* 0x0000001416167212 */ /* 0x000fe200078ec0ff */
[----:B------:R-:W1:Y:S01]  /*d5a0*/  LDSM.16.MT88.4 R120, [R184+0xd000] ;  /* 0x00d00000b878783b */ /* 0x000e620000004200 */
[----:B------:R-:W-:Y:S01]  /*d5b0*/  F2FP.BF16.PACK_AB R20, R159, R158 ;  /* 0x0000009e9f14723e */ /* 0x000fe200000010ff */
[----:B------:R-:W-:Y:S01]  /*d5c0*/  FADD.FTZ R222, R222, R170 ;  /* 0x000000aadede7221 */ /* 0x000fe20000010000 */
[C---:B------:R-:W-:Y:S01]  /*d5d0*/  F2FP.BF16.PACK_AB R133, R220.reuse, R219 ;  /* 0x000000dbdc85723e */ /* 0x040fe200000010ff */
[----:B------:R-:W-:Y:S01]  /*d5e0*/  FADD.FTZ R220, R220, R169 ;  /* 0x000000a9dcdc7221 */ /* 0x000fe20000010000 */
[----:B------:R-:W-:Y:S01]  /*d5f0*/  LOP3.LUT R23, R23, R20, RZ, 0xc0, !PT ;  /* 0x0000001417177212 */ /* 0x000fe200078ec0ff */
[----:B------:R-:W-:Y:S01]  /*d600*/  FADD.FTZ R222, R158, R222 ;  /* 0x000000de9ede7221 */ /* 0x000fe20000010000 */
[----:B------:R-:W-:Y:S01]  /*d610*/  LOP3.LUT R20, R25, R133, RZ, 0xc0, !PT ;  /* 0x0000008519147212 */ /* 0x000fe200078ec0ff */
[----:B------:R-:W2:Y:S01]  /*d620*/  LDSM.16.MT88.4 R152, [R184+0xf000] ;  /* 0x00f00000b898783b */ /* 0x000ea20000004200 */
[----:B------:R-:W-:Y:S01]  /*d630*/  LOP3.LUT R21, R21, R24, RZ, 0xc0, !PT ;  /* 0x0000001815157212 */ /* 0x000fe200078ec0ff */
[----:B------:R-:W-:Y:S02]  /*d640*/  FFMA.FTZ R133, R28, c[0x0][0x23c], -R167 ;  /* 0x00008f001c857a23 */ /* 0x000fe400000108a7 */
[----:B------:R-:W-:Y:S02]  /*d650*/  FADD.FTZ R220, R156, R220 ;  /* 0x000000dc9cdc7221 */ /* 0x000fe40000010000 */
[----:B------:R-:W-:Y:S02]  /*d660*/  FADD.FTZ R159, R159, R222 ;  /* 0x000000de9f9f7221 */ /* 0x000fe40000010000 */
[C---:B---3--:R-:W-:Y:S01]  /*d670*/  HMMA.16816.F32.BF16 R4, R20.reuse, R124, R4 ;  /* 0x0000007c1404723c */ /* 0x048fe20000041804 */
[----:B------:R-:W3:Y:S01]  /*d680*/  LDSM.16.MT88.4 R24, [R188+0x11000] ;  /* 0x01100000bc18783b */ /* 0x000ee20000004200 */
[----:B------:R-:W4:Y:S03]  /*d690*/  MUFU.EX2 R133, R133 ;  /* 0x0000008500857308 */ /* 0x000f260000000800 */
[----:B------:R-:W-:Y:S03]  /*d6a0*/  FADD.FTZ R157, R157, R220 ;  /* 0x000000dc9d9d7221 */ /* 0x000fe60000010000 */
[C---:B------:R-:W-:Y:S01]  /*d6b0*/  HMMA.16816.F32.BF16 R8, R20.reuse, R126, R8 ;  /* 0x0000007e1408723c */ /* 0x040fe20000041808 */
[----:B------:R-:W-:Y:S07]  /*d6c0*/  LDSM.16.MT88.4 R124, [R188+0xd800] ;  /* 0x00d80000bc7c783b */ /* 0x000fee0000004200 */
[C---:B------:R-:W-:Y:S08]  /*d6d0*/  HMMA.16816.F32.BF16 R36, R20.reuse, R128, R36 ;  /* 0x000000801424723c */ /* 0x040ff00000041824 */
[C---:B------:R-:W-:Y:S04]  /*d6e0*/  HMMA.16816.F32.BF16 R40, R20.reuse, R130, R40 ;  /* 0x000000821428723c */ /* 0x040fe80000041828 */
[----:B----4-:R-:W-:Y:S03]  /*d6f0*/  FADD.FTZ R157, R133, R157 ;  /* 0x0000009d859d7221 */ /* 0x010fe60000010000 */
[----:B------:R-:W-:Y:S01]  /*d700*/  IMAD.WIDE.U32 R130, R223, -0x2daee0ad, RZ ;  /* 0xd2511f53df827825 */ /* 0x000fe200078e00ff */
[C---:B------:R-:W-:Y:S04]  /*d710*/  HMMA.16816.F32.BF16 R44, R20.reuse, R136, R44 ;  /* 0x00000088142c723c */ /* 0x040fe8000004182c */
[----:B------:R-:W-:Y:S01]  /*d720*/  FFMA.FTZ R223, R34, c[0x0][0x23c], -R166 ;  /* 0x00008f0022df7a23 */ /* 0x000fe200000108a6 */
[----:B------:R-:W-:Y:S02]  /*d730*/  LOP3.LUT R224, R131, UR5, R224, 0x96, !PT ;  /* 0x0000000583e07c12 */ /* 0x000fe4000f8e96e0 */
[----:B------:R-:W-:Y:S01]  /*d740*/  LOP3.LUT R28, R130, 0xffff, RZ, 0xc0, !PT ;  /* 0x0000ffff821c7812 */ /* 0x000fe200078ec0ff */
[C---:B------:R-:W-:Y:S01]  /*d750*/  HMMA.16816.F32.BF16 R48, R20.reuse, R138, R48 ;  /* 0x0000008a1430723c */ /* 0x040fe20000041830 */
[----:B------:R-:W-:Y:S01]  /*d760*/  LDSM.16.MT88.4 R136, [R188+0xf800] ;  /* 0x00f80000bc88783b */ /* 0x000fe20000004200 */
[----:B------:R-:W-:Y:S02]  /*d770*/  MUFU.EX2 R223, R223 ;  /* 0x000000df00df7308 */ /* 0x000fe40000000800 */
[----:B------:R-:W-:Y:S04]  /*d780*/  LOP3.LUT R34, R224, 0xffff, RZ, 0xc0, !PT ;  /* 0x0000ffffe0227812 */ /* 0x000fe800078ec0ff */
[C---:B-1----:R-:W-:Y:S04]  /*d790*/  HMMA.16816.F32.BF16 R52, R20.reuse, R120, R52 ;  /* 0x000000781434723c */ /* 0x042fe80000041834 */
[----:B------:R-:W-:Y:S04]  /*d7a0*/  SHF.R.U32.HI R34, RZ, 0x8, R34 ;  /* 0x00000008ff227819 */ /* 0x000fe80000011622 */
        /* <DEDUP_REMOVED lines=11> */
[C---:B--2---:R-:W-:Y:S07]  /*d860*/  HMMA.16816.F32.BF16 R84, R20.reuse, R152, R84 ;  /* 0x000000981454723c */ /* 0x044fee0000041854 */
[----:B------:R-:W-:Y:S01]  /*d870*/  FFMA.FTZ R153, R30, c[0x0][0x23c], -R166 ;  /* 0x00008f001e997a23 */ /* 0x000fe200000108a6 */
[C---:B------:R-:W-:Y:S04]  /*d880*/  HMMA.16816.F32.BF16 R88, R20.reuse, R154, R88 ;  /* 0x0000009a1458723c */ /* 0x040fe80000041858 */
[----:B------:R-:W-:Y:S01]  /*d890*/  LOP3.LUT R30, R130, 0xff, RZ, 0xc0, !PT ;  /* 0x000000ff821e7812 */ /* 0x000fe200078ec0ff */
[--C-:B------:R-:W-:Y:S01]  /*d8a0*/  FFMA.FTZ R152, R29, c[0x0][0x23c], -R167.reuse ;  /* 0x00008f001d987a23 */ /* 0x100fe200000108a7 */
[----:B------:R-:W-:Y:S01]  /*d8b0*/  SHF.R.U32.HI R29, RZ, 0x10, R130 ;  /* 0x00000010ff1d7819 */ /* 0x000fe20000011682 */
[--C-:B------:R-:W-:Y:S01]  /*d8c0*/  FFMA.FTZ R155, R32, c[0x0][0x23c], -R167.reuse ;  /* 0x00008f00209b7a23 */ /* 0x100fe200000108a7 */
[C---:B---3--:R-:W-:Y:S01]  /*d8d0*/  HMMA.16816.F32.BF16 R92, R20.reuse, R24, R92 ;  /* 0x00000018145c723c */ /* 0x048fe2000004185c */
[----:B------:R-:W2:Y:S03]  /*d8e0*/  MUFU.EX2 R153, R153 ;  /* 0x0000009900997308 */ /* 0x000ea60000000800 */
[----:B------:R-:W-:Y:S01]  /*d8f0*/  LOP3.LUT R32, R29, 0xff, RZ, 0xc0, !PT ;  /* 0x000000ff1d207812 */ /* 0x000fe200078ec0ff */
[----:B------:R-:W-:Y:S01]  /*d900*/  FFMA.FTZ R167, R33, c[0x0][0x23c], -R167 ;  /* 0x00008f0021a77a23 */ /* 0x000fe200000108a7 */
[----:B------:R-:W-:Y:S01]  /*d910*/  SHF.R.U32.HI R33, RZ, 0x8, R28 ;  /* 0x00000008ff217819 */ /* 0x000fe2000001161c */
[--C-:B------:R-:W-:Y:S01]  /*d920*/  FFMA.FTZ R154, R31, c[0x0][0x23c], -R166.reuse ;  /* 0x00008f001f9a7a23 */ /* 0x100fe200000108a6 */
[C---:B------:R-:W-:Y:S01]  /*d930*/  HMMA.16816.F32.BF16 R96, R20.reuse, R26, R96 ;  /* 0x0000001a1460723c */ /* 0x040fe20000041860 */
[----:B------:R-:W3:Y:S02]  /*d940*/  LDSM.16.MT88.4 R24, [R184+0x11000] ;  /* 0x01100000b818783b */ /* 0x000ee40000004200 */
[----:B------:R-:W4:Y:S01]  /*d950*/  MUFU.EX2 R152, R152 ;  /* 0x0000009800987308 */ /* 0x000f220000000800 */
[----:B------:R-:W-:Y:S01]  /*d960*/  FFMA.FTZ R166, R35, c[0x0][0x23c], -R166 ;  /* 0x00008f0023a67a23 */ /* 0x000fe200000108a6 */
[----:B------:R-:W-:Y:S02]  /*d970*/  PRMT R30, R30, 0x5410, R33 ;  /* 0x000054101e1e7816 */ /* 0x000fe40000000021 */
[----:B------:R-:W-:Y:S01]  /*d980*/  SHF.R.U32.HI R130, RZ, 0x18, R130 ;  /* 0x00000018ff827819 */ /* 0x000fe20000011682 */
[C---:B------:R-:W-:Y:S04]  /*d990*/  HMMA.16816.F32.BF16 R100, R20.reuse, R116, R100 ;  /* 0x000000741464723c */ /* 0x040fe80000041864 */
[----:B------:R-:W-:Y:S01]  /*d9a0*/  PRMT R130, R32, 0x5410, R130 ;  /* 0x0000541020827816 */ /* 0x000fe20000000082 */
[----:B------:R-:W5:Y:S01]  /*d9b0*/  MUFU.EX2 R154, R154 ;  /* 0x0000009a009a7308 */ /* 0x000f620000000800 */
[----:B------:R-:W-:Y:S01]  /*d9c0*/  LOP3.LUT R28, R224, 0xff, RZ, 0xc0, !PT ;  /* 0x000000ffe01c7812 */ /* 0x000fe200078ec0ff */
[--C-:B------:R-:W-:Y:S01]  /*d9d0*/  HSET2.LE.AND R30, R30, R204.reuse, PT ;  /* 0x000000cc1e1e7233 */ /* 0x100fe20003803000 */
[C---:B------:R-:W-:Y:S01]  /*d9e0*/  HMMA.16816.F32.BF16 R16, R20.reuse, R118, R16 ;  /* 0x000000761410723c */ /* 0x040fe20000041810 */
[----:B------:R-:W-:Y:S03]  /*d9f0*/  LDSM.16.MT88.4 R116, [R185+0xd800] ;  /* 0x00d80000b974783b */ /* 0x000fe60000004200 */
[----:B------:R-:W-:Y:S01]  /*da00*/  PRMT R28, R28, 0x5410, R34 ;  /* 0x000054101c1c7816 */ /* 0x000fe20000000022 */
[----:B--2---:R-:W-:Y:S01]  /*da10*/  FADD.FTZ R159, R153, R159 ;  /* 0x0000009f999f7221 */ /* 0x004fe20000010000 */
[--C-:B------:R-:W-:Y:S01]  /*da20*/  SHF.R.U32.HI R31, RZ, 0x10, R224.reuse ;  /* 0x00000010ff1f7819 */ /* 0x100fe200000116e0 */
[----:B------:R-:W2:Y:S01]  /*da30*/  MUFU.EX2 R155, R155 ;  /* 0x0000009b009b7308 */ /* 0x000ea20000000800 */
[C---:B-1----:R-:W-:Y:S01]  /*da40*/  HMMA.16816.F32.BF16 R104, R20.reuse, R120, R104 ;  /* 0x000000781468723c */ /* 0x042fe20000041868 */
[----:B------:R-:W1:Y:S03]  /*da50*/  LDSM.16.MT88.4 R32, [R186+0xd800] ;  /* 0x00d80000ba20783b */ /* 0x000e660000004200 */
[C---:B----4-:R-:W-:Y:S01]  /*da60*/  F2FP.BF16.PACK_AB R129, R152.reuse, R133 ;  /* 0x000000859881723e */ /* 0x050fe200000010ff */
[--C-:B------:R-:W-:Y:S01]  /*da70*/  HSET2.LE.AND R28, R28, R204.reuse, PT ;  /* 0x000000cc1c1c7233 */ /* 0x100fe20003803000 */
[----:B------:R-:W-:Y:S01]  /*da80*/  LOP3.LUT R31, R31, 0xff, RZ, 0xc0, !PT ;  /* 0x000000ff1f1f7812 */ /* 0x000fe200078ec0ff */
[----:B------:R-:W-:Y:S01]  /*da90*/  FADD.FTZ R157, R152, R157 ;  /* 0x0000009d989d7221 */ /* 0x000fe20000010000 */
[C---:B------:R-:W-:Y:S01]  /*daa0*/  HMMA.16816.F32.BF16 R108, R20.reuse, R122, R108 ;  /* 0x0000007a146c723c */ /* 0x040fe2000004186c */
[----:B------:R-:W4:Y:S01]  /*dab0*/  MUFU.EX2 R167, R167 ;  /* 0x000000a700a77308 */ /* 0x000f220000000800 */
[----:B------:R-:W1:Y:S02]  /*dac0*/  LDSM.16.MT88.4 R120, [R184+0xd800] ;  /* 0x00d80000b878783b */ /* 0x000e640000004200 */
[----:B------:R-:W-:Y:S01]  /*dad0*/  SHF.R.U32.HI R29, RZ, 0x18, R224 ;  /* 0x00000018ff1d7819 */ /* 0x000fe200000116e0 */
[C---:B-----5:R-:W-:Y:S01]  /*dae0*/  FADD.FTZ R159, R154.reuse, R159 ;  /* 0x0000009f9a9f7221 */ /* 0x060fe20000010000 */
[----:B------:R-:W-:Y:S02]  /*daf0*/  F2FP.BF16.PACK_AB R128, R154, R153 ;  /* 0x000000999a80723e */ /* 0x000fe400000010ff */
[----:B------:R-:W-:Y:S01]  /*db00*/  LOP3.LUT R28, R28, R129, RZ, 0xc0, !PT ;  /* 0x000000811c1c7212 */ /* 0x000fe200078ec0ff */
[C---:B---3--:R-:W-:Y:S02]  /*db10*/  HMMA.16816.F32.BF16 R12, R20.reuse, R24, R12 ;  /* 0x00000018140c723c */ /* 0x048fe4000004180c */
[----:B------:R-:W3:Y:S01]  /*db20*/  MUFU.EX2 R166, R166 ;  /* 0x000000a600a67308 */ /* 0x000ee20000000800 */
[----:B------:R-:W-:Y:S01]  /*db30*/  PRMT R29, R31, 0x5410, R29 ;  /* 0x000054101f1d7816 */ /* 0x000fe2000000001d */
[----:B------:R-:W-:Y:S02]  /*db40*/  FADD.FTZ R159, R223, R159 ;  /* 0x0000009fdf9f7221 */ /* 0x000fe40000010000 */
[----:B--2---:R-:W-:Y:S02]  /*db50*/  FADD.FTZ R157, R155, R157 ;  /* 0x0000009d9b9d7221 */ /* 0x004fe40000010000 */
[----:B------:R-:W-:Y:S01]  /*db60*/  HMMA.16816.F32.BF16 R112, R20, R26, R112 ;  /* 0x0000001a1470723c */ /* 0x000fe20000041870 */
[----:B------:R-:W2:Y:S03]  /*db70*/  LDSM.16.MT88.4 R20, [R188+0x11800] ;  /* 0x01180000bc14783b */ /* 0x000ea60000004200 */
[--C-:B------:R-:W-:Y:S01]  /*db80*/  HSET2.LE.AND R29, R29, R204.reuse, PT ;  /* 0x000000cc1d1d7233 */ /* 0x100fe20003803000 */
[C---:B----4-:R-:W-:Y:S01]  /*db90*/  F2FP.BF16.PACK_AB R31, R167.reuse, R155 ;  /* 0x0000009ba71f723e */ /* 0x050fe200000010ff */
[----:B------:R-:W-:Y:S03]  /*dba0*/  FADD.FTZ R206, R167, R157 ;  /* 0x0000009da7ce7221 */ /* 0x000fe60000010000 */
[----:B------:R-:W-:Y:S03]  /*dbb0*/  LOP3.LUT R30, R30, R31, RZ, 0xc0, !PT ;  /* 0x0000001f1e1e7212 */ /* 0x000fe600078ec0ff */
[----:B------:R-:W-:Y:S01]  /*dbc0*/  HSET2.LE.AND R31, R130, R204, PT ;  /* 0x000000cc821f7233 */ /* 0x000fe20003803000 */
[----:B------:R-:W-:Y:S02]  /*dbd0*/  LOP3.LUT R29, R29, R128, RZ, 0xc0, !PT ;  /* 0x000000801d1d7212 */ /* 0x000fe400078ec0ff */
[C---:B---3--:R-:W-:Y:S01]  /*dbe0*/  F2FP.BF16.PACK_AB R24, R166.reuse, R223 ;  /* 0x000000dfa618723e */ /* 0x048fe200000010ff */
[----:B------:R-:W-:Y:S03]  /*dbf0*/  FADD.FTZ R205, R166, R159 ;  /* 0x0000009fa6cd7221 */ /* 0x000fe60000010000 */
[----:B------:R-:W-:Y:S07]  /*dc00*/  LOP3.LUT R31, R31, R24, RZ, 0xc0, !PT ;  /* 0x000000181f1f7212 */ /* 0x000fee00078ec0ff */
[C---:B------:R-:W-:Y:S01]  /*dc10*/  HMMA.16816.F32.BF16 R128, R28.reuse, R124, R4 ;  /* 0x0000007c1c80723c */ /* 0x040fe20000041804 */
[----:B------:R-:W3:Y:S07]  /*dc20*/  LDSM.16.MT88.4 R4, [R186+0x11800] ;  /* 0x01180000ba04783b */ /* 0x000eee0000004200 */
[C---:B------:R-:W-:Y:S01]  /*dc30*/  HMMA.16816.F32.BF16 R124, R28.reuse, R126, R8 ;  /* 0x0000007e1c7c723c */ /* 0x040fe20000041808 */
[----:B------:R-:W4:Y:S07]  /*dc40*/  LDSM.16.MT88.4 R8, [R185+0x11800] ;  /* 0x01180000b908783b */ /* 0x000f2e0000004200 */
[C---:B-1----:R-:W-:Y:S08]  /*dc50*/  HMMA.16816.F32.BF16 R36, R28.reuse, R32, R36 ;  /* 0x000000201c24723c */ /* 0x042ff00000041824 */
        /* <DEDUP_REMOVED lines=13> */
[C---:B--2---:R-:W-:Y:S08]  /*dd30*/  HMMA.16816.F32.BF16 R92, R28.reuse, R20, R92 ;  /* 0x000000141c5c723c */ /* 0x044ff0000004185c */
[C---:B------:R-:W-:Y:S01]  /*dd40*/  HMMA.16816.F32.BF16 R96, R28.reuse, R22, R96 ;  /* 0x000000161c60723c */ /* 0x040fe20000041860 */
[----:B------:R-:W1:Y:S07]  /*dd50*/  LDSM.16.MT88.4 R20, [R184+0x11800] ;  /* 0x01180000b814783b */ /* 0x000e6e0000004200 */
[C---:B---3--:R-:W-:Y:S08]  /*dd60*/  HMMA.16816.F32.BF16 R100, R28.reuse, R4, R100 ;  /* 0x000000041c64723c */ /* 0x048ff00000041864 */
[C---:B------:R-:W-:Y:S08]  /*dd70*/  HMMA.16816.F32.BF16 R120, R28.reuse, R6, R16 ;  /* 0x000000061c78723c */ /* 0x040ff00000041810 */
[C---:B----4-:R-:W-:Y:S08]  /*dd80*/  HMMA.16816.F32.BF16 R104, R28.reuse, R8, R104 ;  /* 0x000000081c68723c */ /* 0x050ff00000041868 */
[C---:B------:R-:W-:Y:S08]  /*dd90*/  HMMA.16816.F32.BF16 R108, R28.reuse, R10, R108 ;  /* 0x0000000a1c6c723c */ /* 0x040ff0000004186c */
[C---:B-1----:R-:W-:Y:S08]  /*dda0*/  HMMA.16816.F32.BF16 R116, R28.reuse, R20, R12 ;  /* 0x000000141c74723c */ /* 0x042ff0000004180c */
[----:B------:R-:W-:Y:S01]  /*ddb0*/  HMMA.16816.F32.BF16 R112, R28, R22, R112 ;  /* 0x000000161c70723c */ /* 0x000fe20000041870 */
[----:B------:R-:W-:-:S07]  /*ddc0*/  @P5 BRA `(.L_x_312) ;  /* 0xffffcd0000005947 */ /* 0x000fce000383ffff */
.L_x_311:
[----:B------:R-:W1:Y:S01]  /*ddd0*/  SHFL.BFLY PT, R2, R206, 0x2, 0x1f ;  /* 0x0c401f00ce027f89 */ /* 0x000e6200000e0000 */
[----:B------:R-:W-:Y:S01]  /*dde0*/  MOV R9, 0x3f800000 ;  /* 0x3f80000000097802 */ /* 0x000fe20000000f00 */
[----:B------:R-:W2:Y:S01]  /*ddf0*/  S2UR UR6, SR_CTAID.Y ;  /* 0x00000000000679c3 */ /* 0x000ea20000002600 */
[----:B------:R-:W-:Y:S01]  /*de00*/  MOV R10, 0x3f800000 ;  /* 0x3f800000000a7802 */ /* 0x000fe20000000f00 */
[----:B------:R-:W3:Y:S01]  /*de10*/  SHFL.BFLY PT, R0, R205, 0x2, 0x1f ;  /* 0x0c401f00cd007f89 */ /* 0x000ee200000e0000 */
[----:B------:R-:W-:Y:S01]  /*de20*/  MOV R13, 0x40 ;  /* 0x00000040000d7802 */ /* 0x000fe20000000f00 */
[----:B------:R-:W-:Y:S01]  /*de30*/  UISETP.NE.AND UP0, UPT, UR10, -0x1, UPT ;  /* 0xffffffff0a00788c */ /* 0x000fe2000bf05270 */
[----:B------:R-:W-:Y:S01]  /*de40*/  BSSY B0, `(.L_x_315) ;  /* 0x000014e000007945 */ /* 0x000fe20003800000 */
[----:B------:R-:W-:-:S02]  /*de50*/  ULDC.64 UR4, c[0x0][0x1e8] ;  /* 0x00007a0000047ab9 */ /* 0x000fc40000000a00 */
[----:B------:R-:W-:Y:S01]  /*de60*/  ULDC.U8 UR9, c[0x0][0x328] ;  /* 0x0000ca0000097ab9 */ /* 0x000fe20000000000 */
[----:B------:R-:W4:Y:S01]  /*de70*/  S2UR UR11, SR_CTAID.Z ;  /* 0x00000000000b79c3 */ /* 0x000f220000002700 */
[----:B------:R-:W-:Y:S02]  /*de80*/  UISETP.NE.AND UP3, UPT, UR9, URZ, UPT ;  /* 0x0000003f0900728c */ /* 0x000fe4000bf65270 */
[----:B------:R-:W-:-:S03]  /*de90*/  ULDC UR8, c[0x0][0x214] ;  /* 0x0000850000087ab9 */ /* 0x000fc60000000800 */
[----:B------:R-:W-:-:S04]  /*dea0*/  @UP0 UIMAD.WIDE.U32 UR20, UR10, UR4, URZ ;  /* 0x000000040a1402a5 */ /* 0x000fc8000f8e003f */
[----:B------:R-:W-:Y:S01]  /*deb0*/  @UP0 UIMAD UR7, UR10, UR5, UR21 ;  /* 0x000000050a0702a4 */ /* 0x000fe2000f8e0215 */
[----:B-1----:R-:W-:Y:S02]  /*dec0*/  FADD.FTZ R206, R2, R206 ;  /* 0x000000ce02ce7221 */ /* 0x002fe40000010000 */
[----:B------:R-:W-:Y:S01]  /*ded0*/  ULDC.64 UR4, c[0x0][0x1e0] ;  /* 0x0000780000047ab9 */ /* 0x000fe20000000a00 */
[----:B------:R-:W1:Y:S01]  /*dee0*/  S2R R2, SR_TID.X ;  /* 0x0000000000027919 */ /* 0x000e620000002100 */
[----:B--2---:R-:W-:Y:S01]  /*def0*/  @!UP0 USHF.R.S32.HI UR14, URZ, 0x1f, UR6 ;  /* 0x0000001f3f0e8899 */ /* 0x004fe20008011406 */
[----:B---3--:R-:W-:Y:S01]  /*df00*/  FADD.FTZ R205, R0, R205 ;  /* 0x000000cd00cd7221 */ /* 0x008fe20000010000 */
[----:B------:R-:W-:Y:S01]  /*df10*/  @!UP0 UIMAD.WIDE.U32 UR22, UR6, UR4, URZ ;  /* 0x00000004061682a5 */ /* 0x000fe2000f8e003f */
[----:B------:R-:W2:Y:S01]  /*df20*/  SHFL.BFLY PT, R5, R206, 0x1, 0x1f ;  /* 0x0c201f00ce057f89 */ /* 0x000ea200000e0000 */
[----:B------:R-:W-:-:S03]  /*df30*/  @!UP0 UIMAD UR14, UR14, UR4, URZ ;  /* 0x000000040e0e82a4 */ /* 0x000fc6000f8e023f */
[----:B------:R-:W3:Y:S01]  /*df40*/  SHFL.BFLY PT, R4, R205, 0x1, 0x1f ;  /* 0x0c201f00cd047f89 */ /* 0x000ee200000e0000 */
[----:B------:R-:W-:Y:S02]  /*df50*/  ULDC.U8 UR4, c[0x0][0x329] ;  /* 0x0000ca4000047ab9 */ /* 0x000fe40000000000 */
[----:B------:R-:W-:Y:S02]  /*df60*/  UISETP.NE.AND UP2, UPT, UR4, URZ, UPT ;  /* 0x0000003f0400728c */ /* 0x000fe4000bf45270 */
[----:B------:R-:W-:Y:S02]  /*df70*/  UISETP.EQ.AND UP3, UPT, UR4, URZ, UP3 ;  /* 0x0000003f0400728c */ /* 0x000fe40009f62270 */
[----:B------:R-:W-:Y:S02]  /*df80*/  @!UP0 UIMAD UR14, UR6, UR5, UR14 ;  /* 0x00000005060e82a4 */ /* 0x000fe4000f8e020e */
[----:B------:R-:W-:Y:S02]  /*df90*/  ULDC UR4, c[0x0][0x1c0] ;  /* 0x0000700000047ab9 */ /* 0x000fe40000000800 */
[----:B------:R-:W-:-:S02]  /*dfa0*/  ULDC UR5, c[0x0][0x234] ;  /* 0x00008d0000057ab9 */ /* 0x000fc40000000800 */
[----:B------:R-:W-:Y:S02]  /*dfb0*/  @!UP0 UIADD3 UR7, UR23, UR14, URZ ;  /* 0x0000000e17078290 */ /* 0x000fe4000fffe03f */
[----:B------:R-:W-:Y:S01]  /*dfc0*/  @!UP2 UISETP.NE.AND UP1, UPT, UR9, URZ, UPT ;  /* 0x0000003f0900a28c */ /* 0x000fe2000bf25270 */
[----:B-1----:R-:W-:Y:S01]  /*dfd0*/  SHF.R.S32.HI R0, RZ, 0x1f, R2 ;  /* 0x0000001fff007819 */ /* 0x002fe20000011402 */
[----:B------:R-:W1:Y:S01]  /*dfe0*/  S2UR UR9, SR_CTAID.X ;  /* 0x00000000000979c3 */ /* 0x000e620000002500 */
[----:B------:R-:W-:Y:S01]  /*dff0*/  @UP2 ULDC UR12, c[0x0][0x210] ;  /* 0x00008400000c2ab9 */ /* 0x000fe20000000800 */
[----:B--2---:R-:W-:Y:S01]  /*e000*/  FADD.FTZ R5, R206, R5 ;  /* 0x00000005ce057221 */ /* 0x004fe20000010000 */
[----:B------:R-:W-:Y:S01]  /*e010*/  LEA.HI R8, R0, R2, RZ, 0x2 ;  /* 0x0000000200087211 */ /* 0x000fe200078f10ff */
[----:B------:R-:W-:Y:S01]  /*e020*/  @UP2 UIMAD UR12, UR12, UR8, URZ ;  /* 0x000000080c0c22a4 */ /* 0x000fe2000f8e023f */
[----:B---3--:R-:W-:Y:S02]  /*e030*/  FADD.FTZ R4, R205, R4 ;  /* 0x00000004cd047221 */ /* 0x008fe40000010000 */
[----:B------:R-:W-:Y:S01]  /*e040*/  FSETP.NE.FTZ.AND P4, PT, R5, RZ, PT ;  /* 0x000000ff0500720b */ /* 0x000fe20003f95000 */
[----:B------:R-:W-:Y:S01]  /*e050*/  @!UP2 USEL UR12, UR8, UR5, !UP1 ;  /* 0x00000005080ca287 */ /* 0x000fe2000c800000 */
[----:B------:R-:W-:Y:S01]  /*e060*/  SHF.R.S32.HI R7, RZ, 0x2, R8 ;  /* 0x00000002ff077819 */ /* 0x000fe20000011408 */
[----:B------:R-:W-:Y:S01]  /*e070*/  @UP2 UMOV UR15, 0x1 ;  /* 0x00000001000f2882 */ /* 0x000fe20000000000 */
[----:B------:R-:W-:Y:S01]  /*e080*/  FSETP.NE.FTZ.AND P3, PT, R4, RZ, PT ;  /* 0x000000ff0400720b */ /* 0x000fe20003f75000 */
[----:B------:R-:W-:Y:S01]  /*e090*/  @!UP2 UIMAD UR15, UR12, UR4, URZ ;  /* 0x000000040c0fa2a4 */ /* 0x000fe2000f8e023f */
[----:B------:R-:W-:Y:S01]  /*e0a0*/  SHF.R.S32.HI R6, RZ, 0x1f, R8 ;  /* 0x0000001fff067819 */ /* 0x000fe20000011408 */
[----:B------:R-:W-:Y:S01]  /*e0b0*/  @UP3 UIMAD UR21, UR6, UR8, URZ ;  /* 0x00000008061532a4 */ /* 0x000fe2000f8e023f */
[----:B------:R-:W-:Y:S01]  /*e0c0*/  LOP3.LUT R8, R8, 0x3ffffffc, RZ, 0xc0, !PT ;  /* 0x3ffffffc08087812 */ /* 0x000fe200078ec0ff */
[----:B------:R-:W-:Y:S01]  /*e0d0*/  @UP2 ULDC UR17, c[0x0][0x210] ;  /* 0x0000840000112ab9 */ /* 0x000fe20000000800 */
[----:B------:R-:W-:Y:S01]  /*e0e0*/  LEA.HI R6, R6, R7, RZ, 0x3 ;  /* 0x0000000706067211 */ /* 0x000fe200078f18ff */
[----:B------:R-:W-:Y:S01]  /*e0f0*/  UIMAD UR4, UR6, UR15, URZ ;  /* 0x0000000f060472a4 */ /* 0x000fe2000f8e023f */
[----:B------:R-:W-:Y:S01]  /*e100*/  IADD3 R8, -R8, R2, RZ ;  /* 0x0000000208087210 */ /* 0x000fe20007ffe1ff */
[----:B------:R-:W2:Y:S01]  /*e110*/  @P4 MUFU.RCP R9, R5 ;  /* 0x0000000500094308 */ /* 0x000ea20000001000 */
[----:B------:R-:W-:Y:S01]  /*e120*/  LOP3.LUT R6, R6, 0xfffffff8, RZ, 0xc0, !PT ;  /* 0xfffffff806067812 */ /* 0x000fe200078ec0ff */
[----:B------:R-:W-:-:S02]  /*e130*/  @!UP2 UMOV UR17, 0x1 ;  /* 0x000000010011a882 */ /* 0x000fc40000000000 */
[----:B------:R-:W-:Y:S01]  /*e140*/  @UP3 USEL UR21, UR21, UR10, !UP0 ;  /* 0x0000000a15153287 */ /* 0x000fe2000c000000 */
[----:B------:R-:W-:Y:S01]  /*e150*/  IADD3 R6, R7, -R6, RZ ;  /* 0x8000000607067210 */ /* 0x000fe20007ffe0ff */
[----:B-1----:R-:W-:Y:S01]  /*e160*/  UIMAD UR5, UR9, UR17, URZ ;  /* 0x00000011090572a4 */ /* 0x002fe2000f8e023f */
[----:B------:R-:W-:Y:S01]  /*e170*/  LEA.HI R7, R0, R2, RZ, 0x5 ;  /* 0x0000000200077211 */ /* 0x000fe200078f28ff */
[----:B------:R-:W1:Y:S01]  /*e180*/  @P3 MUFU.RCP R10, R4 ;  /* 0x00000004000a3308 */ /* 0x000e620000001000 */
[C---:B------:R-:W-:Y:S01]  /*e190*/  SHF.L.U32 R12, R6.reuse, 0x6, RZ ;  /* 0x00000006060c7819 */ /* 0x040fe200000006ff */
[----:B------:R-:W-:Y:S01]  /*e1a0*/  USEL UR4, UR4, URZ, !UP3 ;  /* 0x0000003f04047287 */ /* 0x000fe2000d800000 */
[----:B------:R-:W-:Y:S01]  /*e1b0*/  R2P PR, R6, 0x6 ;  /* 0x0000000606007804 */ /* 0x000fe20000000000 */
[----:B------:R-:W-:Y:S01]  /*e1c0*/  USHF.L.U32 UR5, UR5, 0x6, URZ ;  /* 0x0000000605057899 */ /* 0x000fe2000800063f */
[----:B------:R-:W-:Y:S01]  /*e1d0*/  SHF.R.S32.HI R11, RZ, 0x5, R7 ;  /* 0x00000005ff0b7819 */ /* 0x000fe20000011407 */
[----:B----4-:R-:W-:Y:S01]  /*e1e0*/  UIMAD UR12, UR11, UR12, UR4 ;  /* 0x0000000c0b0c72a4 */ /* 0x010fe2000f8e0204 */
[----:B------:R-:W-:Y:S01]  /*e1f0*/  LOP3.LUT R12, R12, 0x1c0, RZ, 0xc0, !PT ;  /* 0x000001c00c0c7812 */ /* 0x000fe200078ec0ff */
[----:B--2---:R-:W-:Y:S01]  /*e200*/  FMUL.FTZ R9, R9, c[0x0][0x2dc] ;  /* 0x0000b70009097a20 */ /* 0x004fe20000410000 */
[----:B------:R-:W-:Y:S01]  /*e210*/  LOP3.LUT R6, R6, 0x1, RZ, 0xc0, !PT ;  /* 0x0000000106067812 */ /* 0x000fe200078ec0ff */
[----:B------:R-:W2:Y:S01]  /*e220*/  @P4 MUFU.LG2 R5, R5 ;  /* 0x0000000500054308 */ /* 0x000ea20000000c00 */
[----:B------:R-:W-:Y:S01]  /*e230*/  LEA R8, R11, R8, 0x9 ;  /* 0x000000080b087211 */ /* 0x000fe200078e48ff */
[C---:B------:R-:W-:Y:S01]  /*e240*/  FMUL.FTZ R128, R9.reuse, R128 ;  /* 0x0000008009807220 */ /* 0x040fe20000410000 */
[----:B------:R-:W-:Y:S01]  /*e250*/  LEA.HI R12, R12, R12, RZ, 0x1d ;  /* 0x0000000c0c0c7211 */ /* 0x000fe200078fe8ff */
[C---:B------:R-:W-:Y:S01]  /*e260*/  FMUL.FTZ R129, R9.reuse, R129 ;  /* 0x0000008109817220 */ /* 0x040fe20000410000 */
[----:B------:R-:W-:Y:S01]  /*e270*/  ISETP.NE.U32.AND P0, PT, R6, 0x1, PT ;  /* 0x000000010600780c */ /* 0x000fe20003f05070 */
[----:B-1----:R-:W-:Y:S01]  /*e280*/  FMUL.FTZ R10, R10, c[0x0][0x2dc] ;  /* 0x0000b7000a0a7a20 */ /* 0x002fe20000410000 */
[----:B------:R-:W-:Y:S01]  /*e290*/  LEA R8, R8, R12, 0x1 ;  /* 0x0000000c08087211 */ /* 0x000fe200078e08ff */
[C---:B------:R-:W-:Y:S01]  /*e2a0*/  FMUL.FTZ R124, R9.reuse, R124 ;  /* 0x0000007c097c7220 */ /* 0x040fe20000410000 */
[----:B------:R-:W-:Y:S01]  /*e2b0*/  MOV R6, 0x20 ;  /* 0x0000002000067802 */ /* 0x000fe20000000f00 */
[----:B------:R-:W-:Y:S01]  /*e2c0*/  FMUL.FTZ R130, R10, R130 ;  /* 0x000000820a827220 */ /* 0x000fe20000410000 */
[----:B------:R-:W-:Y:S01]  /*e2d0*/  SHF.L.U32 R8, R8, 0x1, RZ ;  /* 0x0000000108087819 */ /* 0x000fe200000006ff */
[----:B------:R-:W-:Y:S01]  /*e2e0*/  FMUL.FTZ R131, R10, R131 ;  /* 0x000000830a837220 */ /* 0x000fe20000410000 */
[----:B------:R-:W-:Y:S01]  /*e2f0*/  SEL R6, R6, 0xffffffe0, !P1 ;  /* 0xffffffe006067807 */ /* 0x000fe20004800000 */
[----:B------:R-:W-:Y:S01]  /*e300*/  FMUL.FTZ R125, R9, R125 ;  /* 0x0000007d097d7220 */ /* 0x000fe20000410000 */
[----:B------:R-:W-:Y:S01]  /*e310*/  IADD3 R12, R8, -0x10, RZ ;  /* 0xfffffff0080c7810 */ /* 0x000fe20007ffe0ff */
[C---:B------:R-:W-:Y:S01]  /*e320*/  FMUL.FTZ R126, R10.reuse, R126 ;  /* 0x0000007e0a7e7220 */ /* 0x040fe20000410000 */
[----:B------:R-:W-:Y:S01]  /*e330*/  F2FP.BF16.PACK_AB R128, R129, R128 ;  /* 0x000000808180723e */ /* 0x000fe200000010ff */
[----:B------:R-:W-:Y:S01]  /*e340*/  FMUL.FTZ R127, R10, R127 ;  /* 0x0000007f0a7f7220 */ /* 0x000fe20000410000 */
[----:B------:R-:W-:Y:S01]  /*e350*/  @P0 IADD3 R12, R8, 0x10, RZ ;  /* 0x00000010080c0810 */ /* 0x000fe20007ffe0ff */
[----:B------:R-:W-:Y:S01]  /*e360*/  FMUL.FTZ R36, R9, R36 ;  /* 0x0000002409247220 */ /* 0x000fe20000410000 */
[----:B------:R-:W-:Y:S01]  /*e370*/  F2FP.BF16.PACK_AB R130, R131, R130 ;  /* 0x000000828382723e */ /* 0x000fe200000010ff */
[----:B------:R-:W-:Y:S01]  /*e380*/  FMUL.FTZ R37, R9, R37 ;  /* 0x0000002509257220 */ /* 0x000fe20000410000 */
[----:B------:R-:W-:Y:S01]  /*e390*/  SEL R13, R13, 0xffffffc0, !P2 ;  /* 0xffffffc00d0d7807 */ /* 0x000fe20005000000 */
[C---:B------:R-:W-:Y:S01]  /*e3a0*/  FMUL.FTZ R38, R10.reuse, R38 ;  /* 0x000000260a267220 */ /* 0x040fe20000410000 */
[----:B------:R-:W-:Y:S01]  /*e3b0*/  F2FP.BF16.PACK_AB R124, R125, R124 ;  /* 0x0000007c7d7c723e */ /* 0x000fe200000010ff */
[C---:B------:R-:W-:Y:S01]  /*e3c0*/  FMUL.FTZ R39, R10.reuse, R39 ;  /* 0x000000270a277220 */ /* 0x040fe20000410000 */
[----:B------:R-:W-:Y:S01]  /*e3d0*/  F2FP.BF16.PACK_AB R126, R127, R126 ;  /* 0x0000007e7f7e723e */ /* 0x000fe200000010ff */
[----:B------:R-:W-:Y:S01]  /*e3e0*/  FMUL.FTZ R40, R9, R40 ;  /* 0x0000002809287220 */ /* 0x000fe20000410000 */
[----:B------:R-:W-:Y:S01]  /*e3f0*/  F2FP.BF16.PACK_AB R36, R37, R36 ;  /* 0x000000242524723e */ /* 0x000fe200000010ff */
[----:B------:R-:W-:Y:S01]  /*e400*/  FMUL.FTZ R41, R9, R41 ;  /* 0x0000002909297220 */ /* 0x000fe20000410000 */
[----:B------:R-:W-:Y:S01]  /*e410*/  F2FP.BF16.PACK_AB R38, R39, R38 ;  /* 0x000000262726723e */ /* 0x000fe200000010ff */
[----:B------:R-:W-:Y:S01]  /*e420*/  FMUL.FTZ R42, R10, R42 ;  /* 0x0000002a0a2a7220 */ /* 0x000fe20000410000 */
[----:B------:R-:W-:Y:S01]  /*e430*/  IADD3 R14, R8, R6, RZ ;  /* 0x00000006080e7210 */ /* 0x000fe20007ffe0ff */
[----:B------:R-:W-:Y:S01]  /*e440*/  FMUL.FTZ R43, R10, R43 ;  /* 0x0000002b0a2b7220 */ /* 0x000fe20000410000 */
[----:B------:R-:W-:Y:S01]  /*e450*/  F2FP.BF16.PACK_AB R40, R41, R40 ;  /* 0x000000282928723e */ /* 0x000fe200000010ff */
[C---:B------:R-:W-:Y:S01]  /*e460*/  FMUL.FTZ R44, R9.reuse, R44 ;  /* 0x0000002c092c7220 */ /* 0x040fe20000410000 */
[----:B------:R-:W-:Y:S01]  /*e470*/  IADD3 R15, R6, R12, RZ ;  /* 0x0000000c060f7210 */ /* 0x000fe20007ffe0ff */
[----:B------:R-:W-:Y:S01]  /*e480*/  FMUL.FTZ R45, R9, R45 ;  /* 0x0000002d092d7220 */ /* 0x000fe20000410000 */
[----:B------:R-:W-:Y:S01]  /*e490*/  F2FP.BF16.PACK_AB R42, R43, R42 ;  /* 0x0000002a2b2a723e */ /* 0x000fe200000010ff */
[----:B------:R-:W-:Y:S01]  /*e4a0*/  FMUL.FTZ R46, R10, R46 ;  /* 0x0000002e0a2e7220 */ /* 0x000fe20000410000 */
[----:B------:R-:W-:Y:S01]  /*e4b0*/  IADD3 R16, R8, R13, RZ ;  /* 0x0000000d08107210 */ /* 0x000fe20007ffe0ff */
[C---:B------:R-:W-:Y:S01]  /*e4c0*/  FMUL.FTZ R47, R10.reuse, R47 ;  /* 0x0000002f0a2f7220 */ /* 0x040fe20000410000 */
[----:B------:R-:W-:Y:S01]  /*e4d0*/  F2FP.BF16.PACK_AB R44, R45, R44 ;  /* 0x0000002c2d2c723e */ /* 0x000fe200000010ff */
[C---:B------:R-:W-:Y:S01]  /*e4e0*/  FMUL.FTZ R48, R9.reuse, R48 ;  /* 0x0000003009307220 */ /* 0x040fe20000410000 */
[----:B------:R-:W-:Y:S01]  /*e4f0*/  STS [R8], R128 ;  /* 0x0000008008007388 */ /* 0x000fe20000000800 */
[----:B------:R-:W-:Y:S01]  /*e500*/  FMUL.FTZ R49, R9, R49 ;  /* 0x0000003109317220 */ /* 0x000fe20000410000 */
[----:B------:R-:W-:Y:S01]  /*e510*/  F2FP.BF16.PACK_AB R46, R47, R46 ;  /* 0x0000002e2f2e723e */ /* 0x000fe200000010ff */
[C---:B------:R-:W-:Y:S01]  /*e520*/  FMUL.FTZ R50, R10.reuse, R50 ;  /* 0x000000320a327220 */ /* 0x040fe20000410000 */
[----:B------:R-:W-:Y:S01]  /*e530*/  STS [R8+0x400], R130 ;  /* 0x0004008208007388 */ /* 0x000fe20000000800 */
[C---:B------:R-:W-:Y:S01]  /*e540*/  FMUL.FTZ R51, R10.reuse, R51 ;  /* 0x000000330a337220 */ /* 0x040fe20000410000 */
[----:B------:R-:W-:Y:S01]  /*e550*/  F2FP.BF16.PACK_AB R48, R49, R48 ;  /* 0x000000303130723e */ /* 0x000fe200000010ff */
[----:B------:R-:W-:Y:S01]  /*e560*/  FMUL.FTZ R52, R9, R52 ;  /* 0x0000003409347220 */ /* 0x000fe20000410000 */
[----:B------:R-:W-:Y:S01]  /*e570*/  IADD3 R17, R13, R12, RZ ;  /* 0x0000000c0d117210 */ /* 0x000fe20007ffe0ff */
[----:B------:R-:W-:Y:S01]  /*e580*/  FMUL.FTZ R53, R9, R53 ;  /* 0x0000003509357220 */ /* 0x000fe20000410000 */
[----:B------:R-:W-:Y:S01]  /*e590*/  F2FP.BF16.PACK_AB R50, R51, R50 ;  /* 0x000000323332723e */ /* 0x000fe200000010ff */
[C---:B------:R-:W-:Y:S01]  /*e5a0*/  FMUL.FTZ R54, R10.reuse, R54 ;  /* 0x000000360a367220 */ /* 0x040fe20000410000 */
[----:B------:R-:W-:Y:S01]  /*e5b0*/  STS [R12], R124 ;  /* 0x0000007c0c007388 */ /* 0x000fe20000000800 */
[C---:B------:R-:W-:Y:S01]  /*e5c0*/  FMUL.FTZ R55, R10.reuse, R55 ;  /* 0x000000370a377220 */ /* 0x040fe20000410000 */
[----:B------:R-:W-:Y:S01]  /*e5d0*/  F2FP.BF16.PACK_AB R52, R53, R52 ;  /* 0x000000343534723e */ /* 0x000fe200000010ff */
[C---:B------:R-:W-:Y:S01]  /*e5e0*/  FMUL.FTZ R56, R9.reuse, R56 ;  /* 0x0000003809387220 */ /* 0x040fe20000410000 */
[----:B------:R-:W-:Y:S01]  /*e5f0*/  STS [R12+0x400], R126 ;  /* 0x0004007e0c007388 */ /* 0x000fe20000000800 */
        /* <DEDUP_REMOVED lines=13> */
[----:B------:R-:W-:Y:S01]  /*e6d0*/  IADD3 R13, R15, R13, RZ ;  /* 0x0000000d0f0d7210 */ /* 0x000fe20007ffe0ff */
[----:B------:R-:W-:Y:S01]  /*e6e0*/  FMUL.FTZ R64, R9, R64 ;  /* 0x0000004009407220 */ /* 0x000fe20000410000 */
[----:B------:R-:W-:Y:S01]  /*e6f0*/  F2FP.BF16.PACK_AB R60, R61, R60 ;  /* 0x0000003c3d3c723e */ /* 0x000fe200000010ff */
        /* <DEDUP_REMOVED lines=106> */
[----:B------:R-:W-:Y:S01]  /*eda0*/  FMUL.FTZ R112, R9, R112 ;  /* 0x0000007009707220 */ /* 0x000fe20000410000 */
[----:B------:R-:W-:Y:S01]  /*edb0*/  STS [R8+0x4000], R92 ;  /* 0x0040005c08007388 */ /* 0x000fe20000000800 */
[C---:B------:R-:W-:Y:S01]  /*edc0*/  FMUL.FTZ R118, R10.reuse, R118 ;  /* 0x000000760a767220 */ /* 0x040fe20000410000 */
[----:B------:R-:W-:Y:S01]  /*edd0*/  F2FP.BF16.PACK_AB R116, R117, R116 ;  /* 0x000000747574723e */ /* 0x000fe200000010ff */
[C---:B------:R-:W-:Y:S01]  /*ede0*/  FMUL.FTZ R119, R10.reuse, R119 ;  /* 0x000000770a777220 */ /* 0x040fe20000410000 */
[----:B------:R-:W-:Y:S01]  /*edf0*/  STS [R8+0x4400], R94 ;  /* 0x0044005e08007388 */ /* 0x000fe20000000800 */
[C---:B------:R-:W-:Y:S01]  /*ee00*/  FMUL.FTZ R114, R10.reuse, R114 ;  /* 0x000000720a727220 */ /* 0x040fe20000410000 */
[----:B------:R-:W-:Y:S01]  /*ee10*/  @!UP3 UMOV UR24, URZ ;  /* 0x0000003f0018bc82 */ /* 0x000fe20008000000 */
[----:B------:R-:W-:Y:S01]  /*ee20*/  FMUL.FTZ R9, R9, R113 ;  /* 0x0000007109097220 */ /* 0x000fe20000410000 */
[----:B------:R-:W-:Y:S01]  /*ee30*/  F2FP.BF16.PACK_AB R118, R119, R118 ;  /* 0x000000767776723e */ /* 0x000fe200000010ff */
[----:B------:R-:W-:Y:S01]  /*ee40*/  FMUL.FTZ R10, R10, R115 ;  /* 0x000000730a0a7220 */ /* 0x000fe20000410000 */
[----:B------:R-:W-:Y:S01]  /*ee50*/  STS [R12+0x4000], R96 ;  /* 0x004000600c007388 */ /* 0x000fe20000000800 */
[----:B------:R-:W-:Y:S01]  /*ee60*/  @UP3 UMOV UR24, UR21 ;  /* 0x0000001500183c82 */ /* 0x000fe20008000000 */
[----:B------:R-:W-:Y:S01]  /*ee70*/  F2FP.BF16.PACK_AB R9, R9, R112 ;  /* 0x000000700909723e */ /* 0x000fe200000010ff */
[----:B------:R-:W-:Y:S01]  /*ee80*/  @!UP3 UMOV UR25, URZ ;  /* 0x0000003f0019bc82 */ /* 0x000fe20008000000 */
[----:B------:R-:W-:Y:S01]  /*ee90*/  STS [R12+0x4400], R98 ;  /* 0x004400620c007388 */ /* 0x000fe20000000800 */
[----:B------:R-:W-:Y:S01]  /*eea0*/  F2FP.BF16.PACK_AB R10, R10, R114 ;  /* 0x000000720a0a723e */ /* 0x000fe200000010ff */
[----:B------:R-:W-:Y:S01]  /*eeb0*/  USHF.R.S32.HI UR4, URZ, 0x1f, UR5 ;  /* 0x0000001f3f047899 */ /* 0x000fe20008011405 */
[----:B--2---:R-:W-:Y:S01]  /*eec0*/  @P4 FMUL.FTZ R5, R5, 0.69314718246459960938 ;  /* 0x3f31721805054820 */ /* 0x004fe20000410000 */
[----:B------:R-:W-:Y:S01]  /*eed0*/  STS [R14+0x4000], R100 ;  /* 0x004000640e007388 */ /* 0x000fe20000000800 */
[----:B------:R-:W-:-:S02]  /*eee0*/  @UP3 USHF.R.S32.HI UR25, URZ, 0x1f, UR21 ;  /* 0x0000001f3f193899 */ /* 0x000fc40008011415 */
[----:B------:R-:W-:Y:S01]  /*eef0*/  USHF.R.S32.HI UR6, URZ, 0x1f, UR12 ;  /* 0x0000001f3f067899 */ /* 0x000fe2000801140c */
[----:B------:R-:W-:Y:S01]  /*ef00*/  STS [R14+0x4400], R102 ;  /* 0x004400660e007388 */ /* 0x000fe20000000800 */
[----:B------:R-:W-:Y:S02]  /*ef10*/  UIADD3 UR5, UP2, UP1, UR5, UR24, UR12 ;  /* 0x0000001805057290 */ /* 0x000fe4000f95e00c */
[----:B------:R-:W-:Y:S01]  /*ef20*/  @!UP0 UMOV UR20, UR22 ;  /* 0x0000001600148c82 */ /* 0x000fe20008000000 */
[----:B------:R-:W-:Y:S01]  /*ef30*/  STS [R15+0x4000], R120 ;  /* 0x004000780f007388 */ /* 0x000fe20000000800 */
[----:B------:R-:W-:-:S03]  /*ef40*/  UIADD3.X UR4, UR4, UR25, UR6, UP2, UP1 ;  /* 0x0000001904047290 */ /* 0x000fc600097e2406 */
        /* <DEDUP_REMOVED lines=9> */
[----:B------:R-:W-:Y:S06]  /*efe0*/  BAR.SYNC.DEFER_BLOCKING 0x0 ;  /* 0x0000000000007b1d */ /* 0x000fec0000010000 */
[----:B------:R-:W3:Y:S01]  /*eff0*/  S2R R6, SR_TID.X ;  /* 0x0000000000067919 */ /* 0x000ee20000002100 */
[----:B-1----:R-:W-:-:S04]  /*f000*/  LOP3.LUT R9, R7, 0xffffffe0, RZ, 0xc0, !PT ;  /* 0xffffffe007097812 */ /* 0x002fc800078ec0ff */
[----:B------:R-:W-:Y:S02]  /*f010*/  IADD3 R9, -R9, R2, RZ ;  /* 0x0000000209097210 */ /* 0x000fe40007ffe1ff */
[----:B--2---:R-:W-:Y:S01]  /*f020*/  SHF.R.S32.HI R10, RZ, 0x1f, R11 ;  /* 0x0000001fff0a7819 */ /* 0x004fe2000001140b */
[----:B------:R1:W2:Y:S01]  /*f030*/  LDS.128 R52, [R195] ;  /* 0x00000000c3347984 */ /* 0x0002a20000000c00 */
[----:B------:R-:W-:Y:S02]  /*f040*/  LOP3.LUT P0, RZ, R9, 0x3, RZ, 0xc0, !PT ;  /* 0x0000000309ff7812 */ /* 0x000fe4000780c0ff */
[----:B------:R-:W-:Y:S01]  /*f050*/  LEA.HI R10, R10, R11, RZ, 0x2 ;  /* 0x0000000b0a0a7211 */ /* 0x000fe200078f10ff */
[----:B------:R1:W4:Y:S01]  /*f060*/  LDS.128 R48, [R195+0x800] ;  /* 0x00080000c3307984 */ /* 0x0003220000000c00 */
[----:B---3--:R-:W-:-:S03]  /*f070*/  SHF.R.S32.HI R8, RZ, 0x1f, R6 ;  /* 0x0000001fff087819 */ /* 0x008fc60000011406 */
[----:B------:R1:W3:Y:S01]  /*f080*/  LDS.128 R44, [R195+0x1000] ;  /* 0x00100000c32c7984 */ /* 0x0002e20000000c00 */
[----:B------:R-:W-:Y:S02]  /*f090*/  LOP3.LUT R10, R10, 0xffffffc, RZ, 0xc0, !PT ;  /* 0x0ffffffc0a0a7812 */ /* 0x000fe400078ec0ff */
[----:B------:R-:W-:Y:S01]  /*f0a0*/  LEA.HI R7, R8, R6, RZ, 0x5 ;  /* 0x0000000608077211 */ /* 0x000fe200078f28ff */
[----:B------:R1:W1:Y:S01]  /*f0b0*/  LDS.128 R40, [R195+0x1800] ;  /* 0x00180000c3287984 */ /* 0x0002620000000c00 */
[----:B------:R-:W-:Y:S02]  /*f0c0*/  IADD3 R11, R11, -R10, RZ ;  /* 0x8000000a0b0b7210 */ /* 0x000fe40007ffe0ff */
[----:B------:R-:W-:Y:S01]  /*f0d0*/  LOP3.LUT R7, R7, 0xffffffe0, RZ, 0xc0, !PT ;  /* 0xffffffe007077812 */ /* 0x000fe200078ec0ff */
[----:B------:R1:W1:Y:S01]  /*f0e0*/  LDS.128 R36, [R195+0x2000] ;  /* 0x00200000c3247984 */ /* 0x0002620000000c00 */
[----:B------:R-:W-:Y:S02]  /*f0f0*/  MOV R10, 0x7f800000 ;  /* 0x7f800000000a7802 */ /* 0x000fe40000000f00 */
[----:B------:R-:W-:Y:S01]  /*f100*/  IADD3 R9, -R7, R6, RZ ;  /* 0x0000000607097210 */ /* 0x000fe20007ffe1ff */
[----:B------:R1:W1:Y:S01]  /*f110*/  LDS.128 R32, [R195+0x2800] ;  /* 0x00280000c3207984 */ /* 0x0002620000000c00 */
[----:B------:R5:W5:Y:S03]  /*f120*/  @P3 MUFU.LG2 R7, R4 ;  /* 0x0000000400073308 */ /* 0x000b660000000c00 */
[----:B------:R1:W1:Y:S04]  /*f130*/  LDS.128 R28, [R195+0x3000] ;  /* 0x00300000c31c7984 */ /* 0x0002680000000c00 */
[----:B------:R1:W1:Y:S04]  /*f140*/  LDS.128 R24, [R195+0x3800] ;  /* 0x00380000c3187984 */ /* 0x0002680000000c00 */
[----:B------:R1:W1:Y:S04]  /*f150*/  LDS.128 R20, [R195+0x4000] ;  /* 0x00400000c3147984 */ /* 0x0002680000000c00 */
[----:B------:R1:W1:Y:S01]  /*f160*/  LDS.128 R16, [R195+0x4800] ;  /* 0x00480000c3107984 */ /* 0x0002620000000c00 */
[----:B-----5:R-:W-:Y:S01]  /*f170*/  SHF.R.S32.HI R4, RZ, 0x1f, R9 ;  /* 0x0000001fff047819 */ /* 0x020fe20000011409 */
[----:B------:R-:W-:-:S02]  /*f180*/  @P3 FMUL.FTZ R7, R7, 0.69314718246459960938 ;  /* 0x3f31721807073820 */ /* 0x000fc40000410000 */
[----:B------:R1:W1:Y:S01]  /*f190*/  LDS.128 R12, [R195+0x5000] ;  /* 0x00500000c30c7984 */ /* 0x0002620000000c00 */
[----:B------:R-:W-:Y:S01]  /*f1a0*/  LEA.HI R4, R4, R9, RZ, 0x2 ;  /* 0x0000000904047211 */ /* 0x000fe200078f10ff */
[----:B------:R-:W-:Y:S01]  /*f1b0*/  @P3 FFMA.FTZ R10, R3, c[0x0][0x238], R7 ;  /* 0x00008e00030a3a23 */ /* 0x000fe20000010007 */
[----:B------:R-:W-:Y:S01]  /*f1c0*/  MOV R9, 0x7f800000 ;  /* 0x7f80000000097802 */ /* 0x000fe20000000f00 */
[----:B------:R1:W1:Y:S01]  /*f1d0*/  LDS.128 R56, [R195+0x5800] ;  /* 0x00580000c3387984 */ /* 0x0002620000000c00 */
[----:B------:R-:W-:Y:S01]  /*f1e0*/  SHF.R.S32.HI R4, RZ, 0x2, R4 ;  /* 0x00000002ff047819 */ /* 0x000fe20000011404 */
[----:B------:R-:W-:-:S03]  /*f1f0*/  @P4 FFMA.FTZ R9, R132, c[0x0][0x238], R5 ;  /* 0x00008e0084094a23 */ /* 0x000fc60000010005 */
[----:B------:R-:W-:Y:S01]  /*f200*/  LEA R4, R11, R4, 0x4 ;  /* 0x000000040b047211 */ /* 0x000fe200078e20ff */
[----:B------:R-:W-:Y:S05]  /*f210*/  @P0 BRA `(.L_x_316) ;  /* 0x0000010000000947 */ /* 0x000fea0003800000 */
[----:B--234-:R-:W-:Y:S01]  /*f220*/  UIMAD UR6, UR9, -0x40, UR16 ;  /* 0xffffffc0090678a4 */ /* 0x01cfe2000f8e0210 */
[----:B------:R-:W-:-:S05]  /*f230*/  IADD3 R5, R4, 0x8, RZ ;  /* 0x0000000804057810 */ /* 0x000fca0007ffe0ff */
[----:B------:R-:W-:Y:S02]  /*f240*/  ISETP.GE.AND P3, PT, R4, UR6, PT ;  /* 0x0000000604007c0c */ /* 0x000fe4000bf66270 */
[----:B------:R-:W-:-:S11]  /*f250*/  ISETP.GE.AND P2, PT, R5, UR6, PT ;  /* 0x0000000605007c0c */ /* 0x000fd6000bf46270 */
[----:B------:R-:W-:Y:S02]  /*f260*/  @!P3 IMAD R3, R4, UR17, RZ ;  /* 0x000000110403bc24 */ /* 0x000fe4000f8e02ff */
[----:B------:R-:W-:-:S03]  /*f270*/  @!P2 IMAD R5, R5, UR17, RZ ;  /* 0x000000110505ac24 */ /* 0x000fc6000f8e02ff */
[----:B------:R-:W-:Y:S02]  /*f280*/  @!P3 IADD3 R4, P1, R3, UR5, RZ ;  /* 0x000000050304bc10 */ /* 0x000fe4000ff3e0ff */
[----:B------:R-:W-:Y:S02]  /*f290*/  @!P2 IADD3 R7, P0, R5, UR5, RZ ;  /* 0x000000050507ac10 */ /* 0x000fe4000ff1e0ff */
[----:B------:R-:W-:Y:S02]  /*f2a0*/  @!P3 LEA.HI.X.SX32 R3, R3, UR4, 0x1, P1 ;  /* 0x000000040303bc11 */ /* 0x000fe400088f0eff */
[----:B------:R-:W-:Y:S02]  /*f2b0*/  @!P2 LEA.HI.X.SX32 R5, R5, UR4, 0x1, P0 ;  /* 0x000000040505ac11 */ /* 0x000fe400080f0eff */
[----:B------:R-:W-:Y:S02]  /*f2c0*/  @!P3 LEA R62, P1, R4, c[0x0][0x200], 0x2 ;  /* 0x00008000043eba11 */ /* 0x000fe400078210ff */
[----:B------:R-:W-:-:S02]  /*f2d0*/  @!P2 LEA R60, P0, R7, c[0x0][0x200], 0x2 ;  /* 0x00008000073caa11 */ /* 0x000fc400078010ff */
[----:B------:R-:W-:Y:S02]  /*f2e0*/  @!P3 LEA.HI.X R63, R4, c[0x0][0x204], R3, 0x2, P1 ;  /* 0x00008100043fba11 */ /* 0x000fe400008f1403 */
[----:B------:R-:W-:-:S03]  /*f2f0*/  @!P2 LEA.HI.X R61, R7, c[0x0][0x204], R5, 0x2, P0 ;  /* 0x00008100073daa11 */ /* 0x000fc600000f1405 */
[----:B------:R2:W-:Y:S04]  /*f300*/  @!P3 STG.E [R62.64], R9 ;  /* 0x000000093e00b986 */ /* 0x0005e8000c101912 */
[----:B------:R2:W-:Y:S02]  /*f310*/  @!P2 STG.E [R60.64], R10 ;  /* 0x0000000a3c00a986 */ /* 0x0005e4000c101912 */
.L_x_316:
[----:B--234-:R-:W-:Y:S05]  /*f320*/  BSYNC B0 ;  /* 0x0000000000007941 */ /* 0x01cfea0003800000 */
.L_x_315:
[----:B------:R-:W2:Y:S01]  /*f330*/  S2R R3, SR_CTAID.Z ;  /* 0x0000000000037919 */ /* 0x000ea20000002700 */
[----:B------:R-:W-:Y:S01]  /*f340*/  LEA.HI R4, R0, R2, RZ, 0x3 ;  /* 0x0000000200047211 */ /* 0x000fe200078f18ff */
[----:B------:R-:W-:Y:S01]  /*f350*/  UIMAD UR9, UR9, -0x40, UR16 ;  /* 0xffffffc0090978a4 */ /* 0x000fe2000f8e0210 */
[----:B------:R-:W-:Y:S01]  /*f360*/  SHF.R.S32.HI R0, RZ, 0x1f, R202 ;  /* 0x0000001fff007819 */ /* 0x000fe200000114ca */
[----:B------:R-:W-:Y:S01]  /*f370*/  USHF.R.S32.HI UR6, URZ, 0x1f, UR11 ;  /* 0x0000001f3f067899 */ /* 0x000fe2000801140b */
[----:B------:R-:W-:Y:S01]  /*f380*/  IADD3 R10, P0, R202, UR20, RZ ;  /* 0x00000014ca0a7c10 */ /* 0x000fe2000ff1e0ff */
[----:B------:R-:W-:Y:S01]  /*f390*/  ULDC.64 UR4, c[0x0][0x1f0] ;  /* 0x00007c0000047ab9 */ /* 0x000fe20000000a00 */
[----:B------:R-:W-:Y:S01]  /*f3a0*/  SHF.R.S32.HI R2, RZ, 0x3, R4 ;  /* 0x00000003ff027819 */ /* 0x000fe20000011404 */
[----:B------:R-:W-:Y:S01]  /*f3b0*/  UIMAD UR4, UR6, UR4, URZ ;  /* 0x00000004060472a4 */ /* 0x000fe2000f8e023f */
[----:B------:R-:W-:Y:S01]  /*f3c0*/  IADD3.X R11, R0, UR7, RZ, P0, !PT ;  /* 0x00000007000b7c10 */ /* 0x000fe200087fe4ff */
[----:B------:R-:W-:Y:S01]  /*f3d0*/  IMAD.U32 R0, RZ, RZ, UR13 ;  /* 0x0000000dff007e24 */ /* 0x000fe2000f8e00ff */
[----:B------:R-:W-:Y:S01]  /*f3e0*/  ISETP.GE.AND P0, PT, R2, UR9, PT ;  /* 0x0000000902007c0c */ /* 0x000fe2000bf06270 */
[----:B------:R-:W-:Y:S01]  /*f3f0*/  UIMAD UR4, UR11, UR5, UR4 ;  /* 0x000000050b0472a4 */ /* 0x000fe2000f8e0204 */
[----:B------:R-:W-:Y:S01]  /*f400*/  LEA.HI R6, R8, R6, RZ, 0x3 ;  /* 0x0000000608067211 */ /* 0x000fe200078f18ff */
[----:B------:R-:W-:Y:S03]  /*f410*/  BSSY B0, `(.L_x_317) ;  /* 0x0000014000007945 */ /* 0x000fe60003800000 */
[----:B------:R-:W-:-:S04]  /*f420*/  SHF.R.S32.HI R8, RZ, 0x3, R6 ;  /* 0x00000003ff087819 */ /* 0x000fc80000011406 */
[----:B------:R-:W-:Y:S01]  /*f430*/  SHF.R.S32.HI R9, RZ, 0x1f, R8 ;  /* 0x0000001fff097819 */ /* 0x000fe20000011408 */
[----:B--2---:R-:W-:-:S04]  /*f440*/  IMAD.WIDE.U32 R6, R3, c[0x0][0x1f0], R10 ;  /* 0x00007c0003067a25 */ /* 0x004fc800078e000a */
[----:B------:R-:W-:Y:S01]  /*f450*/  IMAD.WIDE R8, R0, 0x40, R8 ;  /* 0x0000004000087825 */ /* 0x000fe200078e0208 */
[----:B------:R-:W-:Y:S01]  /*f460*/  IADD3 R11, R7, UR4, RZ ;  /* 0x00000004070b7c10 */ /* 0x000fe2000fffe0ff */
        /* <DEDUP_REMOVED lines=14> */
.L_x_318:
[----:B------:R-:W-:Y:S05]  /*f550*/  BSYNC B0 ;  /* 0x0000000000007941 */ /* 0x000fea0003800000 */
.L_x_317:
[----:B------:R-:W-:Y:S01]  /*f560*/  LEA.HI.SX32 R0, R4, 0x10, 0x1d ;  /* 0x0000001004007811 */ /* 0x000fe200078feaff */
[----:B------:R-:W-:Y:S03]  /*f570*/  BSSY B0, `(.L_x_319) ;  /* 0x0000013000007945 */ /* 0x000fe60003800000 */
[----:B------:R-:W-:-:S13]  /*f580*/  ISETP.GE.AND P0, PT, R0, UR9, PT ;  /* 0x0000000900007c0c */ /* 0x000fda000bf06270 */
[----:B------:R-:W-:Y:S05]  /*f590*/  @P0 BRA `(.L_x_320) ;  /* 0x0000010000000947 */ /* 0x000fea0003800000 */
[----:B------:R-:W-:Y:S01]  /*f5a0*/  IADD3 R2, P0, R8, 0x10, RZ ;  /* 0x0000001008027810 */ /* 0x000fe20007f1e0ff */
[----:B-12---:R-:W-:Y:S01]  /*f5b0*/  IMAD.MOV.U32 R20, RZ, RZ, R6 ;  /* 0x000000ffff147224 */ /* 0x006fe200078e0006 */
        /* <DEDUP_REMOVED lines=14> */
.L_x_320:
[----:B------:R-:W-:Y:S05]  /*f6a0*/  BSYNC B0 ;  /* 0x0000000000007941 */ /* 0x000fea0003800000 */
.L_x_319:
[----:B------:R-:W-:Y:S01]  /*f6b0*/  LEA.HI.SX32 R0, R4, 0x20, 0x1d ;  /* 0x0000002004007811 */ /* 0x000fe200078feaff */
[----:B------:R-:W-:Y:S03]  /*f6c0*/  BSSY B0, `(.L_x_321) ;  /* 0x0000013000007945 */ /* 0x000fe60003800000 */
[----:B------:R-:W-:-:S13]  /*f6d0*/  ISETP.GE.AND P0, PT, R0, UR9, PT ;  /* 0x0000000900007c0c */ /* 0x000fda000bf06270 */
        /* <DEDUP_REMOVED lines=17> */
.L_x_322:
[----:B------:R-:W-:Y:S05]  /*f7f0*/  BSYNC B0 ;  /* 0x0000000000007941 */ /* 0x000fea0003800000 */
.L_x_321:
[----:B------:R-:W-:-:S04]  /*f800*/  LEA.HI.SX32 R4, R4, 0x30, 0x1d ;  /* 0x0000003004047811 */ /* 0x000fc800078feaff */
[----:B------:R-:W-:-:S13]  /*f810*/  ISETP.GE.AND P0, PT, R4, UR9, PT ;  /* 0x0000000904007c0c */ /* 0x000fda000bf06270 */
[----:B------:R-:W-:Y:S05]  /*f820*/  @P0 EXIT ;  /* 0x000000000000094d */ /* 0x000fea0003800000 */
[----:B------:R-:W-:Y:S01]  /*f830*/  IADD3 R0, P0, R8, 0x30, RZ ;  /* 0x0000003008007810 */ /* 0x000fe20007f1e0ff */
[----:B-1----:R-:W-:Y:S01]  /*f840*/  IMAD.MOV.U32 R2, RZ, RZ, R6 ;  /* 0x000000ffff027224 */ /* 0x002fe200078e0006 */
[----:B------:R-:W-:Y:S02]  /*f850*/  MOV R3, R11 ;  /* 0x0000000b00037202 */ /* 0x000fe40000000f00 */
        /* <DEDUP_REMOVED lines=15> */
.L_x_276:
[----:B------:R-:W-:Y:S01]  /*f950*/  UISETP.NE.AND UP4, UPT, UR10, -0x1, UPT ;  /* 0xffffffff0a00788c */ /* 0x000fe2000bf85270 */
[----:B------:R-:W-:Y:S01]  /*f960*/  LEA.HI R2, R2, R8, RZ, 0x3 ;  /* 0x0000000802027211 */ /* 0x000fe200078f18ff */
[----:B------:R-:W-:Y:S01]  /*f970*/  ULDC.U8 UR20, c[0x0][0x329] ;  /* 0x0000ca4000147ab9 */ /* 0x000fe20000000000 */
[----:B------:R-:W1:Y:S01]  /*f980*/  S2R R10, SR_CTAID.Z ;  /* 0x00000000000a7919 */ /* 0x000e620000002700 */
[----:B------:R-:W-:Y:S01]  /*f990*/  UISETP.NE.AND UP3, UPT, UR20, URZ, UPT ;  /* 0x0000003f1400728c */ /* 0x000fe2000bf65270 */
[----:B------:R-:W-:Y:S01]  /*f9a0*/  LOP3.LUT R0, R2, 0xfffffff8, RZ, 0xc0, !PT ;  /* 0xfffffff802007812 */ /* 0x000fe200078ec0ff */
[----:B------:R-:W-:Y:S01]  /*f9b0*/  ULDC.64 UR4, c[0x0][0x1e0] ;  /* 0x0000780000047ab9 */ /* 0x000fe20000000a00 */
[----:B------:R-:W-:Y:S01]  /*f9c0*/  SHF.R.S32.HI R14, RZ, 0x3, R2 ;  /* 0x00000003ff0e7819 */ /* 0x000fe20000011402 */
[----:B------:R-:W-:Y:S01]  /*f9d0*/  ULDC.64 UR6, c[0x0][0x1e8] ;  /* 0x00007a0000067ab9 */ /* 0x000fe20000000a00 */
[----:B------:R-:W-:Y:S01]  /*f9e0*/  IMAD.U32 R16, RZ, RZ, UR13 ;  /* 0x0000000dff107e24 */ /* 0x000fe2000f8e00ff */
[----:B------:R-:W-:Y:S01]  /*f9f0*/  USHF.R.S32.HI UR17, URZ, 0x1f, UR11 ;  /* 0x0000001f3f117899 */ /* 0x000fe2000801140b */
[----:B------:R-:W-:Y:S01]  /*fa00*/  IMAD.IADD R8, R8, 0x1, -R0 ;  /* 0x0000000108087824 */ /* 0x000fe200078e0a00 */
[----:B------:R-:W-:Y:S01]  /*fa10*/  @!UP4 USHF.R.S32.HI UR22, URZ, 0x1f, UR12 ;  /* 0x0000001f3f16c899 */ /* 0x000fe2000801140c */
[--C-:B------:R-:W-:Y:S01]  /*fa20*/  SHF.R.S32.HI R15, RZ, 0x1f, R14.reuse ;  /* 0x0000001fff0f7819 */ /* 0x100fe2000001140e */
[----:B------:R-:W-:Y:S01]  /*fa30*/  @UP4 UIMAD.WIDE.U32 UR8, UR10, UR6, URZ ;  /* 0x000000060a0842a5 */ /* 0x000fe2000f8e003f */
[----:B------:R-:W-:Y:S01]  /*fa40*/  IMAD.SHL.U32 R6, R8, 0x8, RZ ;  /* 0x0000000808067824 */ /* 0x000fe200078e00ff */
[----:B------:R-:W-:Y:S01]  /*fa50*/  @!UP4 UIMAD UR22, UR22, UR4, URZ ;  /* 0x000000041616c2a4 */ /* 0x000fe2000f8e023f */
[----:B------:R-:W-:Y:S01]  /*fa60*/  BSSY B0, `(.L_x_323) ;  /* 0x000003d000007945 */ /* 0x000fe20003800000 */
[----:B------:R-:W-:Y:S01]  /*fa70*/  ULDC.U8 UR21, c[0x0][0x328] ;  /* 0x0000ca0000157ab9 */ /* 0x000fe20000000000 */
[----:B------:R-:W-:Y:S01]  /*fa80*/  IMAD.WIDE R16, R16, 0x40, R14 ;  /* 0x0000004010107825 */ /* 0x000fe200078e020e */
[----:B------:R-:W-:-:S02]  /*fa90*/  @!UP4 UIMAD.WIDE.U32 UR24, UR12, UR4, URZ ;  /* 0x000000040c18c2a5 */ /* 0x000fc4000f8e003f */
[----:B------:R-:W-:Y:S02]  /*faa0*/  @!UP4 UIMAD UR22, UR12, UR5, UR22 ;  /* 0x000000050c16c2a4 */ /* 0x000fe4000f8e0216 */
[----:B------:R-:W-:Y:S02]  /*fab0*/  UISETP.NE.AND UP2, UPT, UR21, URZ, UPT ;  /* 0x0000003f1500728c */ /* 0x000fe4000bf45270 */
[----:B------:R-:W-:Y:S02]  /*fac0*/  ULDC.64 UR4, c[0x0][0x1f0] ;  /* 0x00007c0000047ab9 */ /* 0x000fe40000000a00 */
[----:B------:R-:W-:Y:S02]  /*fad0*/  UIMAD UR4, UR17, UR4, URZ ;  /* 0x00000004110472a4 */ /* 0x000fe4000f8e023f */
[----:B------:R-:W-:Y:S02]  /*fae0*/  @!UP3 UISETP.NE.AND UP1, UPT, UR21, URZ, UPT ;  /* 0x0000003f1500b28c */ /* 0x000fe4000bf25270 */
[----:B------:R-:W-:-:S02]  /*faf0*/  @UP4 UMOV UR17, UR8 ;  /* 0x0000000800114c82 */ /* 0x000fc40008000000 */
[----:B------:R-:W-:Y:S02]  /*fb00*/  @UP4 UIMAD UR7, UR10, UR7, UR9 ;  /* 0x000000070a0742a4 */ /* 0x000fe4000f8e0209 */
[----:B------:R-:W-:Y:S02]  /*fb10*/  ULDC UR15, c[0x0][0x214] ;  /* 0x00008500000f7ab9 */ /* 0x000fe40000000800 */
[----:B------:R-:W-:Y:S02]  /*fb20*/  @UP3 ULDC UR8, c[0x0][0x210] ;  /* 0x0000840000083ab9 */ /* 0x000fe40000000800 */
[----:B------:R-:W-:Y:S02]  /*fb30*/  UISETP.EQ.AND UP2, UPT, UR20, URZ, UP2 ;  /* 0x0000003f1400728c */ /* 0x000fe40009742270 */
[----:B------:R-:W-:Y:S02]  /*fb40*/  ULDC UR9, c[0x0][0x234] ;  /* 0x00008d0000097ab9 */ /* 0x000fe40000000800 */
[----:B------:R-:W-:-:S02]  /*fb50*/  @UP3 UIMAD UR8, UR8, UR15, URZ ;  /* 0x0000000f080832a4 */ /* 0x000fc4000f8e023f */
[----:B------:R-:W-:Y:S02]  /*fb60*/  @!UP3 USEL UR8, UR15, UR9, !UP1 ;  /* 0x000000090f08b287 */ /* 0x000fe4000c800000 */
[----:B------:R-:W-:Y:S02]  /*fb70*/  UISETP.NE.OR UP0, UPT, UR10, -0x1, !UP2 ;  /* 0xffffffff0a00788c */ /* 0x000fe4000d705670 */
[----:B------:R-:W-:Y:S02]  /*fb80*/  ULDC UR6, c[0x0][0x1c0] ;  /* 0x0000700000067ab9 */ /* 0x000fe40000000800 */
[----:B------:R-:W-:Y:S02]  /*fb90*/  @UP3 UMOV UR23, 0x1 ;  /* 0x0000000100173882 */ /* 0x000fe40000000000 */
[----:B------:R-:W-:Y:S02]  /*fba0*/  @!UP3 UIMAD UR23, UR8, UR6, URZ ;  /* 0x000000060817b2a4 */ /* 0x000fe4000f8e023f */
[----:B------:R-:W-:-:S02]  /*fbb0*/  @!UP4 UMOV UR17, UR24 ;  /* 0x000000180011cc82 */ /* 0x000fc40008000000 */
[----:B------:R-:W-:Y:S01]  /*fbc0*/  @!UP4 UIADD3 UR7, UR25, UR22, URZ ;  /* 0x000000161907c290 */ /* 0x000fe2000fffe03f */
[C---:B------:R-:W-:Y:S01]  /*fbd0*/  IADD3 R4, P0, R6.reuse, UR17, RZ ;  /* 0x0000001106047c10 */ /* 0x040fe2000ff1e0ff */
[----:B------:R-:W-:Y:S02]  /*fbe0*/  UIADD3 UR16, -UR14, UR16, URZ ;  /* 0x000000100e107290 */ /* 0x000fe4000fffe13f */
[----:B------:R-:W-:Y:S02]  /*fbf0*/  UIMAD UR23, UR12, UR23, URZ ;  /* 0x000000170c1772a4 */ /* 0x000fe4000f8e023f */
[----:B------:R-:W-:Y:S01]  /*fc00*/  @!UP0 UIMAD UR10, UR12, UR15, URZ ;  /* 0x0000000f0c0a82a4 */ /* 0x000fe2000f8e023f */
[----:B------:R-:W-:Y:S01]  /*fc10*/  LEA.HI.X.SX32 R5, R6, UR7, 0x1, P0 ;  /* 0x0000000706057c11 */ /* 0x000fe200080f0eff */
[----:B------:R-:W-:Y:S01]  /*fc20*/  USEL UR23, UR23, URZ, !UP2 ;  /* 0x0000003f17177287 */ /* 0x000fe2000d000000 */
[----:B------:R-:W-:Y:S01]  /*fc30*/  ISETP.GE.AND P0, PT, R14, UR16, PT ;  /* 0x000000100e007c0c */ /* 0x000fe2000bf06270 */
[----:B------:R-:W-:-:S02]  /*fc40*/  @UP3 ULDC UR26, c[0x0][0x210] ;  /* 0x00008400001a3ab9 */ /* 0x000fc40000000800 */
[----:B------:R-:W-:Y:S01]  /*fc50*/  @!UP3 UMOV UR26, 0x1 ;  /* 0x00000001001ab882 */ /* 0x000fe20000000000 */
[----:B-1----:R-:W-:Y:S01]  /*fc60*/  IMAD.WIDE.U32 R10, R10, c[0x0][0x1f0], R4 ;  /* 0x00007c000a0a7a25 */ /* 0x002fe200078e0004 */
[----:B------:R-:W-:Y:S01]  /*fc70*/  UIMAD UR8, UR11, UR8, UR23 ;  /* 0x000000080b0872a4 */ /* 0x000fe2000f8e0217 */
[C---:B------:R-:W-:Y:S01]  /*fc80*/  IADD3 R5, R6.reuse, 0x40, RZ ;  /* 0x0000004006057810 */ /* 0x040fe20007ffe0ff */
[----:B------:R-:W-:Y:S01]  /*fc90*/  UIMAD UR14, UR14, UR26, URZ ;  /* 0x0000001a0e0e72a4 */ /* 0x000fe2000f8e023f */
[----:B------:R-:W-:Y:S01]  /*fca0*/  IADD3 R4, R6, 0x80, RZ ;  /* 0x0000008006047810 */ /* 0x000fe20007ffe0ff */
[----:B------:R-:W-:Y:S02]  /*fcb0*/  @!UP2 UMOV UR20, URZ ;  /* 0x0000003f0014ac82 */ /* 0x000fe40008000000 */
[----:B------:R-:W-:Y:S02]  /*fcc0*/  @UP2 UMOV UR20, UR10 ;  /* 0x0000000a00142c82 */ /* 0x000fe40008000000 */
[----:B------:R-:W-:-:S02]  /*fcd0*/  UIMAD UR4, UR11, UR5, UR4 ;  /* 0x000000050b0472a4 */ /* 0x000fc4000f8e0204 */
[----:B------:R-:W-:Y:S02]  /*fce0*/  @!UP2 UMOV UR21, URZ ;  /* 0x0000003f0015ac82 */ /* 0x000fe40008000000 */
[----:B------:R-:W-:Y:S02]  /*fcf0*/  USHF.R.S32.HI UR7, URZ, 0x1f, UR8 ;  /* 0x0000001f3f077899 */ /* 0x000fe40008011408 */
[----:B------:R-:W-:Y:S01]  /*fd00*/  @UP2 USHF.R.S32.HI UR21, URZ, 0x1f, UR10 ;  /* 0x0000001f3f152899 */ /* 0x000fe2000801140a */
[----:B------:R-:W-:Y:S01]  /*fd10*/  IADD3 R13, R11, UR4, RZ ;  /* 0x000000040b0d7c10 */ /* 0x000fe2000fffe0ff */
[----:B------:R-:W-:Y:S02]  /*fd20*/  USHF.R.S32.HI UR6, URZ, 0x1f, UR14 ;  /* 0x0000001f3f067899 */ /* 0x000fe4000801140e */
[----:B------:R-:W-:-:S04]  /*fd30*/  UIADD3 UR8, UP1, UP0, UR14, UR20, UR8 ;  /* 0x000000140e087290 */ /* 0x000fc8000f83e008 */
[----:B------:R-:W-:Y:S01]  /*fd40*/  UIADD3.X UR6, UR6, UR21, UR7, UP1, UP0 ;  /* 0x0000001506067290 */ /* 0x000fe20008fe0407 */
[----:B------:R-:W-:Y:S06]  /*fd50*/  @P0 BRA `(.L_x_324) ;  /* 0x000000d000000947 */ /* 0x000fec0003800000 */
        /* <DEDUP_REMOVED lines=13> */
.L_x_324:
[----:B------:R-:W-:Y:S05]  /*fe30*/  BSYNC B0 ;  /* 0x0000000000007941 */ /* 0x000fea0003800000 */
.L_x_323:
[----:B------:R-:W-:Y:S01]  /*fe40*/  IADD3 R3, R14, 0x10, RZ ;  /* 0x000000100e037810 */ /* 0x000fe20007ffe0ff */
[----:B------:R-:W-:Y:S03]  /*fe50*/  BSSY B0, `(.L_x_325) ;  /* 0x0000013000007945 */ /* 0x000fe60003800000 */
[----:B------:R-:W-:-:S13]  /*fe60*/  ISETP.GE.AND P0, PT, R3, UR16, PT ;  /* 0x0000001003007c0c */ /* 0x000fda000bf06270 */
        /* <DEDUP_REMOVED lines=17> */
.L_x_326:
[----:B------:R-:W-:Y:S05]  /*ff80*/  BSYNC B0 ;  /* 0x0000000000007941 */ /* 0x000fea0003800000 */
.L_x_325:
        /* <DEDUP_REMOVED lines=20> */
.L_x_328:
[----:B------:R-:W-:Y:S05]  /*100d0*/  BSYNC B0 ;  /* 0x0000000000007941 */ /* 0x000fea0003800000 */
.L_x_327:
[----:B------:R-:W-:Y:S01]  /*100e0*/  IADD3 R0, R14, 0x30, RZ ;  /* 0x000000300e007810 */ /* 0x000fe20007ffe0ff */
[----:B------:R-:W-:Y:S03]  /*100f0*/  BSSY B0, `(.L_x_329) ;  /* 0x0000012000007945 */ /* 0x000fe60003800000 */
[----:B------:R-:W-:-:S13]  /*10100*/  ISETP.GE.AND P0, PT, R0, UR16, PT ;  /* 0x0000001000007c0c */ /* 0x000fda000bf06270 */
        /* <DEDUP_REMOVED lines=16> */
.L_x_330:
[----:B------:R-:W-:Y:S05]  /*10210*/  BSYNC B0 ;  /* 0x0000000000007941 */ /* 0x000fea0003800000 */
.L_x_329:
[----:B------:R-:W-:-:S04]  /*10220*/  ISETP.NE.AND P6, PT, R8, RZ, PT ;  /* 0x000000ff0800720c */ /* 0x000fc80003fc5270 */
[----:B------:R-:W-:Y:S02]  /*10230*/  ISETP.GE.OR P5, PT, R14, UR16, P6 ;  /* 0x000000100e007c0c */ /* 0x000fe4000b7a6670 */
[----:B------:R-:W-:Y:S02]  /*10240*/  ISETP.GE.OR P4, PT, R3, UR16, P6 ;  /* 0x0000001003007c0c */ /* 0x000fe4000b786670 */
[----:B------:R-:W-:Y:S02]  /*10250*/  ISETP.GE.OR P3, PT, R2, UR16, P6 ;  /* 0x0000001002007c0c */ /* 0x000fe4000b766670 */
[----:B------:R-:W-:-:S07]  /*10260*/  ISETP.GE.OR P6, PT, R0, UR16, P6 ;  /* 0x0000001000007c0c */ /* 0x000fce000b7c6670 */
[----:B------:R-:W-:Y:S02]  /*10270*/  @!P5 IMAD R7, R14, UR26, RZ ;  /* 0x0000001a0e07dc24 */ /* 0x000fe4000f8e02ff */
[----:B------:R-:W-:Y:S02]  /*10280*/  @!P4 IMAD R8, R3, UR26, RZ ;  /* 0x0000001a0308cc24 */ /* 0x000fe4000f8e02ff */
[----:B--2---:R-:W-:Y:S01]  /*10290*/  @!P3 IMAD R4, R2, UR26, RZ ;  /* 0x0000001a0204bc24 */ /* 0x004fe2000f8e02ff */
[C---:B------:R-:W-:Y:S02]  /*102a0*/  @!P5 IADD3 R6, P0, R7.reuse, UR8, RZ ;  /* 0x000000080706dc10 */ /* 0x040fe4000ff1e0ff */
[----:B------:R-:W-:Y:S02]  /*102b0*/  @!P4 IADD3 R3, P1, R8, UR8, RZ ;  /* 0x000000080803cc10 */ /* 0x000fe4000ff3e0ff */
[----:B------:R-:W-:Y:S02]  /*102c0*/  @!P5 LEA.HI.X.SX32 R7, R7, UR6, 0x1, P0 ;  /* 0x000000060707dc11 */ /* 0x000fe400080f0eff */
[----:B------:R-:W-:-:S02]  /*102d0*/  @!P5 LEA R10, P2, R6, c[0x0][0x200], 0x2 ;  /* 0x00008000060ada11 */ /* 0x000fc400078410ff */
[----:B------:R-:W-:Y:S02]  /*102e0*/  @!P3 IADD3 R5, P0, R4, UR8, RZ ;  /* 0x000000080405bc10 */ /* 0x000fe4000ff1e0ff */
[----:B------:R-:W-:Y:S02]  /*102f0*/  @!P4 LEA.HI.X.SX32 R2, R8, UR6, 0x1, P1 ;  /* 0x000000060802cc11 */ /* 0x000fe400088f0eff */
[----:B------:R-:W-:Y:S02]  /*10300*/  @!P5 LEA.HI.X R11, R6, c[0x0][0x204], R7, 0x2, P2 ;  /* 0x00008100060bda11 */ /* 0x000fe400010f1407 */
[----:B------:R-:W-:Y:S02]  /*10310*/  @!P4 LEA R8, P1, R3, c[0x0][0x200], 0x2 ;  /* 0x000080000308ca11 */ /* 0x000fe400078210ff */
[----:B------:R-:W-:Y:S02]  /*10320*/  @!P3 LEA.HI.X.SX32 R4, R4, UR6, 0x1, P0 ;  /* 0x000000060404bc11 */ /* 0x000fe400080f0eff */
[----:B------:R-:W-:-:S02]  /*10330*/  @!P3 LEA R6, P0, R5, c[0x0][0x200], 0x2 ;  /* 0x000080000506ba11 */ /* 0x000fc400078010ff */
[----:B------:R-:W-:Y:S01]  /*10340*/  @!P4 LEA.HI.X R9, R3, c[0x0][0x204], R2, 0x2, P1 ;  /* 0x000081000309ca11 */ /* 0x000fe200008f1402 */
[----:B------:R-:W-:Y:S01]  /*10350*/  @!P5 IMAD.MOV.U32 R2, RZ, RZ, 0x7f800000 ;  /* 0x7f800000ff02d424 */ /* 0x000fe200078e00ff */
[----:B------:R-:W-:Y:S01]  /*10360*/  @!P3 LEA.HI.X R7, R5, c[0x0][0x204], R4, 0x2, P0 ;  /* 0x000081000507ba11 */ /* 0x000fe200000f1404 */
[----:B------:R-:W-:Y:S02]  /*10370*/  @!P4 IMAD.MOV.U32 R4, RZ, RZ, 0x7f800000 ;  /* 0x7f800000ff04c424 */ /* 0x000fe400078e00ff */
[----:B------:R-:W-:Y:S01]  /*10380*/  @!P3 IMAD.MOV.U32 R3, RZ, RZ, 0x7f800000 ;  /* 0x7f800000ff03b424 */ /* 0x000fe200078e00ff */
[----:B------:R2:W-:Y:S04]  /*10390*/  @!P5 STG.E [R10.64], R2 ;  /* 0x000000020a00d986 */ /* 0x0005e8000c101912 */
[----:B------:R2:W-:Y:S04]  /*103a0*/  @!P4 STG.E [R8.64], R4 ;  /* 0x000000040800c986 */ /* 0x0005e8000c101912 */
[----:B------:R2:W-:Y:S01]  /*103b0*/  @!P3 STG.E [R6.64], R3 ;  /* 0x000000030600b986 */ /* 0x0005e2000c101912 */
[----:B------:R-:W-:Y:S05]  /*103c0*/  @P6 EXIT ;  /* 0x000000000000694d */ /* 0x000fea0003800000 */
[----:B------:R-:W-:-:S05]  /*103d0*/  IMAD R0, R0, UR26, RZ ;  /* 0x0000001a00007c24 */ /* 0x000fca000f8e02ff */
[----:B--2---:R-:W-:-:S04]  /*103e0*/  IADD3 R2, P0, R0, UR8, RZ ;  /* 0x0000000800027c10 */ /* 0x004fc8000ff1e0ff */
[----:B------:R-:W-:Y:S02]  /*103f0*/  LEA.HI.X.SX32 R0, R0, UR6, 0x1, P0 ;  /* 0x0000000600007c11 */ /* 0x000fe400080f0eff */
[----:B------:R-:W-:-:S04]  /*10400*/  LEA R4, P0, R2, c[0x0][0x200], 0x2 ;  /* 0x0000800002047a11 */ /* 0x000fc800078010ff */
[----:B------:R-:W-:Y:S01]  /*10410*/  LEA.HI.X R5, R2, c[0x0][0x204], R0, 0x2, P0 ;  /* 0x0000810002057a11 */ /* 0x000fe200000f1400 */
[----:B------:R-:W-:-:S05]  /*10420*/  IMAD.MOV.U32 R0, RZ, RZ, 0x7f800000 ;  /* 0x7f800000ff007424 */ /* 0x000fca00078e00ff */
[----:B------:R-:W-:Y:S01]  /*10430*/  STG.E [R4.64], R0 ;  /* 0x0000000004007986 */ /* 0x000fe2000c101912 */
[----:B------:R-:W-:Y:S05]  /*10440*/  EXIT ;  /* 0x000000000000794d */ /* 0x000fea0003800000 */
.L_x_331:
        /* <DEDUP_REMOVED lines=11> */
.L_x_688:


//--------------------- .text._ZN5flash16flash_fwd_kernelI23Flash_fwd_kernel_traitsILi192ELi64ELi64ELi4ELb0ELb0EN7cutlass10bfloat16_tE19Flash_kernel_traitsILi192ELi64ELi64ELi4ES3_EELb1ELb1ELb0ELb0ELb0ELb1ELb0ELb0EEEvNS_16Flash_fwd_paramsE --------------------------
	.section	.text._ZN5flash16flash_fwd_kernelI23Flash_fwd_kernel_traitsILi192ELi64ELi64ELi4ELb0ELb0EN7cutlass10bfloat16_tE19Flash_kernel_traitsILi192ELi64ELi64ELi4ES3_EELb1ELb1ELb0ELb0ELb0ELb1ELb0ELb0EEEvNS_16Flash_fwd_paramsE,"ax",@progbits
	.sectioninfo	@"SHI_REGISTERS=254"
	.align	128
        .global         _ZN5flash16flash_fwd_kernelI23Flash_fwd_kernel_traitsILi192ELi64ELi64ELi4ELb0ELb0EN7cutlass10bfloat16_tE19Flash_kernel_traitsILi192ELi64ELi64ELi4ES3_EELb1ELb1ELb0ELb0ELb0ELb1ELb0ELb0EEEvNS_16Flash_fwd_paramsE
        .type           _ZN5flash16flash_fwd_kernelI23Flash_fwd_kernel_traitsILi192ELi64ELi64ELi4ELb0ELb0EN7cutlass10bfloat16_tE19Flash_kernel_traitsILi192ELi64ELi64ELi4ES3_EELb1ELb1ELb0ELb0ELb0ELb1ELb0ELb0EEEvNS_16Flash_fwd_paramsE,@function
        .size           _ZN5flash16flash_fwd_kernelI23Flash_fwd_kernel_traitsILi192ELi64ELi64ELi4ELb0ELb0EN7cutlass10bfloat16_tE19Flash_kernel_traitsILi192ELi64ELi64ELi4ES3_EELb1ELb1ELb0ELb0ELb0ELb1ELb0ELb0EEEvNS_16Flash_fwd_paramsE,(.L_x_689 - _ZN5flash16flash_fwd_kernelI23Flash_fwd_kernel_traitsILi192ELi64ELi64ELi4ELb0ELb0EN7cutlass10bfloat16_tE19Flash_kernel_traitsILi192ELi64ELi64ELi4ES3_EELb1ELb1ELb0ELb0ELb0ELb1ELb0ELb0EEEvNS_16Flash_fwd_paramsE)
        .other          _ZN5flash16flash_fwd_kernelI23Flash_fwd_kernel_traitsILi192ELi64ELi64ELi4ELb0ELb0EN7cutlass10bfloat16_tE19Flash_kernel_traitsILi192ELi64ELi64ELi4ES3_EELb1ELb1ELb0ELb0ELb0ELb1ELb0ELb0EEEvNS_16Flash_fwd_paramsE,@"STO_CUDA_ENTRY STV_DEFAULT"
_ZN5flash16flash_fwd_kernelI23Flash_fwd_kernel_traitsILi192ELi64ELi64ELi4ELb0ELb0EN7cutlass10bfloat16_tE19Flash_kernel_traitsILi192ELi64ELi64ELi4ES3_EELb1ELb1ELb0ELb0ELb0ELb1ELb0ELb0EEEvNS_16Flash_fwd_paramsE:
.text._ZN5flash16flash_fwd_kernelI23Flash_fwd_kernel_traitsILi192ELi64ELi64ELi4ELb0ELb0EN7cutlass10bfloat16_tE19Flash_kernel_traitsILi192ELi64ELi64ELi4ES3_EELb1ELb1ELb0ELb0ELb0ELb1ELb0ELb0EEEvNS_16Flash_fwd_paramsE:
        /* <DEDUP_REMOVED lines=21> */
[----:B------:R-:W-:Y:S01]  /*0150*/  ULDC.64 UR12, c[0x0][0x240] ;  /* 0x00009000000c7ab9 */ /* 0x000fe20000000a00 */
[----:B------:R-:W1:Y:S01]  /*0160*/  S2UR UR8, SR_CTAID.Z ;  /* 0x00000000000879c3 */ /* 0x000e620000002700 */
[----:B------:R-:W-:-:S02]  /*0170*/  UMOV UR7, 0x4 ;  /* 0x0000000400077882 */ /* 0x000fc40000000000 */
        /* <DEDUP_REMOVED lines=13> */
[----:B------:R-:W-:Y:S01]  /*0250*/  UIMAD.WIDE UR4, UR11, UR7, UR4 ;  /* 0x000000070b0472a5 */ /* 0x000fe2000f8e0204 */
        /* <DEDUP_REMOVED lines=9> */
[----:B------:R-:W-:Y:S01]  /*02f0*/  PLOP3.LUT P2, PT, PT, PT, UP0, 0x80, 0x0 ;  /* 0x000000000000781c */ /* 0x000fe20003f4f008 */
[----:B------:R-:W-:Y:S01]  /*0300*/  ULDC.64 UR12, c[0x0][0x250] ;  /* 0x00009400000c7ab9 */ /* 0x000fe20000000a00 */
[----:B------:R-:W-:Y:S01]  /*0310*/  PLOP3.LUT P1, PT, PT, PT, UP1, 0x80, 0x0 ;  /* 0x000000000000781c */ /* 0x000fe20003f2f018 */
[----:B------:R-:W-:Y:S01]  /*0320*/  @UP1 UIMAD.WIDE UR12, UR11, UR7, UR12 ;  /* 0x000000070b0c12a5 */ /* 0x000fe2000f8e020c */
[----:B-1----:R-:W-:Y:S01]  /*0330*/  @!P3 MOV R4, R200 ;  /* 0x000000c80004b202 */ /* 0x002fe20000000f00 */
[----:B------:R-:W-:-:S05]  /*0340*/  @!P3 IMAD.MOV.U32 R5, RZ, RZ, R77 ;  /* 0x000000ffff05b224 */ /* 0x000fca00078e004d */
[----:B------:R1:W-:Y:S01]  /*0350*/  @!P3 STG.E.64 [R6.64+0x8], R4 ;  /* 0x000008040600b986 */ /* 0x0003e2000c101b16 */
[----:B------:R-:W-:Y:S02]  /*0360*/  IMAD.U32 R8, RZ, RZ, UR12 ;  /* 0x0000000cff087e24 */ /* 0x000fe4000f8e00ff */
[----:B------:R-:W-:Y:S01]  /*0370*/  IMAD.U32 R9, RZ, RZ, UR13 ;  /* 0x0000000dff097e24 */ /* 0x000fe2000f8e00ff */
[----:B-1----:R1:W2:Y:S04]  /*0380*/  @P0 LDG.E R6, [R2.64] ;  /* 0x0000001602060981 */ /* 0x0022a8000c1e1900 */
[----:B------:R1:W3:Y:S04]  /*0390*/  @P0 LDG.E R5, [R2.64+0x4] ;  /* 0x0000041602050981 */ /* 0x0002e8000c1e1900 */
[----:B------:R-:W4:Y:S01]  /*03a0*/  @P1 LDG.E R4, [R8.64] ;  /* 0x0000001608041981 */ /* 0x000f22000c1e1900 */
[----:B-1----:R-:W-:Y:S01]  /*03b0*/  MOV R2, UR4 ;  /* 0x0000000400027c02 */ /* 0x002fe20008000f00 */
[----:B------:R-:W-:-:S05]  /*03c0*/  IMAD.U32 R3, RZ, RZ, UR5 ;  /* 0x00000005ff037e24 */ /* 0x000fca000f8e00ff */
[----:B------:R-:W5:Y:S01]  /*03d0*/  @!P2 LDG.E R0, [R2.64] ;  /* 0x000000160200a981 */ /* 0x000f62000c1e1900 */
[----:B------:R-:W-:Y:S01]  /*03e0*/  UMOV UR19, 0xffffffff ;  /* 0xffffffff00137882 */ /* 0x000fe20000000000 */
[----:B------:R-:W-:Y:S01]  /*03f0*/  SHF.R.S32.HI R7, RZ, 0x1f, R86 ;  /* 0x0000001fff077819 */ /* 0x000fe20000011456 */
[----:B------:R-:W-:-:S03]  /*0400*/  UMOV UR14, 0xffffffff ;  /* 0xffffffff000e7882 */ /* 0x000fc60000000000 */
[----:B------:R-:W-:Y:S01]  /*0410*/  LEA.HI R85, R7, R86, RZ, 0x5 ;  /* 0x0000005607557211 */ /* 0x000fe200078f28ff */
[----:B------:R-:W-:Y:S02]  /*0420*/  ULDC UR4, c[0x0][0x1c0] ;  /* 0x0000700000047ab9 */ /* 0x000fe40000000800 */
[----:B------:R-:W-:Y:S01]  /*0430*/  UIMAD UR4, UR11, UR4, UR8 ;  /* 0x000000040b0472a4 */ /* 0x000fe2000f8e0208 */
[----:B------:R-:W-:Y:S01]  /*0440*/  LOP3.LUT R87, R85, 0xffffffe0, RZ, 0xc0, !PT ;  /* 0xffffffe055577812 */ /* 0x000fe200078ec0ff */
[----:B------:R-:W-:Y:S02]  /*0450*/  UMOV UR13, URZ ;  /* 0x0000003f000d7c82 */ /* 0x000fe40008000000 */
[----:B------:R-:W-:Y:S02]  /*0460*/  USHF.L.U32 UR5, UR4, 0x5, URZ ;  /* 0x0000000504057899 */ /* 0x000fe4000800063f */
[----:B------:R-:W-:Y:S02]  /*0470*/  IMAD.IADD R87, R86, 0x1, -R87 ;  /* 0x0000000156577824 */ /* 0x000fe400078e0a57 */
[----:B------:R-:W-:Y:S01]  /*0480*/  USHF.R.S32.HI UR4, URZ, 0x1f, UR5 ;  /* 0x0000001f3f047899 */ /* 0x000fe20008011405 */
[----:B--2---:R-:W1:Y:S08]  /*0490*/  @P0 R2UR UR19, R6 ;  /* 0x00000000061303c2 */ /* 0x004e7000000e0000 */
[----:B---3--:R-:W1:Y:S08]  /*04a0*/  @P0 R2UR UR20, R5 ;  /* 0x00000000051403c2 */ /* 0x008e7000000e0000 */
[----:B----4-:R2:W3:Y:S01]  /*04b0*/  @P1 R2UR UR13, R4 ;  /* 0x00000000040d13c2 */ /* 0x0104e200000e0000 */
[----:B------:R-:W-:-:S07]  /*04c0*/  IADD3 R200, P1, P0, R200, UR5, R87 ;  /* 0x00000005c8c87c10 */ /* 0x000fce000f83e057 */
[----:B-----5:R4:W2:Y:S01]  /*04d0*/  @!P2 R2UR UR14, R0 ;  /* 0x00000000000ea3c2 */ /* 0x0208a200000e0000 */
[----:B------:R-:W-:-:S04]  /*04e0*/  ISETP.NE.U32.AND P2, PT, RZ, c[0x0][0x248], PT ;  /* 0x00009200ff007a0c */ /* 0x000fc80003f45070 */
[----:B------:R-:W-:Y:S01]  /*04f0*/  ISETP.NE.AND.EX P2, PT, RZ, c[0x0][0x24c], PT, P2 ;  /* 0x00009300ff007a0c */ /* 0x000fe20003f45320 */
[----:B-1----:R-:W-:-:S07]  /*0500*/  @UP2 UIADD3 UR20, UR20, -UR19, URZ ;  /* 0x8000001314142290 */ /* 0x002fce000fffe03f */
[----:B------:R-:W-:Y:S01]  /*0510*/  @!UP2 ULDC UR20, c[0x0][0x214] ;  /* 0x000085000014aab9 */ /* 0x000fe20000000800 */
[----:B----4-:R-:W-:-:S04]  /*0520*/  SHF.R.S32.HI R0, RZ, 0x1f, R87 ;  /* 0x0000001fff007819 */ /* 0x010fc80000011457 */
[----:B------:R-:W-:Y:S01]  /*0530*/  IADD3.X R77, R77, UR4, R0, P1, P0 ;  /* 0x000000044d4d7c10 */ /* 0x000fe20008fe0400 */
[----:B--23--:R-:W-:Y:S05]  /*0540*/  @!P2 BRA `(.L_x_332) ;  /* 0x000000700000a947 */ /* 0x00cfea0003800000 */
[----:B------:R-:W-:-:S13]  /*0550*/  PLOP3.LUT P0, PT, PT, PT, UP3, 0x80, 0x0 ;  /* 0x000000000000781c */ /* 0x000fda0003f0f038 */
[----:B------:R-:W2:Y:S04]  /*0560*/  @P0 LDG.E R0, [R2.64+0x4] ;  /* 0x0000041602000981 */ /* 0x000ea8000c1e1900 */
[----:B------:R-:W3:Y:S01]  /*0570*/  @!P0 LDG.E R2, [R2.64] ;  /* 0x0000001602028981 */ /* 0x000ee2000c1e1900 */
[----:B--2---:R-:W1:Y:S02]  /*0580*/  @P0 R2UR UR6, R0 ;  /* 0x00000000000603c2 */ /* 0x004e6400000e0000 */
[----:B-1----:R-:W-:-:S11]  /*0590*/  @UP3 UIADD3 UR6, UR6, -UR14, URZ ;  /* 0x8000000e06063290 */ /* 0x002fd6000fffe03f */
[----:B---3--:R1:W2:Y:S02]  /*05a0*/  @!P0 R2UR UR6, R2 ;  /* 0x00000000020683c2 */ /* 0x0082a400000e0000 */
[----:B-12---:R-:W-:Y:S05]  /*05b0*/  BRA `(.L_x_333) ;  /* 0x0000001000007947 */ /* 0x006fea0003800000 */
.L_x_332:
[----:B------:R-:W-:Y:S02]  /*05c0*/  ULDC UR6, c[0x0][0x218] ;  /* 0x0000860000067ab9 */ /* 0x000fe40000000800 */
.L_x_333:
        /* <DEDUP_REMOVED lines=42> */
[----:B------:R-:W-:Y:S02]  /*0870*/  @UP1 UIMAD.WIDE.U32 UR28, UR19, UR4, URZ ;  /* 0x00000004131c12a5 */ /* 0x000fe4000f8e003f */
[----:B------:R-:W-:Y:S02]  /*0880*/  @!UP1 USHF.R.S32.HI UR15, URZ, 0x1f, UR11 ;  /* 0x0000001f3f0f9899 */ /* 0x000fe4000801140b */
[----:B------:R-:W-:Y:S02]  /*0890*/  @UP0 UIADD3 UR16, UR13, UR14, URZ ;  /* 0x0000000e0d100290 */ /* 0x000fe4000fffe03f */
[----:B------:R-:W-:Y:S02]  /*08a0*/  @UP1 UIMAD UR12, UR19, UR5, UR29 ;  /* 0x00000005130c12a4 */ /* 0x000fe4000f8e021d */
[----:B------:R-:W-:Y:S02]  /*08b0*/  @!UP1 UIMAD UR15, UR15, UR6, URZ ;  /* 0x000000060f0f92a4 */ /* 0x000fe4000f8e023f */
[----:B------:R-:W-:-:S02]  /*08c0*/  ULDC.64 UR4, c[0x0][0x198] ;  /* 0x0000660000047ab9 */ /* 0x000fc40000000a00 */
[----:B------:R-:W-:Y:S02]  /*08d0*/  @!UP1 UIMAD.WIDE.U32 UR26, UR11, UR6, URZ ;  /* 0x000000060b1a92a5 */ /* 0x000fe4000f8e003f */
[----:B------:R-:W-:Y:S02]  /*08e0*/  @UP0 UIMAD.WIDE.U32 UR30, UR16, UR4, URZ ;  /* 0x00000004101e02a5 */ /* 0x000fe4000f8e003f */
[----:B------:R-:W-:Y:S02]  /*08f0*/  @!UP1 UIMAD UR15, UR11, UR7, UR15 ;  /* 0x000000070b0f92a4 */ /* 0x000fe4000f8e020f */
[----:B------:R-:W-:Y:S02]  /*0900*/  @UP0 UIMAD UR7, UR16, UR5, UR31 ;  /* 0x00000005100702a4 */ /* 0x000fe4000f8e021f */
[----:B------:R-:W-:Y:S02]  /*0910*/  @UP1 UMOV UR6, UR28 ;  /* 0x0000001c00061c82 */ /* 0x000fe40008000000 */
[----:B------:R-:W-:-:S02]  /*0920*/  @!UP1 UIADD3 UR12, UR27, UR15, URZ ;  /* 0x0000000f1b0c9290 */ /* 0x000fc4000fffe03f */
        /* <DEDUP_REMOVED lines=15> */
.L_x_335:
        /* <DEDUP_REMOVED lines=44> */
.L_x_336:
[CC--:B------:R-:W-:Y:S01]  /*0ce0*/  LEA.HI R10, R7.reuse, R86.reuse, RZ, 0x3 ;  /* 0x00000056070a7211 */ /* 0x0c0fe200078f18ff */
[----:B------:R-:W1:Y:S01]  /*0cf0*/  S2R R18, SR_CTAID.Z ;  /* 0x0000000000127919 */ /* 0x000e620000002700 */
[----:B------:R-:W-:Y:S01]  /*0d00*/  UIADD3 UR18, -UR9, UR20, URZ ;  /* 0x0000001409127290 */ /* 0x000fe2000fffe13f */
[----:B------:R-:W-:Y:S01]  /*0d10*/  LEA.HI R2, R7, R86, RZ, 0x6 ;  /* 0x0000005607027211 */ /* 0x000fe200078f30ff */
[----:B------:R-:W-:Y:S01]  /*0d20*/  ULDC.64 UR4, c[0x0][0x1a8] ;  /* 0x00006a0000047ab9 */ /* 0x000fe20000000a00 */
[----:B------:R-:W-:Y:S01]  /*0d30*/  LOP3.LUT R3, R10, 0xfffffff8, RZ, 0xc0, !PT ;  /* 0xfffffff80a037812 */ /* 0x000fe200078ec0ff */
[----:B------:R-:W2:Y:S01]  /*0d40*/  S2R R84, SR_CTAID.X ;  /* 0x0000000000547919 */ /* 0x000ea20000002500 */
[----:B------:R-:W-:Y:S01]  /*0d50*/  SHF.R.S32.HI R10, RZ, 0x3, R10 ;  /* 0x00000003ff0a7819 */ /* 0x000fe2000001140a */
[----:B------:R-:W-:Y:S01]  /*0d60*/  UIMAD UR4, UR14, UR4, URZ ;  /* 0x000000040e0472a4 */ /* 0x000fe2000f8e023f */
[----:B------:R-:W-:Y:S01]  /*0d70*/  IMAD.SHL.U32 R2, R2, 0x8, RZ ;  /* 0x0000000802027824 */ /* 0x000fe200078e00ff */
[----:B------:R-:W-:Y:S01]  /*0d80*/  SHF.R.S32.HI R201, RZ, 0x1f, R218 ;  /* 0x0000001fffc97819 */ /* 0x000fe200000114da */
[----:B------:R-:W-:Y:S01]  /*0d90*/  IMAD.IADD R3, R86, 0x1, -R3 ;  /* 0x0000000156037824 */ /* 0x000fe200078e0a03 */
[C---:B------:R-:W-:Y:S01]  /*0da0*/  IADD3 R196, R10.reuse, 0x20, RZ ;  /* 0x000000200ac47810 */ /* 0x040fe20007ffe0ff */
[C---:B------:R-:W-:Y:S01]  /*0db0*/  IMAD.SHL.U32 R0, R10.reuse, 0x40, RZ ;  /* 0x000000400a007824 */ /* 0x040fe200078e00ff */
[----:B------:R-:W-:Y:S01]  /*0dc0*/  SHF.R.S32.HI R11, RZ, 0x1f, R10 ;  /* 0x0000001fff0b7819 */ /* 0x000fe2000001140a */
[----:B------:R-:W-:Y:S01]  /*0dd0*/  IMAD.SHL.U32 R206, R3, 0x8, RZ ;  /* 0x0000000803ce7824 */ /* 0x000fe200078e00ff */
[----:B------:R-:W-:Y:S01]  /*0de0*/  IADD3 R195, R10, 0x30, RZ ;  /* 0x000000300ac37810 */ /* 0x000fe20007ffe0ff */
[----:B------:R-:W-:Y:S01]  /*0df0*/  UIMAD UR4, UR8, UR5, UR4 ;  /* 0x00000005080472a4 */ /* 0x000fe2000f8e0204 */
[----:B------:R-:W-:Y:S01]  /*0e00*/  LOP3.LUT R0, R0, 0x1c0, RZ, 0xc0, !PT ;  /* 0x000001c000007812 */ /* 0x000fe200078ec0ff */
[----:B------:R-:W-:Y:S01]  /*0e10*/  IMAD.MOV.U32 R79, RZ, RZ, c[0x0][0x198] ;  /* 0x00006600ff4f7624 */ /* 0x000fe200078e00ff */
[----:B------:R-:W-:Y:S01]  /*0e20*/  SHF.R.S32.HI R207, RZ, 0x1f, R206 ;  /* 0x0000001fffcf7819 */ /* 0x000fe200000114ce */
[----:B------:R-:W-:Y:S01]  /*0e30*/  IMAD.MOV.U32 R80, RZ, RZ, 0x6 ;  /* 0x00000006ff507424 */ /* 0x000fe200078e00ff */
[----:B------:R-:W-:Y:S01]  /*0e40*/  IADD3 R4, P0, R206, UR6, RZ ;  /* 0x00000006ce047c10 */ /* 0x000fe2000ff1e0ff */
[----:B------:R-:W-:Y:S01]  /*0e50*/  UIADD3 UR6, UR21, -0x1, URZ ;  /* 0xffffffff15067890 */ /* 0x000fe2000fffe03f */
[----:B------:R-:W-:Y:S01]  /*0e60*/  SHF.R.U32.HI R197, RZ, 0x3, R0 ;  /* 0x00000003ffc57819 */ /* 0x000fe20000011600 */
[----:B------:R-:W-:Y:S01]  /*0e70*/  IMAD.WIDE.U32 R8, R10, c[0x0][0x198], R206 ;  /* 0x000066000a087a25 */ /* 0x000fe200078e00ce */
[----:B------:R-:W-:Y:S01]  /*0e80*/  IADD3.X R5, R207, UR12, RZ, P0, !PT ;  /* 0x0000000ccf057c10 */ /* 0x000fe200087fe4ff */
[----:B------:R-:W-:Y:S01]  /*0e90*/  USHF.R.S32.HI UR8, URZ, 0x1f, UR6 ;  /* 0x0000001f3f087899 */ /* 0x000fe20008011406 */
[----:B------:R-:W-:Y:S01]  /*0ea0*/  LOP3.LUT R0, R0, 0x38, R206, 0xf8, !PT ;  /* 0x0000003800007812 */ /* 0x000fe200078ef8ce */
[----:B------:R-:W-:Y:S01]  /*0eb0*/  IMAD R202, R201, c[0x0][0x1b0], RZ ;  /* 0x00006c00c9ca7a24 */ /* 0x000fe200078e02ff */
[----:B------:R-:W-:Y:S01]  /*0ec0*/  ISETP.GE.AND P3, PT, R10, UR18, PT ;  /* 0x000000120a007c0c */ /* 0x000fe2000bf66270 */
[----:B-1----:R-:W-:Y:S01]  /*0ed0*/  IMAD.WIDE.U32 R18, R18, c[0x0][0x1a8], R4 ;  /* 0x00006a0012127a25 */ /* 0x002fe200078e0004 */
[----:B------:R-:W-:Y:S01]  /*0ee0*/  IADD3 R4, R10, 0x10, RZ ;  /* 0x000000100a047810 */ /* 0x000fe20007ffe0ff */
[----:B------:R-:W-:Y:S01]  /*0ef0*/  UISETP.GE.AND UP0, UPT, UR21, 0x2, UPT ;  /* 0x000000021500788c */ /* 0x000fe2000bf06270 */
[----:B------:R-:W-:Y:S01]  /*0f00*/  ISETP.GE.AND P1, PT, R196, UR18, PT ;  /* 0x00000012c4007c0c */ /* 0x000fe2000bf26270 */
[----:B--2---:R-:W-:Y:S01]  /*0f10*/  IMAD.WIDE R208, R84, 0x40, R10 ;  /* 0x0000004054d07825 */ /* 0x004fe200078e020a */
[----:B------:R-:W-:Y:S01]  /*0f20*/  ISETP.GE.AND P2, PT, R4, UR18, PT ;  /* 0x0000001204007c0c */ /* 0x000fe2000bf46270 */
[----:B------:R-:W-:Y:S01]  /*0f30*/  UIADD3 UR17, UR25, 0x646e171e, URZ ;  /* 0x646e171e19117890 */ /* 0x000fe2000fffe03f */
[----:B------:R-:W-:Y:S01]  /*0f40*/  LOP3.LUT R197, R0, R197, RZ, 0x3c, !PT ;  /* 0x000000c500c57212 */ /* 0x000fe200078e3cff */
[----:B------:R-:W-:Y:S01]  /*0f50*/  IMAD R0, R11, c[0x0][0x198], RZ ;  /* 0x000066000b007a24 */ /* 0x000fe200078e02ff */
[----:B------:R-:W-:Y:S01]  /*0f60*/  ISETP.GE.AND P0, PT, R195, UR18, PT ;  /* 0x00000012c3007c0c */ /* 0x000fe2000bf06270 */
[----:B------:R-:W-:Y:S01]  /*0f70*/  IMAD R202, R218, c[0x0][0x1b4], R202 ;  /* 0x00006d00daca7a24 */ /* 0x000fe200078e02ca */
[----:B------:R-:W-:Y:S01]  /*0f80*/  IADD3 R198, P4, R8, UR16, RZ ;  /* 0x0000001008c67c10 */ /* 0x000fe2000ff9e0ff */
[----:B------:R-:W-:Y:S01]  /*0f90*/  IMAD R0, R10, c[0x0][0x19c], R0 ;  /* 0x000067000a007a24 */ /* 0x000fe200078e0200 */
[----:B------:R-:W-:Y:S01]  /*0fa0*/  IADD3 R17, R19, UR4, RZ ;  /* 0x0000000413117c10 */ /* 0x000fe2000fffe0ff */
[----:B------:R-:W-:Y:S01]  /*0fb0*/  @!P3 IMAD R6, R209, c[0x0][0x190], RZ ;  /* 0x00006400d106ba24 */ /* 0x000fe200078e02ff */
[----:B------:R-:W-:Y:S01]  /*0fc0*/  LOP3.LUT R197, R197, 0xfffffe00, R2, 0xf8, !PT ;  /* 0xfffffe00c5c57812 */ /* 0x000fe200078ef802 */
[----:B------:R-:W-:Y:S01]  /*0fd0*/  @!P3 IMAD.MOV.U32 R16, RZ, RZ, R18 ;  /* 0x000000ffff10b224 */ /* 0x000fe200078e0012 */
[----:B------:R-:W-:Y:S01]  /*0fe0*/  IADD3.X R199, R9, UR7, R0, P4, !PT ;  /* 0x0000000709c77c10 */ /* 0x000fe2000a7fe400 */
[--C-:B------:R-:W-:Y:S01]  /*0ff0*/  @!P2 IMAD.MOV.U32 R15, RZ, RZ, R17.reuse ;  /* 0x000000ffff0fa224 */ /* 0x100fe200078e0011 */
[C---:B------:R-:W-:Y:S01]  /*1000*/  @!P2 IADD3 R12, P5, R208.reuse, 0x10, RZ ;  /* 0x00000010d00ca810 */ /* 0x040fe20007fbe0ff */
[--C-:B------:R-:W-:Y:S01]  /*1010*/  @!P1 IMAD.MOV.U32 R21, RZ, RZ, R17.reuse ;  /* 0x000000ffff159224 */ /* 0x100fe200078e0011 */
[----:B------:R-:W-:Y:S01]  /*1020*/  @!P1 IADD3 R9, P4, R208, 0x20, RZ ;  /* 0x00000020d0099810 */ /* 0x000fe20007f9e0ff */
[----:B------:R-:W-:Y:S01]  /*1030*/  @!P0 IMAD.MOV.U32 R19, RZ, RZ, R17 ;  /* 0x000000ffff138224 */ /* 0x000fe200078e0011 */
[----:B------:R-:W-:Y:S01]  /*1040*/  UIMAD UR7, UR6, -0x40, UR10 ;  /* 0xffffffc0060778a4 */ /* 0x000fe2000f8e020a */
[----:B------:R-:W-:Y:S01]  /*1050*/  @!P2 IMAD.X R0, RZ, RZ, R209, P5 ;  /* 0x000000ffff00a224 */ /* 0x000fe200028e06d1 */
[----:B------:R-:W-:Y:S01]  /*1060*/  SHF.L.U64.HI R80, R79, R80, c[0x0][0x19c] ;  /* 0x000067004f507619 */ /* 0x000fe20000010250 */
[----:B------:R-:W-:Y:S01]  /*1070*/  @!P2 IMAD.MOV.U32 R14, RZ, RZ, R18 ;  /* 0x000000ffff0ea224 */ /* 0x000fe200078e0012 */
[----:B------:R-:W-:Y:S01]  /*1080*/  ULDC.64 UR4, c[0x0][0x1a0] ;  /* 0x0000680000047ab9 */ /* 0x000fe20000000a00 */
[----:B------:R-:W-:Y:S01]  /*1090*/  @!P2 IMAD R0, R0, c[0x0][0x190], RZ ;  /* 0x000064000000aa24 */ /* 0x000fe200078e02ff */
[----:B------:R-:W-:Y:S01]  /*10a0*/  ISETP.GE.AND P6, PT, R10, UR7, PT ;  /* 0x000000070a007c0c */ /* 0x000fe2000bfc6270 */
[C---:B------:R-:W-:Y:S01]  /*10b0*/  @!P3 IMAD R6, R208.reuse, c[0x0][0x194], R6 ;  /* 0x00006500d006ba24 */ /* 0x040fe200078e0206 */
[----:B------:R-:W-:Y:S01]  /*10c0*/  UIMAD.WIDE.U32 UR12, UR6, UR4, URZ ;  /* 0x00000004060c72a5 */ /* 0x000fe2000f8e003f */
[----:B------:R-:W-:Y:S01]  /*10d0*/  @!P3 IMAD.WIDE.U32 R16, R208, c[0x0][0x190], R16 ;  /* 0x00006400d010ba25 */ /* 0x000fe200078e0010 */
[----:B------:R-:W-:-:S02]  /*10e0*/  LEA.HI R7, R7, R86, RZ, 0x4 ;  /* 0x0000005607077211 */ /* 0x000fc400078f20ff */
[----:B------:R-:W-:Y:S01]  /*10f0*/  SHF.R.S32.HI R85, RZ, 0x5, R85 ;  /* 0x00000005ff557819 */ /* 0x000fe20000011455 */
[----:B------:R-:W-:Y:S01]  /*1100*/  @!P1 IMAD.X R2, RZ, RZ, R209, P4 ;  /* 0x000000ffff029224 */ /* 0x000fe200020e06d1 */
[----:B------:R-:W-:Y:S01]  /*1110*/  @!P0 IADD3 R8, P4, R208, 0x30, RZ ;  /* 0x00000030d0088810 */ /* 0x000fe20007f9e0ff */
[C---:B------:R-:W-:Y:S02]  /*1120*/  @!P2 IMAD R0, R12.reuse, c[0x0][0x194], R0 ;  /* 0x000065000c00aa24 */ /* 0x040fe400078e0200 */
[----:B------:R-:W-:Y:S01]  /*1130*/  @!P2 IMAD.WIDE.U32 R12, R12, c[0x0][0x190], R14 ;  /* 0x000064000c0caa25 */ /* 0x000fe200078e000e */
[----:B------:R-:W-:-:S03]  /*1140*/  @!P3 LEA R14, P5, R16, c[0x0][0x160], 0x1 ;  /* 0x00005800100eba11 */ /* 0x000fc600078a08ff */
[----:B------:R-:W-:Y:S02]  /*1150*/  @!P3 IMAD.IADD R6, R17, 0x1, R6 ;  /* 0x000000011106b824 */ /* 0x000fe400078e0206 */
[----:B------:R-:W-:Y:S02]  /*1160*/  @!P1 IMAD.MOV.U32 R20, RZ, RZ, R18 ;  /* 0x000000ffff149224 */ /* 0x000fe400078e0012 */
[----:B------:R-:W-:Y:S01]  /*1170*/  @!P1 IMAD R2, R2, c[0x0][0x190], RZ ;  /* 0x0000640002029a24 */ /* 0x000fe200078e02ff */
[----:B------:R-:W-:Y:S01]  /*1180*/  @!P3 LEA.HI.X R15, R16, c[0x0][0x164], R6, 0x1, P5 ;  /* 0x00005900100fba11 */ /* 0x000fe200028f0c06 */
[----:B------:R-:W-:Y:S01]  /*1190*/  @!P0 IMAD.X R5, RZ, RZ, R209, P4 ;  /* 0x000000ffff058224 */ /* 0x000fe200020e06d1 */
[----:B------:R-:W-:Y:S01]  /*11a0*/  @!P2 LEA R22, P5, R12, c[0x0][0x160], 0x1 ;  /* 0x000058000c16aa11 */ /* 0x000fe200078a08ff */
[C---:B------:R-:W-:Y:S02]  /*11b0*/  @!P1 IMAD R2, R9.reuse, c[0x0][0x194], R2 ;  /* 0x0000650009029a24 */ /* 0x040fe400078e0202 */
[----:B------:R-:W-:-:S04]  /*11c0*/  @!P1 IMAD.WIDE.U32 R20, R9, c[0x0][0x190], R20 ;  /* 0x0000640009149a25 */ /* 0x000fc800078e0014 */
[----:B------:R-:W-:Y:S01]  /*11d0*/  @!P2 IMAD.IADD R0, R13, 0x1, R0 ;  /* 0x000000010d00a824 */ /* 0x000fe200078e0200 */
[----:B------:R-:W-:Y:S01]  /*11e0*/  @!P1 LEA R16, P4, R20, c[0x0][0x160], 0x1 ;  /* 0x0000580014109a11 */ /* 0x000fe200078808ff */
[----:B------:R-:W-:Y:S02]  /*11f0*/  @!P0 IMAD R5, R5, c[0x0][0x190], RZ ;  /* 0x0000640005058a24 */ /* 0x000fe400078e02ff */
[----:B------:R-:W-:Y:S01]  /*1200*/  @!P1 IMAD.IADD R2, R21, 0x1, R2 ;  /* 0x0000000115029824 */ /* 0x000fe200078e0202 */
[----:B------:R-:W-:Y:S01]  /*1210*/  @!P2 LEA.HI.X R23, R12, c[0x0][0x164], R0, 0x1, P5 ;  /* 0x000059000c17aa11 */ /* 0x000fe200028f0c00 */
[----:B------:R-:W-:Y:S01]  /*1220*/  IMAD.WIDE.U32 R198, R218, c[0x0][0x1b0], R198 ;  /* 0x00006c00dac67a25 */ /* 0x000fe200078e00c6 */
[----:B------:R-:W-:Y:S02]  /*1230*/  ISETP.GE.AND P5, PT, R4, UR7, PT ;  /* 0x0000000704007c0c */ /* 0x000fe4000bfa6270 */
[----:B------:R-:W-:Y:S01]  /*1240*/  @!P1 LEA.HI.X R17, R20, c[0x0][0x164], R2, 0x1, P4 ;  /* 0x0000590014119a11 */ /* 0x000fe200020f0c02 */
[----:B------:R-:W-:-:S02]  /*1250*/  IMAD.SHL.U32 R197, R197, 0x2, RZ ;  /* 0x00000002c5c57824 */ /* 0x000fc400078e00ff */
[C---:B------:R-:W-:Y:S02]  /*1260*/  @!P0 IMAD R5, R8.reuse, c[0x0][0x194], R5 ;  /* 0x0000650008058a24 */ /* 0x040fe400078e0205 */
[----:B------:R-:W-:Y:S01]  /*1270*/  @!P0 IMAD.WIDE.U32 R8, R8, c[0x0][0x190], R18 ;  /* 0x0000640008088a25 */ /* 0x000fe200078e0012 */
[----:B------:R-:W-:Y:S01]  /*1280*/  @!PT LDS RZ, [RZ] ;  /* 0x00000000fffff984 */ /* 0x000fe20000000800 */
[----:B------:R-:W-:Y:S01]  /*1290*/  @!PT LDS RZ, [RZ] ;  /* 0x00000000fffff984 */ /* 0x000fe20000000800 */
[----:B------:R-:W-:Y:S01]  /*12a0*/  @!PT LDS RZ, [RZ] ;  /* 0x00000000fffff984 */ /* 0x000fe20000000800 */
[----:B------:R1:W-:Y:S03]  /*12b0*/  @!P3 LDGSTS.E.BYPASS.LTC128B.128 [R197], [R14.64] ;  /* 0x000000000ec5bfae */ /* 0x0003e6000b901d56 */
[----:B------:R-:W-:Y:S01]  /*12c0*/  IMAD.IADD R203, R199, 0x1, R202 ;  /* 0x00000001c7cb7824 */ /* 0x000fe200078e02ca */
[----:B------:R1:W-:Y:S01]  /*12d0*/  @!P3 LDGSTS.E.BYPASS.LTC128B.128 [R197+0x2000], [R14.64+0x80] ;  /* 0x020000800ec5bfae */ /* 0x0003e2000b901d56 */
[----:B------:R-:W-:Y:S01]  /*12e0*/  IMAD.SHL.U32 R81, R79, 0x40, RZ ;  /* 0x000000404f517824 */ /* 0x000fe200078e00ff */
[----:B------:R-:W-:Y:S01]  /*12f0*/  @!P0 LEA R12, P4, R8, c[0x0][0x160], 0x1 ;  /* 0x00005800080c8a11 */ /* 0x000fe200078808ff */
[----:B------:R-:W-:Y:S01]  /*1300*/  IMAD R2, R80, UR6, RZ ;  /* 0x0000000650027c24 */ /* 0x000fe2000f8e02ff */
[----:B------:R1:W-:Y:S01]  /*1310*/  @!P3 LDGSTS.E.BYPASS.LTC128B.128 [R197+0x4000], [R14.64+0x100] ;  /* 0x040001000ec5bfae */ /* 0x0003e2000b901d56 */
[----:B------:R-:W-:-:S02]  /*1320*/  IMAD.MOV.U32 R202, RZ, RZ, R198 ;  /* 0x000000ffffca7224 */ /* 0x000fc400078e00c6 */
[----:B------:R-:W-:Y:S01]  /*1330*/  @!P0 IMAD.IADD R5, R9, 0x1, R5 ;  /* 0x0000000109058824 */ /* 0x000fe200078e0205 */
[----:B------:R2:W-:Y:S01]  /*1340*/  @!P2 LDGSTS.E.BYPASS.LTC128B.128 [R197+0x800], [R22.64] ;  /* 0x0080000016c5afae */ /* 0x0005e2000b901d56 */
[----:B------:R-:W-:Y:S01]  /*1350*/  IMAD R0, R11, c[0x0][0x1a0], RZ ;  /* 0x000068000b007a24 */ /* 0x000fe200078e02ff */
[----:B------:R-:W-:Y:S01]  /*1360*/  LOP3.LUT R11, R7, 0xfffffff0, RZ, 0xc0, !PT ;  /* 0xfffffff0070b7812 */ /* 0x000fe200078ec0ff */
[----:B------:R-:W-:Y:S01]  /*1370*/  IMAD.WIDE.U32 R18, R10, c[0x0][0x1a0], R206 ;  /* 0x000068000a127a25 */ /* 0x000fe200078e00ce */
[----:B------:R2:W-:Y:S01]  /*1380*/  @!P2 LDGSTS.E.BYPASS.LTC128B.128 [R197+0x2800], [R22.64+0x80] ;  /* 0x0280008016c5afae */ /* 0x0005e2000b901d56 */
[----:B------:R-:W-:Y:S02]  /*1390*/  @!P0 LEA.HI.X R13, R8, c[0x0][0x164], R5, 0x1, P4 ;  /* 0x00005900080d8a11 */ /* 0x000fe400020f0c05 */
[----:B------:R-:W-:Y:S01]  /*13a0*/  IMAD R2, R81, UR8, R2 ;  /* 0x0000000851027c24 */ /* 0x000fe2000f8e0202 */
[----:B------:R2:W-:Y:S01]  /*13b0*/  @!P2 LDGSTS.E.BYPASS.LTC128B.128 [R197+0x4800], [R22.64+0x100] ;  /* 0x0480010016c5afae */ /* 0x0005e2000b901d56 */
[----:B------:R-:W-:Y:S01]  /*13c0*/  IMAD R0, R10, c[0x0][0x1a4], R0 ;  /* 0x000069000a007a24 */ /* 0x000fe200078e0200 */
[----:B------:R-:W-:Y:S01]  /*13d0*/  ISETP.GE.AND P4, PT, R196, UR7, PT ;  /* 0x00000007c4007c0c */ /* 0x000fe2000bf86270 */
[----:B------:R-:W-:Y:S01]  /*13e0*/  IMAD.MOV.U32 R78, RZ, RZ, c[0x0][0x19c] ;  /* 0x00006700ff4e7624 */ /* 0x000fe200078e00ff */
[----:B------:R3:W-:Y:S01]  /*13f0*/  @!P1 LDGSTS.E.BYPASS.LTC128B.128 [R197+0x1000], [R16.64] ;  /* 0x0100000010c59fae */ /* 0x0007e2000b901d56 */
[----:B------:R-:W-:Y:S01]  /*1400*/  IMAD R201, R201, c[0x0][0x1b8], RZ ;  /* 0x00006e00c9c97a24 */ /* 0x000fe200078e02ff */
[----:B------:R-:W-:Y:S01]  /*1410*/  UIMAD UR8, UR8, UR4, URZ ;  /* 0x00000004080872a4 */ /* 0x000fe2000f8e023f */
[----:B------:R-:W-:Y:S01]  /*1420*/  IMAD.U32 R24, RZ, RZ, UR12 ;  /* 0x0000000cff187e24 */ /* 0x000fe2000f8e00ff */
[----:B------:R3:W-:Y:S01]  /*1430*/  @!P1 LDGSTS.E.BYPASS.LTC128B.128 [R197+0x3000], [R16.64+0x80] ;  /* 0x0300008010c59fae */ /* 0x0007e2000b901d56 */
[----:B------:R-:W-:Y:S01]  /*1440*/  IMAD R201, R218, c[0x0][0x1bc], R201 ;  /* 0x00006f00dac97a24 */ /* 0x000fe200078e02c9 */
[----:B------:R-:W-:Y:S01]  /*1450*/  UIMAD UR5, UR6, UR5, UR8 ;  /* 0x00000005060572a4 */ /* 0x000fe2000f8e0208 */
[----:B------:R-:W-:Y:S01]  /*1460*/  IMAD.IADD R11, R86, 0x1, -R11 ;  /* 0x00000001560b7824 */ /* 0x000fe200078e0a0b */
[----:B------:R3:W-:Y:S01]  /*1470*/  @!P1 LDGSTS.E.BYPASS.LTC128B.128 [R197+0x5000], [R16.64+0x100] ;  /* 0x0500010010c59fae */ /* 0x0007e2000b901d56 */
[----:B------:R-:W-:Y:S01]  /*1480*/  IMAD.MOV.U32 R6, RZ, RZ, c[0x0][0x1a0] ;  /* 0x00006800ff067624 */ /* 0x000fe200078e00ff */
[----:B------:R-:W-:Y:S01]  /*1490*/  UIADD3 UR5, UR13, UR5, URZ ;  /* 0x000000050d057290 */ /* 0x000fe2000fffe03f */
[----:B-1----:R-:W-:Y:S01]  /*14a0*/  IMAD.WIDE.U32 R14, R81, UR6, R202 ;  /* 0x00000006510e7c25 */ /* 0x002fe2000f8e00ca */
[----:B------:R1:W-:Y:S03]  /*14b0*/  @!P0 LDGSTS.E.BYPASS.LTC128B.128 [R197+0x1800], [R12.64] ;  /* 0x018000000cc58fae */ /* 0x0003e6000b901d56 */
[----:B------:R-:W-:Y:S01]  /*14c0*/  IMAD.IADD R15, R15, 0x1, R2 ;  /* 0x000000010f0f7824 */ /* 0x000fe200078e0202 */
[----:B------:R-:W-:Y:S01]  /*14d0*/  @!P5 LEA R2, P2, R79, R14, 0x4 ;  /* 0x0000000e4f02d211 */ /* 0x000fe200078420ff */
[----:B------:R1:W-:Y:S01]  /*14e0*/  @!P0 LDGSTS.E.BYPASS.LTC128B.128 [R197+0x3800], [R12.64+0x80] ;  /* 0x038000800cc58fae */ /* 0x0003e2000b901d56 */
[----:B------:R-:W-:-:S02]  /*14f0*/  IMAD.MOV.U32 R5, RZ, RZ, c[0x0][0x1a4] ;  /* 0x00006900ff057624 */ /* 0x000fc400078e00ff */
[----:B------:R-:W-:Y:S01]  /*1500*/  IMAD.U32 R25, RZ, RZ, UR13 ;  /* 0x0000000dff197e24 */ /* 0x000fe2000f8e00ff */
[----:B------:R1:W-:Y:S01]  /*1510*/  @!P0 LDGSTS.E.BYPASS.LTC128B.128 [R197+0x5800], [R12.64+0x100] ;  /* 0x058001000cc58fae */ /* 0x0003e2000b901d56 */
[----:B------:R-:W-:Y:S01]  /*1520*/  IMAD.U32 R205, RZ, RZ, UR10 ;  /* 0x0000000affcd7e24 */ /* 0x000fe2000f8e00ff */
[----:B--2---:R-:W-:Y:S01]  /*1530*/  IADD3 R22, P3, R18, UR26, RZ ;  /* 0x0000001a12167c10 */ /* 0x004fe2000ff7e0ff */
[----:B------:R-:W-:Y:S01]  /*1540*/  IMAD.SHL.U32 R222, R86, 0x2, RZ ;  /* 0x0000000256de7824 */ /* 0x000fe200078e00ff */
[----:B------:R-:W-:Y:S01]  /*1550*/  UMOV UR26, UR6 ;  /* 0x00000006001a7c82 */ /* 0x000fe20008000000 */
[----:B------:R-:W-:Y:S01]  /*1560*/  IMAD R217, R84, 0x4, R85 ;  /* 0x0000000454d97824 */ /* 0x000fe200078e0255 */
[----:B------:R-:W-:Y:S01]  /*1570*/  IADD3.X R23, R19, UR15, R0, P3, !PT ;  /* 0x0000000f13177c10 */ /* 0x000fe20009ffe400 */
[C---:B------:R-:W-:Y:S01]  /*1580*/  IMAD.WIDE.U32 R18, R79.reuse, 0x20, RZ ;  /* 0x000000204f127825 */ /* 0x040fe200078e00ff */
[----:B------:R-:W-:Y:S02]  /*1590*/  @!P6 LEA R8, P3, R14, c[0x0][0x168], 0x1 ;  /* 0x00005a000e08ea11 */ /* 0x000fe400078608ff */
[----:B------:R-:W-:Y:S01]  /*15a0*/  @!P5 LEA.HI.X R0, R79, R15, R78, 0x4, P2 ;  /* 0x0000000f4f00d211 */ /* 0x000fe200010f244e */
[----:B------:R-:W-:Y:S01]  /*15b0*/  IMAD.WIDE.U32 R218, R218, c[0x0][0x1b8], R22 ;  /* 0x00006e00dada7a25 */ /* 0x000fe200078e0016 */
[----:B------:R-:W-:-:S02]  /*15c0*/  @!P5 LEA R20, P2, R2, c[0x0][0x168], 0x1 ;  /* 0x00005a000214da11 */ /* 0x000fc400078408ff */
[----:B------:R-:W-:Y:S01]  /*15d0*/  @!P6 LEA.HI.X R9, R14, c[0x0][0x16c], R15, 0x1, P3 ;  /* 0x00005b000e09ea11 */ /* 0x000fe200018f0c0f */
[----:B------:R-:W-:Y:S01]  /*15e0*/  IMAD.IADD R201, R219, 0x1, R201 ;  /* 0x00000001dbc97824 */ /* 0x000fe200078e02c9 */
[----:B------:R-:W-:Y:S02]  /*15f0*/  ISETP.GE.AND P3, PT, R195, UR7, PT ;  /* 0x00000007c3007c0c */ /* 0x000fe4000bf66270 */
[----:B------:R-:W-:Y:S01]  /*1600*/  @!P5 LEA.HI.X R21, R2, c[0x0][0x16c], R0, 0x1, P2 ;  /* 0x00005b000215da11 */ /* 0x000fe200010f0c00 */
[----:B------:R-:W-:Y:S01]  /*1610*/  IMAD.SHL.U32 R0, R78, 0x20, RZ ;  /* 0x000000204e007824 */ /* 0x000fe200078e00ff */
[----:B------:R-:W-:Y:S01]  /*1620*/  @!P4 IADD3 R2, P2, R14, R18, RZ ;  /* 0x000000120e02c210 */ /* 0x000fe20007f5e0ff */
[----:B------:R2:W-:Y:S01]  /*1630*/  @!P6 LDGSTS.E.BYPASS.LTC128B.128 [R197+0x6000], [R8.64] ;  /* 0x0600000008c5efae */ /* 0x0005e2000b901d56 */
[----:B------:R-:W-:Y:S02]  /*1640*/  LOP3.LUT R222, R222, 0x6, RZ, 0xc0, !PT ;  /* 0x00000006dede7812 */ /* 0x000fe400078ec0ff */
[----:B------:R-:W-:Y:S01]  /*1650*/  @!P4 IADD3.X R0, R15, R19, R0, P2, !PT ;  /* 0x000000130f00c210 */ /* 0x000fe200017fe400 */
[----:B------:R2:W-:Y:S01]  /*1660*/  @!P6 LDGSTS.E.BYPASS.LTC128B.128 [R197+0x8000], [R8.64+0x80] ;  /* 0x0800008008c5efae */ /* 0x0005e2000b901d56 */
[----:B------:R-:W-:-:S02]  /*1670*/  @!P4 LEA R18, P2, R2, c[0x0][0x168], 0x1 ;  /* 0x00005a000212ca11 */ /* 0x000fc400078408ff */
[----:B-1----:R-:W-:Y:S01]  /*1680*/  SHF.R.S32.HI R12, RZ, 0x4, R7 ;  /* 0x00000004ff0c7819 */ /* 0x002fe20000011407 */
[----:B------:R-:W-:Y:S01]  /*1690*/  @!P3 IMAD.WIDE.U32 R22, R79, 0x30, R14 ;  /* 0x000000304f16b825 */ /* 0x000fe200078e000e */
[----:B------:R-:W-:Y:S01]  /*16a0*/  @!P4 LEA.HI.X R19, R2, c[0x0][0x16c], R0, 0x1, P2 ;  /* 0x00005b000213ca11 */ /* 0x000fe200010f0c00 */
[----:B------:R2:W-:Y:S01]  /*16b0*/  @!P6 LDGSTS.E.BYPASS.LTC128B.128 [R197+0xa000], [R8.64+0x100] ;  /* 0x0a00010008c5efae */ /* 0x0005e2000b901d56 */
[----:B------:R-:W-:Y:S01]  /*16c0*/  LEA R14, P1, R24, R218, 0x6 ;  /* 0x000000da180e7211 */ /* 0x000fe200078230ff */
[----:B------:R-:W-:Y:S01]  /*16d0*/  @!P3 IMAD R2, R78, 0x30, RZ ;  /* 0x000000304e02b824 */ /* 0x000fe200078e02ff */
[----:B---3--:R-:W-:Y:S01]  /*16e0*/  @!P3 LEA R16, P2, R22, c[0x0][0x168], 0x1 ;  /* 0x00005a001610ba11 */ /* 0x008fe200078408ff */
[----:B------:R1:W-:Y:S01]  /*16f0*/  @!P5 LDGSTS.E.BYPASS.LTC128B.128 [R197+0x6800], [R20.64] ;  /* 0x0680000014c5dfae */ /* 0x0003e2000b901d56 */
[----:B------:R-:W-:Y:S01]  /*1700*/  IMAD.U32 R0, RZ, RZ, UR5 ;  /* 0x00000005ff007e24 */ /* 0x000fe2000f8e00ff */
[C---:B------:R-:W-:Y:S01]  /*1710*/  ISETP.GE.AND P6, PT, R10.reuse, UR7, PT ;  /* 0x000000070a007c0c */ /* 0x040fe2000bfc6270 */
[----:B------:R-:W-:Y:S01]  /*1720*/  @!P3 IMAD.IADD R2, R23, 0x1, R2 ;  /* 0x000000011702b824 */ /* 0x000fe200078e0202 */
[----:B------:R1:W-:Y:S01]  /*1730*/  @!P5 LDGSTS.E.BYPASS.LTC128B.128 [R197+0x8800], [R20.64+0x80] ;  /* 0x0880008014c5dfae */ /* 0x0003e2000b901d56 */
[----:B------:R-:W-:Y:S01]  /*1740*/  IMAD.SHL.U32 R10, R10, 0x8, RZ ;  /* 0x000000080a0a7824 */ /* 0x000fe200078e00ff */
[----:B------:R-:W-:-:S02]  /*1750*/  LEA.HI.X R15, R24, R201, R0, 0x6, P1 ;  /* 0x000000c9180f7211 */ /* 0x000fc400008f3400 */
[----:B------:R-:W-:Y:S01]  /*1760*/  @!P3 LEA.HI.X R17, R22, c[0x0][0x16c], R2, 0x1, P2 ;  /* 0x00005b001611ba11 */ /* 0x000fe200010f0c02 */
[----:B------:R1:W-:Y:S01]  /*1770*/  @!P5 LDGSTS.E.BYPASS.LTC128B.128 [R197+0xa800], [R20.64+0x100] ;  /* 0x0a80010014c5dfae */ /* 0x0003e2000b901d56 */
[----:B------:R-:W-:Y:S01]  /*1780*/  ISETP.GE.AND P1, PT, R196, UR7, PT ;  /* 0x00000007c4007c0c */ /* 0x000fe2000bf26270 */
[----:B------:R-:W-:Y:S01]  /*1790*/  IMAD.WIDE.U32 R22, R6, 0x20, RZ ;  /* 0x0000002006167825 */ /* 0x000fe200078e00ff */
[----:B------:R-:W-:Y:S01]  /*17a0*/  ISETP.GE.AND P2, PT, R4, UR7, PT ;  /* 0x0000000704007c0c */ /* 0x000fe2000bf46270 */
[----:B------:R3:W-:Y:S01]  /*17b0*/  @!P4 LDGSTS.E.BYPASS.LTC128B.128 [R197+0x7000], [R18.64] ;  /* 0x0700000012c5cfae */ /* 0x0007e2000b901d56 */
[----:B------:R-:W-:Y:S02]  /*17c0*/  SHF.R.S32.HI R4, RZ, 0x1f, R11 ;  /* 0x0000001fff047819 */ /* 0x000fe4000001140b */
[----:B------:R-:W-:Y:S01]  /*17d0*/  LEA.HI R7, R7, R12, RZ, 0x1 ;  /* 0x0000000c07077211 */ /* 0x000fe200078f08ff */
[----:B------:R3:W-:Y:S01]  /*17e0*/  @!P4 LDGSTS.E.BYPASS.LTC128B.128 [R197+0x9000], [R18.64+0x80] ;  /* 0x0900008012c5cfae */ /* 0x0007e2000b901d56 */
[----:B------:R-:W-:-:S02]  /*17f0*/  LEA.HI R4, R4, R11, RZ, 0x3 ;  /* 0x0000000b04047211 */ /* 0x000fc400078f18ff */
[----:B------:R-:W-:Y:S01]  /*1800*/  LOP3.LUT R7, R7, 0xfffffffe, RZ, 0xc0, !PT ;  /* 0xfffffffe07077812 */ /* 0x000fe200078ec0ff */
[----:B------:R3:W-:Y:S01]  /*1810*/  @!P4 LDGSTS.E.BYPASS.LTC128B.128 [R197+0xb000], [R18.64+0x100] ;  /* 0x0b00010012c5cfae */ /* 0x0007e2000b901d56 */
[----:B------:R-:W-:Y:S01]  /*1820*/  LOP3.LUT R0, R4, 0xfffffff8, RZ, 0xc0, !PT ;  /* 0xfffffff804007812 */ /* 0x000fe200078ec0ff */
[----:B--2---:R-:W-:Y:S01]  /*1830*/  IMAD.SHL.U32 R9, R3, 0x40, RZ ;  /* 0x0000004003097824 */ /* 0x004fe200078e00ff */
[----:B------:R-:W-:Y:S01]  /*1840*/  @!P1 IADD3 R2, P0, R14, R22, RZ ;  /* 0x000000160e029210 */ /* 0x000fe20007f1e0ff */
[----:B------:R2:W-:Y:S01]  /*1850*/  @!P3 LDGSTS.E.BYPASS.LTC128B.128 [R197+0x7800], [R16.64] ;  /* 0x0780000010c5bfae */ /* 0x0005e2000b901d56 */
[----:B------:R-:W-:Y:S02]  /*1860*/  IMAD.SHL.U32 R8, R5, 0x20, RZ ;  /* 0x0000002005087824 */ /* 0x000fe400078e00ff */
[----:B------:R-:W-:Y:S01]  /*1870*/  LOP3.LUT R9, R9, 0x1c0, RZ, 0xc0, !PT ;  /* 0x000001c009097812 */ /* 0x000fe200078ec0ff */
[----:B------:R2:W-:Y:S01]  /*1880*/  @!P3 LDGSTS.E.BYPASS.LTC128B.128 [R197+0x9800], [R16.64+0x80] ;  /* 0x0980008010c5bfae */ /* 0x0005e2000b901d56 */
[----:B------:R-:W-:Y:S01]  /*1890*/  IMAD.IADD R0, R11, 0x1, -R0 ;  /* 0x000000010b007824 */ /* 0x000fe200078e0a00 */
[----:B------:R-:W-:Y:S01]  /*18a0*/  @!P1 IADD3.X R8, R15, R23, R8, P0, !PT ;  /* 0x000000170f089210 */ /* 0x000fe200007fe408 */
[----:B------:R-:W-:Y:S01]  /*18b0*/  IMAD.IADD R7, R12, 0x1, -R7 ;  /* 0x000000010c077824 */ /* 0x000fe200078e0a07 */
[----:B------:R2:W-:Y:S01]  /*18c0*/  @!P3 LDGSTS.E.BYPASS.LTC128B.128 [R197+0xb800], [R16.64+0x100] ;  /* 0x0b80010010c5bfae */ /* 0x0005e2000b901d56 */
[----:B------:R-:W-:Y:S01]  /*18d0*/  LOP3.LUT R10, R9, 0x8, R10, 0xf8, !PT ;  /* 0x00000008090a7812 */ /* 0x000fe200078ef80a */
[----:B------:R-:W-:Y:S01]  /*18e0*/  IMAD.SHL.U32 R11, R0, 0x40, RZ ;  /* 0x00000040000b7824 */ /* 0x000fe200078e00ff */
[----:B------:R-:W-:Y:S01]  /*18f0*/  SHF.R.U32.HI R9, RZ, 0x3, R9 ;  /* 0x00000003ff097819 */ /* 0x000fe20000011609 */
[----:B------:R-:W0:Y:S01]  /*1900*/  LDGDEPBAR ;  /* 0x00000000000079af */ /* 0x000e220000000000 */
[----:B------:R-:W-:Y:S01]  /*1910*/  ISETP.GE.AND P0, PT, R195, UR7, PT ;  /* 0x00000007c3007c0c */ /* 0x000fe2000bf06270 */
[----:B------:R-:W-:Y:S01]  /*1920*/  IMAD.SHL.U32 R83, R4, 0x40, RZ ;  /* 0x0000004004537824 */ /* 0x000fe200078e00ff */
[----:B------:R-:W-:Y:S01]  /*1930*/  LOP3.LUT R9, R10, R9, RZ, 0x3c, !PT ;  /* 0x000000090a097212 */ /* 0x000fe200078e3cff */
[----:B------:R-:W-:Y:S01]  /*1940*/  IMAD.SHL.U32 R10, R7, 0x8, RZ ;  /* 0x00000008070a7824 */ /* 0x000fe200078e00ff */
[----:B------:R-:W-:-:S02]  /*1950*/  @!P6 LEA R12, P4, R14, c[0x0][0x170], 0x1 ;  /* 0x00005c000e0cea11 */ /* 0x000fc400078808ff */
[----:B------:R-:W-:Y:S01]  /*1960*/  LOP3.LUT R11, R11, 0x1c0, RZ, 0xc0, !PT ;  /* 0x000001c00b0b7812 */ /* 0x000fe200078ec0ff */
[----:B------:R-:W-:Y:S01]  /*1970*/  IMAD R193, R7, 0x200, R9 ;  /* 0x0000020007c17824 */ /* 0x000fe200078e0209 */
[----:B------:R-:W-:Y:S02]  /*1980*/  @!P2 LEA R9, P3, R6, R14, 0x4 ;  /* 0x0000000e0609a211 */ /* 0x000fe400078620ff */
[----:B------:R-:W-:Y:S01]  /*1990*/  @!P6 LEA.HI.X R13, R14, c[0x0][0x174], R15, 0x1, P4 ;  /* 0x00005d000e0dea11 */ /* 0x000fe200020f0c0f */
[----:B------:R-:W-:Y:S01]  /*19a0*/  IMAD.SHL.U32 R193, R193, 0x2, RZ ;  /* 0x00000002c1c17824 */ /* 0x000fe200078e00ff */
[C---:B------:R-:W-:Y:S01]  /*19b0*/  @!P2 LEA.HI.X R7, R6.reuse, R15, R5, 0x4, P3 ;  /* 0x0000000f0607a211 */ /* 0x040fe200018f2405 */
[----:B------:R-:W-:Y:S01]  /*19c0*/  @!P0 IMAD.WIDE.U32 R14, R6, 0x30, R14 ;  /* 0x00000030060e8825 */ /* 0x000fe200078e000e */
[----:B------:R-:W-:Y:S02]  /*19d0*/  LOP3.LUT R10, R11, 0x8, R10, 0xf8, !PT ;  /* 0x000000080b0a7812 */ /* 0x000fe400078ef80a */
[----:B------:R-:W-:Y:S01]  /*19e0*/  SHF.R.U32.HI R82, RZ, 0x3, R11 ;  /* 0x00000003ff527819 */ /* 0x000fe2000001160b */
[----:B------:R-:W-:Y:S01]  /*19f0*/  @!P0 IMAD R5, R5, 0x30, RZ ;  /* 0x0000003005058824 */ /* 0x000fe200078e02ff */
[----:B------:R-:W-:-:S02]  /*1a00*/  LOP3.LUT R83, R83, 0xfffffe00, RZ, 0xc0, !PT ;  /* 0xfffffe0053537812 */ /* 0x000fc400078ec0ff */
[----:B---3--:R-:W-:Y:S01]  /*1a10*/  @!P1 LEA R18, P4, R2, c[0x0][0x170], 0x1 ;  /* 0x00005c0002129a11 */ /* 0x008fe200078808ff */
[----:B------:R-:W-:Y:S01]  /*1a20*/  @!P0 IMAD.IADD R5, R15, 0x1, R5 ;  /* 0x000000010f058824 */ /* 0x000fe200078e0205 */
[----:B--2---:R-:W-:Y:S01]  /*1a30*/  @!P2 LEA R16, P3, R9, c[0x0][0x170], 0x1 ;  /* 0x00005c000910aa11 */ /* 0x004fe200078608ff */
[----:B------:R-:W-:-:S04]  /*1a40*/  DEPBAR.LE SB0, 0x0 ;  /* 0x000080000000791a */ /* 0x000fc80000000000 */
[----:B------:R-:W-:Y:S01]  /*1a50*/  BAR.SYNC.DEFER_BLOCKING 0x0 ;  /* 0x0000000000007b1d */ /* 0x000fe20000010000 */
[----:B------:R-:W-:Y:S01]  /*1a60*/  @!P2 LEA.HI.X R17, R9, c[0x0][0x174], R7, 0x1, P3 ;  /* 0x00005d000911aa11 */ /* 0x000fe200018f0c07 */
[----:B------:R-:W-:Y:S01]  /*1a70*/  IMAD R194, R85, 0x400, R83 ;  /* 0x0000040055c27824 */ /* 0x000fe200078e0253 */
[----:B------:R-:W-:Y:S02]  /*1a80*/  LOP3.LUT R82, R10, R82, RZ, 0x3c, !PT ;  /* 0x000000520a527212 */ /* 0x000fe400078e3cff */
[----:B------:R-:W-:Y:S02]  /*1a90*/  @!P0 LEA R6, P3, R14, c[0x0][0x170], 0x1 ;  /* 0x00005c000e068a11 */ /* 0x000fe400078608ff */
[----:B------:R-:W-:Y:S01]  /*1aa0*/  @!P1 LEA.HI.X R19, R2, c[0x0][0x174], R8, 0x1, P4 ;  /* 0x00005d0002139a11 */ /* 0x000fe200020f0c08 */
[----:B------:R-:W-:Y:S01]  /*1ab0*/  IMAD.IADD R194, R82, 0x1, R194 ;  /* 0x0000000152c27824 */ /* 0x000fe200078e02c2 */
[----:B------:R-:W-:Y:S01]  /*1ac0*/  @!P0 LEA.HI.X R7, R14, c[0x0][0x174], R5, 0x1, P3 ;  /* 0x00005d000e078a11 */ /* 0x000fe200018f0c05 */
[----:B------:R-:W-:Y:S01]  /*1ad0*/  IMAD.MOV.U32 R2, RZ, RZ, 0x10 ;  /* 0x00000010ff027424 */ /* 0x000fe200078e00ff */
[----:B------:R-:W-:Y:S01]  /*1ae0*/  IADD3 R191, R193, 0x6020, RZ ;  /* 0x00006020c1bf7810 */ /* 0x000fe20007ffe0ff */
[----:B------:R-:W-:Y:S01]  /*1af0*/  IMAD.SHL.U32 R194, R194, 0x2, RZ ;  /* 0x00000002c2c27824 */ /* 0x000fe200078e00ff */
[----:B------:R-:W-:Y:S04]  /*1b00*/  @P6 STS.128 [R197+0xc000], RZ ;  /* 0x00c000ffc5006388 */ /* 0x000fe80000000c00 */
[----:B------:R-:W-:Y:S04]  /*1b10*/  @P6 STS.128 [R197+0xe000], RZ ;  /* 0x00e000ffc5006388 */ /* 0x000fe80000000c00 */
[----:B------:R-:W-:Y:S04]  /*1b20*/  @P6 STS.128 [R197+0x10000], RZ ;  /* 0x010000ffc5006388 */ /* 0x000fe80000000c00 */
[----:B------:R-:W-:Y:S01]  /*1b30*/  @!PT LDS RZ, [RZ] ;  /* 0x00000000fffff984 */ /* 0x000fe20000000800 */
[----:B------:R-:W-:Y:S01]  /*1b40*/  @!PT LDS RZ, [RZ] ;  /* 0x00000000fffff984 */ /* 0x000fe20000000800 */
[----:B------:R-:W-:Y:S01]  /*1b50*/  @!PT LDS RZ, [RZ] ;  /* 0x00000000fffff984 */ /* 0x000fe20000000800 */
[----:B------:R2:W-:Y:S04]  /*1b60*/  @!P6 LDGSTS.E.BYPASS.LTC128B.128 [R197+0xc000], [R12.64] ;  /* 0x0c0000000cc5efae */ /* 0x0005e8000b901d56 */
[----:B------:R2:W-:Y:S04]  /*1b70*/  @!P6 LDGSTS.E.BYPASS.LTC128B.128 [R197+0xe000], [R12.64+0x80] ;  /* 0x0e0000800cc5efae */ /* 0x0005e8000b901d56 */
[----:B------:R2:W-:Y:S04]  /*1b80*/  @!P6 LDGSTS.E.BYPASS.LTC128B.128 [R197+0x10000], [R12.64+0x100] ;  /* 0x100001000cc5efae */ /* 0x0005e8000b901d56 */
        /* <DEDUP_REMOVED lines=17> */
[----:B------:R3:W-:Y:S01]  /*1ca0*/  @!P1 LDGSTS.E.BYPASS.LTC128B.128 [R197+0x11000], [R18.64+0x100] ;  /* 0x1100010012c59fae */ /* 0x0007e2000b901d56 */
[----:B------:R-:W-:Y:S01]  /*1cb0*/  R2P PR, R0, 0x6 ;  /* 0x0000000600007804 */ /* 0x000fe20000000000 */
[----:B------:R-:W-:-:S02]  /*1cc0*/  IMAD.MOV.U32 R0, RZ, RZ, 0x20 ;  /* 0x00000020ff007424 */ /* 0x000fc400078e00ff */
[----:B------:R-:W-:Y:S02]  /*1cd0*/  @P0 STS.128 [R197+0xd800], RZ ;  /* 0x00d800ffc5000388 */ /* 0x000fe40000000c00 */
[----:B------:R-:W-:Y:S02]  /*1ce0*/  SEL R2, R2, 0xfffffff0, !P1 ;  /* 0xfffffff002027807 */ /* 0x000fe40004800000 */
[----:B------:R-:W-:Y:S01]  /*1cf0*/  @P0 STS.128 [R197+0xf800], RZ ;  /* 0x00f800ffc5000388 */ /* 0x000fe20000000c00 */
[----:B------:R-:W-:Y:S02]  /*1d00*/  SEL R0, R0, 0xffffffe0, !P2 ;  /* 0xffffffe000007807 */ /* 0x000fe40005000000 */
[----:B------:R-:W-:Y:S01]  /*1d10*/  R2P PR, R3, 0x6 ;  /* 0x0000000603007804 */ /* 0x000fe20000000000 */
[----:B------:R-:W-:Y:S01]  /*1d20*/  @P0 STS.128 [R197+0x11800], RZ ;  /* 0x011800ffc5000388 */ /* 0x000fe20000000c00 */
[----:B------:R-:W-:Y:S01]  /*1d30*/  IADD3 R3, R193, 0x6000, RZ ;  /* 0x00006000c1037810 */ /* 0x000fe20007ffe0ff */
[----:B------:R-:W-:-:S02]  /*1d40*/  IMAD R192, R2, 0x2, R194 ;  /* 0x0000000202c07824 */ /* 0x000fc400078e02c2 */
[----:B------:R-:W-:Y:S01]  /*1d50*/  @!PT LDS RZ, [RZ] ;  /* 0x00000000fffff984 */ /* 0x000fe20000000800 */
[----:B------:R-:W-:Y:S01]  /*1d60*/  @!PT LDS RZ, [RZ] ;  /* 0x00000000fffff984 */ /* 0x000fe20000000800 */
[----:B------:R-:W-:Y:S01]  /*1d70*/  @!PT LDS RZ, [RZ] ;  /* 0x00000000fffff984 */ /* 0x000fe20000000800 */
[----:B------:R4:W-:Y:S01]  /*1d80*/  @!P0 LDGSTS.E.BYPASS.LTC128B.128 [R197+0xd800], [R6.64] ;  /* 0x0d80000006c58fae */ /* 0x0009e2000b901d56 */
[C---:B------:R-:W-:Y:S02]  /*1d90*/  IMAD R190, R0.reuse, 0x2, R194 ;  /* 0x0000000200be7824 */ /* 0x040fe400078e02c2 */
[----:B------:R-:W-:Y:S01]  /*1da0*/  IMAD R189, R0, 0x2, R192 ;  /* 0x0000000200bd7824 */ /* 0x000fe200078e02c0 */
[----:B------:R4:W-:Y:S04]  /*1db0*/  @!P0 LDGSTS.E.BYPASS.LTC128B.128 [R197+0xf800], [R6.64+0x80] ;  /* 0x0f80008006c58fae */ /* 0x0009e8000b901d56 */
[----:B------:R4:W-:Y:S01]  /*1dc0*/  @!P0 LDGSTS.E.BYPASS.LTC128B.128 [R197+0x11800], [R6.64+0x100] ;  /* 0x1180010006c58fae */ /* 0x0009e2000b901d56 */
[----:B------:R-:W-:Y:S01]  /*1dd0*/  @P1 IADD3 R191, R3, -0x20, RZ ;  /* 0xffffffe003bf1810 */ /* 0x000fe20007ffe0ff */
[----:B------:R-:W-:-:S02]  /*1de0*/  IMAD.MOV.U32 R3, RZ, RZ, 0x40 ;  /* 0x00000040ff037424 */ /* 0x000fc400078e00ff */
[----:B------:R-:W-:Y:S01]  /*1df0*/  LDSM.16.M88.4 R28, [R194] ;  /* 0x00000000c21c783b */ /* 0x000fe20000000200 */
[----:B------:R-:W-:Y:S02]  /*1e00*/  IADD3 R183, R191, 0x800, RZ ;  /* 0x00000800bfb77810 */ /* 0x000fe40007ffe0ff */
[----:B------:R-:W-:Y:S01]  /*1e10*/  SEL R3, R3, 0xffffffc0, !P2 ;  /* 0xffffffc003037807 */ /* 0x000fe20005000000 */
[----:B-1----:R-:W1:Y:S01]  /*1e20*/  LDSM.16.M88.4 R20, [R193+0x6000] ;  /* 0x00600000c114783b */ /* 0x002e620000000200 */
[C---:B------:R-:W-:Y:S02]  /*1e30*/  IADD3 R182, R191.reuse, 0x1000, RZ ;  /* 0x00001000bfb67810 */ /* 0x040fe40007ffe0ff */
[----:B------:R-:W-:Y:S01]  /*1e40*/  IADD3 R181, R191, 0x1800, RZ ;  /* 0x00001800bfb57810 */ /* 0x000fe20007ffe0ff */
[----:B--2---:R-:W3:Y:S01]  /*1e50*/  LDSM.16.M88.4 R12, [R193+0x6800] ;  /* 0x00680000c10c783b */ /* 0x004ee20000000200 */
[----:B------:R-:W-:Y:S01]  /*1e60*/  IMAD.IADD R187, R193, 0x1, R3 ;  /* 0x00000001c1bb7824 */ /* 0x000fe200078e0203 */
[----:B------:R-:W-:Y:S01]  /*1e70*/  IADD3 R179, R191, 0x2000, RZ ;  /* 0x00002000bfb37810 */ /* 0x000fe20007ffe0ff */
[----:B------:R-:W-:Y:S01]  /*1e80*/  IMAD.IADD R180, R3, 0x1, R191 ;  /* 0x0000000103b47824 */ /* 0x000fe200078e02bf */
[----:B------:R-:W2:Y:S01]  /*1e90*/  LDSM.16.M88.4 R56, [R193+0x7000] ;  /* 0x00700000c138783b */ /* 0x000ea20000000200 */
[----:B------:R-:W-:-:S02]  /*1ea0*/  SHF.R.S32.HI R3, RZ, 0x1f, R87 ;  /* 0x0000001fff037819 */ /* 0x000fc40000011457 */
[----:B------:R-:W-:Y:S01]  /*1eb0*/  IADD3 R178, R191, 0x2800, RZ ;  /* 0x00002800bfb27810 */ /* 0x000fe20007ffe0ff */
[----:B------:R-:W5:Y:S01]  /*1ec0*/  LDSM.16.M88.4 R32, [R193+0x7800] ;  /* 0x00780000c120783b */ /* 0x000f620000000200 */
[----:B------:R-:W-:Y:S02]  /*1ed0*/  LEA.HI R204, R3, R87, RZ, 0x2 ;  /* 0x0000005703cc7211 */ /* 0x000fe400078f10ff */
[----:B------:R-:W-:Y:S01]  /*1ee0*/  LEA R3, R85, UR9, 0x4 ;  /* 0x0000000955037c11 */ /* 0x000fe2000f8e20ff */
[----:B------:R-:W-:Y:S01]  /*1ef0*/  LDSM.16.M88.4 R68, [R192] ;  /* 0x00000000c044783b */ /* 0x000fe20000000200 */
[----:B------:R-:W-:Y:S02]  /*1f00*/  SHF.R.S32.HI R204, RZ, 0x2, R204 ;  /* 0x00000002ffcc7819 */ /* 0x000fe400000114cc */
[----:B------:R-:W-:Y:S01]  /*1f10*/  IADD3 R177, R191, 0x3000, RZ ;  /* 0x00003000bfb17810 */ /* 0x000fe20007ffe0ff */
[----:B------:R-:W2:Y:S01]  /*1f20*/  LDSM.16.M88.4 R36, [R191] ;  /* 0x00000000bf24783b */ /* 0x000ea20000000200 */
[----:B------:R-:W-:-:S02]  /*1f30*/  IADD3 R3, R3, 0x1, R204 ;  /* 0x0000000103037810 */ /* 0x000fc40007ffe0cc */
[----:B------:R-:W-:Y:S01]  /*1f40*/  IADD3 R176, R191, 0x3800, RZ ;  /* 0x00003800bfb07810 */ /* 0x000fe20007ffe0ff */
[----:B------:R-:W2:Y:S01]  /*1f50*/  LDSM.16.M88.4 R8, [R191+0x800] ;  /* 0x00080000bf08783b */ /* 0x000ea20000000200 */
[----:B------:R-:W-:Y:S01]  /*1f60*/  IADD3 R205, R205, -UR20, R3 ;  /* 0x80000014cdcd7c10 */ /* 0x000fe2000fffe003 */
[----:B------:R-:W-:Y:S01]  /*1f70*/  IMAD.U32 R3, RZ, RZ, UR6 ;  /* 0x00000006ff037e24 */ /* 0x000fe2000f8e00ff */
[----:B------:R-:W-:Y:S01]  /*1f80*/  IADD3 R175, R191, 0x4000, RZ ;  /* 0x00004000bfaf7810 */ /* 0x000fe20007ffe0ff */
[----:B----4-:R-:W4:Y:S01]  /*1f90*/  LDSM.16.M88.4 R4, [R191+0x1000] ;  /* 0x00100000bf04783b */ /* 0x010f220000000200 */
[----:B------:R-:W-:Y:S01]  /*1fa0*/  IADD3 R205, R205, c[0x0][0x2e8], RZ ;  /* 0x0000ba00cdcd7a10 */ /* 0x000fe20007ffe0ff */
[----:B------:R-:W-:Y:S01]  /*1fb0*/  IMAD R3, R3, 0x40, R222 ;  /* 0x0000004003037824 */ /* 0x000fe200078e02de */
[----:B------:R-:W-:Y:S01]  /*1fc0*/  IADD3 R174, R191, 0x4800, RZ ;  /* 0x00004800bfae7810 */ /* 0x000fe20007ffe0ff */
[----:B------:R-:W4:Y:S01]  /*1fd0*/  LDSM.16.M88.4 R72, [R191+0x1800] ;  /* 0x00180000bf48783b */ /* 0x000f220000000200 */
[----:B------:R-:W-:-:S02]  /*1fe0*/  IADD3 R133, R205, 0x8, RZ ;  /* 0x00000008cd857810 */ /* 0x000fc40007ffe0ff */
[----:B------:R-:W-:Y:S01]  /*1ff0*/  IMNMX R205, R205, UR10, PT ;  /* 0x0000000acdcd7c17 */ /* 0x000fe2000b800200 */
[----:B------:R-:W-:Y:S01]  /*2000*/  LDSM.16.M88.4 R48, [R190] ;  /* 0x00000000be30783b */ /* 0x000fe20000000200 */
[----:B------:R-:W-:Y:S02]  /*2010*/  IMNMX R133, R133, UR10, PT ;  /* 0x0000000a85857c17 */ /* 0x000fe4000b800200 */
[C---:B------:R-:W-:Y:S01]  /*2020*/  IADD3 R173, R191.reuse, 0x5000, RZ ;  /* 0x00005000bfad7810 */ /* 0x040fe20007ffe0ff */
[----:B-1----:R-:W-:Y:S01]  /*2030*/  HMMA.16816.F32.BF16 R24, R28, R20, RZ ;  /* 0x000000141c18723c */ /* 0x002fe200000418ff */
[----:B------:R-:W1:Y:S01]  /*2040*/  LDSM.16.M88.4 R64, [R187+0x6000] ;  /* 0x00600000bb40783b */ /* 0x000e620000000200 */
[----:B------:R-:W-:-:S03]  /*2050*/  IADD3 R172, R191, 0x5800, RZ ;  /* 0x00005800bfac7810 */ /* 0x000fc60007ffe0ff */
[----:B------:R-:W-:Y:S03]  /*2060*/  LDSM.16.M88.4 R44, [R187+0x6800] ;  /* 0x00680000bb2c783b */ /* 0x000fe60000000200 */
[C---:B------:R-:W-:Y:S01]  /*2070*/  HMMA.16816.F32.BF16 R20, R28.reuse, R22, RZ ;  /* 0x000000161c14723c */ /* 0x040fe200000418ff */
[----:B------:R-:W-:Y:S04]  /*2080*/  LDSM.16.M88.4 R40, [R187+0x7800] ;  /* 0x00780000bb28783b */ /* 0x000fe80000000200 */
[----:B------:R-:W0:Y:S03]  /*2090*/  LDGDEPBAR ;  /* 0x00000000000079af */ /* 0x000e260000000000 */
[C---:B---3--:R-:W-:Y:S08]  /*20a0*/  HMMA.16816.F32.BF16 R16, R28.reuse, R12, RZ ;  /* 0x0000000c1c10723c */ /* 0x048ff000000418ff */
[C---:B--2---:R-:W-:Y:S08]  /*20b0*/  HMMA.16816.F32.BF16 R60, R28.reuse, R56, RZ ;  /* 0x000000381c3c723c */ /* 0x044ff000000418ff */
[C---:B------:R-:W-:Y:S08]  /*20c0*/  HMMA.16816.F32.BF16 R12, R28.reuse, R14, RZ ;  /* 0x0000000e1c0c723c */ /* 0x040ff000000418ff */
[C---:B------:R-:W-:Y:S08]  /*20d0*/  HMMA.16816.F32.BF16 R56, R28.reuse, R58, RZ ;  /* 0x0000003a1c38723c */ /* 0x040ff000000418ff */
[C---:B-----5:R-:W-:Y:S08]  /*20e0*/  HMMA.16816.F32.BF16 R52, R28.reuse, R32, RZ ;  /* 0x000000201c34723c */ /* 0x060ff000000418ff */
[----:B------:R-:W-:Y:S01]  /*20f0*/  HMMA.16816.F32.BF16 R28, R28, R34, RZ ;  /* 0x000000221c1c723c */ /* 0x000fe200000418ff */
[----:B------:R-:W2:Y:S07]  /*2100*/  LDSM.16.M88.4 R32, [R187+0x7000] ;  /* 0x00700000bb20783b */ /* 0x000eae0000000200 */
[C---:B------:R-:W-:Y:S08]  /*2110*/  HMMA.16816.F32.BF16 R24, R68.reuse, R36, R24 ;  /* 0x000000244418723c */ /* 0x040ff00000041818 */
[C---:B------:R-:W-:Y:S01]  /*2120*/  HMMA.16816.F32.BF16 R20, R68.reuse, R38, R20 ;  /* 0x000000264414723c */ /* 0x040fe20000041814 */
[----:B------:R-:W-:Y:S07]  /*2130*/  LDSM.16.M88.4 R36, [R180+0x800] ;  /* 0x00080000b424783b */ /* 0x000fee0000000200 */
        /* <DEDUP_REMOVED lines=8> */
[----:B------:R-:W-:Y:S04]  /*21c0*/  LDSM.16.M88.4 R72, [R192+0x2000] ;  /* 0x00200000c048783b */ /* 0x000fe80000000200 */
[----:B------:R-:W-:Y:S03]  /*21d0*/  LDSM.16.M88.4 R68, [R191+0x3000] ;  /* 0x00300000bf44783b */ /* 0x000fe60000000200 */
[C---:B-1----:R-:W-:Y:S08]  /*21e0*/  HMMA.16816.F32.BF16 R24, R48.reuse, R64, R24 ;  /* 0x000000403018723c */ /* 0x042ff00000041818 */
[C---:B------:R-:W-:Y:S01]  /*21f0*/  HMMA.16816.F32.BF16 R20, R48.reuse, R66, R20 ;  /* 0x000000423014723c */ /* 0x040fe20000041814 */
[----:B------:R-:W-:Y:S07]  /*2200*/  LDSM.16.M88.4 R64, [R191+0x3800] ;  /* 0x00380000bf40783b */ /* 0x000fee0000000200 */
[C---:B--2---:R-:W-:Y:S08]  /*2210*/  HMMA.16816.F32.BF16 R60, R48.reuse, R32, R60 ;  /* 0x00000020303c723c */ /* 0x044ff0000004183c */
[C---:B------:R-:W-:Y:S01]  /*2220*/  HMMA.16816.F32.BF16 R56, R48.reuse, R34, R56 ;  /* 0x000000223038723c */ /* 0x040fe20000041838 */
[----:B------:R-:W1:Y:S07]  /*2230*/  LDSM.16.M88.4 R32, [R180+0x1000] ;  /* 0x00100000b420783b */ /* 0x000e6e0000000200 */
[C---:B------:R-:W-:Y:S08]  /*2240*/  HMMA.16816.F32.BF16 R16, R48.reuse, R44, R16 ;  /* 0x0000002c3010723c */ /* 0x040ff00000041810 */
[C---:B------:R-:W-:Y:S01]  /*2250*/  HMMA.16816.F32.BF16 R12, R48.reuse, R46, R12 ;  /* 0x0000002e300c723c */ /* 0x040fe2000004180c */
[----:B------:R-:W2:Y:S07]  /*2260*/  LDSM.16.M88.4 R44, [R180+0x1800] ;  /* 0x00180000b42c783b */ /* 0x000eae0000000200 */
[C---:B------:R-:W-:Y:S08]  /*2270*/  HMMA.16816.F32.BF16 R52, R48.reuse, R40, R52 ;  /* 0x000000283034723c */ /* 0x040ff00000041834 */
[----:B------:R-:W-:Y:S01]  /*2280*/  HMMA.16816.F32.BF16 R48, R48, R42, R28 ;  /* 0x0000002a3030723c */ /* 0x000fe2000004181c */
[----:B------:R-:W-:Y:S04]  /*2290*/  LDSM.16.M88.4 R28, [R194+0x2000] ;  /* 0x00200000c21c783b */ /* 0x000fe80000000200 */
[----:B------:R-:W-:Y:S03]  /*22a0*/  LDSM.16.M88.4 R40, [R193+0x8000] ;  /* 0x00800000c128783b */ /* 0x000fe60000000200 */
        /* <DEDUP_REMOVED lines=9> */
[C---:B--2---:R-:W-:Y:S08]  /*2340*/  HMMA.16816.F32.BF16 R52, R8.reuse, R44, R52 ;  /* 0x0000002c0834723c */ /* 0x044ff00000041834 */
[----:B------:R-:W-:Y:S01]  /*2350*/  HMMA.16816.F32.BF16 R48, R8, R46, R48 ;  /* 0x0000002e0830723c */ /* 0x000fe20000041830 */
[----:B------:R-:W2:Y:S04]  /*2360*/  LDSM.16.M88.4 R8, [R191+0x2000] ;  /* 0x00200000bf08783b */ /* 0x000ea80000000200 */
[----:B------:R-:W-:Y:S03]  /*2370*/  LDSM.16.M88.4 R44, [R190+0x2000] ;  /* 0x00200000be2c783b */ /* 0x000fe60000000200 */
[C---:B---3--:R-:W-:Y:S08]  /*2380*/  HMMA.16816.F32.BF16 R16, R28.reuse, R4, R16 ;  /* 0x000000041c10723c */ /* 0x048ff00000041810 */
[C---:B------:R-:W-:Y:S01]  /*2390*/  HMMA.16816.F32.BF16 R12, R28.reuse, R6, R12 ;  /* 0x000000061c0c723c */ /* 0x040fe2000004180c */
[----:B------:R-:W3:Y:S07]  /*23a0*/  LDSM.16.M88.4 R4, [R191+0x2800] ;  /* 0x00280000bf04783b */ /* 0x000eee0000000200 */
[C---:B------:R-:W-:Y:S08]  /*23b0*/  HMMA.16816.F32.BF16 R24, R28.reuse, R40, R24 ;  /* 0x000000281c18723c */ /* 0x040ff00000041818 */
[C---:B------:R-:W-:Y:S01]  /*23c0*/  HMMA.16816.F32.BF16 R20, R28.reuse, R42, R20 ;  /* 0x0000002a1c14723c */ /* 0x040fe20000041814 */
[----:B------:R-:W5:Y:S07]  /*23d0*/  LDSM.16.M88.4 R40, [R187+0x8000] ;  /* 0x00800000bb28783b */ /* 0x000f6e0000000200 */
[C---:B----4-:R-:W-:Y:S08]  /*23e0*/  HMMA.16816.F32.BF16 R60, R28.reuse, R36, R60 ;  /* 0x000000241c3c723c */ /* 0x050ff0000004183c */
[C---:B------:R-:W-:Y:S01]  /*23f0*/  HMMA.16816.F32.BF16 R56, R28.reuse, R38, R56 ;  /* 0x000000261c38723c */ /* 0x040fe20000041838 */
[----:B------:R-:W4:Y:S07]  /*2400*/  LDSM.16.M88.4 R36, [R187+0x8800] ;  /* 0x00880000bb24783b */ /* 0x000f2e0000000200 */
[C---:B-1----:R-:W-:Y:S08]  /*2410*/  HMMA.16816.F32.BF16 R52, R28.reuse, R32, R52 ;  /* 0x000000201c34723c */ /* 0x042ff00000041834 */
        /* <DEDUP_REMOVED lines=8> */
[----:B------:R-:W2:Y:S07]  /*24a0*/  LDSM.16.M88.4 R4, [R180+0x2000] ;  /* 0x00200000b404783b */ /* 0x000eae0000000200 */
[C---:B------:R-:W-:Y:S08]  /*24b0*/  HMMA.16816.F32.BF16 R52, R72.reuse, R64, R52 ;  /* 0x000000404834723c */ /* 0x040ff00000041834 */
[C---:B------:R-:W-:Y:S08]  /*24c0*/  HMMA.16816.F32.BF16 R60, R72.reuse, R68, R60 ;  /* 0x00000044483c723c */ /* 0x040ff0000004183c */
[C---:B------:R-:W-:Y:S01]  /*24d0*/  HMMA.16816.F32.BF16 R56, R72.reuse, R70, R56 ;  /* 0x000000464838723c */ /* 0x040fe20000041838 */
[----:B------:R-:W-:Y:S07]  /*24e0*/  LDSM.16.M88.4 R68, [R193+0xb800] ;  /* 0x00b80000c144783b */ /* 0x000fee0000000200 */
[----:B------:R-:W-:Y:S01]  /*24f0*/  HMMA.16816.F32.BF16 R64, R72, R66, R48 ;  /* 0x000000424840723c */ /* 0x000fe20000041830 */
[----:B------:R-:W3:Y:S07]  /*2500*/  LDSM.16.M88.4 R48, [R180+0x2800] ;  /* 0x00280000b430783b */ /* 0x000eee0000000200 */
[C---:B-----5:R-:W-:Y:S08]  /*2510*/  HMMA.16816.F32.BF16 R24, R44.reuse, R40, R24 ;  /* 0x000000282c18723c */ /* 0x060ff00000041818 */
[C---:B------:R-:W-:Y:S01]  /*2520*/  HMMA.16816.F32.BF16 R20, R44.reuse, R42, R20 ;  /* 0x0000002a2c14723c */ /* 0x040fe20000041814 */
[----:B------:R-:W-:Y:S07]  /*2530*/  LDSM.16.M88.4 R40, [R180+0x3800] ;  /* 0x00380000b428783b */ /* 0x000fee0000000200 */
[C---:B----4-:R-:W-:Y:S08]  /*2540*/  HMMA.16816.F32.BF16 R16, R44.reuse, R36, R16 ;  /* 0x000000242c10723c */ /* 0x050ff00000041810 */
[C---:B------:R-:W-:Y:S01]  /*2550*/  HMMA.16816.F32.BF16 R12, R44.reuse, R38, R12 ;  /* 0x000000262c0c723c */ /* 0x040fe2000004180c */
[----:B------:R-:W4:Y:S07]  /*2560*/  LDSM.16.M88.4 R36, [R180+0x3000] ;  /* 0x00300000b424783b */ /* 0x000f2e0000000200 */
[C---:B-1----:R-:W-:Y:S08]  /*2570*/  HMMA.16816.F32.BF16 R60, R44.reuse, R32, R60 ;  /* 0x000000202c3c723c */ /* 0x042ff0000004183c */
[C---:B------:R-:W-:Y:S01]  /*2580*/  HMMA.16816.F32.BF16 R56, R44.reuse, R34, R56 ;  /* 0x000000222c38723c */ /* 0x040fe20000041838 */
[----:B------:R-:W-:Y:S07]  /*2590*/  LDSM.16.M88.4 R32, [R194+0x4000] ;  /* 0x00400000c220783b */ /* 0x000fee0000000200 */
        /* <DEDUP_REMOVED lines=8> */
[C---:B------:R-:W-:Y:S01]  /*2620*/  HMMA.16816.F32.BF16 R12, R8.reuse, R50, R12 ;  /* 0x00000032080c723c */ /* 0x040fe2000004180c */
[----:B------:R-:W-:Y:S07]  /*2630*/  LDSM.16.M88.4 R48, [R192+0x4000] ;  /* 0x00400000c030783b */ /* 0x000fee0000000200 */
[C---:B----4-:R-:W-:Y:S08]  /*2640*/  HMMA.16816.F32.BF16 R60, R8.reuse, R36, R60 ;  /* 0x00000024083c723c */ /* 0x050ff0000004183c */
[C---:B------:R-:W-:Y:S01]  /*2650*/  HMMA.16816.F32.BF16 R56, R8.reuse, R38, R56 ;  /* 0x000000260838723c */ /* 0x040fe20000041838 */
[----:B------:R-:W3:Y:S07]  /*2660*/  LDSM.16.M88.4 R36, [R191+0x4000] ;  /* 0x00400000bf24783b */ /* 0x000eee0000000200 */
[C---:B------:R-:W-:Y:S08]  /*2670*/  HMMA.16816.F32.BF16 R52, R8.reuse, R40, R52 ;  /* 0x000000280834723c */ /* 0x040ff00000041834 */
[----:B------:R-:W-:Y:S01]  /*2680*/  HMMA.16816.F32.BF16 R64, R8, R42, R64 ;  /* 0x0000002a0840723c */ /* 0x000fe20000041840 */
[----:B------:R-:W4:Y:S04]  /*2690*/  LDSM.16.M88.4 R8, [R191+0x4800] ;  /* 0x00480000bf08783b */ /* 0x000f280000000200 */
[----:B------:R-:W-:Y:S03]  /*26a0*/  LDSM.16.M88.4 R40, [R187+0xa000] ;  /* 0x00a00000bb28783b */ /* 0x000fe60000000200 */
[C---:B-1----:R-:W-:Y:S08]  /*26b0*/  HMMA.16816.F32.BF16 R24, R32.reuse, R28, R24 ;  /* 0x0000001c2018723c */ /* 0x042ff00000041818 */
[C---:B--2---:R-:W-:Y:S08]  /*26c0*/  HMMA.16816.F32.BF16 R16, R32.reuse, R4, R16 ;  /* 0x000000042010723c */ /* 0x044ff00000041810 */
[C---:B------:R-:W-:Y:S01]  /*26d0*/  HMMA.16816.F32.BF16 R12, R32.reuse, R6, R12 ;  /* 0x00000006200c723c */ /* 0x040fe2000004180c */
[----:B------:R-:W1:Y:S07]  /*26e0*/  LDSM.16.M88.4 R4, [R191+0x5000] ;  /* 0x00500000bf04783b */ /* 0x000e6e0000000200 */
[C---:B------:R-:W-:Y:S01]  /*26f0*/  HMMA.16816.F32.BF16 R20, R32.reuse, R30, R20 ;  /* 0x0000001e2014723c */ /* 0x040fe20000041814 */
[----:B------:R-:W2:Y:S07]  /*2700*/  LDSM.16.M88.4 R28, [R191+0x5800] ;  /* 0x00580000bf1c783b */ /* 0x000eae0000000200 */
[C---:B------:R-:W-:Y:S08]  /*2710*/  HMMA.16816.F32.BF16 R60, R32.reuse, R44, R60 ;  /* 0x0000002c203c723c */ /* 0x040ff0000004183c */
[C---:B------:R-:W-:Y:S01]  /*2720*/  HMMA.16816.F32.BF16 R56, R32.reuse, R46, R56 ;  /* 0x0000002e2038723c */ /* 0x040fe20000041838 */
[----:B------:R-:W-:Y:S07]  /*2730*/  LDSM.16.M88.4 R44, [R187+0xa800] ;  /* 0x00a80000bb2c783b */ /* 0x000fee0000000200 */
[C---:B------:R-:W-:Y:S08]  /*2740*/  HMMA.16816.F32.BF16 R52, R32.reuse, R68, R52 ;  /* 0x000000442034723c */ /* 0x040ff00000041834 */
[----:B------:R-:W-:Y:S08]  /*2750*/  HMMA.16816.F32.BF16 R64, R32, R70, R64 ;  /* 0x000000462040723c */ /* 0x000ff00000041840 */
[C---:B---3--:R-:W-:Y:S01]  /*2760*/  HMMA.16816.F32.BF16 R32, R48.reuse, R36, R24 ;  /* 0x000000243020723c */ /* 0x048fe20000041818 */
[----:B------:R-:W3:Y:S07]  /*2770*/  LDSM.16.M88.4 R24, [R190+0x4000] ;  /* 0x00400000be18783b */ /* 0x000eee0000000200 */
[C---:B----4-:R-:W-:Y:S01]  /*2780*/  HMMA.16816.F32.BF16 R68, R48.reuse, R8, R16 ;  /* 0x000000083044723c */ /* 0x050fe20000041810 */
[----:B------:R-:W4:Y:S07]  /*2790*/  LDSM.16.M88.4 R16, [R187+0xb800] ;  /* 0x00b80000bb10783b */ /* 0x000f2e0000000200 */
[C---:B------:R-:W-:Y:S01]  /*27a0*/  HMMA.16816.F32.BF16 R20, R48.reuse, R38, R20 ;  /* 0x000000263014723c */ /* 0x040fe20000041814 */
[----:B------:R-:W-:Y:S07]  /*27b0*/  LDSM.16.M88.4 R36, [R187+0xb000] ;  /* 0x00b00000bb24783b */ /* 0x000fee0000000200 */
[C---:B------:R-:W-:Y:S01]  /*27c0*/  HMMA.16816.F32.BF16 R12, R48.reuse, R10, R12 ;  /* 0x0000000a300c723c */ /* 0x040fe2000004180c */
[----:B------:R-:W-:Y:S07]  /*27d0*/  LDSM.16.M88.4 R8, [R180+0x4000] ;  /* 0x00400000b408783b */ /* 0x000fee0000000200 */
[C---:B-1----:R-:W-:Y:S08]  /*27e0*/  HMMA.16816.F32.BF16 R60, R48.reuse, R4, R60 ;  /* 0x00000004303c723c */ /* 0x042ff0000004183c */
[C---:B------:R-:W-:Y:S01]  /*27f0*/  HMMA.16816.F32.BF16 R56, R48.reuse, R6, R56 ;  /* 0x000000063038723c */ /* 0x040fe20000041838 */
[----:B------:R-:W1:Y:S07]  /*2800*/  LDSM.16.M88.4 R4, [R189+0x4000] ;  /* 0x00400000bd04783b */ /* 0x000e6e0000000200 */
[C---:B--2---:R-:W-:Y:S08]  /*2810*/  HMMA.16816.F32.BF16 R52, R48.reuse, R28, R52 ;  /* 0x0000001c3034723c */ /* 0x044ff00000041834 */
[----:B------:R-:W-:Y:S01]  /*2820*/  HMMA.16816.F32.BF16 R64, R48, R30, R64 ;  /* 0x0000001e3040723c */ /* 0x000fe20000041840 */
[----:B------:R-:W2:Y:S07]  /*2830*/  LDSM.16.M88.4 R28, [R180+0x4800] ;  /* 0x00480000b41c783b */ /* 0x000eae0000000200 */
[C---:B---3--:R-:W-:Y:S08]  /*2840*/  HMMA.16816.F32.BF16 R32, R24.reuse, R40, R32 ;  /* 0x000000281820723c */ /* 0x048ff00000041820 */
[C---:B------:R-:W-:Y:S08]  /*2850*/  HMMA.16816.F32.BF16 R20, R24.reuse, R42, R20 ;  /* 0x0000002a1814723c */ /* 0x040ff00000041814 */
[C---:B----4-:R-:W-:Y:S08]  /*2860*/  HMMA.16816.F32.BF16 R52, R24.reuse, R16, R52 ;  /* 0x000000101834723c */ /* 0x050ff00000041834 */
[----:B------:R-:W-:Y:S01]  /*2870*/  HMMA.16816.F32.BF16 R64, R24, R18, R64 ;  /* 0x000000121840723c */ /* 0x000fe20000041840 */
[----:B------:R-:W3:Y:S07]  /*2880*/  LDSM.16.M88.4 R16, [R180+0x5000] ;  /* 0x00500000b410783b */ /* 0x000eee0000000200 */
[----:B-1----:R-:W-:Y:S07]  /*2890*/  HMMA.16816.F32.BF16 R32, R4, R8, R32 ;  /* 0x000000080420723c */ /* 0x002fee0000041820 */
[C---:B------:R-:W-:Y:S01]  /*28a0*/  IADD3 R8, R3.reuse, 0x1, RZ ;  /* 0x0000000103087810 */ /* 0x040fe20007ffe0ff */
[----:B------:R-:W-:Y:S01]  /*28b0*/  HMMA.16816.F32.BF16 R68, R24, R44, R68 ;  /* 0x0000002c1844723c */ /* 0x000fe20000041844 */
[----:B------:R-:W-:-:S02]  /*28c0*/  IADD3 R9, R3, 0x8, RZ ;  /* 0x0000000803097810 */ /* 0x000fc40007ffe0ff */
[C---:B------:R-:W-:Y:S02]  /*28d0*/  ISETP.GE.AND P0, PT, R8.reuse, R205, PT ;  /* 0x000000cd0800720c */ /* 0x040fe40003f06270 */
[----:B------:R-:W-:Y:S02]  /*28e0*/  ISETP.GE.AND P3, PT, R8, R133, PT ;  /* 0x000000850800720c */ /* 0x000fe40003f66270 */
[C---:B------:R-:W-:Y:S01]  /*28f0*/  ISETP.GE.AND P4, PT, R9.reuse, R205, PT ;  /* 0x000000cd0900720c */ /* 0x040fe20003f86270 */
[----:B------:R-:W-:Y:S01]  /*2900*/  HMMA.16816.F32.BF16 R12, R24, R46, R12 ;  /* 0x0000002e180c723c */ /* 0x000fe2000004180c */
[----:B------:R-:W-:-:S07]  /*2910*/  ISETP.GE.AND P6, PT, R9, R133, PT ;  /* 0x000000850900720c */ /* 0x000fce0003fc6270 */
[----:B------:R-:W-:Y:S01]  /*2920*/  HMMA.16816.F32.BF16 R20, R4, R10, R20 ;  /* 0x0000000a0414723c */ /* 0x000fe20000041814 */
[----:B------:R-:W1:Y:S01]  /*2930*/  LDSM.16.M88.4 R8, [R180+0x5800] ;  /* 0x00580000b408783b */ /* 0x000e620000000200 */
[----:B------:R-:W-:Y:S01]  /*2940*/  FSEL R33, R33, -INF , !P0 ;  /* 0xff80000021217808 */ /* 0x000fe20004000000 */
[----:B------:R-:W-:-:S04]  /*2950*/  DEPBAR.LE SB0, 0x0 ;  /* 0x000080000000791a */ /* 0x000fc80000000000 */
[----:B------:R-:W-:Y:S01]  /*2960*/  FSEL R35, R35, -INF , !P3 ;  /* 0xff80000023237808 */ /* 0x000fe20005800000 */
[C---:B------:R-:W-:Y:S08]  /*2970*/  HMMA.16816.F32.BF16 R60, R24.reuse, R36, R60 ;  /* 0x00000024183c723c */ /* 0x040ff0000004183c */
[----:B------:R-:W-:Y:S07]  /*2980*/  HMMA.16816.F32.BF16 R56, R24, R38, R56 ;  /* 0x000000261838723c */ /* 0x000fee0000041838 */
[C---:B------:R-:W-:Y:S01]  /*2990*/  IADD3 R25, R3.reuse, 0x10, RZ ;  /* 0x0000001003197810 */ /* 0x040fe20007ffe0ff */
[----:B--2---:R-:W-:Y:S01]  /*29a0*/  HMMA.16816.F32.BF16 R68, R4, R28, R68 ;  /* 0x0000001c0444723c */ /* 0x004fe20000041844 */
[----:B------:R-:W-:-:S02]  /*29b0*/  IADD3 R24, R3, 0x9, RZ ;  /* 0x0000000903187810 */ /* 0x000fc40007ffe0ff */
[C---:B------:R-:W-:Y:S02]  /*29c0*/  ISETP.GE.AND P1, PT, R25.reuse, R205, PT ;  /* 0x000000cd1900720c */ /* 0x040fe40003f26270 */
[----:B------:R-:W-:Y:S02]  /*29d0*/  ISETP.GE.AND P0, PT, R25, R133, PT ;  /* 0x000000851900720c */ /* 0x000fe40003f06270 */
[----:B------:R-:W-:Y:S01]  /*29e0*/  IADD3 R25, R3, 0x11, RZ ;  /* 0x0000001103197810 */ /* 0x000fe20007ffe0ff */
[----:B------:R-:W-:Y:S01]  /*29f0*/  HMMA.16816.F32.BF16 R12, R4, R30, R12 ;  /* 0x0000001e040c723c */ /* 0x000fe2000004180c */
[C---:B------:R-:W-:Y:S02]  /*2a00*/  ISETP.GE.AND P2, PT, R24.reuse, R205, PT ;  /* 0x000000cd1800720c */ /* 0x040fe40003f46270 */
[----:B------:R-:W-:Y:S02]  /*2a10*/  ISETP.GE.AND P5, PT, R24, R133, PT ;  /* 0x000000851800720c */ /* 0x000fe40003fa6270 */
[----:B------:R-:W-:-:S02]  /*2a20*/  FSEL R24, R20, -INF , !P4 ;  /* 0xff80000014187808 */ /* 0x000fc40006000000 */
[C---:B------:R-:W-:Y:S01]  /*2a30*/  ISETP.GE.AND P3, PT, R25.reuse, R205, PT ;  /* 0x000000cd1900720c */ /* 0x040fe20003f66270 */
[C---:B---3--:R-:W-:Y:S01]  /*2a40*/  HMMA.16816.F32.BF16 R60, R4.reuse, R16, R60 ;  /* 0x00000010043c723c */ /* 0x048fe2000004183c */
[----:B------:R-:W-:Y:S02]  /*2a50*/  ISETP.GE.AND P4, PT, R25, R133, PT ;  /* 0x000000851900720c */ /* 0x000fe40003f86270 */
[C---:B------:R-:W-:Y:S02]  /*2a60*/  IADD3 R26, R3.reuse, 0x18, RZ ;  /* 0x00000018031a7810 */ /* 0x040fe40007ffe0ff */
[----:B------:R-:W-:Y:S02]  /*2a70*/  IADD3 R25, R3, 0x19, RZ ;  /* 0x0000001903197810 */ /* 0x000fe40007ffe0ff */
[----:B------:R-:W-:Y:S01]  /*2a80*/  FSEL R22, R22, -INF , !P6 ;  /* 0xff80000016167808 */ /* 0x000fe20007000000 */
[----:B------:R-:W-:Y:S01]  /*2a90*/  HMMA.16816.F32.BF16 R56, R4, R18, R56 ;  /* 0x000000120438723c */ /* 0x000fe20000041838 */
[----:B------:R-:W-:-:S02]  /*2aa0*/  FSEL R21, R21, -INF , !P2 ;  /* 0xff80000015157808 */ /* 0x000fc40005000000 */
[----:B------:R-:W-:Y:S02]  /*2ab0*/  FSEL R23, R23, -INF , !P5 ;  /* 0xff80000017177808 */ /* 0x000fe40006800000 */
[C---:B------:R-:W-:Y:S02]  /*2ac0*/  ISETP.GE.AND P6, PT, R26.reuse, R205, PT ;  /* 0x000000cd1a00720c */ /* 0x040fe40003fc6270 */
[----:B------:R-:W-:Y:S01]  /*2ad0*/  ISETP.GE.AND P2, PT, R26, R133, PT ;  /* 0x000000851a00720c */ /* 0x000fe20003f46270 */
[----:B-1----:R-:W-:Y:S01]  /*2ae0*/  HMMA.16816.F32.BF16 R64, R4, R10, R64 ;  /* 0x0000000a0440723c */ /* 0x002fe20000041840 */
[----:B------:R-:W-:Y:S02]  /*2af0*/  ISETP.GE.AND P5, PT, R25, R205, PT ;  /* 0x000000cd1900720c */ /* 0x000fe40003fa6270 */
[C---:B------:R-:W-:Y:S02]  /*2b00*/  IADD3 R26, R3.reuse, 0x20, RZ ;  /* 0x00000020031a7810 */ /* 0x040fe40007ffe0ff */
[----:B------:R-:W-:-:S02]  /*2b10*/  IADD3 R18, R3, 0x28, RZ ;  /* 0x0000002803127810 */ /* 0x000fc40007ffe0ff */
[----:B------:R-:W-:Y:S01]  /*2b20*/  FSEL R16, R70, -INF , !P0 ;  /* 0xff80000046107808 */ /* 0x000fe20004000000 */
[----:B------:R-:W-:Y:S01]  /*2b30*/  HMMA.16816.F32.BF16 R52, R4, R8, R52 ;  /* 0x000000080434723c */ /* 0x000fe20000041834 */
[----:B------:R-:W-:Y:S02]  /*2b40*/  FSEL R14, R14, -INF , !P2 ;  /* 0xff8000000e0e7808 */ /* 0x000fe40005000000 */
[----:B------:R-:W-:Y:S02]  /*2b50*/  FSEL R13, R13, -INF , !P5 ;  /* 0xff8000000d0d7808 */ /* 0x000fe40006800000 */
[-C--:B------:R-:W-:Y:S02]  /*2b60*/  ISETP.GE.AND P0, PT, R26, R205.reuse, PT ;  /* 0x000000cd1a00720c */ /* 0x080fe40003f06270 */
[C---:B------:R-:W-:Y:S02]  /*2b70*/  ISETP.GE.AND P2, PT, R18.reuse, R205, PT ;  /* 0x000000cd1200720c */ /* 0x040fe40003f46270 */
[----:B------:R-:W-:-:S02]  /*2b80*/  ISETP.GE.AND P5, PT, R18, R133, PT ;  /* 0x000000851200720c */ /* 0x000fc40003fa6270 */
[C---:B------:R-:W-:Y:S02]  /*2b90*/  IADD3 R18, R3.reuse, 0x29, RZ ;  /* 0x0000002903127810 */ /* 0x040fe40007ffe0ff */
[----:B------:R-:W-:Y:S02]  /*2ba0*/  FSEL R146, R60, -INF , !P0 ;  /* 0xff8000003c927808 */ /* 0x000fe40004000000 */
[----:B------:R-:W-:Y:S02]  /*2bb0*/  ISETP.GE.AND P0, PT, R18, R133, PT ;  /* 0x000000851200720c */ /* 0x000fe40003f06270 */
[----:B------:R-:W-:Y:S02]  /*2bc0*/  IADD3 R4, R3, 0x39, RZ ;  /* 0x0000003903047810 */ /* 0x000fe40007ffe0ff */
[----:B------:R-:W-:Y:S02]  /*2bd0*/  FSEL R137, R59, -INF , !P0 ;  /* 0xff8000003b897808 */ /* 0x000fe40004000000 */
[----:B------:R-:W-:-:S02]  /*2be0*/  ISETP.GE.AND P0, PT, R3, R205, PT ;  /* 0x000000cd0300720c */ /* 0x000fc40003f06270 */
[----:B------:R-:W-:Y:S02]  /*2bf0*/  FSEL R20, R68, -INF , !P1 ;  /* 0xff80000044147808 */ /* 0x000fe40004800000 */
[----:B------:R-:W-:Y:S02]  /*2c00*/  FSEL R32, R32, -INF , !P0 ;  /* 0xff80000020207808 */ /* 0x000fe40004000000 */
[-C--:B------:R-:W-:Y:S02]  /*2c10*/  ISETP.GE.AND P0, PT, R4, R133.reuse, PT ;  /* 0x000000850400720c */ /* 0x080fe40003f06270 */
[----:B------:R-:W-:Y:S02]  /*2c20*/  ISETP.GE.AND P1, PT, R25, R133, PT ;  /* 0x000000851900720c */ /* 0x000fe40003f26270 */
[----:B------:R-:W-:Y:S02]  /*2c30*/  IADD3 R25, R3, 0x21, RZ ;  /* 0x0000002103197810 */ /* 0x000fe40007ffe0ff */
[----:B------:R-:W-:-:S02]  /*2c40*/  FSEL R167, R67, -INF , !P0 ;  /* 0xff80000043a77808 */ /* 0x000fc40004000000 */
[----:B------:R-:W-:Y:S02]  /*2c50*/  FSEL R17, R69, -INF , !P3 ;  /* 0xff80000045117808 */ /* 0x000fe40005800000 */
[----:B------:R-:W-:Y:S02]  /*2c60*/  FSEL R116, R71, -INF , !P4 ;  /* 0xff80000047747808 */ /* 0x000fe40006000000 */
[----:B------:R-:W-:Y:S02]  /*2c70*/  PLOP3.LUT P0, PT, PT, PT, UP0, 0x80, 0x0 ;  /* 0x000000000000781c */ /* 0x000fe40003f0f008 */
[----:B------:R-:W-:Y:S02]  /*2c80*/  ISETP.GE.AND P3, PT, R26, R133, PT ;  /* 0x000000851a00720c */ /* 0x000fe40003f66270 */
[----:B------:R-:W-:Y:S02]  /*2c90*/  ISETP.GE.AND P4, PT, R25, R205, PT ;  /* 0x000000cd1900720c */ /* 0x000fe40003f86270 */
[----:B------:R-:W-:-:S02]  /*2ca0*/  IADD3 R8, R3, 0x30, RZ ;  /* 0x0000003003087810 */ /* 0x000fc40007ffe0ff */
[----:B------:R-:W-:Y:S02]  /*2cb0*/  FSEL R12, R12, -INF , !P6 ;  /* 0xff8000000c0c7808 */ /* 0x000fe40007000000 */
[----:B------:R-:W-:Y:S02]  /*2cc0*/  FSEL R15, R15, -INF , !P1 ;  /* 0xff8000000f0f7808 */ /* 0x000fe40004800000 */
[----:B------:R-:W-:Y:S02]  /*2cd0*/  FSEL R136, R62, -INF , !P3 ;  /* 0xff8000003e887808 */ /* 0x000fe40005800000 */
[----:B------:R-:W-:Y:S01]  /*2ce0*/  FSEL R145, R61, -INF , !P4 ;  /* 0xff8000003d917808 */ /* 0x000fe20006000000 */
[----:B------:R-:W-:Y:S01]  /*2cf0*/  BAR.SYNC.DEFER_BLOCKING 0x0 ;  /* 0x0000000000007b1d */ /* 0x000fe20000010000 */
[----:B------:R-:W-:Y:S02]  /*2d00*/  ISETP.GE.AND P6, PT, R25, R133, PT ;  /* 0x000000851900720c */ /* 0x000fe40003fc6270 */
[----:B------:R-:W-:-:S02]  /*2d10*/  ISETP.GE.AND P1, PT, R18, R205, PT ;  /* 0x000000cd1200720c */ /* 0x000fc40003f26270 */
[C---:B------:R-:W-:Y:S02]  /*2d20*/  ISETP.GE.AND P3, PT, R8.reuse, R205, PT ;  /* 0x000000cd0800720c */ /* 0x040fe40003f66270 */
[----:B------:R-:W-:Y:S02]  /*2d30*/  ISETP.GE.AND P4, PT, R8, R133, PT ;  /* 0x000000850800720c */ /* 0x000fe40003f86270 */
[C---:B------:R-:W-:Y:S02]  /*2d40*/  IADD3 R9, R3.reuse, 0x31, RZ ;  /* 0x0000003103097810 */ /* 0x040fe40007ffe0ff */
[----:B------:R-:W-:Y:S02]  /*2d50*/  IADD3 R8, R3, 0x38, RZ ;  /* 0x0000003803087810 */ /* 0x000fe40007ffe0ff */
[----:B------:R-:W-:Y:S02]  /*2d60*/  FSEL R215, R63, -INF , !P6 ;  /* 0xff8000003fd77808 */ /* 0x000fe40007000000 */
[----:B------:R-:W-:-:S02]  /*2d70*/  FSEL R144, R56, -INF , !P2 ;  /* 0xff80000038907808 */ /* 0x000fc40005000000 */
[----:B------:R-:W-:Y:S02]  /*2d80*/  FSEL R138, R58, -INF , !P5 ;  /* 0xff8000003a8a7808 */ /* 0x000fe40006800000 */
[----:B------:R-:W-:Y:S02]  /*2d90*/  FSEL R139, R57, -INF , !P1 ;  /* 0xff800000398b7808 */ /* 0x000fe40004800000 */
[----:B------:R-:W-:Y:S02]  /*2da0*/  FSEL R225, R52, -INF , !P3 ;  /* 0xff80000034e17808 */ /* 0x000fe40005800000 */
[----:B------:R-:W-:Y:S02]  /*2db0*/  FSEL R171, R54, -INF , !P4 ;  /* 0xff80000036ab7808 */ /* 0x000fe40006000000 */
[C---:B------:R-:W-:Y:S02]  /*2dc0*/  ISETP.GE.AND P6, PT, R9.reuse, R205, PT ;  /* 0x000000cd0900720c */ /* 0x040fe40003fc6270 */
[----:B------:R-:W-:-:S02]  /*2dd0*/  ISETP.GE.AND P2, PT, R9, R133, PT ;  /* 0x000000850900720c */ /* 0x000fc40003f46270 */
[C---:B------:R-:W-:Y:S02]  /*2de0*/  ISETP.GE.AND P5, PT, R8.reuse, R205, PT ;  /* 0x000000cd0800720c */ /* 0x040fe40003fa6270 */
[-C--:B------:R-:W-:Y:S02]  /*2df0*/  ISETP.GE.AND P1, PT, R8, R133.reuse, PT ;  /* 0x000000850800720c */ /* 0x080fe40003f26270 */
[----:B------:R-:W-:Y:S02]  /*2e00*/  ISETP.GE.AND P3, PT, R3, R133, PT ;  /* 0x000000850300720c */ /* 0x000fe40003f66270 */
[----:B------:R-:W-:Y:S01]  /*2e10*/  ISETP.GE.AND P4, PT, R4, R205, PT ;  /* 0x000000cd0400720c */ /* 0x000fe20003f86270 */
[----:B------:R-:W-:Y:S01]  /*2e20*/  IMAD.IADD R4, R83, 0x1, R82 ;  /* 0x0000000153047824 */ /* 0x000fe200078e0252 */
[----:B------:R-:W-:Y:S02]  /*2e30*/  FSEL R34, R34, -INF , !P3 ;  /* 0xff80000022227808 */ /* 0x000fe40005800000 */
[----:B------:R-:W-:-:S02]  /*2e40*/  FSEL R223, R53, -INF , !P6 ;  /* 0xff80000035df7808 */ /* 0x000fc40007000000 */
[----:B------:R-:W-:Y:S02]  /*2e50*/  FSEL R169, R55, -INF , !P2 ;  /* 0xff80000037a97808 */ /* 0x000fe40005000000 */
[----:B------:R-:W-:Y:S02]  /*2e60*/  FSEL R214, R64, -INF , !P5 ;  /* 0xff80000040d67808 */ /* 0x000fe40006800000 */
[----:B------:R-:W-:Y:S02]  /*2e70*/  FSEL R168, R66, -INF , !P1 ;  /* 0xff80000042a87808 */ /* 0x000fe40004800000 */
[----:B------:R-:W-:Y:S01]  /*2e80*/  FSEL R212, R65, -INF , !P4 ;  /* 0xff80000041d47808 */ /* 0x000fe20006000000 */
[----:B------:R-:W-:Y:S05]  /*2e90*/  @!P0 BRA `(.L_x_337) ;  /* 0x0000020000008947 */ /* 0x000fea0003800000 */
[----:B------:R-:W-:Y:S01]  /*2ea0*/  UIADD3 UR5, UR21, -0x2, URZ ;  /* 0xfffffffe15057890 */ /* 0x000fe2000fffe03f */
[C---:B------:R-:W-:Y:S01]  /*2eb0*/  IMAD.SHL.U32 R3, R79.reuse, 0x20, RZ ;  /* 0x000000204f037824 */ /* 0x040fe200078e00ff */
[----:B------:R-:W-:Y:S02]  /*2ec0*/  SHF.L.U64.HI R78, R79, 0x5, R78 ;  /* 0x000000054f4e7819 */ /* 0x000fe4000001024e */
[----:B------:R-:W-:-:S02]  /*2ed0*/  USHF.R.S32.HI UR4, URZ, 0x1f, UR5 ;  /* 0x0000001f3f047899 */ /* 0x000fc40008011405 */
[----:B------:R-:W-:Y:S02]  /*2ee0*/  IMAD R80, R80, UR5, RZ ;  /* 0x0000000550507c24 */ /* 0x000fe4000f8e02ff */
[----:B------:R-:W-:-:S04]  /*2ef0*/  IMAD.WIDE.U32 R6, R81, UR5, R202 ;  /* 0x0000000551067c25 */ /* 0x000fc8000f8e00ca */
[----:B------:R-:W-:Y:S01]  /*2f00*/  IMAD R80, R81, UR4, R80 ;  /* 0x0000000451507c24 */ /* 0x000fe2000f8e0250 */
[----:B------:R-:W-:-:S03]  /*2f10*/  LEA R8, P2, R6, c[0x0][0x168], 0x1 ;  /* 0x00005a0006087a11 */ /* 0x000fc600078408ff */
[----:B------:R-:W-:Y:S01]  /*2f20*/  IMAD.IADD R80, R7, 0x1, R80 ;  /* 0x0000000107507824 */ /* 0x000fe200078e0250 */
[----:B------:R-:W-:-:S04]  /*2f30*/  IADD3 R10, P1, R3, R8, RZ ;  /* 0x00000008030a7210 */ /* 0x000fc80007f3e0ff */
[----:B------:R-:W-:Y:S02]  /*2f40*/  LEA.HI.X R9, R6, c[0x0][0x16c], R80, 0x1, P2 ;  /* 0x00005b0006097a11 */ /* 0x000fe400010f0c50 */
[C---:B------:R-:W-:Y:S02]  /*2f50*/  IADD3 R6, P2, R3.reuse, R10, RZ ;  /* 0x0000000a03067210 */ /* 0x040fe40007f5e0ff */
[----:B------:R-:W-:Y:S01]  /*2f60*/  IADD3.X R11, R78, R9, RZ, P1, !PT ;  /* 0x000000094e0b7210 */ /* 0x000fe20000ffe4ff */
[----:B------:R-:W-:Y:S01]  /*2f70*/  @!PT LDS RZ, [RZ] ;  /* 0x00000000fffff984 */ /* 0x000fe20000000800 */
[----:B------:R-:W-:Y:S01]  /*2f80*/  @!PT LDS RZ, [RZ] ;  /* 0x00000000fffff984 */ /* 0x000fe20000000800 */
[----:B------:R-:W-:Y:S01]  /*2f90*/  @!PT LDS RZ, [RZ] ;  /* 0x00000000fffff984 */ /* 0x000fe20000000800 */
[----:B------:R1:W-:Y:S01]  /*2fa0*/  LDGSTS.E.BYPASS.LTC128B.128 [R197+0x6000], [R8.64] ;  /* 0x0600000008c57fae */ /* 0x0003e2000b901d56 */
[----:B------:R-:W-:-:S03]  /*2fb0*/  IADD3 R18, P1, R3, R6, RZ ;  /* 0x0000000603127210 */ /* 0x000fc60007f3e0ff */
[C---:B------:R-:W-:Y:S01]  /*2fc0*/  IMAD.X R7, R78.reuse, 0x1, R11, P2 ;  /* 0x000000014e077824 */ /* 0x040fe200010e060b */
[----:B------:R1:W-:Y:S04]  /*2fd0*/  LDGSTS.E.BYPASS.LTC128B.128 [R197+0x8000], [R8.64+0x80] ;  /* 0x0800008008c57fae */ /* 0x0003e8000b901d56 */
[----:B------:R1:W-:Y:S01]  /*2fe0*/  LDGSTS.E.BYPASS.LTC128B.128 [R197+0xa000], [R8.64+0x100] ;  /* 0x0a00010008c57fae */ /* 0x0003e2000b901d56 */
[----:B------:R-:W-:-:S03]  /*2ff0*/  IADD3.X R19, R78, R7, RZ, P1, !PT ;  /* 0x000000074e137210 */ /* 0x000fc60000ffe4ff */
[----:B------:R1:W-:Y:S04]  /*3000*/  LDGSTS.E.BYPASS.LTC128B.128 [R197+0x6800], [R10.64] ;  /* 0x068000000ac57fae */ /* 0x0003e8000b901d56 */
[----:B------:R1:W-:Y:S04]  /*3010*/  LDGSTS.E.BYPASS.LTC128B.128 [R197+0x8800], [R10.64+0x80] ;  /* 0x088000800ac57fae */ /* 0x0003e8000b901d56 */
[----:B------:R1:W-:Y:S04]  /*3020*/  LDGSTS.E.BYPASS.LTC128B.128 [R197+0xa800], [R10.64+0x100] ;  /* 0x0a8001000ac57fae */ /* 0x0003e8000b901d56 */
[----:B------:R1:W-:Y:S04]  /*3030*/  LDGSTS.E.BYPASS.LTC128B.128 [R197+0x7000], [R6.64] ;  /* 0x0700000006c57fae */ /* 0x0003e8000b901d56 */
[----:B------:R1:W-:Y:S04]  /*3040*/  LDGSTS.E.BYPASS.LTC128B.128 [R197+0x9000], [R6.64+0x80] ;  /* 0x0900008006c57fae */ /* 0x0003e8000b901d56 */
[----:B------:R1:W-:Y:S04]  /*3050*/  LDGSTS.E.BYPASS.LTC128B.128 [R197+0xb000], [R6.64+0x100] ;  /* 0x0b00010006c57fae */ /* 0x0003e8000b901d56 */
[----:B------:R1:W-:Y:S04]  /*3060*/  LDGSTS.E.BYPASS.LTC128B.128 [R197+0x7800], [R18.64] ;  /* 0x0780000012c57fae */ /* 0x0003e8000b901d56 */
[----:B------:R1:W-:Y:S04]  /*3070*/  LDGSTS.E.BYPASS.LTC128B.128 [R197+0x9800], [R18.64+0x80] ;  /* 0x0980008012c57fae */ /* 0x0003e8000b901d56 */
[----:B------:R1:W-:Y:S04]  /*3080*/  LDGSTS.E.BYPASS.LTC128B.128 [R197+0xb800], [R18.64+0x100] ;  /* 0x0b80010012c57fae */ /* 0x0003e8000b901d56 */
[----:B------:R-:W0:Y:S02]  /*3090*/  LDGDEPBAR ;  /* 0x00000000000079af */ /* 0x000e240000000000 */
.L_x_337:
[----:B------:R-:W-:Y:S01]  /*30a0*/  FMNMX.FTZ R3, R32, R33, !PT ;  /* 0x0000002120037209 */ /* 0x000fe20007810000 */
[----:B------:R-:W-:Y:S01]  /*30b0*/  USHF.L.U32 UR4, UR26, 0x1, URZ ;  /* 0x000000011a047899 */ /* 0x000fe2000800063f */
[----:B------:R-:W-:Y:S01]  /*30c0*/  FMNMX.FTZ R5, R34, R35, !PT ;  /* 0x0000002322057209 */ /* 0x000fe20007810000 */
[----:B------:R-:W-:Y:S01]  /*30d0*/  IMAD.WIDE.U32 R164, R217, -0x326172a9, RZ ;  /* 0xcd9e8d57d9a47825 */ /* 0x000fe200078e00ff */
[----:B------:R-:W-:Y:S01]  /*30e0*/  FMNMX.FTZ R3, R24, R3, !PT ;  /* 0x0000000318037209 */ /* 0x000fe20007810000 */
[----:B------:R-:W-:Y:S01]  /*30f0*/  UIADD3 UR14, UR25, -0x4498517b, URZ ;  /* 0xbb67ae85190e7890 */ /* 0x000fe2000fffe03f */
[----:B------:R-:W-:Y:S01]  /*3100*/  FMNMX.FTZ R5, R22, R5, !PT ;  /* 0x0000000516057209 */ /* 0x000fe20007810000 */
[----:B------:R-:W-:Y:S01]  /*3110*/  IMAD.WIDE.U32 R162, R200, -0x2daee0ad, RZ ;  /* 0xd2511f53c8a27825 */ /* 0x000fe200078e00ff */
[----:B------:R-:W-:Y:S01]  /*3120*/  FMNMX.FTZ R3, R21, R3, !PT ;  /* 0x0000000315037209 */ /* 0x000fe20007810000 */
[----:B------:R-:W-:Y:S01]  /*3130*/  UIADD3 UR15, UR24, -0x61c88647, URZ ;  /* 0x9e3779b9180f7890 */ /* 0x000fe2000fffe03f */
[----:B------:R-:W-:Y:S01]  /*3140*/  FMNMX.FTZ R5, R23, R5, !PT ;  /* 0x0000000517057209 */ /* 0x000fe20007810000 */
[----:B------:R-:W-:Y:S01]  /*3150*/  UIADD3 UR13, UR24, 0x3c6ef372, URZ ;  /* 0x3c6ef372180d7890 */ /* 0x000fe2000fffe03f */
[----:B------:R-:W-:Y:S01]  /*3160*/  FMNMX.FTZ R3, R20, R3, !PT ;  /* 0x0000000314037209 */ /* 0x000fe20007810000 */
[----:B------:R-:W-:Y:S01]  /*3170*/  UIADD3 UR12, UR25, 0x76cf5d0a, URZ ;  /* 0x76cf5d0a190c7890 */ /* 0x000fe2000fffe03f */
[----:B------:R-:W-:Y:S01]  /*3180*/  FMNMX.FTZ R5, R16, R5, !PT ;  /* 0x0000000510057209 */ /* 0x000fe20007810000 */
[----:B------:R-:W-:Y:S01]  /*3190*/  UIADD3 UR10, UR25, 0x32370b8f, URZ ;  /* 0x32370b8f190a7890 */ /* 0x000fe2000fffe03f */
[----:B------:R-:W-:Y:S01]  /*31a0*/  FMNMX.FTZ R3, R17, R3, !PT ;  /* 0x0000000311037209 */ /* 0x000fe20007810000 */
[----:B------:R-:W-:Y:S01]  /*31b0*/  UIADD3 UR11, UR24, -0x255992d5, URZ ;  /* 0xdaa66d2b180b7890 */ /* 0x000fe2000fffe03f */
[----:B------:R-:W-:Y:S01]  /*31c0*/  FMNMX.FTZ R5, R116, R5, !PT ;  /* 0x0000000574057209 */ /* 0x000fe20007810000 */
[----:B------:R-:W-:Y:S01]  /*31d0*/  UIADD3 UR9, UR24, 0x78dde6e4, URZ ;  /* 0x78dde6e418097890 */ /* 0x000fe2000fffe03f */
[----:B------:R-:W-:Y:S01]  /*31e0*/  FMNMX.FTZ R3, R12, R3, !PT ;  /* 0x000000030c037209 */ /* 0x000fe20007810000 */
[----:B------:R-:W-:Y:S01]  /*31f0*/  UIADD3 UR6, UR25, -0x56f99767, URZ ;  /* 0xa906689919067890 */ /* 0x000fe2000fffe03f */
[----:B------:R-:W-:Y:S01]  /*3200*/  FMNMX.FTZ R5, R14, R5, !PT ;  /* 0x000000050e057209 */ /* 0x000fe20007810000 */
[----:B------:R-:W-:Y:S01]  /*3210*/  UIADD3 UR8, UR25, -0x126145ec, URZ ;  /* 0xed9eba1419087890 */ /* 0x000fe2000fffe03f */
[----:B------:R-:W-:Y:S01]  /*3220*/  FMNMX.FTZ R3, R13, R3, !PT ;  /* 0x000000030d037209 */ /* 0x000fe20007810000 */
[----:B------:R-:W-:Y:S01]  /*3230*/  UIADD3 UR16, UR24, -0x4ab325aa, URZ ;  /* 0xb54cda5618107890 */ /* 0x000fe2000fffe03f */
[----:B------:R-:W-:Y:S01]  /*3240*/  FMNMX.FTZ R5, R15, R5, !PT ;  /* 0x000000050f057209 */ /* 0x000fe20007810000 */
[----:B------:R-:W-:Y:S01]  /*3250*/  IMAD.SHL.U32 R188, R4, 0x2, RZ ;  /* 0x0000000204bc7824 */ /* 0x000fe200078e00ff */
[----:B------:R-:W-:Y:S01]  /*3260*/  FMNMX.FTZ R3, R146, R3, !PT ;  /* 0x0000000392037209 */ /* 0x000fe20007810000 */
[----:B------:R-:W-:Y:S01]  /*3270*/  UIADD3 UR7, UR24, 0x1715609d, URZ ;  /* 0x1715609d18077890 */ /* 0x000fe2000fffe03f */
[----:B------:R-:W-:Y:S01]  /*3280*/  FMNMX.FTZ R5, R136, R5, !PT ;  /* 0x0000000588057209 */ /* 0x000fe20007810000 */
[--C-:B------:R-:W-:Y:S01]  /*3290*/  IMAD R186, R2, 0x2, R188.reuse ;  /* 0x0000000202ba7824 */ /* 0x100fe200078e02bc */
[----:B------:R-:W-:Y:S01]  /*32a0*/  FMNMX.FTZ R3, R145, R3, !PT ;  /* 0x0000000391037209 */ /* 0x000fe20007810000 */
[C---:B------:R-:W-:Y:S01]  /*32b0*/  IMAD R185, R0.reuse, 0x2, R188 ;  /* 0x0000000200b97824 */ /* 0x040fe200078e02bc */
[----:B------:R-:W-:Y:S01]  /*32c0*/  FMNMX.FTZ R5, R215, R5, !PT ;  /* 0x00000005d7057209 */ /* 0x000fe20007810000 */
[----:B------:R-:W-:Y:S01]  /*32d0*/  IMAD R184, R0, 0x2, R186 ;  /* 0x0000000200b87824 */ /* 0x000fe200078e02ba */
[----:B------:R-:W-:Y:S01]  /*32e0*/  FMNMX.FTZ R3, R144, R3, !PT ;  /* 0x0000000390037209 */ /* 0x000fe20007810000 */
        /* <DEDUP_REMOVED lines=17> */
[----:B------:R-:W-:Y:S01]  /*3400*/  LOP3.LUT R216, R77, UR24, RZ, 0x3c, !PT ;  /* 0x000000184dd87c12 */ /* 0x000fe2000f8e3cff */
[----:B------:R-:W2:Y:S03]  /*3410*/  SHFL.BFLY PT, R132, R3, 0x2, 0x1f ;  /* 0x0c401f0003847f89 */ /* 0x000ea600000e0000 */
[----:B------:R-:W-:Y:S01]  /*3420*/  LOP3.LUT R220, R165, R216, RZ, 0x3c, !PT ;  /* 0x000000d8a5dc7212 */ /* 0x000fe200078e3cff */
[----:B-1----:R-:W1:Y:S04]  /*3430*/  SHFL.BFLY PT, R7, R5, 0x2, 0x1f ;  /* 0x0c401f0005077f89 */ /* 0x002e6800000e0000 */
[----:B------:R-:W-:Y:S01]  /*3440*/  IMAD.WIDE.U32 R220, R220, -0x2daee0ad, RZ ;  /* 0xd2511f53dcdc7825 */ /* 0x000fe200078e00ff */
[----:B------:R-:W-:Y:S04]  /*3450*/  LDSM.16.MT88.4 R120, [R186+0x10000] ;  /* 0x01000000ba78783b */ /* 0x000fe80000004200 */
[----:B------:R-:W-:Y:S01]  /*3460*/  LOP3.LUT R134, R221, UR14, R162, 0x96, !PT ;  /* 0x0000000edd867c12 */ /* 0x000fe2000f8e96a2 */
[----:B------:R-:W-:Y:S01]  /*3470*/  IMAD R162, R76, 0x10000, R76 ;  /* 0x000100004ca27824 */ /* 0x000fe200078e024c */
[----:B------:R-:W-:Y:S03]  /*3480*/  LDSM.16.MT88.4 R108, [R185+0x10000] ;  /* 0x01000000b96c783b */ /* 0x000fe60000004200 */
[----:B------:R-:W-:Y:S01]  /*3490*/  IMAD.WIDE.U32 R134, R134, -0x326172a9, RZ ;  /* 0xcd9e8d5786867825 */ /* 0x000fe200078e00ff */
[----:B------:R-:W-:Y:S04]  /*34a0*/  LDSM.16.MT88.4 R56, [R184+0xc000] ;  /* 0x00c00000b838783b */ /* 0x000fe80000004200 */
[----:B------:R-:W-:Y:S01]  /*34b0*/  LDSM.16.MT88.4 R124, [R188+0xc000] ;  /* 0x00c00000bc7c783b */ /* 0x000fe20000004200 */
[----:B--2---:R-:W-:Y:S01]  /*34c0*/  FMNMX.FTZ R132, R3, R132, !PT ;  /* 0x0000008403847209 */ /* 0x004fe20007810000 */
[----:B------:R-:W-:Y:S01]  /*34d0*/  IMAD.U32 R3, RZ, RZ, UR4 ;  /* 0x00000004ff037e24 */ /* 0x000fe2000f8e00ff */
[----:B------:R-:W-:Y:S01]  /*34e0*/  UIADD3 UR4, UR4, 0x1, URZ ;  /* 0x0000000104047890 */ /* 0x000fe2000fffe03f */
[----:B------:R-:W-:Y:S01]  /*34f0*/  LDSM.16.MT88.4 R48, [R185+0xc000] ;  /* 0x00c00000b930783b */ /* 0x000fe20000004200 */
[----:B-1----:R-:W-:-:S02]  /*3500*/  FMNMX.FTZ R5, R5, R7, !PT ;  /* 0x0000000705057209 */ /* 0x002fc40007810000 */
[----:B------:R-:W-:Y:S01]  /*3510*/  LOP3.LUT R3, R163, UR25, R3, 0x96, !PT ;  /* 0x00000019a3037c12 */ /* 0x000fe2000f8e9603 */
[----:B------:R-:W1:Y:S04]  /*3520*/  SHFL.BFLY PT, R6, R132, 0x1, 0x1f ;  /* 0x0c201f0084067f89 */ /* 0x000e6800000e0000 */
[----:B------:R-:W-:Y:S01]  /*3530*/  IMAD.WIDE.U32 R8, R3, -0x326172a9, RZ ;  /* 0xcd9e8d5703087825 */ /* 0x000fe200078e00ff */
[----:B------:R-:W-:Y:S04]  /*3540*/  LDSM.16.MT88.4 R28, [R188+0xc800] ;  /* 0x00c80000bc1c783b */ /* 0x000fe80000004200 */
[----:B------:R-:W-:-:S02]  /*3550*/  LOP3.LUT R3, R9, UR15, R164, 0x96, !PT ;  /* 0x0000000f09037c12 */ /* 0x000fc4000f8e96a4 */
[----:B------:R-:W-:-:S03]  /*3560*/  LOP3.LUT R8, R135, UR13, R8, 0x96, !PT ;  /* 0x0000000d87087c12 */ /* 0x000fc6000f8e9608 */
[----:B------:R-:W-:Y:S02]  /*3570*/  IMAD.WIDE.U32 R10, R3, -0x2daee0ad, RZ ;  /* 0xd2511f53030a7825 */ /* 0x000fe400078e00ff */
[----:B------:R-:W2:Y:S02]  /*3580*/  SHFL.BFLY PT, R3, R5, 0x1, 0x1f ;  /* 0x0c201f0005037f89 */ /* 0x000ea400000e0000 */
[----:B------:R-:W-:-:S05]  /*3590*/  IMAD.WIDE.U32 R8, R8, -0x2daee0ad, RZ ;  /* 0xd2511f5308087825 */ /* 0x000fca00078e00ff */
[----:B------:R-:W-:Y:S02]  /*35a0*/  LOP3.LUT R10, R9, UR10, R10, 0x96, !PT ;  /* 0x0000000a090a7c12 */ /* 0x000fe4000f8e960a */
[----:B-1----:R-:W-:Y:S02]  /*35b0*/  FMNMX.FTZ R132, R132, R6, !PT ;  /* 0x0000000684847209 */ /* 0x002fe40007810000 */
[----:B------:R-:W-:Y:S01]  /*35c0*/  LOP3.LUT R6, R11, UR12, R220, 0x96, !PT ;  /* 0x0000000c0b067c12 */ /* 0x000fe2000f8e96dc */
[----:B------:R-:W-:Y:S01]  /*35d0*/  IMAD.WIDE.U32 R10, R10, -0x326172a9, RZ ;  /* 0xcd9e8d570a0a7825 */ /* 0x000fe200078e00ff */
[----:B------:R-:W-:-:S03]  /*35e0*/  FSETP.NEU.FTZ.AND P1, PT, R132, -INF , PT ;  /* 0xff8000008400780b */ /* 0x000fc60003f3d000 */
[----:B------:R-:W-:-:S04]  /*35f0*/  IMAD.WIDE.U32 R6, R6, -0x326172a9, RZ ;  /* 0xcd9e8d5706067825 */ /* 0x000fc800078e00ff */
[----:B------:R-:W-:Y:S01]  /*3600*/  FMUL.FTZ R213, R132, c[0x0][0x23c] ;  /* 0x00008f0084d57a20 */ /* 0x000fe20000410000 */
[----:B------:R-:W-:Y:S02]  /*3610*/  LOP3.LUT R7, R7, UR11, R134, 0x96, !PT ;  /* 0x0000000b07077c12 */ /* 0x000fe4000f8e9686 */
[----:B------:R-:W-:Y:S02]  /*3620*/  LOP3.LUT R6, R11, UR9, R6, 0x96, !PT ;  /* 0x000000090b067c12 */ /* 0x000fe4000f8e9606 */
[----:B--2---:R-:W-:Y:S01]  /*3630*/  FMNMX.FTZ R3, R5, R3, !PT ;  /* 0x0000000305037209 */ /* 0x004fe20007810000 */
[----:B------:R-:W-:Y:S01]  /*3640*/  IMAD.WIDE.U32 R18, R7, -0x2daee0ad, RZ ;  /* 0xd2511f5307127825 */ /* 0x000fe200078e00ff */
[----:B------:R-:W-:Y:S02]  /*3650*/  FSEL R213, R213, RZ, P1 ;  /* 0x000000ffd5d57208 */ /* 0x000fe40000800000 */
[----:B------:R-:W-:Y:S01]  /*3660*/  FSETP.NEU.FTZ.AND P1, PT, R3, -INF , PT ;  /* 0xff8000000300780b */ /* 0x000fe20003f3d000 */
[----:B------:R-:W-:Y:S01]  /*3670*/  IMAD.WIDE.U32 R6, R6, -0x2daee0ad, RZ ;  /* 0xd2511f5306067825 */ /* 0x000fe200078e00ff */
[----:B------:R-:W-:-:S03]  /*3680*/  LOP3.LUT R8, R19, UR8, R8, 0x96, !PT ;  /* 0x0000000813087c12 */ /* 0x000fc6000f8e9608 */
[----:B------:R-:W-:Y:S01]  /*3690*/  FMUL.FTZ R170, R3, c[0x0][0x23c] ;  /* 0x00008f0003aa7a20 */ /* 0x000fe20000410000 */
[----:B------:R-:W-:Y:S01]  /*36a0*/  LOP3.LUT R5, R7, UR6, R18, 0x96, !PT ;  /* 0x0000000607057c12 */ /* 0x000fe2000f8e9612 */
[--C-:B------:R-:W-:Y:S02]  /*36b0*/  FFMA.FTZ R156, R24, c[0x0][0x23c], -R213.reuse ;  /* 0x00008f00189c7a23 */ /* 0x100fe400000108d5 */
[--C-:B------:R-:W-:Y:S01]  /*36c0*/  FFMA.FTZ R151, R21, c[0x0][0x23c], -R213.reuse ;  /* 0x00008f0015977a23 */ /* 0x100fe200000108d5 */
[----:B------:R-:W-:Y:S01]  /*36d0*/  FSEL R170, R170, RZ, P1 ;  /* 0x000000ffaaaa7208 */ /* 0x000fe20000800000 */
[----:B------:R-:W-:Y:S02]  /*36e0*/  IMAD.WIDE.U32 R24, R5, -0x326172a9, RZ ;  /* 0xcd9e8d5705187825 */ /* 0x000fe400078e00ff */
        /* <DEDUP_REMOVED lines=12> */
[----:B------:R-:W-:Y:S01]  /*37b0*/  SHF.R.U32.HI R8, RZ, 0x10, R24 ;  /* 0x00000010ff087819 */ /* 0x000fe20000011618 */
[--C-:B------:R-:W-:Y:S01]  /*37c0*/  FFMA.FTZ R158, R32, c[0x0][0x23c], -R213.reuse ;  /* 0x00008f00209e7a23 */ /* 0x100fe200000108d5 */
[----:B------:R-:W-:Y:S01]  /*37d0*/  PRMT R4, R11, 0x5410, R18 ;  /* 0x000054100b047816 */ /* 0x000fe20000000012 */
[----:B------:R-:W-:Y:S01]  /*37e0*/  MUFU.EX2 R160, R160 ;  /* 0x000000a000a07308 */ /* 0x000fe20000000800 */
[----:B------:R-:W-:Y:S01]  /*37f0*/  LOP3.LUT R8, R8, 0xff, RZ, 0xc0, !PT ;  /* 0x000000ff08087812 */ /* 0x000fe200078ec0ff */
[----:B------:R-:W-:Y:S01]  /*3800*/  FFMA.FTZ R157, R33, c[0x0][0x23c], -R213 ;  /* 0x00008f00219d7a23 */ /* 0x000fe200000108d5 */
[----:B------:R-:W-:Y:S01]  /*3810*/  LOP3.LUT R11, R7, 0xffff, RZ, 0xc0, !PT ;  /* 0x0000ffff070b7812 */ /* 0x000fe200078ec0ff */
[--C-:B------:R-:W-:Y:S01]  /*3820*/  HSET2.LE.AND R4, R4, R162.reuse, PT ;  /* 0x000000a204047233 */ /* 0x100fe20003803000 */
[----:B------:R-:W-:Y:S01]  /*3830*/  SHF.R.U32.HI R2, RZ, 0x10, R7 ;  /* 0x00000010ff027819 */ /* 0x000fe20000011607 */
[----:B------:R-:W2:Y:S01]  /*3840*/  LDSM.16.MT88.4 R32, [R184+0x10000] ;  /* 0x01000000b820783b */ /* 0x000ea20000004200 */
[----:B------:R-:W-:Y:S01]  /*3850*/  PRMT R5, R8, 0x5410, R5 ;  /* 0x0000541008057816 */ /* 0x000fe20000000005 */
[----:B------:R-:W3:Y:S01]  /*3860*/  MUFU.EX2 R153, R153 ;  /* 0x0000009900997308 */ /* 0x000ee20000000800 */
[----:B-1----:R-:W-:Y:S01]  /*3870*/  F2FP.BF16.PACK_AB R114, R151, R156 ;  /* 0x0000009c9772723e */ /* 0x002fe200000010ff */
[--C-:B------:R-:W-:Y:S01]  /*3880*/  FFMA.FTZ R154, R20, c[0x0][0x23c], -R213.reuse ;  /* 0x00008f00149a7a23 */ /* 0x100fe200000108d5 */
[----:B------:R-:W-:Y:S01]  /*3890*/  LOP3.LUT R8, R9, UR7, R10, 0x96, !PT ;  /* 0x0000000709087c12 */ /* 0x000fe2000f8e960a */
[--C-:B------:R-:W-:Y:S01]  /*38a0*/  HSET2.LE.AND R115, R5, R162.reuse, PT ;  /* 0x000000a205737233 */ /* 0x100fe20003803000 */
[----:B------:R-:W-:Y:S01]  /*38b0*/  LOP3.LUT R0, R7, 0xff, RZ, 0xc0, !PT ;  /* 0x000000ff07007812 */ /* 0x000fe200078ec0ff */
[----:B------:R-:W-:Y:S01]  /*38c0*/  FFMA.FTZ R150, R17, c[0x0][0x23c], -R213 ;  /* 0x00008f0011967a23 */ /* 0x000fe200000108d5 */
[----:B------:R-:W-:Y:S01]  /*38d0*/  SHF.R.U32.HI R7, RZ, 0x18, R7 ;  /* 0x00000018ff077819 */ /* 0x000fe20000011607 */
[----:B------:R-:W-:Y:S01]  /*38e0*/  MUFU.EX2 R155, R155 ;  /* 0x0000009b009b7308 */ /* 0x000fe20000000800 */
[----:B------:R-:W-:Y:S01]  /*38f0*/  SHF.R.U32.HI R11, RZ, 0x8, R11 ;  /* 0x00000008ff0b7819 */ /* 0x000fe2000001160b */
[----:B------:R-:W-:Y:S01]  /*3900*/  IMAD.WIDE.U32 R8, R8, -0x2daee0ad, RZ ;  /* 0xd2511f5308087825 */ /* 0x000fe200078e00ff */
[----:B------:R-:W-:Y:S01]  /*3910*/  LOP3.LUT R2, R2, 0xff, RZ, 0xc0, !PT ;  /* 0x000000ff02027812 */ /* 0x000fe200078ec0ff */
[----:B------:R-:W-:Y:S01]  /*3920*/  LDSM.16.MT88.4 R20, [R184+0xc800] ;  /* 0x00c80000b814783b */ /* 0x000fe20000004200 */
[----:B------:R-:W-:Y:S01]  /*3930*/  LOP3.LUT R114, R4, R114, RZ, 0xc0, !PT ;  /* 0x0000007204727212 */ /* 0x000fe200078ec0ff */
[----:B------:R-:W-:Y:S01]  /*3940*/  FFMA.FTZ R149, R12, c[0x0][0x23c], -R213 ;  /* 0x00008f000c957a23 */ /* 0x000fe200000108d5 */
[----:B------:R-:W-:Y:S01]  /*3950*/  PRMT R0, R0, 0x5410, R11 ;  /* 0x0000541000007816 */ /* 0x000fe2000000000b */
[----:B------:R-:W1:Y:S01]  /*3960*/  MUFU.EX2 R161, R161 ;  /* 0x000000a100a17308 */ /* 0x000e620000000800 */
[----:B---3--:R-:W-:Y:S01]  /*3970*/  F2FP.BF16.PACK_AB R4, R153, R160 ;  /* 0x000000a09904723e */ /* 0x008fe200000010ff */
[--C-:B------:R-:W-:Y:S01]  /*3980*/  FFMA.FTZ R152, R16, c[0x0][0x23c], -R170.reuse ;  /* 0x00008f0010987a23 */ /* 0x100fe200000108aa */
[----:B------:R-:W-:Y:S01]  /*3990*/  PRMT R2, R2, 0x5410, R7 ;  /* 0x0000541002027816 */ /* 0x000fe20000000007 */
[--C-:B------:R-:W-:Y:S01]  /*39a0*/  HSET2.LE.AND R112, R0, R162.reuse, PT ;  /* 0x000000a200707233 */ /* 0x100fe20003803000 */
[----:B------:R-:W-:Y:S01]  /*39b0*/  LOP3.LUT R115, R115, R4, RZ, 0xc0, !PT ;  /* 0x0000000473737212 */ /* 0x000fe200078ec0ff */
[--C-:B------:R-:W-:Y:S01]  /*39c0*/  FFMA.FTZ R148, R14, c[0x0][0x23c], -R170.reuse ;  /* 0x00008f000e947a23 */ /* 0x100fe200000108aa */
[C---:B------:R-:W-:Y:S01]  /*39d0*/  LOP3.LUT R4, R8.reuse, 0xffff, RZ, 0xc0, !PT ;  /* 0x0000ffff08047812 */ /* 0x040fe200078ec0ff */
[----:B------:R-:W-:Y:S01]  /*39e0*/  MUFU.EX2 R158, R158 ;  /* 0x0000009e009e7308 */ /* 0x000fe20000000800 */
[--C-:B------:R-:W-:Y:S01]  /*39f0*/  HSET2.LE.AND R113, R2, R162.reuse, PT ;  /* 0x000000a202717233 */ /* 0x100fe20003803000 */
[----:B------:R-:W-:Y:S01]  /*3a00*/  LOP3.LUT R142, R8, 0xff, RZ, 0xc0, !PT ;  /* 0x000000ff088e7812 */ /* 0x000fe200078ec0ff */
[----:B------:R-:W-:Y:S01]  /*3a10*/  FFMA.FTZ R159, R116, c[0x0][0x23c], -R170 ;  /* 0x00008f00749f7a23 */ /* 0x000fe200000108aa */
[----:B------:R-:W-:Y:S01]  /*3a20*/  SHF.R.U32.HI R4, RZ, 0x8, R4 ;  /* 0x00000008ff047819 */ /* 0x000fe20000011604 */
[----:B------:R-:W-:Y:S01]  /*3a30*/  LDSM.16.MT88.4 R16, [R188+0xe800] ;  /* 0x00e80000bc10783b */ /* 0x000fe20000004200 */
[----:B------:R-:W-:Y:S01]  /*3a40*/  SHF.R.U32.HI R117, RZ, 0x10, R8 ;  /* 0x00000010ff757819 */ /* 0x000fe20000011608 */
[--C-:B------:R-:W-:Y:S01]  /*3a50*/  FFMA.FTZ R166, R139, c[0x0][0x23c], -R213.reuse ;  /* 0x00008f008ba67a23 */ /* 0x100fe200000108d5 */
[----:B------:R-:W3:Y:S01]  /*3a60*/  MUFU.EX2 R157, R157 ;  /* 0x0000009d009d7308 */ /* 0x000ee20000000800 */
[----:B-1----:R-:W-:Y:S01]  /*3a70*/  F2FP.BF16.PACK_AB R0, R161, R155 ;  /* 0x0000009ba100723e */ /* 0x002fe200000010ff */
[----:B------:R-:W-:Y:S01]  /*3a80*/  FFMA.FTZ R211, R138, c[0x0][0x23c], -R170 ;  /* 0x00008f008ad37a23 */ /* 0x000fe200000108aa */
[----:B------:R-:W-:Y:S01]  /*3a90*/  PRMT R142, R142, 0x5410, R4 ;  /* 0x000054108e8e7816 */ /* 0x000fe20000000004 */
[--C-:B------:R-:W-:Y:S01]  /*3aa0*/  FFMA.FTZ R210, R137, c[0x0][0x23c], -R170.reuse ;  /* 0x00008f0089d27a23 */ /* 0x100fe200000108aa */
[----:B------:R-:W-:Y:S01]  /*3ab0*/  LOP3.LUT R113, R113, R0, RZ, 0xc0, !PT ;  /* 0x0000000071717212 */ /* 0x000fe200078ec0ff */
[----:B------:R-:W-:Y:S01]  /*3ac0*/  FFMA.FTZ R224, R136, c[0x0][0x23c], -R170 ;  /* 0x00008f0088e07a23 */ /* 0x000fe200000108aa */
[----:B------:R-:W-:Y:S01]  /*3ad0*/  SHF.R.U32.HI R0, RZ, 0x18, R8 ;  /* 0x00000018ff007819 */ /* 0x000fe20000011608 */
[----:B------:R-:W-:Y:S01]  /*3ae0*/  MUFU.EX2 R154, R154 ;  /* 0x0000009a009a7308 */ /* 0x000fe20000000800 */
[----:B------:R-:W-:Y:S01]  /*3af0*/  LOP3.LUT R8, R9, UR17, R6, 0x96, !PT ;  /* 0x0000001109087c12 */ /* 0x000fe2000f8e9606 */
[--C-:B------:R-:W-:Y:S01]  /*3b00*/  HSET2.LE.AND R142, R142, R162.reuse, PT ;  /* 0x000000a28e8e7233 */ /* 0x100fe20003803000 */
[----:B------:R-:W1:Y:S01]  /*3b10*/  LDSM.16.MT88.4 R4, [R186+0xc800] ;  /* 0x00c80000ba04783b */ /* 0x000e620000004200 */
[----:B------:R-:W-:Y:S01]  /*3b20*/  LOP3.LUT R117, R117, 0xff, RZ, 0xc0, !PT ;  /* 0x000000ff75757812 */ /* 0x000fe200078ec0ff */
[----:B------:R-:W-:Y:S01]  /*3b30*/  FFMA.FTZ R215, R215, c[0x0][0x23c], -R170 ;  /* 0x00008f00d7d77a23 */ /* 0x000fe200000108aa */
[----:B------:R-:W-:Y:S01]  /*3b40*/  LOP3.LUT R9, R8, 0xffff, RZ, 0xc0, !PT ;  /* 0x0000ffff08097812 */ /* 0x000fe200078ec0ff */
[----:B------:R-:W-:Y:S01]  /*3b50*/  LDSM.16.MT88.4 R24, [R185+0xc800] ;  /* 0x00c80000b918783b */ /* 0x000fe20000004200 */
[----:B---3--:R-:W-:Y:S01]  /*3b60*/  F2FP.BF16.PACK_AB R2, R157, R158 ;  /* 0x0000009e9d02723e */ /* 0x008fe200000010ff */
[----:B------:R-:W-:Y:S01]  /*3b70*/  MUFU.EX2 R150, R150 ;  /* 0x0000009600967308 */ /* 0x000fe20000000800 */
[----:B------:R-:W-:Y:S01]  /*3b80*/  PRMT R117, R117, 0x5410, R0 ;  /* 0x0000541075757816 */ /* 0x000fe20000000000 */
[----:B------:R-:W-:Y:S01]  /*3b90*/  FFMA.FTZ R0, R15, c[0x0][0x23c], -R170 ;  /* 0x00008f000f007a23 */ /* 0x000fe200000108aa */
[----:B------:R-:W-:Y:S01]  /*3ba0*/  LOP3.LUT R112, R112, R2, RZ, 0xc0, !PT ;  /* 0x0000000270707212 */ /* 0x000fe200078ec0ff */
[----:B------:R-:W-:Y:S01]  /*3bb0*/  FFMA.FTZ R2, R13, c[0x0][0x23c], -R213 ;  /* 0x00008f000d027a23 */ /* 0x000fe200000108d5 */
[--C-:B------:R-:W-:Y:S01]  /*3bc0*/  SHF.R.U32.HI R141, RZ, 0x10, R8.reuse ;  /* 0x00000010ff8d7819 */ /* 0x100fe20000011608 */
[----:B------:R-:W3:Y:S01]  /*3bd0*/  LDSM.16.MT88.4 R12, [R186+0xe800] ;  /* 0x00e80000ba0c783b */ /* 0x000ee20000004200 */
[----:B------:R-:W-:Y:S01]  /*3be0*/  LOP3.LUT R140, R8, 0xff, RZ, 0xc0, !PT ;  /* 0x000000ff088c7812 */ /* 0x000fe200078ec0ff */
[----:B------:R-:W-:Y:S01]  /*3bf0*/  MUFU.EX2 R149, R149 ;  /* 0x0000009500957308 */ /* 0x000fe20000000800 */
[----:B------:R-:W-:Y:S01]  /*3c00*/  SHF.R.U32.HI R8, RZ, 0x18, R8 ;  /* 0x00000018ff087819 */ /* 0x000fe20000011608 */
[C---:B------:R-:W-:Y:S01]  /*3c10*/  HMMA.16816.F32.BF16 R36, R112.reuse, R40, RZ ;  /* 0x000000287024723c */ /* 0x040fe200000418ff */
[----:B------:R-:W-:Y:S01]  /*3c20*/  SHF.R.U32.HI R9, RZ, 0x8, R9 ;  /* 0x00000008ff097819 */ /* 0x000fe20000011609 */
[--C-:B------:R-:W-:Y:S01]  /*3c30*/  HSET2.LE.AND R143, R117, R162.reuse, PT ;  /* 0x000000a2758f7233 */ /* 0x100fe20003803000 */
[----:B------:R-:W-:Y:S01]  /*3c40*/  LOP3.LUT R141, R141, 0xff, RZ, 0xc0, !PT ;  /* 0x000000ff8d8d7812 */ /* 0x000fe200078ec0ff */
[----:B------:R-:W-:Y:S01]  /*3c50*/  LDSM.16.MT88.4 R136, [R186+0xd000] ;  /* 0x00d00000ba88783b */ /* 0x000fe20000004200 */
[----:B------:R-:W-:Y:S01]  /*3c60*/  PRMT R140, R140, 0x5410, R9 ;  /* 0x000054108c8c7816 */ /* 0x000fe20000000009 */
[----:B------:R-:W4:Y:S01]  /*3c70*/  MUFU.EX2 R2, R2 ;  /* 0x0000000200027308 */ /* 0x000f220000000800 */
[----:B------:R-:W-:Y:S01]  /*3c80*/  PRMT R141, R141, 0x5410, R8 ;  /* 0x000054108d8d7816 */ /* 0x000fe20000000008 */
[C---:B------:R-:W-:Y:S01]  /*3c90*/  HMMA.16816.F32.BF16 R40, R112.reuse, R42, RZ ;  /* 0x0000002a7028723c */ /* 0x040fe200000418ff */
[--C-:B------:R-:W-:Y:S01]  /*3ca0*/  FFMA.FTZ R225, R225, c[0x0][0x23c], -R213.reuse ;  /* 0x00008f00e1e17a23 */ /* 0x100fe200000108d5 */
[--C-:B------:R-:W-:Y:S01]  /*3cb0*/  HSET2.LE.AND R140, R140, R162.reuse, PT ;  /* 0x000000a28c8c7233 */ /* 0x100fe20003803000 */
[--C-:B------:R-:W-:Y:S01]  /*3cc0*/  FFMA.FTZ R223, R223, c[0x0][0x23c], -R213.reuse ;  /* 0x00008f00dfdf7a23 */ /* 0x100fe200000108d5 */
[----:B------:R-:W-:Y:S01]  /*3cd0*/  HSET2.LE.AND R141, R141, R162, PT ;  /* 0x000000a28d8d7233 */ /* 0x000fe20003803000 */
[--C-:B------:R-:W-:Y:S01]  /*3ce0*/  FFMA.FTZ R214, R214, c[0x0][0x23c], -R213.reuse ;  /* 0x00008f00d6d67a23 */ /* 0x100fe200000108d5 */
[----:B------:R-:W-:Y:S01]  /*3cf0*/  MUFU.EX2 R152, R152 ;  /* 0x0000009800987308 */ /* 0x000fe20000000800 */
[----:B------:R-:W-:Y:S01]  /*3d00*/  FFMA.FTZ R212, R212, c[0x0][0x23c], -R213 ;  /* 0x00008f00d4d47a23 */ /* 0x000fe200000108d5 */
[----:B------:R-:W-:Y:S01]  /*3d10*/  HMMA.16816.F32.BF16 R68, R112, R72, RZ ;  /* 0x000000487044723c */ /* 0x000fe200000418ff */
[----:B------:R-:W-:-:S02]  /*3d20*/  FFMA.FTZ R171, R171, c[0x0][0x23c], -R170 ;  /* 0x00008f00abab7a23 */ /* 0x000fc400000108aa */
[--C-:B------:R-:W-:Y:S02]  /*3d30*/  FFMA.FTZ R169, R169, c[0x0][0x23c], -R170.reuse ;  /* 0x00008f00a9a97a23 */ /* 0x100fe400000108aa */
[--C-:B------:R-:W-:Y:S01]  /*3d40*/  FFMA.FTZ R168, R168, c[0x0][0x23c], -R170.reuse ;  /* 0x00008f00a8a87a23 */ /* 0x100fe200000108aa */
[----:B------:R-:W-:Y:S01]  /*3d50*/  MUFU.EX2 R148, R148 ;  /* 0x0000009400947308 */ /* 0x000fe20000000800 */
[----:B----4-:R-:W-:Y:S01]  /*3d60*/  F2FP.BF16.PACK_AB R10, R2, R149 ;  /* 0x00000095020a723e */ /* 0x010fe200000010ff */
[C---:B------:R-:W-:Y:S01]  /*3d70*/  HMMA.16816.F32.BF16 R72, R112.reuse, R74, RZ ;  /* 0x0000004a7048723c */ /* 0x040fe200000418ff */
[----:B------:R-:W-:Y:S02]  /*3d80*/  FFMA.FTZ R167, R167, c[0x0][0x23c], -R170 ;  /* 0x00008f00a7a77a23 */ /* 0x000fe400000108aa */
[----:B------:R-:W-:Y:S01]  /*3d90*/  LOP3.LUT R142, R142, R10, RZ, 0xc0, !PT ;  /* 0x0000000a8e8e7212 */ /* 0x000fe200078ec0ff */
[----:B------:R-:W-:Y:S01]  /*3da0*/  FADD.FTZ R157, R158, R157 ;  /* 0x0000009d9e9d7221 */ /* 0x000fe20000010000 */
[----:B------:R-:W4:Y:S01]  /*3db0*/  LDSM.16.MT88.4 R8, [R185+0xe800] ;  /* 0x00e80000b908783b */ /* 0x000f220000004200 */
[----:B------:R-:W5:Y:S01]  /*3dc0*/  MUFU.EX2 R0, R0 ;  /* 0x0000000000007308 */ /* 0x000f620000000800 */
[----:B------:R-:W-:Y:S01]  /*3dd0*/  FADD.FTZ R155, R155, R161 ;  /* 0x000000a19b9b7221 */ /* 0x000fe20000010000 */
[----:B--2---:R-:W-:Y:S01]  /*3de0*/  HMMA.16816.F32.BF16 R116, R112, R32, RZ ;  /* 0x000000207074723c */ /* 0x004fe200000418ff */
[----:B------:R-:W-:-:S02]  /*3df0*/  FADD.FTZ R156, R156, R157 ;  /* 0x0000009d9c9c7221 */ /* 0x000fc40000010000 */
[----:B------:R-:W-:Y:S02]  /*3e00*/  FADD.FTZ R160, R160, R155 ;  /* 0x0000009ba0a07221 */ /* 0x000fe40000010000 */
[----:B------:R-:W-:Y:S01]  /*3e10*/  FADD.FTZ R156, R151, R156 ;  /* 0x0000009c979c7221 */ /* 0x000fe20000010000 */
[----:B------:R-:W2:Y:S01]  /*3e20*/  MUFU.EX2 R159, R159 ;  /* 0x0000009f009f7308 */ /* 0x000ea20000000800 */
[----:B------:R-:W-:Y:S01]  /*3e30*/  F2FP.BF16.PACK_AB R33, R150, R154 ;  /* 0x0000009a9621723e */ /* 0x000fe200000010ff */
[C---:B------:R-:W-:Y:S01]  /*3e40*/  HMMA.16816.F32.BF16 R60, R112.reuse, R64, RZ ;  /* 0x00000040703c723c */ /* 0x040fe200000418ff */
[----:B------:R-:W-:Y:S02]  /*3e50*/  FADD.FTZ R160, R153, R160 ;  /* 0x000000a099a07221 */ /* 0x000fe40000010000 */
[----:B------:R-:W-:Y:S01]  /*3e60*/  LOP3.LUT R140, R140, R33, RZ, 0xc0, !PT ;  /* 0x000000218c8c7212 */ /* 0x000fe200078ec0ff */
[----:B------:R-:W-:Y:S01]  /*3e70*/  FADD.FTZ R154, R154, R156 ;  /* 0x0000009c9a9a7221 */ /* 0x000fe20000010000 */
[----:B-----5:R-:W-:Y:S01]  /*3e80*/  F2FP.BF16.PACK_AB R147, R0, R148 ;  /* 0x000000940093723e */ /* 0x020fe200000010ff */
[----:B------:R-:W-:Y:S02]  /*3e90*/  MUFU.EX2 R166, R166 ;  /* 0x000000a600a67308 */ /* 0x000fe40000000800 */
[----:B------:R-:W-:Y:S01]  /*3ea0*/  HMMA.16816.F32.BF16 R76, R112, R80, RZ ;  /* 0x00000050704c723c */ /* 0x000fe200000418ff */
[----:B------:R-:W-:Y:S01]  /*3eb0*/  FADD.FTZ R154, R150, R154 ;  /* 0x0000009a969a7221 */ /* 0x000fe20000010000 */
[----:B------:R-:W-:-:S03]  /*3ec0*/  LOP3.LUT R143, R143, R147, RZ, 0xc0, !PT ;  /* 0x000000938f8f7212 */ /* 0x000fc600078ec0ff */
[----:B------:R-:W-:Y:S01]  /*3ed0*/  FADD.FTZ R149, R149, R154 ;  /* 0x0000009a95957221 */ /* 0x000fe20000010000 */
[----:B--2---:R-:W-:Y:S01]  /*3ee0*/  F2FP.BF16.PACK_AB R32, R159, R152 ;  /* 0x000000989f20723e */ /* 0x004fe200000010ff */
[----:B------:R-:W-:Y:S01]  /*3ef0*/  MUFU.EX2 R211, R211 ;  /* 0x000000d300d37308 */ /* 0x000fe20000000800 */
[C---:B------:R-:W-:Y:S01]  /*3f00*/  HMMA.16816.F32.BF16 R84, R112.reuse, R88, RZ ;  /* 0x000000587054723c */ /* 0x040fe200000418ff */
[----:B------:R-:W-:Y:S01]  /*3f10*/  FADD.FTZ R152, R152, R160 ;  /* 0x000000a098987221 */ /* 0x000fe20000010000 */
[----:B------:R-:W-:Y:S01]  /*3f20*/  LOP3.LUT R141, R141, R32, RZ, 0xc0, !PT ;  /* 0x000000208d8d7212 */ /* 0x000fe200078ec0ff */
[----:B------:R-:W-:Y:S02]  /*3f30*/  FADD.FTZ R149, R2, R149 ;  /* 0x0000009502957221 */ /* 0x000fe40000010000 */
[----:B------:R-:W-:Y:S02]  /*3f40*/  FADD.FTZ R152, R159, R152 ;  /* 0x000000989f987221 */ /* 0x000fe40000010000 */
[----:B------:R-:W2:Y:S01]  /*3f50*/  MUFU.EX2 R210, R210 ;  /* 0x000000d200d27308 */ /* 0x000ea20000000800 */
[----:B------:R-:W-:Y:S01]  /*3f60*/  HMMA.16816.F32.BF16 R80, R112, R82, RZ ;  /* 0x000000527050723c */ /* 0x000fe200000418ff */
[----:B------:R-:W-:-:S04]  /*3f70*/  FADD.FTZ R148, R148, R152 ;  /* 0x0000009894947221 */ /* 0x000fc80000010000 */
[----:B------:R-:W-:Y:S02]  /*3f80*/  FADD.FTZ R148, R0, R148 ;  /* 0x0000009400947221 */ /* 0x000fe40000010000 */
[----:B------:R-:W-:Y:S01]  /*3f90*/  MUFU.EX2 R224, R224 ;  /* 0x000000e000e07308 */ /* 0x000fe20000000800 */
[C---:B-1----:R-:W-:Y:S07]  /*3fa0*/  HMMA.16816.F32.BF16 R36, R140.reuse, R4, R36 ;  /* 0x000000048c24723c */ /* 0x042fee0000041824 */
[----:B------:R-:W-:Y:S01]  /*3fb0*/  MUFU.EX2 R215, R215 ;  /* 0x000000d700d77308 */ /* 0x000fe20000000800 */
[C---:B------:R-:W-:Y:S01]  /*3fc0*/  HMMA.16816.F32.BF16 R40, R140.reuse, R6, R40 ;  /* 0x000000068c28723c */ /* 0x040fe20000041828 */
[----:B------:R-:W1:Y:S06]  /*3fd0*/  LDSM.16.MT88.4 R4, [R184+0xe800] ;  /* 0x00e80000b804783b */ /* 0x000e6c0000004200 */
[----:B------:R-:W-:Y:S01]  /*3fe0*/  MUFU.EX2 R225, R225 ;  /* 0x000000e100e17308 */ /* 0x000fe20000000800 */
[C---:B---3--:R-:W-:Y:S07]  /*3ff0*/  HMMA.16816.F32.BF16 R68, R140.reuse, R12, R68 ;  /* 0x0000000c8c44723c */ /* 0x048fee0000041844 */
[----:B------:R-:W-:Y:S01]  /*4000*/  MUFU.EX2 R223, R223 ;  /* 0x000000df00df7308 */ /* 0x000fe20000000800 */
[----:B------:R-:W-:Y:S01]  /*4010*/  HMMA.16816.F32.BF16 R72, R140, R14, R72 ;  /* 0x0000000e8c48723c */ /* 0x000fe20000041848 */
[----:B------:R-:W3:Y:S06]  /*4020*/  LDSM.16.MT88.4 R12, [R188+0x10800] ;  /* 0x01080000bc0c783b */ /* 0x000eec0000004200 */
[----:B------:R-:W-:Y:S01]  /*4030*/  MUFU.EX2 R214, R214 ;  /* 0x000000d600d67308 */ /* 0x000fe20000000800 */
[----:B------:R-:W-:Y:S07]  /*4040*/  HMMA.16816.F32.BF16 R88, R112, R90, RZ ;  /* 0x0000005a7058723c */ /* 0x000fee00000418ff */
[----:B------:R-:W-:Y:S01]  /*4050*/  MUFU.EX2 R212, R212 ;  /* 0x000000d400d47308 */ /* 0x000fe20000000800 */
[----:B------:R-:W-:Y:S07]  /*4060*/  HMMA.16816.F32.BF16 R60, R140, R16, R60 ;  /* 0x000000108c3c723c */ /* 0x000fee000004183c */
[----:B------:R-:W-:Y:S01]  /*4070*/  IMAD.U32 R16, RZ, RZ, UR4 ;  /* 0x00000004ff107e24 */ /* 0x000fe2000f8e00ff */
[----:B------:R-:W-:Y:S01]  /*4080*/  HMMA.16816.F32.BF16 R92, R112, R96, RZ ;  /* 0x00000060705c723c */ /* 0x000fe200000418ff */
[----:B------:R-:W-:Y:S03]  /*4090*/  MUFU.EX2 R171, R171 ;  /* 0x000000ab00ab7308 */ /* 0x000fe60000000800 */
[----:B------:R-:W-:-:S04]  /*40a0*/  LOP3.LUT R163, R163, UR25, R16, 0x96, !PT ;  /* 0x00000019a3a37c12 */ /* 0x000fc8000f8e9610 */
[C---:B----4-:R-:W-:Y:S01]  /*40b0*/  HMMA.16816.F32.BF16 R76, R140.reuse, R8, R76 ;  /* 0x000000088c4c723c */ /* 0x050fe2000004184c */
[----:B------:R-:W-:Y:S01]  /*40c0*/  IMAD.WIDE.U32 R16, R163, -0x326172a9, RZ ;  /* 0xcd9e8d57a3107825 */ /* 0x000fe200078e00ff */
[----:B------:R-:W-:Y:S03]  /*40d0*/  MUFU.EX2 R169, R169 ;  /* 0x000000a900a97308 */ /* 0x000fe60000000800 */
[--C-:B------:R-:W-:Y:S01]  /*40e0*/  FFMA.FTZ R163, R146, c[0x0][0x23c], -R213.reuse ;  /* 0x00008f0092a37a23 */ /* 0x100fe200000108d5 */
[----:B------:R-:W-:Y:S02]  /*40f0*/  LOP3.LUT R164, R17, UR15, R164, 0x96, !PT ;  /* 0x0000000f11a47c12 */ /* 0x000fe4000f8e96a4 */
[C---:B------:R-:W-:Y:S01]  /*4100*/  HMMA.16816.F32.BF16 R80, R140.reuse, R10, R80 ;  /* 0x0000000a8c50723c */ /* 0x040fe20000041850 */
[----:B------:R-:W4:Y:S01]  /*4110*/  LDSM.16.MT88.4 R8, [R186+0x10800] ;  /* 0x01080000ba08783b */ /* 0x000f220000004200 */
[----:B------:R-:W-:Y:S01]  /*4120*/  LOP3.LUT R16, R135, UR13, R16, 0x96, !PT ;  /* 0x0000000d87107c12 */ /* 0x000fe2000f8e9610 */
[----:B------:R-:W-:Y:S01]  /*4130*/  IMAD.WIDE.U32 R164, R164, -0x2daee0ad, RZ ;  /* 0xd2511f53a4a47825 */ /* 0x000fe200078e00ff */
[----:B------:R-:W-:Y:S03]  /*4140*/  MUFU.EX2 R163, R163 ;  /* 0x000000a300a37308 */ /* 0x000fe60000000800 */
[----:B------:R-:W-:Y:S01]  /*4150*/  IMAD.WIDE.U32 R16, R16, -0x2daee0ad, RZ ;  /* 0xd2511f5310107825 */ /* 0x000fe200078e00ff */
[C---:B-1----:R-:W-:Y:S04]  /*4160*/  HMMA.16816.F32.BF16 R84, R140.reuse, R4, R84 ;  /* 0x000000048c54723c */ /* 0x042fe80000041854 */
[----:B------:R-:W-:Y:S01]  /*4170*/  LOP3.LUT R228, R17, UR10, R164, 0x96, !PT ;  /* 0x0000000a11e47c12 */ /* 0x000fe2000f8e96a4 */
[----:B------:R-:W-:Y:S01]  /*4180*/  FFMA.FTZ R164, R145, c[0x0][0x23c], -R213 ;  /* 0x00008f0091a47a23 */ /* 0x000fe200000108d5 */
[----:B------:R-:W-:Y:S02]  /*4190*/  MUFU.EX2 R168, R168 ;  /* 0x000000a800a87308 */ /* 0x000fe40000000800 */
[----:B------:R-:W-:Y:S01]  /*41a0*/  HMMA.16816.F32.BF16 R88, R140, R6, R88 ;  /* 0x000000068c58723c */ /* 0x000fe20000041858 */
[----:B------:R-:W1:Y:S01]  /*41b0*/  LDSM.16.MT88.4 R4, [R185+0x10800] ;  /* 0x01080000b904783b */ /* 0x000e620000004200 */
[----:B------:R-:W-:-:S04]  /*41c0*/  IMAD.WIDE.U32 R228, R228, -0x326172a9, RZ ;  /* 0xcd9e8d57e4e47825 */ /* 0x000fc800078e00ff */
[----:B------:R-:W-:Y:S02]  /*41d0*/  MUFU.EX2 R164, R164 ;  /* 0x000000a400a47308 */ /* 0x000fe40000000800 */
[----:B---3--:R-:W-:Y:S06]  /*41e0*/  HMMA.16816.F32.BF16 R92, R140, R12, R92 ;  /* 0x0000000c8c5c723c */ /* 0x008fec000004185c */
[----:B------:R-:W-:Y:S01]  /*41f0*/  MUFU.EX2 R167, R167 ;  /* 0x000000a700a77308 */ /* 0x000fe20000000800 */
[----:B------:R-:W-:Y:S01]  /*4200*/  LOP3.LUT R12, R165, UR12, R220, 0x96, !PT ;  /* 0x0000000ca50c7c12 */ /* 0x000fe2000f8e96dc */
[----:B------:R-:W-:Y:S01]  /*4210*/  HMMA.16816.F32.BF16 R100, R112, R120, RZ ;  /* 0x000000787064723c */ /* 0x000fe200000418ff */
[----:B------:R-:W-:-:S02]  /*4220*/  FFMA.FTZ R165, R144, c[0x0][0x23c], -R213 ;  /* 0x00008f0090a57a23 */ /* 0x000fc400000108d5 */
[----:B------:R-:W3:Y:S01]  /*4230*/  LDSM.16.MT88.4 R144, [R184+0x10800] ;  /* 0x01080000b890783b */ /* 0x000ee20000004200 */
[----:B------:R-:W-:-:S03]  /*4240*/  IMAD.WIDE.U32 R226, R12, -0x326172a9, RZ ;  /* 0xcd9e8d570ce27825 */ /* 0x000fc600078e00ff */
[----:B------:R-:W5:Y:S01]  /*4250*/  MUFU.EX2 R165, R165 ;  /* 0x000000a500a57308 */ /* 0x000f620000000800 */
[----:B------:R-:W-:Y:S01]  /*4260*/  HMMA.16816.F32.BF16 R104, R112, R108, RZ ;  /* 0x0000006c7068723c */ /* 0x000fe200000418ff */
[----:B------:R-:W-:Y:S02]  /*4270*/  LOP3.LUT R12, R227, UR11, R134, 0x96, !PT ;  /* 0x0000000be30c7c12 */ /* 0x000fe4000f8e9686 */
[----:B------:R-:W-:-:S03]  /*4280*/  LOP3.LUT R226, R229, UR9, R226, 0x96, !PT ;  /* 0x00000009e5e27c12 */ /* 0x000fc6000f8e96e2 */
[----:B------:R-:W-:Y:S02]  /*4290*/  IMAD.WIDE.U32 R12, R12, -0x2daee0ad, RZ ;  /* 0xd2511f530c0c7825 */ /* 0x000fe400078e00ff */
[----:B------:R-:W-:Y:S02]  /*42a0*/  HMMA.16816.F32.BF16 R64, R112, R66, RZ ;  /* 0x000000427040723c */ /* 0x000fe400000418ff */
[----:B------:R-:W-:Y:S01]  /*42b0*/  IMAD.WIDE.U32 R226, R226, -0x2daee0ad, RZ ;  /* 0xd2511f53e2e27825 */ /* 0x000fe200078e00ff */
[----:B------:R-:W-:-:S04]  /*42c0*/  LOP3.LUT R230, R13, UR8, R16, 0x96, !PT ;  /* 0x000000080de67c12 */ /* 0x000fc8000f8e9610 */
[----:B------:R-:W-:Y:S01]  /*42d0*/  LOP3.LUT R17, R227, UR6, R12, 0x96, !PT ;  /* 0x00000006e3117c12 */ /* 0x000fe2000f8e960c */
[----:B------:R-:W-:Y:S01]  /*42e0*/  HMMA.16816.F32.BF16 R108, R112, R110, RZ ;  /* 0x0000006e706c723c */ /* 0x000fe200000418ff */
[----:B------:R-:W-:-:S04]  /*42f0*/  IMAD.WIDE.U32 R230, R230, -0x326172a9, RZ ;  /* 0xcd9e8d57e6e67825 */ /* 0x000fc800078e00ff */
[----:B------:R-:W-:Y:S01]  /*4300*/  IMAD.WIDE.U32 R16, R17, -0x326172a9, RZ ;  /* 0xcd9e8d5711107825 */ /* 0x000fe200078e00ff */
[----:B------:R-:W-:Y:S02]  /*4310*/  LOP3.LUT R228, R231, UR7, R228, 0x96, !PT ;  /* 0x00000007e7e47c12 */ /* 0x000fe4000f8e96e4 */
[----:B------:R-:W-:Y:S03]  /*4320*/  HMMA.16816.F32.BF16 R120, R112, R122, RZ ;  /* 0x0000007a7078723c */ /* 0x000fe600000418ff */
[----:B------:R-:W-:-:S05]  /*4330*/  IMAD.WIDE.U32 R228, R228, -0x2daee0ad, RZ ;  /* 0xd2511f53e4e47825 */ /* 0x000fca00078e00ff */
[----:B------:R-:W-:Y:S01]  /*4340*/  HMMA.16816.F32.BF16 R96, R112, R98, RZ ;  /* 0x000000627060723c */ /* 0x000fe200000418ff */
[----:B------:R-:W-:-:S07]  /*4350*/  LOP3.LUT R226, R229, UR17, R226, 0x96, !PT ;  /* 0x00000011e5e27c12 */ /* 0x000fce000f8e96e2 */
[C---:B----4-:R-:W-:Y:S07]  /*4360*/  HMMA.16816.F32.BF16 R100, R140.reuse, R8, R100 ;  /* 0x000000088c64723c */ /* 0x050fee0000041864 */
[----:B------:R-:W-:Y:S01]  /*4370*/  LOP3.LUT R9, R16, 0xffff, RZ, 0xc0, !PT ;  /* 0x0000ffff10097812 */ /* 0x000fe200078ec0ff */
[----:B-1----:R-:W-:Y:S01]  /*4380*/  HMMA.16816.F32.BF16 R104, R140, R4, R104 ;  /* 0x000000048c68723c */ /* 0x002fe20000041868 */
[----:B------:R-:W-:Y:S02]  /*4390*/  SHF.R.U32.HI R8, RZ, 0x18, R16 ;  /* 0x00000018ff087819 */ /* 0x000fe40000011610 */
[----:B------:R-:W-:-:S04]  /*43a0*/  SHF.R.U32.HI R9, RZ, 0x8, R9 ;  /* 0x00000008ff097819 */ /* 0x000fc80000011609 */
[----:B------:R-:W-:Y:S01]  /*43b0*/  SHF.R.U32.HI R4, RZ, 0x10, R16 ;  /* 0x00000010ff047819 */ /* 0x000fe20000011610 */
[C---:B------:R-:W-:Y:S01]  /*43c0*/  HMMA.16816.F32.BF16 R52, R112.reuse, R56, RZ ;  /* 0x000000387034723c */ /* 0x040fe200000418ff */
[----:B------:R-:W-:Y:S02]  /*43d0*/  LOP3.LUT R5, R16, 0xff, RZ, 0xc0, !PT ;  /* 0x000000ff10057812 */ /* 0x000fe400078ec0ff */
[----:B------:R-:W-:Y:S02]  /*43e0*/  LOP3.LUT R4, R4, 0xff, RZ, 0xc0, !PT ;  /* 0x000000ff04047812 */ /* 0x000fe400078ec0ff */
[----:B------:R-:W-:Y:S02]  /*43f0*/  LOP3.LUT R16, R17, UR16, R230, 0x96, !PT ;  /* 0x0000001011107c12 */ /* 0x000fe4000f8e96e6 */
[----:B------:R-:W-:Y:S01]  /*4400*/  PRMT R5, R5, 0x5410, R9 ;  /* 0x0000541005057816 */ /* 0x000fe20000000009 */
[----:B------:R-:W-:Y:S01]  /*4410*/  HMMA.16816.F32.BF16 R56, R112, R58, RZ ;  /* 0x0000003a7038723c */ /* 0x000fe200000418ff */
[----:B------:R-:W-:-:S02]  /*4420*/  PRMT R4, R4, 0x5410, R8 ;  /* 0x0000541004047816 */ /* 0x000fc40000000008 */
[----:B------:R-:W-:Y:S01]  /*4430*/  SHF.R.U32.HI R17, RZ, 0x10, R16 ;  /* 0x00000010ff117819 */ /* 0x000fe20000011610 */
[--C-:B------:R-:W-:Y:S02]  /*4440*/  HSET2.LE.AND R5, R5, R162.reuse, PT ;  /* 0x000000a205057233 */ /* 0x100fe40003803000 */
[----:B------:R-:W-:Y:S01]  /*4450*/  HSET2.LE.AND R4, R4, R162, PT ;  /* 0x000000a204047233 */ /* 0x000fe20003803000 */
[----:B------:R-:W-:Y:S01]  /*4460*/  LOP3.LUT R17, R17, 0xff, RZ, 0xc0, !PT ;  /* 0x000000ff11117812 */ /* 0x000fe200078ec0ff */
[C---:B------:R-:W-:Y:S07]  /*4470*/  HMMA.16816.F32.BF16 R64, R140.reuse, R18, R64 ;  /* 0x000000128c40723c */ /* 0x040fee0000041840 */
[----:B------:R-:W-:Y:S01]  /*4480*/  LOP3.LUT R18, R16, 0xffff, RZ, 0xc0, !PT ;  /* 0x0000ffff10127812 */ /* 0x000fe200078ec0ff */
[----:B------:R-:W-:Y:S01]  /*4490*/  HMMA.16816.F32.BF16 R108, R140, R6, R108 ;  /* 0x000000068c6c723c */ /* 0x000fe2000004186c */
[----:B--2---:R-:W-:-:S04]  /*44a0*/  F2FP.BF16.PACK_AB R19, R210, R211 ;  /* 0x000000d3d213723e */ /* 0x004fc800000010ff */
[----:B------:R-:W-:Y:S02]  /*44b0*/  LOP3.LUT R19, R4, R19, RZ, 0xc0, !PT ;  /* 0x0000001304137212 */ /* 0x000fe400078ec0ff */
[----:B------:R-:W-:Y:S01]  /*44c0*/  LOP3.LUT R6, R16, 0xff, RZ, 0xc0, !PT ;  /* 0x000000ff10067812 */ /* 0x000fe200078ec0ff */
[----:B------:R-:W-:Y:S01]  /*44d0*/  HMMA.16816.F32.BF16 R120, R140, R10, R120 ;  /* 0x0000000a8c78723c */ /* 0x000fe20000041878 */
[----:B------:R-:W-:Y:S01]  /*44e0*/  SHF.R.U32.HI R7, RZ, 0x18, R16 ;  /* 0x00000018ff077819 */ /* 0x000fe20000011610 */
[----:B------:R-:W1:Y:S01]  /*44f0*/  LDSM.16.MT88.4 R8, [R184+0xd000] ;  /* 0x00d00000b808783b */ /* 0x000e620000004200 */
[----:B------:R-:W-:Y:S02]  /*4500*/  SHF.R.U32.HI R16, RZ, 0x8, R18 ;  /* 0x00000008ff107819 */ /* 0x000fe40000011612 */
[----:B-----5:R-:W-:Y:S02]  /*4510*/  F2FP.BF16.PACK_AB R18, R166, R165 ;  /* 0x000000a5a612723e */ /* 0x020fe400000010ff */
[----:B------:R-:W-:Y:S01]  /*4520*/  PRMT R16, R6, 0x5410, R16 ;  /* 0x0000541006107816 */ /* 0x000fe20000000010 */
[----:B------:R-:W-:Y:S01]  /*4530*/  HMMA.16816.F32.BF16 R128, R112, R124, RZ ;  /* 0x0000007c7080723c */ /* 0x000fe200000418ff */
[----:B------:R-:W-:-:S02]  /*4540*/  PRMT R17, R17, 0x5410, R7 ;  /* 0x0000541011117816 */ /* 0x000fc40000000007 */
[----:B------:R-:W-:Y:S01]  /*4550*/  LOP3.LUT R18, R5, R18, RZ, 0xc0, !PT ;  /* 0x0000001205127212 */ /* 0x000fe200078ec0ff */
[--C-:B------:R-:W-:Y:S01]  /*4560*/  HSET2.LE.AND R16, R16, R162.reuse, PT ;  /* 0x000000a210107233 */ /* 0x100fe20003803000 */
[----:B------:R-:W2:Y:S01]  /*4570*/  LDSM.16.MT88.4 R4, [R185+0xf000] ;  /* 0x00f00000b904783b */ /* 0x000ea20000004200 */
[----:B------:R-:W-:Y:S02]  /*4580*/  HSET2.LE.AND R17, R17, R162, PT ;  /* 0x000000a211117233 */ /* 0x000fe40003803000 */
[----:B------:R-:W-:Y:S08]  /*4590*/  HMMA.16816.F32.BF16 R124, R112, R126, RZ ;  /* 0x0000007e707c723c */ /* 0x000ff000000418ff */
[C---:B------:R-:W-:Y:S01]  /*45a0*/  HMMA.16816.F32.BF16 R96, R140.reuse, R14, R96 ;  /* 0x0000000e8c60723c */ /* 0x040fe20000041860 */
[----:B------:R-:W4:Y:S07]  /*45b0*/  LDSM.16.MT88.4 R12, [R188+0xd000] ;  /* 0x00d00000bc0c783b */ /* 0x000f2e0000004200 */
[C---:B------:R-:W-:Y:S08]  /*45c0*/  HMMA.16816.F32.BF16 R52, R140.reuse, R20, R52 ;  /* 0x000000148c34723c */ /* 0x040ff00000041834 */
[----:B------:R-:W-:Y:S01]  /*45d0*/  HMMA.16816.F32.BF16 R56, R140, R22, R56 ;  /* 0x000000168c38723c */ /* 0x000fe20000041838 */
[----:B------:R-:W-:Y:S07]  /*45e0*/  LDSM.16.MT88.4 R20, [R184+0xf000] ;  /* 0x00f00000b814783b */ /* 0x000fee0000004200 */
[C---:B------:R-:W-:Y:S08]  /*45f0*/  HMMA.16816.F32.BF16 R44, R112.reuse, R48, RZ ;  /* 0x00000030702c723c */ /* 0x040ff000000418ff */
[C---:B------:R-:W-:Y:S08]  /*4600*/  HMMA.16816.F32.BF16 R48, R112.reuse, R50, RZ ;  /* 0x000000327030723c */ /* 0x040ff000000418ff */
[----:B------:R-:W-:Y:S01]  /*4610*/  HMMA.16816.F32.BF16 R112, R112, R34, RZ ;  /* 0x000000227070723c */ /* 0x000fe200000418ff */
[----:B------:R-:W-:Y:S07]  /*4620*/  LDSM.16.MT88.4 R32, [R185+0xd000] ;  /* 0x00d00000b920783b */ /* 0x000fee0000004200 */
[C---:B------:R-:W-:Y:S08]  /*4630*/  HMMA.16816.F32.BF16 R128, R140.reuse, R28, R128 ;  /* 0x0000001c8c80723c */ /* 0x040ff00000041880 */
[C---:B------:R-:W-:Y:S01]  /*4640*/  HMMA.16816.F32.BF16 R124, R140.reuse, R30, R124 ;  /* 0x0000001e8c7c723c */ /* 0x040fe2000004187c */
[----:B------:R-:W-:Y:S07]  /*4650*/  LDSM.16.MT88.4 R28, [R188+0xf000] ;  /* 0x00f00000bc1c783b */ /* 0x000fee0000004200 */
[C---:B---3--:R-:W-:Y:S07]  /*4660*/  HMMA.16816.F32.BF16 R116, R140.reuse, R144, R116 ;  /* 0x000000908c74723c */ /* 0x048fee0000041874 */
[----:B------:R-:W-:Y:S01]  /*4670*/  F2FP.BF16.PACK_AB R145, R164, R163 ;  /* 0x000000a3a491723e */ /* 0x000fe200000010ff */
        /* <DEDUP_REMOVED lines=12> */
[----:B-1----:R-:W-:Y:S01]  /*4740*/  HMMA.16816.F32.BF16 R52, R16, R8, R52 ;  /* 0x000000081034723c */ /* 0x002fe20000041834 */
[----:B------:R-:W-:Y:S02]  /*4750*/  FADD.FTZ R165, R166, R165 ;  /* 0x000000a5a6a57221 */ /* 0x000fe40000010000 */
[----:B------:R-:W-:-:S02]  /*4760*/  FADD.FTZ R211, R210, R211 ;  /* 0x000000d3d2d37221 */ /* 0x000fc40000010000 */
[----:B------:R-:W-:Y:S02]  /*4770*/  FADD.FTZ R165, R225, R165 ;  /* 0x000000a5e1a57221 */ /* 0x000fe40000010000 */
[----:B------:R-:W-:Y:S01]  /*4780*/  FADD.FTZ R211, R171, R211 ;  /* 0x000000d3abd37221 */ /* 0x000fe20000010000 */
[C---:B------:R-:W-:Y:S01]  /*4790*/  HMMA.16816.F32.BF16 R56, R16.reuse, R10, R56 ;  /* 0x0000000a1038723c */ /* 0x040fe20000041838 */
[----:B------:R-:W1:Y:S01]  /*47a0*/  LDSM.16.MT88.4 R8, [R186+0x11000] ;  /* 0x01100000ba08783b */ /* 0x000e620000004200 */
[----:B------:R-:W-:Y:S02]  /*47b0*/  FADD.FTZ R165, R223, R165 ;  /* 0x000000a5dfa57221 */ /* 0x000fe40000010000 */
[----:B------:R-:W-:Y:S02]  /*47c0*/  FADD.FTZ R211, R169, R211 ;  /* 0x000000d3a9d37221 */ /* 0x000fe40000010000 */
[----:B------:R-:W-:Y:S02]  /*47d0*/  FADD.FTZ R165, R214, R165 ;  /* 0x000000a5d6a57221 */ /* 0x000fe40000010000 */
[C---:B--2---:R-:W-:Y:S08]  /*47e0*/  HMMA.16816.F32.BF16 R76, R16.reuse, R4, R76 ;  /* 0x00000004104c723c */ /* 0x044ff0000004184c */
[----:B------:R-:W-:Y:S01]  /*47f0*/  HMMA.16816.F32.BF16 R80, R16, R6, R80 ;  /* 0x000000061050723c */ /* 0x000fe20000041850 */
[----:B------:R-:W2:Y:S07]  /*4800*/  LDSM.16.MT88.4 R4, [R185+0x11000] ;  /* 0x01100000b904783b */ /* 0x000eae0000004200 */
[----:B------:R-:W-:Y:S01]  /*4810*/  HMMA.16816.F32.BF16 R112, R140, R146, R112 ;  /* 0x000000928c70723c */ /* 0x000fe20000041870 */
[----:B------:R-:W-:Y:S04]  /*4820*/  LDSM.16.MT88.4 R144, [R184+0x11000] ;  /* 0x01100000b890783b */ /* 0x000fe80000004200 */
[----:B------:R-:W-:Y:S03]  /*4830*/  LDSM.16.MT88.4 R140, [R186+0xd800] ;  /* 0x00d80000ba8c783b */ /* 0x000fe60000004200 */
[C---:B----4-:R-:W-:Y:S08]  /*4840*/  HMMA.16816.F32.BF16 R128, R16.reuse, R12, R128 ;  /* 0x0000000c1080723c */ /* 0x050ff00000041880 */
[C---:B------:R-:W-:Y:S01]  /*4850*/  HMMA.16816.F32.BF16 R124, R16.reuse, R14, R124 ;  /* 0x0000000e107c723c */ /* 0x040fe2000004187c */
[----:B------:R-:W3:Y:S07]  /*4860*/  LDSM.16.MT88.4 R12, [R188+0x11000] ;  /* 0x01100000bc0c783b */ /* 0x000eee0000004200 */
[C---:B-1----:R-:W-:Y:S07]  /*4870*/  HMMA.16816.F32.BF16 R100, R16.reuse, R8, R100 ;  /* 0x000000081064723c */ /* 0x042fee0000041864 */
[----:B------:R-:W-:Y:S01]  /*4880*/  LOP3.LUT R8, R228, 0xffff, RZ, 0xc0, !PT ;  /* 0x0000ffffe4087812 */ /* 0x000fe200078ec0ff */
[----:B------:R-:W-:Y:S01]  /*4890*/  HMMA.16816.F32.BF16 R120, R16, R10, R120 ;  /* 0x0000000a1078723c */ /* 0x000fe20000041878 */
[----:B------:R-:W-:-:S02]  /*48a0*/  SHF.R.U32.HI R9, RZ, 0x10, R228 ;  /* 0x00000010ff097819 */ /* 0x000fc400000116e4 */
[----:B------:R-:W-:Y:S02]  /*48b0*/  SHF.R.U32.HI R8, RZ, 0x8, R8 ;  /* 0x00000008ff087819 */ /* 0x000fe40000011608 */
[----:B------:R-:W-:Y:S02]  /*48c0*/  LOP3.LUT R9, R9, 0xff, RZ, 0xc0, !PT ;  /* 0x000000ff09097812 */ /* 0x000fe400078ec0ff */
[----:B------:R-:W-:Y:S01]  /*48d0*/  LOP3.LUT R10, R226, 0xffff, RZ, 0xc0, !PT ;  /* 0x0000ffffe20a7812 */ /* 0x000fe200078ec0ff */
[----:B------:R-:W-:Y:S01]  /*48e0*/  HMMA.16816.F32.BF16 R84, R16, R20, R84 ;  /* 0x000000141054723c */ /* 0x000fe20000041854 */
[----:B------:R-:W-:Y:S02]  /*48f0*/  SHF.R.U32.HI R11, RZ, 0x10, R226 ;  /* 0x00000010ff0b7819 */ /* 0x000fe400000116e2 */
[----:B------:R-:W-:Y:S02]  /*4900*/  SHF.R.U32.HI R10, RZ, 0x8, R10 ;  /* 0x00000008ff0a7819 */ /* 0x000fe4000001160a */
[----:B------:R-:W-:-:S02]  /*4910*/  LOP3.LUT R11, R11, 0xff, RZ, 0xc0, !PT ;  /* 0x000000ff0b0b7812 */ /* 0x000fc400078ec0ff */
[----:B------:R-:W-:Y:S01]  /*4920*/  LOP3.LUT R21, R228, 0xff, RZ, 0xc0, !PT ;  /* 0x000000ffe4157812 */ /* 0x000fe200078ec0ff */
[C---:B--2---:R-:W-:Y:S01]  /*4930*/  HMMA.16816.F32.BF16 R104, R16.reuse, R4, R104 ;  /* 0x000000041068723c */ /* 0x044fe20000041868 */
[----:B------:R-:W-:Y:S02]  /*4940*/  SHF.R.U32.HI R20, RZ, 0x18, R228 ;  /* 0x00000018ff147819 */ /* 0x000fe400000116e4 */
[----:B------:R-:W-:Y:S02]  /*4950*/  PRMT R21, R21, 0x5410, R8 ;  /* 0x0000541015157816 */ /* 0x000fe40000000008 */
[----:B------:R-:W-:Y:S02]  /*4960*/  PRMT R20, R9, 0x5410, R20 ;  /* 0x0000541009147816 */ /* 0x000fe40000000014 */
[----:B------:R-:W-:Y:S01]  /*4970*/  LOP3.LUT R5, R226, 0xff, RZ, 0xc0, !PT ;  /* 0x000000ffe2057812 */ /* 0x000fe200078ec0ff */
[----:B------:R-:W-:Y:S01]  /*4980*/  HMMA.16816.F32.BF16 R36, R16, R136, R36 ;  /* 0x000000881024723c */ /* 0x000fe20000041824 */
[----:B------:R-:W-:-:S02]  /*4990*/  SHF.R.U32.HI R4, RZ, 0x18, R226 ;  /* 0x00000018ff047819 */ /* 0x000fc400000116e2 */
[----:B------:R-:W-:Y:S02]  /*49a0*/  PRMT R5, R5, 0x5410, R10 ;  /* 0x0000541005057816 */ /* 0x000fe4000000000a */
[----:B------:R-:W-:Y:S02]  /*49b0*/  PRMT R4, R11, 0x5410, R4 ;  /* 0x000054100b047816 */ /* 0x000fe40000000004 */
[----:B------:R-:W-:Y:S01]  /*49c0*/  LDSM.16.MT88.4 R8, [R188+0xf800] ;  /* 0x00f80000bc08783b */ /* 0x000fe20000004200 */
[C---:B------:R-:W-:Y:S01]  /*49d0*/  HMMA.16816.F32.BF16 R40, R16.reuse, R138, R40 ;  /* 0x0000008a1028723c */ /* 0x040fe20000041828 */
[--C-:B------:R-:W-:Y:S02]  /*49e0*/  HSET2.LE.AND R5, R5, R162.reuse, PT ;  /* 0x000000a205057233 */ /* 0x100fe40003803000 */
[----:B------:R-:W-:Y:S05]  /*49f0*/  LDSM.16.MT88.4 R136, [R185+0xd800] ;  /* 0x00d80000b988783b */ /* 0x000fea0000004200 */
        /* <DEDUP_REMOVED lines=19> */
[----:B------:R-:W-:-:S02]  /*4b30*/  F2FP.BF16.PACK_AB R4, R223, R225 ;  /* 0x000000e1df04723e */ /* 0x000fc400000010ff */
[----:B------:R-:W-:Y:S02]  /*4b40*/  F2FP.BF16.PACK_AB R21, R212, R214 ;  /* 0x000000d6d415723e */ /* 0x000fe400000010ff */
[----:B------:R-:W-:Y:S01]  /*4b50*/  HMMA.16816.F32.BF16 R112, R16, R146, R112 ;  /* 0x000000921070723c */ /* 0x000fe20000041870 */
[----:B------:R-:W2:Y:S01]  /*4b60*/  LDSM.16.MT88.4 R16, [R188+0x11800] ;  /* 0x01180000bc10783b */ /* 0x000ea20000004200 */
[----:B------:R-:W-:Y:S01]  /*4b70*/  F2FP.BF16.PACK_AB R144, R167, R168 ;  /* 0x000000a8a790723e */ /* 0x000fe200000010ff */
[----:B------:R-:W-:Y:S01]  /*4b80*/  FADD.FTZ R168, R168, R211 ;  /* 0x000000d3a8a87221 */ /* 0x000fe20000010000 */
[----:B------:R-:W-:Y:S01]  /*4b90*/  LOP3.LUT R4, R5, R4, RZ, 0xc0, !PT ;  /* 0x0000000405047212 */ /* 0x000fe200078ec0ff */
[----:B------:R-:W-:Y:S01]  /*4ba0*/  FADD.FTZ R211, R212, R165 ;  /* 0x000000a5d4d37221 */ /* 0x000fe20000010000 */
[----:B------:R-:W-:Y:S01]  /*4bb0*/  LOP3.LUT R5, R162, R20, RZ, 0xc0, !PT ;  /* 0x00000014a2057212 */ /* 0x000fe200078ec0ff */
[----:B------:R-:W-:Y:S01]  /*4bc0*/  FADD.FTZ R210, R167, R168 ;  /* 0x000000a8a7d27221 */ /* 0x000fe20000010000 */
[----:B------:R-:W-:-:S02]  /*4bd0*/  LOP3.LUT R6, R6, R21, RZ, 0xc0, !PT ;  /* 0x0000001506067212 */ /* 0x000fc400078ec0ff */
        /* <DEDUP_REMOVED lines=30> */
[----:B------:R-:W-:Y:S01]  /*4dc0*/  UIADD3 UR26, UR21, -0x2, URZ ;  /* 0xfffffffe151a7890 */ /* 0x000fe2000fffe03f */
[----:B------:R-:W-:-:S04]  /*4dd0*/  DEPBAR.LE SB0, 0x0 ;  /* 0x000080000000791a */ /* 0x000fc80000000000 */
[----:B------:R-:W-:Y:S02]  /*4de0*/  USHF.R.S32.HI UR27, URZ, 0x1f, UR26 ;  /* 0x0000001f3f1b7899 */ /* 0x000fe4000801141a */
[----:B------:R-:W-:Y:S02]  /*4df0*/  ULDC.64 UR4, c[0x0][0x1a0] ;  /* 0x0000680000047ab9 */ /* 0x000fe40000000a00 */
[----:B------:R-:W-:Y:S02]  /*4e00*/  UIMAD UR27, UR27, UR4, URZ ;  /* 0x000000041b1b72a4 */ /* 0x000fe4000f8e023f */
[----:B------:R-:W-:Y:S02]  /*4e10*/  UIMAD.WIDE.U32 UR28, UR26, UR4, URZ ;  /* 0x000000041a1c72a5 */ /* 0x000fe4000f8e003f */
[----:B------:R-:W-:Y:S02]  /*4e20*/  UIMAD UR27, UR26, UR5, UR27 ;  /* 0x000000051a1b72a4 */ /* 0x000fe4000f8e021b */
[----:B------:R-:W-:-:S02]  /*4e30*/  UISETP.NE.AND UP0, UPT, UR21, 0x2, UPT ;  /* 0x000000021500788c */ /* 0x000fc4000bf05270 */
[----:B------:R-:W-:Y:S01]  /*4e40*/  UIADD3 UR27, UR29, UR27, URZ ;  /* 0x0000001b1d1b7290 */ /* 0x000fe2000fffe03f */
[----:B------:R-:W-:Y:S02]  /*4e50*/  IMAD.U32 R6, RZ, RZ, UR28 ;  /* 0x0000001cff067e24 */ /* 0x000fe4000f8e00ff */
[----:B------:R-:W-:-:S03]  /*4e60*/  IMAD.U32 R7, RZ, RZ, UR29 ;  /* 0x0000001dff077e24 */ /* 0x000fc6000f8e00ff */
[----:B------:R-:W-:Y:S01]  /*4e70*/  IMAD.U32 R0, RZ, RZ, UR27 ;  /* 0x0000001bff007e24 */ /* 0x000fe2000f8e00ff */
[----:B------:R-:W-:Y:S01]  /*4e80*/  BAR.SYNC.DEFER_BLOCKING 0x0 ;  /* 0x0000000000007b1d */ /* 0x000fe20000010000 */
[----:B------:R-:W-:Y:S01]  /*4e90*/  LEA R2, P0, R6, R218, 0x6 ;  /* 0x000000da06027211 */ /* 0x000fe200078030ff */
[----:B------:R-:W-:Y:S02]  /*4ea0*/  USHF.L.U32 UR27, UR4, 0x5, URZ ;  /* 0x00000005041b7899 */ /* 0x000fe4000800063f */
[----:B------:R-:W-:Y:S01]  /*4eb0*/  USHF.L.U64.HI UR4, UR4, 0x5, UR5 ;  /* 0x0000000504047899 */ /* 0x000fe20008010205 */
[----:B------:R-:W-:Y:S02]  /*4ec0*/  LEA R4, P1, R2, c[0x0][0x170], 0x1 ;  /* 0x00005c0002047a11 */ /* 0x000fe400078208ff */
[----:B------:R-:W-:Y:S02]  /*4ed0*/  LEA.HI.X R0, R6, R201, R0, 0x6, P0 ;  /* 0x000000c906007211 */ /* 0x000fe400000f3400 */
[----:B------:R-:W-:-:S02]  /*4ee0*/  IADD3 R6, P0, R4, UR27, RZ ;  /* 0x0000001b04067c10 */ /* 0x000fc4000ff1e0ff */
[----:B------:R-:W-:Y:S01]  /*4ef0*/  LEA.HI.X R5, R2, c[0x0][0x174], R0, 0x1, P1 ;  /* 0x00005d0002057a11 */ /* 0x000fe200008f0c00 */
[----:B------:R-:W-:Y:S01]  /*4f00*/  IMAD.U32 R0, RZ, RZ, UR26 ;  /* 0x0000001aff007e24 */ /* 0x000fe2000f8e00ff */
[----:B------:R-:W-:Y:S02]  /*4f10*/  IADD3 R10, P1, R6, UR27, RZ ;  /* 0x0000001b060a7c10 */ /* 0x000fe4000ff3e0ff */
[----:B------:R-:W-:Y:S01]  /*4f20*/  IADD3.X R7, R5, UR4, RZ, P0, !PT ;  /* 0x0000000405077c10 */ /* 0x000fe200087fe4ff */
[----:B------:R-:W-:Y:S01]  /*4f30*/  IMAD R222, R0, 0x40, R222 ;  /* 0x0000004000de7824 */ /* 0x000fe200078e02de */
[----:B------:R-:W-:Y:S02]  /*4f40*/  IADD3 R8, P0, R10, UR27, RZ ;  /* 0x0000001b0a087c10 */ /* 0x000fe4000ff1e0ff */
[----:B------:R-:W-:Y:S02]  /*4f50*/  IADD3.X R11, R7, UR4, RZ, P1, !PT ;  /* 0x00000004070b7c10 */ /* 0x000fe40008ffe4ff */
[----:B------:R-:W-:-:S02]  /*4f60*/  IADD3 R0, R222, 0x1, RZ ;  /* 0x00000001de007810 */ /* 0x000fc40007ffe0ff */
[----:B------:R-:W-:Y:S01]  /*4f70*/  IADD3.X R9, R11, UR4, RZ, P0, !PT ;  /* 0x000000040b097c10 */ /* 0x000fe200087fe4ff */
[----:B------:R-:W-:Y:S01]  /*4f80*/  @!PT LDS RZ, [RZ] ;  /* 0x00000000fffff984 */ /* 0x000fe20000000800 */
[----:B------:R-:W-:Y:S01]  /*4f90*/  @!PT LDS RZ, [RZ] ;  /* 0x00000000fffff984 */ /* 0x000fe20000000800 */
[----:B------:R-:W-:Y:S01]  /*4fa0*/  @!PT LDS RZ, [RZ] ;  /* 0x00000000fffff984 */ /* 0x000fe20000000800 */
[----:B------:R1:W-:Y:S01]  /*4fb0*/  LDGSTS.E.BYPASS.LTC128B.128 [R197+0xc000], [R4.64] ;  /* 0x0c00000004c57fae */ /* 0x0003e2000b901d56 */
[----:B------:R-:W-:Y:S02]  /*4fc0*/  IADD3 R2, R222, 0x8, RZ ;  /* 0x00000008de027810 */ /* 0x000fe40007ffe0ff */
[C---:B------:R-:W-:Y:S01]  /*4fd0*/  ISETP.GE.AND P6, PT, R0.reuse, R205, PT ;  /* 0x000000cd0000720c */ /* 0x040fe20003fc6270 */
[----:B------:R1:W-:Y:S01]  /*4fe0*/  LDGSTS.E.BYPASS.LTC128B.128 [R197+0xe000], [R4.64+0x80] ;  /* 0x0e00008004c57fae */ /* 0x0003e2000b901d56 */
[----:B------:R-:W-:Y:S02]  /*4ff0*/  ISETP.GE.AND P4, PT, R0, R133, PT ;  /* 0x000000850000720c */ /* 0x000fe40003f86270 */
[----:B------:R-:W-:Y:S01]  /*5000*/  IADD3 R0, R222, 0x9, RZ ;  /* 0x00000009de007810 */ /* 0x000fe20007ffe0ff */
[----:B------:R1:W-:Y:S01]  /*5010*/  LDGSTS.E.BYPASS.LTC128B.128 [R197+0x10000], [R4.64+0x100] ;  /* 0x1000010004c57fae */ /* 0x0003e2000b901d56 */
[----:B------:R-:W-:-:S02]  /*5020*/  ISETP.GE.AND P2, PT, R2, R205, PT ;  /* 0x000000cd0200720c */ /* 0x000fc40003f46270 */
[C---:B------:R-:W-:Y:S01]  /*5030*/  ISETP.GE.AND P1, PT, R0.reuse, R205, PT ;  /* 0x000000cd0000720c */ /* 0x040fe20003f26270 */
[----:B------:R1:W-:Y:S01]  /*5040*/  LDGSTS.E.BYPASS.LTC128B.128 [R197+0xc800], [R6.64] ;  /* 0x0c80000006c57fae */ /* 0x0003e2000b901d56 */
[-C--:B------:R-:W-:Y:S02]  /*5050*/  ISETP.GE.AND P3, PT, R0, R133.reuse, PT ;  /* 0x000000850000720c */ /* 0x080fe40003f66270 */
[----:B------:R-:W-:Y:S01]  /*5060*/  ISETP.GE.AND P5, PT, R2, R133, PT ;  /* 0x000000850200720c */ /* 0x000fe20003fa6270 */
[----:B------:R1:W-:Y:S01]  /*5070*/  LDGSTS.E.BYPASS.LTC128B.128 [R197+0xe800], [R6.64+0x80] ;  /* 0x0e80008006c57fae */ /* 0x0003e2000b901d56 */
[----:B------:R-:W-:-:S03]  /*5080*/  IADD3 R2, R222, 0x11, RZ ;  /* 0x00000011de027810 */ /* 0x000fc60007ffe0ff */
[----:B------:R1:W-:Y:S04]  /*5090*/  LDGSTS.E.BYPASS.LTC128B.128 [R197+0x10800], [R6.64+0x100] ;  /* 0x1080010006c57fae */ /* 0x0003e8000b901d56 */
        /* <DEDUP_REMOVED lines=10> */
[----:B------:R-:W4:Y:S04]  /*5140*/  LDSM.16.M88.4 R12, [R193+0x7800] ;  /* 0x00780000c10c783b */ /* 0x000f280000000200 */
[----:B------:R-:W-:Y:S04]  /*5150*/  LDSM.16.M88.4 R152, [R192] ;  /* 0x00000000c098783b */ /* 0x000fe80000000200 */
[----:B--2---:R-:W2:Y:S04]  /*5160*/  LDSM.16.M88.4 R8, [R191] ;  /* 0x00000000bf08783b */ /* 0x004ea80000000200 */
[----:B------:R-:W2:Y:S04]  /*5170*/  LDSM.16.M88.4 R144, [R183] ;  /* 0x00000000b790783b */ /* 0x000ea80000000200 */
[----:B-1----:R-:W1:Y:S04]  /*5180*/  LDSM.16.M88.4 R4, [R182] ;  /* 0x00000000b604783b */ /* 0x002e680000000200 */
        /* <DEDUP_REMOVED lines=12> */
[C---:B------:R-:W-:Y:S08]  /*5250*/  HMMA.16816.F32.BF16 R16, R164.reuse, R12, RZ ;  /* 0x0000000ca410723c */ /* 0x040ff000000418ff */
[----:B------:R-:W-:Y:S01]  /*5260*/  HMMA.16816.F32.BF16 R164, R164, R14, RZ ;  /* 0x0000000ea4a4723c */ /* 0x000fe200000418ff */
[----:B------:R-:W-:Y:S07]  /*5270*/  LDSM.16.M88.4 R12, [R187+0x6000] ;  /* 0x00600000bb0c783b */ /* 0x000fee0000000200 */
[C---:B--2---:R-:W-:Y:S08]  /*5280*/  HMMA.16816.F32.BF16 R140, R152.reuse, R8, R140 ;  /* 0x00000008988c723c */ /* 0x044ff0000004188c */
[C---:B------:R-:W-:Y:S01]  /*5290*/  HMMA.16816.F32.BF16 R136, R152.reuse, R10, R136 ;  /* 0x0000000a9888723c */ /* 0x040fe20000041888 */
[----:B------:R-:W2:Y:S07]  /*52a0*/  LDSM.16.M88.4 R8, [R190] ;  /* 0x00000000be08783b */ /* 0x000eae0000000200 */
[C---:B------:R-:W-:Y:S08]  /*52b0*/  HMMA.16816.F32.BF16 R32, R152.reuse, R144, R32 ;  /* 0x000000909820723c */ /* 0x040ff00000041820 */
[C---:B------:R-:W-:Y:S01]  /*52c0*/  HMMA.16816.F32.BF16 R28, R152.reuse, R146, R28 ;  /* 0x00000092981c723c */ /* 0x040fe2000004181c */
[----:B------:R-:W-:Y:S07]  /*52d0*/  LDSM.16.M88.4 R144, [R180] ;  /* 0x00000000b490783b */ /* 0x000fee0000000200 */
[C---:B-1----:R-:W-:Y:S08]  /*52e0*/  HMMA.16816.F32.BF16 R24, R152.reuse, R4, R24 ;  /* 0x000000049818723c */ /* 0x042ff00000041818 */
[C---:B------:R-:W-:Y:S01]  /*52f0*/  HMMA.16816.F32.BF16 R20, R152.reuse, R6, R20 ;  /* 0x000000069814723c */ /* 0x040fe20000041814 */
[----:B------:R-:W1:Y:S07]  /*5300*/  LDSM.16.M88.4 R4, [R189] ;  /* 0x00000000bd04783b */ /* 0x000e6e0000000200 */
[C---:B------:R-:W-:Y:S08]  /*5310*/  HMMA.16816.F32.BF16 R16, R152.reuse, R156, R16 ;  /* 0x0000009c9810723c */ /* 0x040ff00000041810 */
[----:B------:R-:W-:Y:S01]  /*5320*/  HMMA.16816.F32.BF16 R164, R152, R158, R164 ;  /* 0x0000009e98a4723c */ /* 0x000fe200000418a4 */
[----:B------:R-:W3:Y:S04]  /*5330*/  LDSM.16.M88.4 R156, [R180+0x800] ;  /* 0x00080000b49c783b */ /* 0x000ee80000000200 */
[----:B------:R-:W4:Y:S03]  /*5340*/  LDSM.16.M88.4 R152, [R180+0x1000] ;  /* 0x00100000b498783b */ /* 0x000f260000000200 */
        /* <DEDUP_REMOVED lines=13> */
[C---:B-1----:R-:W-:Y:S08]  /*5420*/  HMMA.16816.F32.BF16 R140, R4.reuse, R144, R140 ;  /* 0x00000090048c723c */ /* 0x042ff0000004188c */
[C---:B------:R-:W-:Y:S01]  /*5430*/  HMMA.16816.F32.BF16 R136, R4.reuse, R146, R136 ;  /* 0x000000920488723c */ /* 0x040fe20000041888 */
[----:B------:R-:W1:Y:S07]  /*5440*/  LDSM.16.M88.4 R144, [R193+0x9000] ;  /* 0x00900000c190783b */ /* 0x000e6e0000000200 */
[C---:B---3--:R-:W-:Y:S08]  /*5450*/  HMMA.16816.F32.BF16 R32, R4.reuse, R156, R32 ;  /* 0x0000009c0420723c */ /* 0x048ff00000041820 */
[C---:B------:R-:W-:Y:S01]  /*5460*/  HMMA.16816.F32.BF16 R28, R4.reuse, R158, R28 ;  /* 0x0000009e041c723c */ /* 0x040fe2000004181c */
[----:B------:R-:W3:Y:S07]  /*5470*/  LDSM.16.M88.4 R156, [R193+0x9800] ;  /* 0x00980000c19c783b */ /* 0x000eee0000000200 */
[C---:B----4-:R-:W-:Y:S08]  /*5480*/  HMMA.16816.F32.BF16 R24, R4.reuse, R152, R24 ;  /* 0x000000980418723c */ /* 0x050ff00000041818 */
[C---:B------:R-:W-:Y:S01]  /*5490*/  HMMA.16816.F32.BF16 R20, R4.reuse, R154, R20 ;  /* 0x0000009a0414723c */ /* 0x040fe20000041814 */
[----:B------:R-:W-:Y:S07]  /*54a0*/  LDSM.16.M88.4 R152, [R179] ;  /* 0x00000000b398783b */ /* 0x000fee0000000200 */
[C---:B--2---:R-:W-:Y:S08]  /*54b0*/  HMMA.16816.F32.BF16 R16, R4.reuse, R12, R16 ;  /* 0x0000000c0410723c */ /* 0x044ff00000041810 */
[----:B------:R-:W-:Y:S01]  /*54c0*/  HMMA.16816.F32.BF16 R164, R4, R14, R164 ;  /* 0x0000000e04a4723c */ /* 0x000fe200000418a4 */
[----:B------:R-:W-:Y:S04]  /*54d0*/  LDSM.16.M88.4 R12, [R192+0x2000] ;  /* 0x00200000c00c783b */ /* 0x000fe80000000200 */
[----:B------:R-:W2:Y:S03]  /*54e0*/  LDSM.16.M88.4 R4, [R178] ;  /* 0x00000000b204783b */ /* 0x000ea60000000200 */
[C---:B-----5:R-:W-:Y:S08]  /*54f0*/  HMMA.16816.F32.BF16 R32, R8.reuse, R148, R32 ;  /* 0x000000940820723c */ /* 0x060ff00000041820 */
[C---:B------:R-:W-:Y:S01]  /*5500*/  HMMA.16816.F32.BF16 R28, R8.reuse, R150, R28 ;  /* 0x00000096081c723c */ /* 0x040fe2000004181c */
[----:B------:R-:W4:Y:S07]  /*5510*/  LDSM.16.M88.4 R148, [R176] ;  /* 0x00000000b094783b */ /* 0x000f2e0000000200 */
[C---:B------:R-:W-:Y:S08]  /*5520*/  HMMA.16816.F32.BF16 R136, R8.reuse, R162, R136 ;  /* 0x000000a20888723c */ /* 0x040ff00000041888 */
[C---:B------:R-:W-:Y:S01]  /*5530*/  HMMA.16816.F32.BF16 R140, R8.reuse, R160, R140 ;  /* 0x000000a0088c723c */ /* 0x040fe2000004188c */
[----:B------:R-:W-:Y:S07]  /*5540*/  LDSM.16.M88.4 R160, [R187+0x9000] ;  /* 0x00900000bba0783b */ /* 0x000fee0000000200 */
[C---:B-1----:R-:W-:Y:S08]  /*5550*/  HMMA.16816.F32.BF16 R24, R8.reuse, R144, R24 ;  /* 0x000000900818723c */ /* 0x042ff00000041818 */
[C---:B------:R-:W-:Y:S01]  /*5560*/  HMMA.16816.F32.BF16 R20, R8.reuse, R146, R20 ;  /* 0x000000920814723c */ /* 0x040fe20000041814 */
[----:B------:R-:W-:Y:S07]  /*5570*/  LDSM.16.M88.4 R144, [R190+0x2000] ;  /* 0x00200000be90783b */ /* 0x000fee0000000200 */
[C---:B---3--:R-:W-:Y:S08]  /*5580*/  HMMA.16816.F32.BF16 R16, R8.reuse, R156, R16 ;  /* 0x0000009c0810723c */ /* 0x048ff00000041810 */
[----:B------:R-:W-:Y:S01]  /*5590*/  HMMA.16816.F32.BF16 R164, R8, R158, R164 ;  /* 0x0000009e08a4723c */ /* 0x000fe200000418a4 */
[----:B------:R-:W1:Y:S04]  /*55a0*/  LDSM.16.M88.4 R8, [R187+0x8800] ;  /* 0x00880000bb08783b */ /* 0x000e680000000200 */
[----:B------:R-:W3:Y:S03]  /*55b0*/  LDSM.16.M88.4 R156, [R187+0x9800] ;  /* 0x00980000bb9c783b */ /* 0x000ee60000000200 */
[C---:B--2---:R-:W-:Y:S08]  /*55c0*/  HMMA.16816.F32.BF16 R32, R12.reuse, R4, R32 ;  /* 0x000000040c20723c */ /* 0x044ff00000041820 */
[C---:B------:R-:W-:Y:S01]  /*55d0*/  HMMA.16816.F32.BF16 R28, R12.reuse, R6, R28 ;  /* 0x000000060c1c723c */ /* 0x040fe2000004181c */
[----:B------:R-:W-:Y:S07]  /*55e0*/  LDSM.16.M88.4 R4, [R189+0x2000] ;  /* 0x00200000bd04783b */ /* 0x000fee0000000200 */
[C---:B------:R-:W-:Y:S08]  /*55f0*/  HMMA.16816.F32.BF16 R136, R12.reuse, R154, R136 ;  /* 0x0000009a0c88723c */ /* 0x040ff00000041888 */
[C---:B------:R-:W-:Y:S01]  /*5600*/  HMMA.16816.F32.BF16 R140, R12.reuse, R152, R140 ;  /* 0x000000980c8c723c */ /* 0x040fe2000004188c */
[----:B------:R-:W2:Y:S07]  /*5610*/  LDSM.16.M88.4 R152, [R180+0x2000] ;  /* 0x00200000b498783b */ /* 0x000eae0000000200 */
[C---:B------:R-:W-:Y:S08]  /*5620*/  HMMA.16816.F32.BF16 R24, R12.reuse, R212, R24 ;  /* 0x000000d40c18723c */ /* 0x040ff00000041818 */
[C---:B------:R-:W-:Y:S01]  /*5630*/  HMMA.16816.F32.BF16 R20, R12.reuse, R214, R20 ;  /* 0x000000d60c14723c */ /* 0x040fe20000041814 */
[----:B------:R-:W-:Y:S07]  /*5640*/  LDSM.16.M88.4 R212, [R172] ;  /* 0x00000000acd4783b */ /* 0x000fee0000000200 */
[C---:B----4-:R-:W-:Y:S08]  /*5650*/  HMMA.16816.F32.BF16 R16, R12.reuse, R148, R16 ;  /* 0x000000940c10723c */ /* 0x050ff00000041810 */
[----:B------:R-:W-:Y:S01]  /*5660*/  HMMA.16816.F32.BF16 R164, R12, R150, R164 ;  /* 0x000000960ca4723c */ /* 0x000fe200000418a4 */
[----:B------:R-:W4:Y:S04]  /*5670*/  LDSM.16.M88.4 R148, [R180+0x2800] ;  /* 0x00280000b494783b */ /* 0x000f280000000200 */
[----:B------:R-:W5:Y:S03]  /*5680*/  LDSM.16.M88.4 R12, [R180+0x3000] ;  /* 0x00300000b40c783b */ /* 0x000f660000000200 */
        /* <DEDUP_REMOVED lines=12> */
[----:B------:R-:W1:Y:S03]  /*5750*/  LDSM.16.M88.4 R156, [R193+0xa800] ;  /* 0x00a80000c19c783b */ /* 0x000e660000000200 */
[C---:B--2---:R-:W-:Y:S08]  /*5760*/  HMMA.16816.F32.BF16 R136, R4.reuse, R154, R136 ;  /* 0x0000009a0488723c */ /* 0x044ff00000041888 */
[C---:B------:R-:W-:Y:S01]  /*5770*/  HMMA.16816.F32.BF16 R140, R4.reuse, R152, R140 ;  /* 0x00000098048c723c */ /* 0x040fe2000004188c */
[----:B------:R-:W-:Y:S07]  /*5780*/  LDSM.16.M88.4 R152, [R193+0xb000] ;  /* 0x00b00000c198783b */ /* 0x000fee0000000200 */
[C---:B----4-:R-:W-:Y:S08]  /*5790*/  HMMA.16816.F32.BF16 R32, R4.reuse, R148, R32 ;  /* 0x000000940420723c */ /* 0x050ff00000041820 */
[C---:B------:R-:W-:Y:S01]  /*57a0*/  HMMA.16816.F32.BF16 R28, R4.reuse, R150, R28 ;  /* 0x00000096041c723c */ /* 0x040fe2000004181c */
[----:B------:R-:W-:Y:S07]  /*57b0*/  LDSM.16.M88.4 R148, [R193+0xb800] ;  /* 0x00b80000c194783b */ /* 0x000fee0000000200 */
[C---:B-----5:R-:W-:Y:S08]  /*57c0*/  HMMA.16816.F32.BF16 R24, R4.reuse, R12, R24 ;  /* 0x0000000c0418723c */ /* 0x060ff00000041818 */
[C---:B------:R-:W-:Y:S01]  /*57d0*/  HMMA.16816.F32.BF16 R20, R4.reuse, R14, R20 ;  /* 0x0000000e0414723c */ /* 0x040fe20000041814 */
[----:B------:R-:W2:Y:S07]  /*57e0*/  LDSM.16.M88.4 R12, [R175] ;  /* 0x00000000af0c783b */ /* 0x000eae0000000200 */
[C---:B-1----:R-:W-:Y:S08]  /*57f0*/  HMMA.16816.F32.BF16 R16, R4.reuse, R8, R16 ;  /* 0x000000080410723c */ /* 0x042ff00000041810 */
[----:B------:R-:W-:Y:S01]  /*5800*/  HMMA.16816.F32.BF16 R164, R4, R10, R164 ;  /* 0x0000000a04a4723c */ /* 0x000fe200000418a4 */
[----:B------:R-:W1:Y:S04]  /*5810*/  LDSM.16.M88.4 R8, [R174] ;  /* 0x00000000ae08783b */ /* 0x000e680000000200 */
[----:B------:R-:W-:Y:S03]  /*5820*/  LDSM.16.M88.4 R4, [R173] ;  /* 0x00000000ad04783b */ /* 0x000fe60000000200 */
[C---:B---3--:R-:W-:Y:S08]  /*5830*/  HMMA.16816.F32.BF16 R136, R144.reuse, R162, R136 ;  /* 0x000000a29088723c */ /* 0x048ff00000041888 */
[C---:B------:R-:W-:Y:S01]  /*5840*/  HMMA.16816.F32.BF16 R140, R144.reuse, R160, R140 ;  /* 0x000000a0908c723c */ /* 0x040fe2000004188c */
[----:B------:R-:W-:Y:S07]  /*5850*/  LDSM.16.M88.4 R160, [R190+0x4000] ;  /* 0x00400000bea0783b */ /* 0x000fee0000000200 */
[C---:B------:R-:W-:Y:S08]  /*5860*/  HMMA.16816.F32.BF16 R32, R144.reuse, R156, R32 ;  /* 0x0000009c9020723c */ /* 0x040ff00000041820 */
[----:B------:R-:W-:Y:S01]  /*5870*/  HMMA.16816.F32.BF16 R28, R144, R158, R28 ;  /* 0x0000009e901c723c */ /* 0x000fe2000004181c */
[----:B------:R-:W3:Y:S07]  /*5880*/  LDSM.16.M88.4 R156, [R187+0xa000] ;  /* 0x00a00000bb9c783b */ /* 0x000eee0000000200 */
[----:B--2---:R-:W-:Y:S08]  /*5890*/  HMMA.16816.F32.BF16 R136, R168, R14, R136 ;  /* 0x0000000ea888723c */ /* 0x004ff00000041888 */
[C---:B------:R-:W-:Y:S08]  /*58a0*/  HMMA.16816.F32.BF16 R24, R144.reuse, R152, R24 ;  /* 0x000000989018723c */ /* 0x040ff00000041818 */
[----:B------:R-:W-:Y:S01]  /*58b0*/  HMMA.16816.F32.BF16 R20, R144, R154, R20 ;  /* 0x0000009a9014723c */ /* 0x000fe20000041814 */
[----:B------:R-:W2:Y:S07]  /*58c0*/  LDSM.16.M88.4 R152, [R187+0xa800] ;  /* 0x00a80000bb98783b */ /* 0x000eae0000000200 */
[C---:B------:R-:W-:Y:S01]  /*58d0*/  HMMA.16816.F32.BF16 R140, R168.reuse, R12, R140 ;  /* 0x0000000ca88c723c */ /* 0x040fe2000004188c */
        /* <DEDUP_REMOVED lines=8> */
[----:B---3--:R-:W-:Y:S08]  /*5960*/  HMMA.16816.F32.BF16 R136, R160, R158, R136 ;  /* 0x0000009ea088723c */ /* 0x008ff00000041888 */
[C---:B------:R-:W-:Y:S08]  /*5970*/  HMMA.16816.F32.BF16 R24, R168.reuse, R4, R24 ;  /* 0x00000004a818723c */ /* 0x040ff00000041818 */
[----:B------:R-:W-:Y:S01]  /*5980*/  HMMA.16816.F32.BF16 R20, R168, R6, R20 ;  /* 0x00000006a814723c */ /* 0x000fe20000041814 */
[----:B------:R-:W3:Y:S07]  /*5990*/  LDSM.16.M88.4 R4, [R180+0x4800] ;  /* 0x00480000b404783b */ /* 0x000eee0000000200 */
[----:B--2---:R-:W-:Y:S08]  /*59a0*/  HMMA.16816.F32.BF16 R32, R160, R152, R32 ;  /* 0x00000098a020723c */ /* 0x004ff00000041820 */
[----:B-1----:R-:W-:Y:S08]  /*59b0*/  HMMA.16816.F32.BF16 R136, R12, R10, R136 ;  /* 0x0000000a0c88723c */ /* 0x002ff00000041888 */
[C---:B------:R-:W-:Y:S08]  /*59c0*/  HMMA.16816.F32.BF16 R28, R160.reuse, R154, R28 ;  /* 0x0000009aa01c723c */ /* 0x040ff0000004181c */
[C---:B----4-:R-:W-:Y:S08]  /*59d0*/  HMMA.16816.F32.BF16 R24, R160.reuse, R148, R24 ;  /* 0x00000094a018723c */ /* 0x050ff00000041818 */
[----:B------:R-:W-:Y:S01]  /*59e0*/  HMMA.16816.F32.BF16 R20, R160, R150, R20 ;  /* 0x00000096a014723c */ /* 0x000fe20000041814 */
[----:B------:R-:W1:Y:S01]  /*59f0*/  LDSM.16.M88.4 R148, [R180+0x5000] ;  /* 0x00500000b494783b */ /* 0x000e620000000200 */
[----:B------:R-:W-:-:S02]  /*5a00*/  FSEL R0, R136, -INF , !P2 ;  /* 0xff80000088007808 */ /* 0x000fc40005000000 */
[----:B------:R-:W-:Y:S02]  /*5a10*/  FSEL R10, R138, -INF , !P5 ;  /* 0xff8000008a0a7808 */ /* 0x000fe40006800000 */
[----:B------:R-:W-:Y:S02]  /*5a20*/  ISETP.GE.AND P5, PT, R2, R205, PT ;  /* 0x000000cd0200720c */ /* 0x000fe40003fa6270 */
[----:B------:R-:W-:Y:S01]  /*5a30*/  HMMA.16816.F32.BF16 R16, R168, R212, R16 ;  /* 0x000000d4a810723c */ /* 0x000fe20000041810 */
[----:B------:R-:W-:-:S07]  /*5a40*/  FSEL R11, R139, -INF , !P3 ;  /* 0xff8000008b0b7808 */ /* 0x000fce0005800000 */
[----:B---3--:R-:W-:Y:S07]  /*5a50*/  HMMA.16816.F32.BF16 R32, R12, R4, R32 ;  /* 0x000000040c20723c */ /* 0x008fee0000041820 */
[----:B------:R-:W-:Y:S01]  /*5a60*/  IADD3 R4, R222, 0x10, RZ ;  /* 0x00000010de047810 */ /* 0x000fe20007ffe0ff */
[----:B------:R-:W-:Y:S03]  /*5a70*/  HMMA.16816.F32.BF16 R164, R168, R214, R164 ;  /* 0x000000d6a8a4723c */ /* 0x000fe600000418a4 */
[----:B------:R-:W-:-:S02]  /*5a80*/  ISETP.GE.AND P0, PT, R4, R205, PT ;  /* 0x000000cd0400720c */ /* 0x000fc40003f06270 */
[----:B------:R-:W-:-:S03]  /*5a90*/  ISETP.GE.AND P2, PT, R4, R133, PT ;  /* 0x000000850400720c */ /* 0x000fc60003f46270 */
[----:B------:R-:W-:Y:S01]  /*5aa0*/  HMMA.16816.F32.BF16 R28, R12, R6, R28 ;  /* 0x000000060c1c723c */ /* 0x000fe2000004181c */
[----:B------:R-:W2:Y:S01]  /*5ab0*/  LDSM.16.M88.4 R4, [R180+0x5800] ;  /* 0x00580000b404783b */ /* 0x000ea20000000200 */
[----:B------:R-:W-:-:S06]  /*5ac0*/  DEPBAR.LE SB0, 0x0 ;  /* 0x000080000000791a */ /* 0x000fcc0000000000 */
[----:B------:R-:W-:Y:S01]  /*5ad0*/  HMMA.16816.F32.BF16 R140, R160, R156, R140 ;  /* 0x0000009ca08c723c */ /* 0x000fe2000004188c */
[----:B------:R-:W-:Y:S02]  /*5ae0*/  FSEL R136, R34, -INF , !P2 ;  /* 0xff80000022887808 */ /* 0x000fe40005000000 */
[----:B------:R-:W-:-:S04]  /*5af0*/  FSEL R139, R33, -INF , !P5 ;  /* 0xff800000218b7808 */ /* 0x000fc80006800000 */
[----:B------:R-:W-:Y:S01]  /*5b00*/  FSEL R157, R32, -INF , !P0 ;  /* 0xff800000209d7808 */ /* 0x000fe20004000000 */
[----:B------:R-:W-:Y:S01]  /*5b10*/  HMMA.16816.F32.BF16 R16, R160, R144, R16 ;  /* 0x00000090a010723c */ /* 0x000fe20000041810 */
[----:B------:R-:W-:-:S07]  /*5b20*/  IADD3 R32, R222, 0x21, RZ ;  /* 0x00000021de207810 */ /* 0x000fce0007ffe0ff */
[----:B-1----:R-:W-:Y:S08]  /*5b30*/  HMMA.16816.F32.BF16 R24, R12, R148, R24 ;  /* 0x000000940c18723c */ /* 0x002ff00000041818 */
[----:B------:R-:W-:Y:S07]  /*5b40*/  HMMA.16816.F32.BF16 R164, R160, R146, R164 ;  /* 0x00000092a0a4723c */ /* 0x000fee00000418a4 */
[----:B------:R-:W-:Y:S01]  /*5b50*/  FSEL R160, R137, -INF , !P1 ;  /* 0xff80000089a07808 */ /* 0x000fe20004800000 */
[----:B------:R-:W-:Y:S01]  /*5b60*/  HMMA.16816.F32.BF16 R20, R12, R150, R20 ;  /* 0x000000960c14723c */ /* 0x000fe20000041814 */
[----:B------:R-:W-:Y:S01]  /*5b70*/  BAR.SYNC.DEFER_BLOCKING 0x0 ;  /* 0x0000000000007b1d */ /* 0x000fe20000010000 */
[----:B------:R-:W-:-:S02]  /*5b80*/  ISETP.GE.AND P1, PT, R2, R133, PT ;  /* 0x000000850200720c */ /* 0x000fc40003f26270 */
[C---:B------:R-:W-:Y:S02]  /*5b90*/  IADD3 R2, R222.reuse, 0x18, RZ ;  /* 0x00000018de027810 */ /* 0x040fe40007ffe0ff */
[----:B------:R-:W-:Y:S02]  /*5ba0*/  IADD3 R137, R222, 0x19, RZ ;  /* 0x00000019de897810 */ /* 0x000fe40007ffe0ff */
[C---:B------:R-:W-:Y:S01]  /*5bb0*/  HMMA.16816.F32.BF16 R140, R12.reuse, R8, R140 ;  /* 0x000000080c8c723c */ /* 0x040fe2000004188c */
[C---:B------:R-:W-:Y:S02]  /*5bc0*/  ISETP.GE.AND P0, PT, R2.reuse, R133, PT ;  /* 0x000000850200720c */ /* 0x040fe40003f06270 */
[-C--:B------:R-:W-:Y:S02]  /*5bd0*/  ISETP.GE.AND P3, PT, R2, R205.reuse, PT ;  /* 0x000000cd0200720c */ /* 0x080fe40003f66270 */
[----:B------:R-:W-:Y:S02]  /*5be0*/  FSEL R154, R30, -INF , !P0 ;  /* 0xff8000001e9a7808 */ /* 0x000fe40004000000 */
[----:B------:R-:W-:Y:S01]  /*5bf0*/  ISETP.GE.AND P0, PT, R32, R205, PT ;  /* 0x000000cd2000720c */ /* 0x000fe20003f06270 */
[----:B--2---:R-:W-:Y:S01]  /*5c00*/  HMMA.16816.F32.BF16 R16, R12, R4, R16 ;  /* 0x000000040c10723c */ /* 0x004fe20000041810 */
[----:B------:R-:W-:-:S02]  /*5c10*/  IADD3 R8, R222, 0x29, RZ ;  /* 0x00000029de087810 */ /* 0x000fc40007ffe0ff */
[----:B------:R-:W-:Y:S02]  /*5c20*/  FSEL R149, R25, -INF , !P0 ;  /* 0xff80000019957808 */ /* 0x000fe40004000000 */
[----:B------:R-:W-:Y:S02]  /*5c30*/  IADD3 R2, R222, 0x20, RZ ;  /* 0x00000020de027810 */ /* 0x000fe40007ffe0ff */
[----:B------:R-:W-:Y:S01]  /*5c40*/  ISETP.GE.AND P0, PT, R8, R133, PT ;  /* 0x000000850800720c */ /* 0x000fe20003f06270 */
[----:B------:R-:W-:Y:S01]  /*5c50*/  HMMA.16816.F32.BF16 R164, R12, R6, R164 ;  /* 0x000000060ca4723c */ /* 0x000fe200000418a4 */
[C---:B------:R-:W-:Y:S02]  /*5c60*/  ISETP.GE.AND P2, PT, R137.reuse, R205, PT ;  /* 0x000000cd8900720c */ /* 0x040fe40003f46270 */
[----:B------:R-:W-:Y:S02]  /*5c70*/  ISETP.GE.AND P5, PT, R137, R133, PT ;  /* 0x000000858900720c */ /* 0x000fe40003fa6270 */
[----:B------:R-:W-:-:S02]  /*5c80*/  FSEL R137, R35, -INF , !P1 ;  /* 0xff80000023897808 */ /* 0x000fc40004800000 */
[----:B------:R-:W-:Y:S02]  /*5c90*/  FSEL R156, R28, -INF , !P3 ;  /* 0xff8000001c9c7808 */ /* 0x000fe40005800000 */
[C---:B------:R-:W-:Y:S02]  /*5ca0*/  ISETP.GE.AND P1, PT, R2.reuse, R205, PT ;  /* 0x000000cd0200720c */ /* 0x040fe40003f26270 */
[----:B------:R-:W-:Y:S02]  /*5cb0*/  ISETP.GE.AND P3, PT, R2, R133, PT ;  /* 0x000000850200720c */ /* 0x000fe40003f66270 */
[----:B------:R-:W-:Y:S02]  /*5cc0*/  FSEL R147, R23, -INF , !P0 ;  /* 0xff80000017937808 */ /* 0x000fe40004000000 */
[C---:B------:R-:W-:Y:S02]  /*5cd0*/  IADD3 R2, R222.reuse, 0x28, RZ ;  /* 0x00000028de027810 */ /* 0x040fe40007ffe0ff */
[----:B------:R-:W-:-:S02]  /*5ce0*/  ISETP.GE.AND P0, PT, R222, R205, PT ;  /* 0x000000cdde00720c */ /* 0x000fc40003f06270 */
[----:B------:R-:W-:Y:S02]  /*5cf0*/  FSEL R150, R24, -INF , !P1 ;  /* 0xff80000018967808 */ /* 0x000fe40004800000 */
[----:B------:R-:W-:Y:S02]  /*5d00*/  FSEL R145, R26, -INF , !P3 ;  /* 0xff8000001a917808 */ /* 0x000fe40005800000 */
[----:B------:R-:W-:Y:S02]  /*5d10*/  FSEL R138, R29, -INF , !P2 ;  /* 0xff8000001d8a7808 */ /* 0x000fe40005000000 */
[----:B------:R-:W-:Y:S02]  /*5d20*/  FSEL R155, R31, -INF , !P5 ;  /* 0xff8000001f9b7808 */ /* 0x000fe40006800000 */
[----:B------:R-:W-:Y:S02]  /*5d30*/  ISETP.GE.AND P1, PT, R2, R133, PT ;  /* 0x000000850200720c */ /* 0x000fe40003f26270 */
[----:B------:R-:W-:-:S02]  /*5d40*/  ISETP.GE.AND P3, PT, R8, R205, PT ;  /* 0x000000cd0800720c */ /* 0x000fc40003f66270 */
[----:B------:R-:W-:Y:S02]  /*5d50*/  FSEL R140, R140, -INF , !P0 ;  /* 0xff8000008c8c7808 */ /* 0x000fe40004000000 */
[----:B------:R-:W-:Y:S02]  /*5d60*/  ISETP.GE.AND P2, PT, R32, R133, PT ;  /* 0x000000852000720c */ /* 0x000fe40003f46270 */
[----:B------:R-:W-:Y:S02]  /*5d70*/  ISETP.GE.AND P5, PT, R2, R205, PT ;  /* 0x000000cd0200720c */ /* 0x000fe40003fa6270 */
[C---:B------:R-:W-:Y:S02]  /*5d80*/  IADD3 R4, R222.reuse, 0x31, RZ ;  /* 0x00000031de047810 */ /* 0x040fe40007ffe0ff */
[----:B------:R-:W-:Y:S02]  /*5d90*/  PLOP3.LUT P0, PT, PT, PT, UP0, 0x80, 0x0 ;  /* 0x000000000000781c */ /* 0x000fe40003f0f008 */
[----:B------:R-:W-:-:S02]  /*5da0*/  IADD3 R2, R222, 0x30, RZ ;  /* 0x00000030de027810 */ /* 0x000fc40007ffe0ff */
        /* <DEDUP_REMOVED lines=8> */
[----:B------:R-:W-:Y:S02]  /*5e30*/  FSEL R4, R143, -INF , !P4 ;  /* 0xff8000008f047808 */ /* 0x000fe40006000000 */
[C---:B------:R-:W-:Y:S02]  /*5e40*/  ISETP.GE.AND P4, PT, R222.reuse, R133, PT ;  /* 0x00000085de00720c */ /* 0x040fe40003f86270 */
[C---:B------:R-:W-:Y:S02]  /*5e50*/  IADD3 R2, R222.reuse, 0x38, RZ ;  /* 0x00000038de027810 */ /* 0x040fe40007ffe0ff */
        /* <DEDUP_REMOVED lines=8> */
[----:B------:R-:W-:Y:S02]  /*5ee0*/  ISETP.GE.AND P1, PT, R222, R133, PT ;  /* 0x00000085de00720c */ /* 0x000fe40003f26270 */
[----:B------:R-:W-:Y:S02]  /*5ef0*/  FSEL R142, R142, -INF , !P4 ;  /* 0xff8000008e8e7808 */ /* 0x000fe40006000000 */
[----:B------:R-:W-:Y:S02]  /*5f00*/  FSEL R230, R19, -INF , !P3 ;  /* 0xff80000013e67808 */ /* 0x000fe40005800000 */
[----:B------:R-:W-:Y:S02]  /*5f10*/  FSEL R233, R164, -INF , !P6 ;  /* 0xff800000a4e97808 */ /* 0x000fe40007000000 */
[----:B------:R-:W-:-:S02]  /*5f20*/  FSEL R231, R165, -INF , !P5 ;  /* 0xff800000a5e77808 */ /* 0x000fc40006800000 */
[----:B------:R-:W-:Y:S02]  /*5f30*/  FSEL R228, R166, -INF , !P2 ;  /* 0xff800000a6e47808 */ /* 0x000fe40005000000 */
[----:B------:R-:W-:Y:S01]  /*5f40*/  FSEL R226, R167, -INF , !P1 ;  /* 0xff800000a7e27808 */ /* 0x000fe20004800000 */
[----:B------:R-:W-:Y:S05]  /*5f50*/  @!P0 BRA `(.L_x_339) ;  /* 0x0000026000008947 */ /* 0x000fea0003800000 */
[----:B------:R-:W-:Y:S02]  /*5f60*/  UIADD3 UR28, UR21, -0x3, URZ ;  /* 0xfffffffd151c7890 */ /* 0x000fe4000fffe03f */
[----:B------:R-:W-:Y:S02]  /*5f70*/  ULDC.64 UR4, c[0x0][0x198] ;  /* 0x0000660000047ab9 */ /* 0x000fe40000000a00 */
        /* <DEDUP_REMOVED lines=9> */
[----:B------:R-:W-:Y:S01]  /*6010*/  USHF.L.U32 UR27, UR4, 0x5, URZ ;  /* 0x00000005041b7899 */ /* 0x000fe2000800063f */
[----:B------:R-:W-:Y:S01]  /*6020*/  LEA R8, P1, R6, c[0x0][0x168], 0x1 ;  /* 0x00005a0006087a11 */ /* 0x000fe200078208ff */
[----:B------:R-:W-:Y:S02]  /*6030*/  USHF.L.U64.HI UR4, UR4, 0x5, UR5 ;  /* 0x0000000504047899 */ /* 0x000fe40008010205 */
[----:B------:R-:W-:Y:S02]  /*6040*/  LEA.HI.X R2, R5, R203, R2, 0x6, P0 ;  /* 0x000000cb05027211 */ /* 0x000fe400000f3402 */
[----:B------:R-:W-:Y:S02]  /*6050*/  IADD3 R12, P0, R8, UR27, RZ ;  /* 0x0000001b080c7c10 */ /* 0x000fe4000ff1e0ff */
[----:B------:R-:W-:Y:S02]  /*6060*/  LEA.HI.X R9, R6, c[0x0][0x16c], R2, 0x1, P1 ;  /* 0x00005b0006097a11 */ /* 0x000fe400008f0c02 */
[----:B------:R-:W-:-:S02]  /*6070*/  IADD3 R14, P1, R12, UR27, RZ ;  /* 0x0000001b0c0e7c10 */ /* 0x000fc4000ff3e0ff */
[----:B------:R-:W-:Y:S01]  /*6080*/  IADD3.X R13, R9, UR4, RZ, P0, !PT ;  /* 0x00000004090d7c10 */ /* 0x000fe200087fe4ff */
[----:B------:R-:W-:Y:S01]  /*6090*/  @!PT LDS RZ, [RZ] ;  /* 0x00000000fffff984 */ /* 0x000fe20000000800 */
[----:B------:R-:W-:Y:S01]  /*60a0*/  @!PT LDS RZ, [RZ] ;  /* 0x00000000fffff984 */ /* 0x000fe20000000800 */
[----:B------:R-:W-:Y:S01]  /*60b0*/  @!PT LDS RZ, [RZ] ;  /* 0x00000000fffff984 */ /* 0x000fe20000000800 */
[----:B------:R1:W-:Y:S01]  /*60c0*/  LDGSTS.E.BYPASS.LTC128B.128 [R197+0x6000], [R8.64] ;  /* 0x0600000008c57fae */ /* 0x0003e2000b901d56 */
[----:B------:R-:W-:Y:S02]  /*60d0*/  IADD3 R6, P0, R14, UR27, RZ ;  /* 0x0000001b0e067c10 */ /* 0x000fe4000ff1e0ff */
[----:B------:R-:W-:Y:S01]  /*60e0*/  IADD3.X R15, R13, UR4, RZ, P1, !PT ;  /* 0x000000040d0f7c10 */ /* 0x000fe20008ffe4ff */
[----:B------:R1:W-:Y:S03]  /*60f0*/  LDGSTS.E.BYPASS.LTC128B.128 [R197+0x8000], [R8.64+0x80] ;  /* 0x0800008008c57fae */ /* 0x0003e6000b901d56 */
[----:B------:R-:W-:Y:S01]  /*6100*/  IADD3.X R7, R15, UR4, RZ, P0, !PT ;  /* 0x000000040f077c10 */ /* 0x000fe200087fe4ff */
[----:B------:R1:W-:Y:S04]  /*6110*/  LDGSTS.E.BYPASS.LTC128B.128 [R197+0xa000], [R8.64+0x100] ;  /* 0x0a00010008c57fae */ /* 0x0003e8000b901d56 */
        /* <DEDUP_REMOVED lines=10> */
.L_x_339:
[----:B------:R-:W-:Y:S01]  /*61c0*/  FMNMX.FTZ R2, R132, R140, !PT ;  /* 0x0000008c84027209 */ /* 0x000fe20007810000 */
[----:B------:R-:W-:Y:S01]  /*61d0*/  USHF.L.U32 UR4, UR26, 0x1, URZ ;  /* 0x000000011a047899 */ /* 0x000fe2000800063f */
[----:B-1----:R-:W-:Y:S01]  /*61e0*/  FMNMX.FTZ R8, R3, R142, !PT ;  /* 0x0000008e03087209 */ /* 0x002fe20007810000 */
[----:B------:R-:W-:Y:S01]  /*61f0*/  IMAD.WIDE.U32 R152, R200, -0x2daee0ad, RZ ;  /* 0xd2511f53c8987825 */ /* 0x000fe200078e00ff */
[----:B------:R-:W-:Y:S01]  /*6200*/  FMNMX.FTZ R2, R141, R2, !PT ;  /* 0x000000028d027209 */ /* 0x000fe20007810000 */
[----:B------:R-:W1:Y:S01]  /*6210*/  LDC.U8 R225, c[0x0][0x2d8] ;  /* 0x0000b600ffe17b82 */ /* 0x000e620000000000 */
[----:B------:R-:W-:Y:S01]  /*6220*/  FMNMX.FTZ R8, R4, R8, !PT ;  /* 0x0000000804087209 */ /* 0x000fe20007810000 */
[----:B------:R-:W-:Y:S01]  /*6230*/  IMAD R133, R217, -0x326172a9, RZ ;  /* 0xcd9e8d57d9857824 */ /* 0x000fe200078e02ff */
[----:B------:R-:W-:Y:S01]  /*6240*/  FMNMX.FTZ R2, R0, R2, !PT ;  /* 0x0000000200027209 */ /* 0x000fe20007810000 */
[----:B------:R-:W-:Y:S01]  /*6250*/  LDSM.16.MT88.4 R20, [R186+0xc000] ;  /* 0x00c00000ba14783b */ /* 0x000fe20000004200 */
[----:B------:R-:W-:Y:S01]  /*6260*/  FMNMX.FTZ R8, R10, R8, !PT ;  /* 0x000000080a087209 */ /* 0x000fe20007810000 */
[----:B------:R-:W-:Y:S01]  /*6270*/  UISETP.GE.AND UP0, UPT, UR21, 0x3, UPT ;  /* 0x000000031500788c */ /* 0x000fe2000bf06270 */
        /* <DEDUP_REMOVED lines=8> */
[----:B------:R-:W-:Y:S01]  /*6300*/  FMNMX.FTZ R8, R137, R8, !PT ;  /* 0x0000000889087209 */ /* 0x000fe20007810000 */
[----:B------:R-:W-:Y:S01]  /*6310*/  @UP0 UIADD3 UR21, UR21, -0x3, URZ ;  /* 0xfffffffd15150890 */ /* 0x000fe2000fffe03f */
        /* <DEDUP_REMOVED lines=20> */
[----:B------:R-:W-:Y:S01]  /*6460*/  MOV R5, UR25 ;  /* 0x0000001900057c02 */ /* 0x000fe20008000f00 */
[----:B------:R-:W2:Y:S01]  /*6470*/  SHFL.BFLY PT, R7, R2, 0x2, 0x1f ;  /* 0x0c401f0002077f89 */ /* 0x000ea200000e0000 */
[----:B-1----:R-:W-:Y:S02]  /*6480*/  PRMT R225, R225, 0x7054, R225 ;  /* 0x00007054e1e17816 */ /* 0x002fe400000000e1 */
[----:B------:R-:W-:Y:S01]  /*6490*/  LOP3.LUT R5, R153, UR4, R5, 0x96, !PT ;  /* 0x0000000499057c12 */ /* 0x000fe2000f8e9605 */
[----:B------:R-:W1:Y:S01]  /*64a0*/  SHFL.BFLY PT, R6, R8, 0x2, 0x1f ;  /* 0x0c401f0008067f89 */ /* 0x000e6200000e0000 */
[----:B------:R-:W-:-:S06]  /*64b0*/  UIADD3 UR4, UR4, 0x1, URZ ;  /* 0x0000000104047890 */ /* 0x000fcc000fffe03f */
[----:B------:R-:W-:-:S04]  /*64c0*/  MOV R152, UR4 ;  /* 0x0000000400987c02 */ /* 0x000fc80008000f00 */
[----:B------:R-:W-:-:S05]  /*64d0*/  LOP3.LUT R152, R153, UR25, R152, 0x96, !PT ;  /* 0x0000001999987c12 */ /* 0x000fca000f8e9698 */
[----:B------:R-:W-:Y:S01]  /*64e0*/  IMAD.WIDE.U32 R152, R152, -0x326172a9, RZ ;  /* 0xcd9e8d5798987825 */ /* 0x000fe200078e00ff */
[----:B--2---:R-:W-:Y:S02]  /*64f0*/  FMNMX.FTZ R7, R2, R7, !PT ;  /* 0x0000000702077209 */ /* 0x004fe40007810000 */
[----:B-1----:R-:W-:-:S03]  /*6500*/  FMNMX.FTZ R6, R8, R6, !PT ;  /* 0x0000000608067209 */ /* 0x002fc60007810000 */
[----:B------:R-:W1:Y:S01]  /*6510*/  SHFL.BFLY PT, R2, R7, 0x1, 0x1f ;  /* 0x0c201f0007027f89 */ /* 0x000e6200000e0000 */
[----:B------:R-:W-:-:S03]  /*6520*/  IMAD.WIDE.U32 R8, R5, -0x326172a9, RZ ;  /* 0xcd9e8d5705087825 */ /* 0x000fc600078e00ff */
[----:B------:R-:W2:Y:S02]  /*6530*/  SHFL.BFLY PT, R5, R6, 0x1, 0x1f ;  /* 0x0c201f0006057f89 */ /* 0x000ea400000e0000 */
[----:B------:R-:W-:Y:S02]  /*6540*/  LOP3.LUT R8, R135, UR13, R8, 0x96, !PT ;  /* 0x0000000d87087c12 */ /* 0x000fe4000f8e9608 */
[----:B-1----:R-:W-:Y:S02]  /*6550*/  FMNMX.FTZ R2, R7, R2, !PT ;  /* 0x0000000207027209 */ /* 0x002fe40007810000 */
[--C-:B------:R-:W-:Y:S01]  /*6560*/  LOP3.LUT R7, R9, UR15, R133.reuse, 0x96, !PT ;  /* 0x0000000f09077c12 */ /* 0x100fe2000f8e9685 */
[----:B------:R-:W-:Y:S01]  /*6570*/  IMAD.WIDE.U32 R8, R8, -0x2daee0ad, RZ ;  /* 0xd2511f5308087825 */ /* 0x000fe200078e00ff */
[C---:B------:R-:W-:Y:S02]  /*6580*/  FSETP.NEU.FTZ.AND P1, PT, R2.reuse, -INF , PT ;  /* 0xff8000000200780b */ /* 0x040fe40003f3d000 */
[----:B------:R-:W-:Y:S01]  /*6590*/  LOP3.LUT R133, R153, UR15, R133, 0x96, !PT ;  /* 0x0000000f99857c12 */ /* 0x000fe2000f8e9685 */
[C---:B------:R-:W-:Y:S01]  /*65a0*/  FMUL.FTZ R232, R2.reuse, c[0x0][0x23c] ;  /* 0x00008f0002e87a20 */ /* 0x040fe20000410000 */
[----:B------:R-:W-:Y:S01]  /*65b0*/  FSEL R224, R2, RZ, P1 ;  /* 0x000000ff02e07208 */ /* 0x000fe20000800000 */
[----:B------:R-:W-:-:S03]  /*65c0*/  IMAD.WIDE.U32 R158, R7, -0x2daee0ad, RZ ;  /* 0xd2511f53079e7825 */ /* 0x000fc600078e00ff */
[----:B------:R-:W-:Y:S01]  /*65d0*/  FSEL R232, R232, RZ, P1 ;  /* 0x000000ffe8e87208 */ /* 0x000fe20000800000 */
[----:B------:R-:W-:Y:S01]  /*65e0*/  FADD.FTZ R224, R132, -R224 ;  /* 0x800000e084e07221 */ /* 0x000fe20000010000 */
[----:B------:R-:W-:Y:S02]  /*65f0*/  LOP3.LUT R7, R159, UR12, R220, 0x96, !PT ;  /* 0x0000000c9f077c12 */ /* 0x000fe4000f8e96dc */
[----:B------:R-:W-:Y:S01]  /*6600*/  LOP3.LUT R158, R9, UR10, R158, 0x96, !PT ;  /* 0x0000000a099e7c12 */ /* 0x000fe2000f8e969e */
[--C-:B------:R-:W-:Y:S02]  /*6610*/  FFMA.FTZ R223, R140, c[0x0][0x23c], -R232.reuse ;  /* 0x00008f008cdf7a23 */ /* 0x100fe400000108e8 */
[----:B------:R-:W-:Y:S02]  /*6620*/  FFMA.FTZ R221, R141, c[0x0][0x23c], -R232 ;  /* 0x00008f008ddd7a23 */ /* 0x000fe400000108e8 */
[----:B------:R-:W-:Y:S02]  /*6630*/  IMAD.WIDE.U32 R140, R7, -0x326172a9, RZ ;  /* 0xcd9e8d57078c7825 */ /* 0x000fe400078e00ff */
[----:B------:R-:W-:Y:S02]  /*6640*/  MUFU.EX2 R223, R223 ;  /* 0x000000df00df7308 */ /* 0x000fe40000000800 */
[----:B------:R-:W-:-:S04]  /*6650*/  IMAD.WIDE.U32 R158, R158, -0x326172a9, RZ ;  /* 0xcd9e8d579e9e7825 */ /* 0x000fc800078e00ff */
[----:B------:R-:W-:Y:S01]  /*6660*/  FFMA.FTZ R215, R0, c[0x0][0x23c], -R232 ;  /* 0x00008f0000d77a23 */ /* 0x000fe200000108e8 */
[----:B--2---:R-:W-:Y:S01]  /*6670*/  FMNMX.FTZ R0, R6, R5, !PT ;  /* 0x0000000506007209 */ /* 0x004fe20007810000 */
[----:B------:R-:W-:Y:S01]  /*6680*/  FMUL.FTZ R224, R224, c[0x0][0x23c] ;  /* 0x00008f00e0e07a20 */ /* 0x000fe20000410000 */
[----:B------:R-:W-:Y:S01]  /*6690*/  LOP3.LUT R5, R141, UR11, R134, 0x96, !PT ;  /* 0x0000000b8d057c12 */ /* 0x000fe2000f8e9686 */
[----:B------:R-:W-:Y:S01]  /*66a0*/  FFMA.FTZ R214, R160, c[0x0][0x23c], -R232 ;  /* 0x00008f00a0d67a23 */ /* 0x000fe200000108e8 */
[----:B------:R-:W-:Y:S01]  /*66b0*/  LOP3.LUT R140, R159, UR9, R140, 0x96, !PT ;  /* 0x000000099f8c7c12 */ /* 0x000fe2000f8e968c */
[C---:B------:R-:W-:Y:S01]  /*66c0*/  FMUL.FTZ R227, R0.reuse, c[0x0][0x23c] ;  /* 0x00008f0000e37a20 */ /* 0x040fe20000410000 */
[----:B------:R-:W-:Y:S01]  /*66d0*/  FSETP.NEU.FTZ.AND P0, PT, R0, -INF , PT ;  /* 0xff8000000000780b */ /* 0x000fe20003f1d000 */
[----:B------:R-:W-:Y:S01]  /*66e0*/  IMAD.WIDE.U32 R6, R5, -0x2daee0ad, RZ ;  /* 0xd2511f5305067825 */ /* 0x000fe200078e00ff */
[----:B------:R-:W1:Y:S02]  /*66f0*/  MUFU.EX2 R224, R224 ;  /* 0x000000e000e07308 */ /* 0x000e640000000800 */
[----:B------:R-:W-:Y:S01]  /*6700*/  FSEL R227, R227, RZ, P0 ;  /* 0x000000ffe3e37208 */ /* 0x000fe20000000000 */
[----:B------:R-:W-:Y:S01]  /*6710*/  IMAD.WIDE.U32 R140, R140, -0x2daee0ad, RZ ;  /* 0xd2511f538c8c7825 */ /* 0x000fe200078e00ff */
[----:B------:R-:W-:-:S03]  /*6720*/  LOP3.LUT R143, R7, UR8, R8, 0x96, !PT ;  /* 0x00000008078f7c12 */ /* 0x000fc6000f8e9608 */
[--C-:B------:R-:W-:Y:S01]  /*6730*/  FFMA.FTZ R213, R142, c[0x0][0x23c], -R227.reuse ;  /* 0x00008f008ed57a23 */ /* 0x100fe200000108e3 */
[----:B------:R-:W-:Y:S01]  /*6740*/  LOP3.LUT R5, R141, UR6, R6, 0x96, !PT ;  /* 0x000000068d057c12 */ /* 0x000fe2000f8e9606 */
[----:B------:R-:W-:Y:S01]  /*6750*/  FFMA.FTZ R212, R4, c[0x0][0x23c], -R227 ;  /* 0x00008f0004d47a23 */ /* 0x000fe200000108e3 */
[----:B------:R-:W-:Y:S01]  /*6760*/  MUFU.EX2 R221, R221 ;  /* 0x000000dd00dd7308 */ /* 0x000fe20000000800 */
[----:B------:R-:W-:-:S04]  /*6770*/  IMAD.WIDE.U32 R142, R143, -0x326172a9, RZ ;  /* 0xcd9e8d578f8e7825 */ /* 0x000fc800078e00ff */
[----:B------:R-:W-:-:S03]  /*6780*/  IMAD.WIDE.U32 R4, R5, -0x326172a9, RZ ;  /* 0xcd9e8d5705047825 */ /* 0x000fc600078e00ff */
[----:B------:R-:W-:Y:S01]  /*6790*/  MUFU.EX2 R215, R215 ;  /* 0x000000d700d77308 */ /* 0x000fe20000000800 */
[--C-:B------:R-:W-:Y:S01]  /*67a0*/  FFMA.FTZ R205, R10, c[0x0][0x23c], -R227.reuse ;  /* 0x00008f000acd7a23 */ /* 0x100fe200000108e3 */
[----:B------:R-:W-:Y:S01]  /*67b0*/  LOP3.LUT R8, R5, UR16, R142, 0x96, !PT ;  /* 0x0000001005087c12 */ /* 0x000fe2000f8e968e */
[-C--:B-1----:R-:W-:Y:S01]  /*67c0*/  FMUL.FTZ R16, R36, R224.reuse ;  /* 0x000000e024107220 */ /* 0x082fe20000410000 */
[C---:B------:R-:W-:Y:S01]  /*67d0*/  LOP3.LUT R5, R4.reuse, 0xffff, RZ, 0xc0, !PT ;  /* 0x0000ffff04057812 */ /* 0x040fe200078ec0ff */
[-C--:B------:R-:W-:Y:S01]  /*67e0*/  FMUL.FTZ R17, R37, R224.reuse ;  /* 0x000000e025117220 */ /* 0x080fe20000410000 */
[----:B------:R-:W-:Y:S01]  /*67f0*/  LOP3.LUT R6, R4, 0xff, RZ, 0xc0, !PT ;  /* 0x000000ff04067812 */ /* 0x000fe200078ec0ff */
[----:B------:R-:W-:Y:S01]  /*6800*/  FFMA.FTZ R222, R11, c[0x0][0x23c], -R227 ;  /* 0x00008f000bde7a23 */ /* 0x000fe200000108e3 */
[--C-:B------:R-:W-:Y:S01]  /*6810*/  SHF.R.U32.HI R10, RZ, 0x10, R4.reuse ;  /* 0x00000010ff0a7819 */ /* 0x100fe20000011604 */
[----:B------:R-:W1:Y:S01]  /*6820*/  MUFU.EX2 R214, R214 ;  /* 0x000000d600d67308 */ /* 0x000e620000000800 */
[----:B------:R-:W-:Y:S01]  /*6830*/  SHF.R.U32.HI R7, RZ, 0x18, R4 ;  /* 0x00000018ff077819 */ /* 0x000fe20000011604 */
[-C--:B------:R-:W-:Y:S01]  /*6840*/  FMUL.FTZ R32, R52, R224.reuse ;  /* 0x000000e034207220 */ /* 0x080fe20000410000 */
[----:B------:R-:W-:Y:S01]  /*6850*/  FSEL R4, R0, RZ, P0 ;  /* 0x000000ff00047208 */ /* 0x000fe20000000000 */
[-C--:B------:R-:W-:Y:S01]  /*6860*/  FMUL.FTZ R33, R53, R224.reuse ;  /* 0x000000e035217220 */ /* 0x080fe20000410000 */
[----:B------:R-:W-:Y:S01]  /*6870*/  SHF.R.U32.HI R5, RZ, 0x8, R5 ;  /* 0x00000008ff057819 */ /* 0x000fe20000011605 */
[-C--:B------:R-:W-:Y:S01]  /*6880*/  FMUL.FTZ R40, R40, R224.reuse ;  /* 0x000000e028287220 */ /* 0x080fe20000410000 */
[----:B------:R-:W-:Y:S01]  /*6890*/  LOP3.LUT R9, R8, 0xffff, RZ, 0xc0, !PT ;  /* 0x0000ffff08097812 */ /* 0x000fe200078ec0ff */
[----:B------:R-:W-:Y:S01]  /*68a0*/  FADD.FTZ R3, R3, -R4 ;  /* 0x8000000403037221 */ /* 0x000fe20000010000 */
[----:B------:R-:W-:Y:S01]  /*68b0*/  MUFU.EX2 R213, R213 ;  /* 0x000000d500d57308 */ /* 0x000fe20000000800 */
[----:B------:R-:W-:Y:S01]  /*68c0*/  PRMT R6, R6, 0x5410, R5 ;  /* 0x0000541006067816 */ /* 0x000fe20000000005 */
[-C--:B------:R-:W-:Y:S01]  /*68d0*/  FMUL.FTZ R41, R41, R224.reuse ;  /* 0x000000e029297220 */ /* 0x080fe20000410000 */
[--C-:B------:R-:W-:Y:S01]  /*68e0*/  SHF.R.U32.HI R5, RZ, 0x10, R8.reuse ;  /* 0x00000010ff057819 */ /* 0x100fe20000011608 */
[----:B------:R-:W-:Y:S01]  /*68f0*/  FMUL.FTZ R3, R3, c[0x0][0x23c] ;  /* 0x00008f0003037a20 */ /* 0x000fe20000410000 */
[----:B------:R-:W-:Y:S01]  /*6900*/  LOP3.LUT R4, R8, 0xff, RZ, 0xc0, !PT ;  /* 0x000000ff08047812 */ /* 0x000fe200078ec0ff */
[--C-:B------:R-:W-:Y:S01]  /*6910*/  HSET2.LE.AND R6, R6, R225.reuse, PT ;  /* 0x000000e106067233 */ /* 0x100fe20003803000 */
[----:B------:R-:W-:Y:S01]  /*6920*/  LOP3.LUT R10, R10, 0xff, RZ, 0xc0, !PT ;  /* 0x000000ff0a0a7812 */ /* 0x000fe200078ec0ff */
[----:B------:R-:W2:Y:S01]  /*6930*/  MUFU.EX2 R212, R212 ;  /* 0x000000d400d47308 */ /* 0x000ea20000000800 */
[----:B------:R-:W-:Y:S01]  /*6940*/  SHF.R.U32.HI R8, RZ, 0x18, R8 ;  /* 0x00000018ff087819 */ /* 0x000fe20000011608 */
[-C--:B------:R-:W-:Y:S01]  /*6950*/  FMUL.FTZ R56, R56, R224.reuse ;  /* 0x000000e038387220 */ /* 0x080fe20000410000 */
[----:B------:R-:W-:Y:S01]  /*6960*/  SHF.R.U32.HI R9, RZ, 0x8, R9 ;  /* 0x00000008ff097819 */ /* 0x000fe20000011609 */
[-C--:B------:R-:W-:Y:S01]  /*6970*/  FMUL.FTZ R57, R57, R224.reuse ;  /* 0x000000e039397220 */ /* 0x080fe20000410000 */
[----:B------:R-:W-:Y:S01]  /*6980*/  LOP3.LUT R5, R5, 0xff, RZ, 0xc0, !PT ;  /* 0x000000ff05057812 */ /* 0x000fe200078ec0ff */
[-C--:B------:R-:W-:Y:S01]  /*6990*/  FMUL.FTZ R24, R44, R224.reuse ;  /* 0x000000e02c187220 */ /* 0x080fe20000410000 */
[----:B------:R-:W-:Y:S01]  /*69a0*/  PRMT R7, R10, 0x5410, R7 ;  /* 0x000054100a077816 */ /* 0x000fe20000000007 */
[----:B------:R-:W3:Y:S01]  /*69b0*/  MUFU.EX2 R3, R3 ;  /* 0x0000000300037308 */ /* 0x000ee20000000800 */
[----:B------:R-:W-:Y:S01]  /*69c0*/  PRMT R4, R4, 0x5410, R9 ;  /* 0x0000541004047816 */ /* 0x000fe20000000009 */
[-C--:B------:R-:W-:Y:S01]  /*69d0*/  FMUL.FTZ R25, R45, R224.reuse ;  /* 0x000000e02d197220 */ /* 0x080fe20000410000 */
[----:B------:R-:W-:Y:S01]  /*69e0*/  PRMT R5, R5, 0x5410, R8 ;  /* 0x0000541005057816 */ /* 0x000fe20000000008 */
[--C-:B------:R-:W-:Y:S01]  /*69f0*/  HSET2.LE.AND R7, R7, R225.reuse, PT ;  /* 0x000000e107077233 */ /* 0x100fe20003803000 */
[----:B-1----:R-:W-:Y:S01]  /*6a00*/  F2FP.BF16.PACK_AB R11, R214, R215 ;  /* 0x000000d7d60b723e */ /* 0x002fe200000010ff */
[--C-:B------:R-:W-:Y:S01]  /*6a10*/  HSET2.LE.AND R4, R4, R225.reuse, PT ;  /* 0x000000e104047233 */ /* 0x100fe20003803000 */
[----:B------:R-:W-:Y:S01]  /*6a20*/  F2FP.BF16.PACK_AB R9, R221, R223 ;  /* 0x000000dfdd09723e */ /* 0x000fe200000010ff */
[----:B------:R-:W-:Y:S01]  /*6a30*/  MUFU.EX2 R205, R205 ;  /* 0x000000cd00cd7308 */ /* 0x000fe20000000800 */
[----:B------:R-:W-:Y:S01]  /*6a40*/  HSET2.LE.AND R5, R5, R225, PT ;  /* 0x000000e105057233 */ /* 0x000fe20003803000 */
[----:B--2---:R-:W-:Y:S01]  /*6a50*/  F2FP.BF16.PACK_AB R8, R212, R213 ;  /* 0x000000d5d408723e */ /* 0x004fe200000010ff */
[-C--:B------:R-:W-:Y:S01]  /*6a60*/  FMUL.FTZ R48, R48, R224.reuse ;  /* 0x000000e030307220 */ /* 0x080fe20000410000 */
[----:B------:R-:W-:Y:S01]  /*6a70*/  LOP3.LUT R6, R6, R11, RZ, 0xc0, !PT ;  /* 0x0000000b06067212 */ /* 0x000fe200078ec0ff */
[-C--:B------:R-:W-:Y:S01]  /*6a80*/  FMUL.FTZ R49, R49, R224.reuse ;  /* 0x000000e031317220 */ /* 0x080fe20000410000 */
[----:B------:R-:W-:Y:S01]  /*6a90*/  LOP3.LUT R4, R4, R9, RZ, 0xc0, !PT ;  /* 0x0000000904047212 */ /* 0x000fe200078ec0ff */
[----:B------:R-:W-:Y:S01]  /*6aa0*/  FMUL.FTZ R72, R72, R224 ;  /* 0x000000e048487220 */ /* 0x000fe20000410000 */
[----:B------:R-:W1:Y:S01]  /*6ab0*/  MUFU.EX2 R222, R222 ;  /* 0x000000de00de7308 */ /* 0x000e620000000800 */
[-C--:B---3--:R-:W-:Y:S01]  /*6ac0*/  FMUL.FTZ R18, R38, R3.reuse ;  /* 0x0000000326127220 */ /* 0x088fe20000410000 */
[----:B------:R-:W-:Y:S01]  /*6ad0*/  LOP3.LUT R5, R5, R8, RZ, 0xc0, !PT ;  /* 0x0000000805057212 */ /* 0x000fe200078ec0ff */
[-C--:B------:R-:W-:Y:S01]  /*6ae0*/  FMUL.FTZ R19, R39, R3.reuse ;  /* 0x0000000327137220 */ /* 0x080fe20000410000 */
[----:B------:R-:W-:Y:S01]  /*6af0*/  LOP3.LUT R142, R143, UR7, R158, 0x96, !PT ;  /* 0x000000078f8e7c12 */ /* 0x000fe2000f8e969e */
[----:B------:R-:W2:Y:S01]  /*6b00*/  LDSM.16.MT88.4 R36, [R184+0xc000] ;  /* 0x00c00000b824783b */ /* 0x000ea20000004200 */
[-C--:B------:R-:W-:Y:S01]  /*6b10*/  FMUL.FTZ R34, R54, R3.reuse ;  /* 0x0000000336227220 */ /* 0x080fe20000410000 */
[----:B------:R-:W-:Y:S01]  /*6b20*/  PLOP3.LUT P0, PT, PT, PT, UP0, 0x80, 0x0 ;  /* 0x000000000000781c */ /* 0x000fe20003f0f008 */
[----:B------:R-:W-:-:S02]  /*6b30*/  FMUL.FTZ R35, R55, R3 ;  /* 0x0000000337237220 */ /* 0x000fc40000410000 */
[----:B------:R-:W-:Y:S01]  /*6b40*/  LDSM.16.MT88.4 R52, [R186+0xe000] ;  /* 0x00e00000ba34783b */ /* 0x000fe20000004200 */
[-C--:B------:R-:W-:Y:S02]  /*6b50*/  FMUL.FTZ R42, R42, R3.reuse ;  /* 0x000000032a2a7220 */ /* 0x080fe40000410000 */
[-C--:B------:R-:W-:Y:S02]  /*6b60*/  FMUL.FTZ R43, R43, R3.reuse ;  /* 0x000000032b2b7220 */ /* 0x080fe40000410000 */
[----:B------:R-:W-:Y:S01]  /*6b70*/  FMUL.FTZ R58, R58, R3 ;  /* 0x000000033a3a7220 */ /* 0x000fe20000410000 */
[----:B-1----:R-:W-:Y:S01]  /*6b80*/  F2FP.BF16.PACK_AB R10, R222, R205 ;  /* 0x000000cdde0a723e */ /* 0x002fe200000010ff */
[-C--:B------:R-:W-:Y:S02]  /*6b90*/  FMUL.FTZ R59, R59, R3.reuse ;  /* 0x000000033b3b7220 */ /* 0x080fe40000410000 */
[-C--:B------:R-:W-:Y:S01]  /*6ba0*/  FMUL.FTZ R26, R46, R3.reuse ;  /* 0x000000032e1a7220 */ /* 0x080fe20000410000 */
[----:B------:R-:W-:Y:S01]  /*6bb0*/  LOP3.LUT R7, R7, R10, RZ, 0xc0, !PT ;  /* 0x0000000a07077212 */ /* 0x000fe200078ec0ff */
[----:B------:R-:W-:-:S02]  /*6bc0*/  FMUL.FTZ R27, R47, R3 ;  /* 0x000000032f1b7220 */ /* 0x000fc40000410000 */
[-C--:B------:R-:W-:Y:S01]  /*6bd0*/  FMUL.FTZ R50, R50, R3.reuse ;  /* 0x0000000332327220 */ /* 0x080fe20000410000 */
[----:B------:R-:W1:Y:S01]  /*6be0*/  LDSM.16.MT88.4 R44, [R188+0xe000] ;  /* 0x00e00000bc2c783b */ /* 0x000e620000004200 */
[-C--:B------:R-:W-:Y:S02]  /*6bf0*/  FMUL.FTZ R51, R51, R3.reuse ;  /* 0x0000000333337220 */ /* 0x080fe40000410000 */
[C---:B------:R-:W-:Y:S01]  /*6c00*/  HMMA.16816.F32.BF16 R16, R4.reuse, R20, R16 ;  /* 0x000000140410723c */ /* 0x040fe20000041810 */
[-C--:B------:R-:W-:Y:S02]  /*6c10*/  FMUL.FTZ R73, R73, R224.reuse ;  /* 0x000000e049497220 */ /* 0x080fe40000410000 */
[-C--:B------:R-:W-:Y:S02]  /*6c20*/  FMUL.FTZ R74, R74, R3.reuse ;  /* 0x000000034a4a7220 */ /* 0x080fe40000410000 */
[----:B------:R-:W-:Y:S02]  /*6c30*/  FMUL.FTZ R75, R75, R3 ;  /* 0x000000034b4b7220 */ /* 0x000fe40000410000 */
[-C--:B------:R-:W-:Y:S01]  /*6c40*/  FMUL.FTZ R80, R80, R224.reuse ;  /* 0x000000e050507220 */ /* 0x080fe20000410000 */
[----:B------:R-:W-:Y:S01]  /*6c50*/  HMMA.16816.F32.BF16 R20, R4, R22, R40 ;  /* 0x000000160414723c */ /* 0x000fe20000041828 */
[----:B------:R-:W-:-:S02]  /*6c60*/  FMUL.FTZ R81, R81, R224 ;  /* 0x000000e051517220 */ /* 0x000fc40000410000 */
[-C--:B------:R-:W-:Y:S02]  /*6c70*/  FMUL.FTZ R82, R82, R3.reuse ;  /* 0x0000000352527220 */ /* 0x080fe40000410000 */
[-C--:B------:R-:W-:Y:S02]  /*6c80*/  FMUL.FTZ R83, R83, R3.reuse ;  /* 0x0000000353537220 */ /* 0x080fe40000410000 */
[-C--:B------:R-:W-:Y:S01]  /*6c90*/  FMUL.FTZ R40, R60, R224.reuse ;  /* 0x000000e03c287220 */ /* 0x080fe20000410000 */
[----:B------:R-:W-:Y:S01]  /*6ca0*/  HMMA.16816.F32.BF16 R24, R4, R28, R24 ;  /* 0x0000001c0418723c */ /* 0x000fe20000041818 */
[----:B------:R-:W-:Y:S02]  /*6cb0*/  FMUL.FTZ R41, R61, R224 ;  /* 0x000000e03d297220 */ /* 0x000fe40000410000 */
[-C--:B------:R-:W-:Y:S02]  /*6cc0*/  FMUL.FTZ R42, R62, R3.reuse ;  /* 0x000000033e2a7220 */ /* 0x080fe40000410000 */
[----:B------:R-:W-:-:S02]  /*6cd0*/  FMUL.FTZ R43, R63, R3 ;  /* 0x000000033f2b7220 */ /* 0x000fc40000410000 */
[----:B------:R-:W3:Y:S01]  /*6ce0*/  LDSM.16.MT88.4 R60, [R185+0xe000] ;  /* 0x00e00000b93c783b */ /* 0x000ee20000004200 */
[C---:B--2---:R-:W-:Y:S01]  /*6cf0*/  HMMA.16816.F32.BF16 R32, R4.reuse, R36, R32 ;  /* 0x000000240420723c */ /* 0x044fe20000041820 */
[-C--:B------:R-:W-:Y:S02]  /*6d00*/  FMUL.FTZ R64, R64, R224.reuse ;  /* 0x000000e040407220 */ /* 0x080fe40000410000 */
[-C--:B------:R-:W-:Y:S02]  /*6d10*/  FMUL.FTZ R65, R65, R224.reuse ;  /* 0x000000e041417220 */ /* 0x080fe40000410000 */
[-C--:B------:R-:W-:Y:S02]  /*6d20*/  FMUL.FTZ R66, R66, R3.reuse ;  /* 0x0000000342427220 */ /* 0x080fe40000410000 */
[----:B------:R-:W-:Y:S01]  /*6d30*/  FMUL.FTZ R67, R67, R3 ;  /* 0x0000000343437220 */ /* 0x000fe20000410000 */
        /* <DEDUP_REMOVED lines=9> */
[----:B------:R-:W2:Y:S01]  /*6dd0*/  LDSM.16.MT88.4 R76, [R188+0x10000] ;  /* 0x01000000bc4c783b */ /* 0x000ea20000004200 */
[-C--:B------:R-:W-:Y:S01]  /*6de0*/  FMUL.FTZ R48, R68, R224.reuse ;  /* 0x000000e044307220 */ /* 0x080fe20000410000 */
[C---:B-1----:R-:W-:Y:S01]  /*6df0*/  HMMA.16816.F32.BF16 R40, R4.reuse, R44, R40 ;  /* 0x0000002c0428723c */ /* 0x042fe20000041828 */
[-C--:B------:R-:W-:Y:S02]  /*6e00*/  FMUL.FTZ R49, R69, R224.reuse ;  /* 0x000000e045317220 */ /* 0x080fe40000410000 */
[-C--:B------:R-:W-:Y:S02]  /*6e10*/  FMUL.FTZ R50, R70, R3.reuse ;  /* 0x0000000346327220 */ /* 0x080fe40000410000 */
[-C--:B------:R-:W-:Y:S02]  /*6e20*/  FMUL.FTZ R51, R71, R3.reuse ;  /* 0x0000000347337220 */ /* 0x080fe40000410000 */
[----:B------:R-:W1:Y:S01]  /*6e30*/  LDSM.16.MT88.4 R68, [R184+0xe000] ;  /* 0x00e00000b844783b */ /* 0x000e620000004200 */
        /* <DEDUP_REMOVED lines=10> */
[-C--:B------:R-:W-:Y:S01]  /*6ee0*/  FMUL.FTZ R91, R91, R3.reuse ;  /* 0x000000035b5b7220 */ /* 0x080fe20000410000 */
[C---:B------:R-:W-:Y:S01]  /*6ef0*/  HMMA.16816.F32.BF16 R52, R4.reuse, R54, R72 ;  /* 0x000000360434723c */ /* 0x040fe20000041848 */
[----:B------:R-:W-:Y:S01]  /*6f00*/  LDSM.16.MT88.4 R84, [R186+0x10000] ;  /* 0x01000000ba54783b */ /* 0x000fe20000004200 */
[--C-:B------:R-:W-:Y:S02]  /*6f10*/  FFMA.FTZ R237, R157, c[0x0][0x23c], -R232.reuse ;  /* 0x00008f009ded7a23 */ /* 0x100fe400000108e8 */
[--C-:B------:R-:W-:Y:S02]  /*6f20*/  FFMA.FTZ R236, R139, c[0x0][0x23c], -R232.reuse ;  /* 0x00008f008bec7a23 */ /* 0x100fe400000108e8 */
[----:B------:R-:W-:Y:S02]  /*6f30*/  FFMA.FTZ R239, R156, c[0x0][0x23c], -R232 ;  /* 0x00008f009cef7a23 */ /* 0x000fe400000108e8 */
[-C--:B------:R-:W-:Y:S01]  /*6f40*/  FMUL.FTZ R72, R92, R224.reuse ;  /* 0x000000e05c487220 */ /* 0x080fe20000410000 */
[----:B---3--:R-:W-:Y:S01]  /*6f50*/  HMMA.16816.F32.BF16 R56, R4, R60, R56 ;  /* 0x0000003c0438723c */ /* 0x008fe20000041838 */
[----:B------:R-:W-:Y:S01]  /*6f60*/  FMUL.FTZ R73, R93, R224 ;  /* 0x000000e05d497220 */ /* 0x000fe20000410000 */
[----:B------:R-:W-:Y:S01]  /*6f70*/  MUFU.EX2 R237, R237 ;  /* 0x000000ed00ed7308 */ /* 0x000fe20000000800 */
[-C--:B------:R-:W-:Y:S01]  /*6f80*/  FMUL.FTZ R74, R94, R3.reuse ;  /* 0x000000035e4a7220 */ /* 0x080fe20000410000 */
[----:B------:R-:W-:Y:S01]  /*6f90*/  LDSM.16.MT88.4 R156, [R185+0xd000] ;  /* 0x00d00000b99c783b */ /* 0x000fe20000004200 */
[----:B------:R-:W-:-:S02]  /*6fa0*/  FMUL.FTZ R75, R95, R3 ;  /* 0x000000035f4b7220 */ /* 0x000fc40000410000 */
[----:B------:R-:W-:Y:S01]  /*6fb0*/  FFMA.FTZ R238, R138, c[0x0][0x23c], -R232 ;  /* 0x00008f008aee7a23 */ /* 0x000fe200000108e8 */
[----:B------:R-:W3:Y:S01]  /*6fc0*/  LDSM.16.MT88.4 R92, [R185+0x10000] ;  /* 0x01000000b95c783b */ /* 0x000ee20000004200 */
[C---:B------:R-:W-:Y:S01]  /*6fd0*/  HMMA.16816.F32.BF16 R60, R4.reuse, R62, R80 ;  /* 0x0000003e043c723c */ /* 0x040fe20000041850 */
[----:B------:R-:W4:Y:S01]  /*6fe0*/  MUFU.EX2 R236, R236 ;  /* 0x000000ec00ec7308 */ /* 0x000f220000000800 */
[--C-:B------:R-:W-:Y:S02]  /*6ff0*/  FFMA.FTZ R240, R136, c[0x0][0x23c], -R227.reuse ;  /* 0x00008f0088f07a23 */ /* 0x100fe400000108e3 */
[--C-:B------:R-:W-:Y:S02]  /*7000*/  FFMA.FTZ R243, R137, c[0x0][0x23c], -R227.reuse ;  /* 0x00008f0089f37a23 */ /* 0x100fe400000108e3 */
[----:B------:R-:W-:Y:S01]  /*7010*/  FFMA.FTZ R241, R154, c[0x0][0x23c], -R227 ;  /* 0x00008f009af17a23 */ /* 0x000fe200000108e3 */
[----:B------:R-:W-:Y:S01]  /*7020*/  LDSM.16.MT88.4 R136, [R188+0xc800] ;  /* 0x00c80000bc88783b */ /* 0x000fe20000004200 */
[-C--:B------:R-:W-:Y:S01]  /*7030*/  FMUL.FTZ R80, R100, R224.reuse ;  /* 0x000000e064507220 */ /* 0x080fe20000410000 */
[----:B--2---:R-:W-:Y:S01]  /*7040*/  HMMA.16816.F32.BF16 R72, R4, R76, R72 ;  /* 0x0000004c0448723c */ /* 0x004fe20000041848 */
[----:B------:R-:W-:Y:S01]  /*7050*/  FMUL.FTZ R81, R101, R224 ;  /* 0x000000e065517220 */ /* 0x000fe20000410000 */
[----:B------:R-:W-:Y:S01]  /*7060*/  MUFU.EX2 R239, R239 ;  /* 0x000000ef00ef7308 */ /* 0x000fe20000000800 */
[----:B------:R-:W-:-:S04]  /*7070*/  IMAD.WIDE.U32 R100, R142, -0x2daee0ad, RZ ;  /* 0xd2511f538e647825 */ /* 0x000fc800078e00ff */
[-C--:B------:R-:W-:Y:S01]  /*7080*/  FMUL.FTZ R82, R102, R3.reuse ;  /* 0x0000000366527220 */ /* 0x080fe20000410000 */
[C---:B------:R-:W-:Y:S01]  /*7090*/  HMMA.16816.F32.BF16 R76, R4.reuse, R78, R96 ;  /* 0x0000004e044c723c */ /* 0x040fe20000041860 */
[----:B------:R-:W-:Y:S01]  /*70a0*/  LOP3.LUT R102, R100, 0xff, RZ, 0xc0, !PT ;  /* 0x000000ff64667812 */ /* 0x000fe200078ec0ff */
[-C--:B------:R-:W-:Y:S01]  /*70b0*/  FMUL.FTZ R83, R103, R3.reuse ;  /* 0x0000000367537220 */ /* 0x080fe20000410000 */
[----:B------:R-:W-:Y:S01]  /*70c0*/  MUFU.EX2 R238, R238 ;  /* 0x000000ee00ee7308 */ /* 0x000fe20000000800 */
[----:B------:R-:W-:Y:S02]  /*70d0*/  FFMA.FTZ R242, R155, c[0x0][0x23c], -R227 ;  /* 0x00008f009bf27a23 */ /* 0x000fe400000108e3 */
[-C--:B------:R-:W-:Y:S01]  /*70e0*/  FMUL.FTZ R108, R108, R224.reuse ;  /* 0x000000e06c6c7220 */ /* 0x080fe20000410000 */
[----:B------:R-:W-:Y:S01]  /*70f0*/  LOP3.LUT R96, R101, UR17, R140, 0x96, !PT ;  /* 0x0000001165607c12 */ /* 0x000fe2000f8e968c */
[C---:B-1----:R-:W-:Y:S01]  /*7100*/  HMMA.16816.F32.BF16 R64, R4.reuse, R68, R64 ;  /* 0x000000440440723c */ /* 0x042fe20000041840 */
[----:B------:R-:W1:Y:S01]  /*7110*/  LDSM.16.MT88.4 R140, [R184+0x10000] ;  /* 0x01000000b88c783b */ /* 0x000e620000004200 */
[----:B------:R-:W-:Y:S01]  /*7120*/  LOP3.LUT R98, R100, 0xffff, RZ, 0xc0, !PT ;  /* 0x0000ffff64627812 */ /* 0x000fe200078ec0ff */
[-C--:B------:R-:W-:Y:S01]  /*7130*/  FMUL.FTZ R99, R119, R3.reuse ;  /* 0x0000000377637220 */ /* 0x080fe20000410000 */
[--C-:B------:R-:W-:Y:S01]  /*7140*/  SHF.R.U32.HI R97, RZ, 0x10, R100.reuse ;  /* 0x00000010ff617819 */ /* 0x100fe20000011664 */
[----:B------:R-:W-:Y:S01]  /*7150*/  MUFU.EX2 R240, R240 ;  /* 0x000000f000f07308 */ /* 0x000fe20000000800 */
[----:B------:R-:W-:Y:S01]  /*7160*/  SHF.R.U32.HI R101, RZ, 0x18, R100 ;  /* 0x00000018ff657819 */ /* 0x000fe20000011664 */
[-C--:B------:R-:W-:Y:S01]  /*7170*/  FMUL.FTZ R109, R109, R224.reuse ;  /* 0x000000e06d6d7220 */ /* 0x080fe20000410000 */
[C---:B------:R-:W-:Y:S01]  /*7180*/  HMMA.16816.F32.BF16 R68, R4.reuse, R70, R88 ;  /* 0x000000460444723c */ /* 0x040fe20000041858 */
[----:B------:R-:W-:Y:S01]  /*7190*/  SHF.R.U32.HI R98, RZ, 0x8, R98 ;  /* 0x00000008ff627819 */ /* 0x000fe20000011662 */
[-C--:B------:R-:W-:Y:S01]  /*71a0*/  FMUL.FTZ R110, R110, R3.reuse ;  /* 0x000000036e6e7220 */ /* 0x080fe20000410000 */
[----:B------:R-:W-:Y:S01]  /*71b0*/  LOP3.LUT R97, R97, 0xff, RZ, 0xc0, !PT ;  /* 0x000000ff61617812 */ /* 0x000fe200078ec0ff */
[-C--:B------:R-:W-:Y:S01]  /*71c0*/  FMUL.FTZ R111, R111, R3.reuse ;  /* 0x000000036f6f7220 */ /* 0x080fe20000410000 */
[----:B------:R-:W-:Y:S01]  /*71d0*/  LOP3.LUT R100, R96, 0xff, RZ, 0xc0, !PT ;  /* 0x000000ff60647812 */ /* 0x000fe200078ec0ff */
[----:B------:R-:W2:Y:S01]  /*71e0*/  MUFU.EX2 R243, R243 ;  /* 0x000000f300f37308 */ /* 0x000ea20000000800 */
[-C--:B------:R-:W-:Y:S01]  /*71f0*/  FMUL.FTZ R88, R104, R224.reuse ;  /* 0x000000e068587220 */ /* 0x080fe20000410000 */
[----:B------:R-:W-:Y:S01]  /*7200*/  PRMT R102, R102, 0x5410, R98 ;  /* 0x0000541066667816 */ /* 0x000fe20000000062 */
[-C--:B------:R-:W-:Y:S01]  /*7210*/  FMUL.FTZ R89, R105, R224.reuse ;  /* 0x000000e069597220 */ /* 0x080fe20000410000 */
[----:B------:R-:W-:Y:S01]  /*7220*/  PRMT R101, R97, 0x5410, R101 ;  /* 0x0000541061657816 */ /* 0x000fe20000000065 */
[-C--:B------:R-:W-:Y:S01]  /*7230*/  FMUL.FTZ R90, R106, R3.reuse ;  /* 0x000000036a5a7220 */ /* 0x080fe20000410000 */
[--C-:B------:R-:W-:Y:S01]  /*7240*/  SHF.R.U32.HI R103, RZ, 0x10, R96.reuse ;  /* 0x00000010ff677819 */ /* 0x100fe20000011660 */
[-C--:B------:R-:W-:Y:S01]  /*7250*/  FMUL.FTZ R91, R107, R3.reuse ;  /* 0x000000036b5b7220 */ /* 0x080fe20000410000 */
[----:B------:R-:W-:Y:S01]  /*7260*/  SHF.R.U32.HI R104, RZ, 0x18, R96 ;  /* 0x00000018ff687819 */ /* 0x000fe20000011660 */
[-C--:B------:R-:W-:Y:S01]  /*7270*/  FMUL.FTZ R97, R117, R224.reuse ;  /* 0x000000e075617220 */ /* 0x080fe20000410000 */
[----:B------:R-:W-:Y:S01]  /*7280*/  MUFU.EX2 R241, R241 ;  /* 0x000000f100f17308 */ /* 0x000fe20000000800 */
[----:B------:R-:W-:Y:S01]  /*7290*/  FMUL.FTZ R98, R118, R3 ;  /* 0x0000000376627220 */ /* 0x000fe20000410000 */
[----:B------:R-:W-:Y:S01]  /*72a0*/  LOP3.LUT R103, R103, 0xff, RZ, 0xc0, !PT ;  /* 0x000000ff67677812 */ /* 0x000fe200078ec0ff */
[-C--:B------:R-:W-:Y:S01]  /*72b0*/  FMUL.FTZ R8, R128, R224.reuse ;  /* 0x000000e080087220 */ /* 0x080fe20000410000 */
[C---:B---3--:R-:W-:Y:S01]  /*72c0*/  HMMA.16816.F32.BF16 R88, R4.reuse, R92, R88 ;  /* 0x0000005c0458723c */ /* 0x048fe20000041858 */
[----:B----4-:R-:W-:Y:S01]  /*72d0*/  F2FP.BF16.PACK_AB R105, R236, R237 ;  /* 0x000000edec69723e */ /* 0x010fe200000010ff */
[-C--:B------:R-:W-:Y:S01]  /*72e0*/  FMUL.FTZ R9, R129, R224.reuse ;  /* 0x000000e081097220 */ /* 0x080fe20000410000 */
[----:B------:R-:W-:Y:S01]  /*72f0*/  PRMT R103, R103, 0x5410, R104 ;  /* 0x0000541067677816 */ /* 0x000fe20000000068 */
[----:B------:R-:W3:Y:S01]  /*7300*/  MUFU.EX2 R242, R242 ;  /* 0x000000f200f27308 */ /* 0x000ee20000000800 */
[-C--:B------:R-:W-:Y:S01]  /*7310*/  FMUL.FTZ R10, R130, R3.reuse ;  /* 0x00000003820a7220 */ /* 0x080fe20000410000 */
[----:B------:R-:W-:Y:S01]  /*7320*/  HSET2.LE.AND R102, R102, R225, PT ;  /* 0x000000e166667233 */ /* 0x000fe20003803000 */
[----:B------:R-:W-:Y:S01]  /*7330*/  LOP3.LUT R92, R96, 0xffff, RZ, 0xc0, !PT ;  /* 0x0000ffff605c7812 */ /* 0x000fe200078ec0ff */
[----:B------:R-:W-:Y:S01]  /*7340*/  FMUL.FTZ R96, R116, R224 ;  /* 0x000000e074607220 */ /* 0x000fe20000410000 */
[----:B------:R-:W-:Y:S01]  /*7350*/  HMMA.16816.F32.BF16 R80, R4, R84, R80 ;  /* 0x000000540450723c */ /* 0x000fe20000041850 */
[----:B------:R-:W4:Y:S01]  /*7360*/  LDSM.16.MT88.4 R116, [R188+0xe800] ;  /* 0x00e80000bc74783b */ /* 0x000f220000004200 */
[----:B------:R-:W-:Y:S01]  /*7370*/  SHF.R.U32.HI R92, RZ, 0x8, R92 ;  /* 0x00000008ff5c7819 */ /* 0x000fe2000001165c */
[----:B------:R-:W-:-:S02]  /*7380*/  FMUL.FTZ R11, R131, R3 ;  /* 0x00000003830b7220 */ /* 0x000fc40000410000 */
[-C--:B------:R-:W-:Y:S01]  /*7390*/  FMUL.FTZ R124, R124, R224.reuse ;  /* 0x000000e07c7c7220 */ /* 0x080fe20000410000 */
[----:B------:R-:W-:Y:S01]  /*73a0*/  PRMT R100, R100, 0x5410, R92 ;  /* 0x0000541064647816 */ /* 0x000fe2000000005c */
[-C--:B------:R-:W-:Y:S01]  /*73b0*/  FMUL.FTZ R125, R125, R224.reuse ;  /* 0x000000e07d7d7220 */ /* 0x080fe20000410000 */
[C---:B------:R-:W-:Y:S01]  /*73c0*/  HMMA.16816.F32.BF16 R92, R4.reuse, R94, R108 ;  /* 0x0000005e045c723c */ /* 0x040fe2000004186c */
[-C--:B------:R-:W-:Y:S01]  /*73d0*/  FMUL.FTZ R126, R126, R3.reuse ;  /* 0x000000037e7e7220 */ /* 0x080fe20000410000 */
[----:B------:R-:W-:Y:S01]  /*73e0*/  LDSM.16.MT88.4 R128, [R186+0xc800] ;  /* 0x00c80000ba80783b */ /* 0x000fe20000004200 */
[--C-:B------:R-:W-:Y:S01]  /*73f0*/  HSET2.LE.AND R100, R100, R225.reuse, PT ;  /* 0x000000e164647233 */ /* 0x100fe20003803000 */
[----:B------:R-:W-:Y:S02]  /*7400*/  FMUL.FTZ R127, R127, R3 ;  /* 0x000000037f7f7220 */ /* 0x000fe40000410000 */
[-C--:B------:R-:W-:Y:S01]  /*7410*/  FMUL.FTZ R120, R120, R224.reuse ;  /* 0x000000e078787220 */ /* 0x080fe20000410000 */
[--C-:B------:R-:W-:Y:S01]  /*7420*/  HSET2.LE.AND R109, R103, R225.reuse, PT ;  /* 0x000000e1676d7233 */ /* 0x100fe20003803000 */
[----:B------:R-:W-:Y:S01]  /*7430*/  LOP3.LUT R100, R100, R105, RZ, 0xc0, !PT ;  /* 0x0000006964647212 */ /* 0x000fe200078ec0ff */
[----:B------:R-:W-:Y:S01]  /*7440*/  FMUL.FTZ R121, R121, R224 ;  /* 0x000000e079797220 */ /* 0x000fe20000410000 */
[----:B------:R-:W5:Y:S01]  /*7450*/  LDSM.16.MT88.4 R104, [R186+0xe800] ;  /* 0x00e80000ba68783b */ /* 0x000f620000004200 */
[-C--:B------:R-:W-:Y:S01]  /*7460*/  FMUL.FTZ R122, R122, R3.reuse ;  /* 0x000000037a7a7220 */ /* 0x080fe20000410000 */
[----:B--2---:R-:W-:Y:S01]  /*7470*/  F2FP.BF16.PACK_AB R111, R243, R240 ;  /* 0x000000f0f36f723e */ /* 0x004fe200000010ff */
[----:B------:R-:W-:Y:S01]  /*7480*/  FMUL.FTZ R123, R123, R3 ;  /* 0x000000037b7b7220 */ /* 0x000fe20000410000 */
[----:B------:R-:W-:Y:S01]  /*7490*/  F2FP.BF16.PACK_AB R110, R238, R239 ;  /* 0x000000efee6e723e */ /* 0x000fe200000010ff */
[-C--:B------:R-:W-:Y:S01]  /*74a0*/  FMUL.FTZ R112, R112, R224.reuse ;  /* 0x000000e070707220 */ /* 0x080fe20000410000 */
[----:B------:R-:W-:Y:S01]  /*74b0*/  HSET2.LE.AND R103, R101, R225, PT ;  /* 0x000000e165677233 */ /* 0x000fe20003803000 */
[----:B------:R-:W-:Y:S01]  /*74c0*/  FMUL.FTZ R113, R113, R224 ;  /* 0x000000e071717220 */ /* 0x000fe20000410000 */
[----:B---3--:R-:W-:Y:S01]  /*74d0*/  F2FP.BF16.PACK_AB R108, R242, R241 ;  /* 0x000000f1f26c723e */ /* 0x008fe200000010ff */
[-C--:B------:R-:W-:Y:S01]  /*74e0*/  FMUL.FTZ R114, R114, R3.reuse ;  /* 0x0000000372727220 */ /* 0x080fe20000410000 */
[C---:B------:R-:W-:Y:S01]  /*74f0*/  HMMA.16816.F32.BF16 R8, R4.reuse, R12, R8 ;  /* 0x0000000c0408723c */ /* 0x040fe20000041808 */
[----:B------:R-:W-:Y:S01]  /*7500*/  FMUL.FTZ R115, R115, R3 ;  /* 0x0000000373737220 */ /* 0x000fe20000410000 */
[----:B------:R-:W-:Y:S01]  /*7510*/  LOP3.LUT R101, R109, R111, RZ, 0xc0, !PT ;  /* 0x0000006f6d657212 */ /* 0x000fe200078ec0ff */
[--C-:B------:R-:W-:Y:S01]  /*7520*/  FFMA.FTZ R244, R149, c[0x0][0x23c], -R232.reuse ;  /* 0x00008f0095f47a23 */ /* 0x100fe200000108e8 */
[----:B------:R-:W-:Y:S01]  /*7530*/  LOP3.LUT R102, R102, R110, RZ, 0xc0, !PT ;  /* 0x0000006e66667212 */ /* 0x000fe200078ec0ff */
[--C-:B------:R-:W-:Y:S01]  /*7540*/  FFMA.FTZ R150, R150, c[0x0][0x23c], -R232.reuse ;  /* 0x00008f0096967a23 */ /* 0x100fe200000108e8 */
[----:B------:R-:W-:Y:S01]  /*7550*/  LOP3.LUT R103, R103, R108, RZ, 0xc0, !PT ;  /* 0x0000006c67677212 */ /* 0x000fe200078ec0ff */
[----:B------:R-:W-:Y:S01]  /*7560*/  FFMA.FTZ R247, R145, c[0x0][0x23c], -R227 ;  /* 0x00008f0091f77a23 */ /* 0x000fe200000108e3 */
[----:B------:R-:W-:Y:S01]  /*7570*/  HMMA.16816.F32.BF16 R12, R4, R14, R124 ;  /* 0x0000000e040c723c */ /* 0x000fe2000004187c */
[----:B------:R-:W2:Y:S01]  /*7580*/  LDSM.16.MT88.4 R108, [R185+0xe800] ;  /* 0x00e80000b96c783b */ /* 0x000ea20000004200 */
[----:B------:R-:W-:Y:S01]  /*7590*/  MUFU.EX2 R244, R244 ;  /* 0x000000f400f47308 */ /* 0x000fe20000000800 */
[----:B------:R-:W-:-:S02]  /*75a0*/  FFMA.FTZ R245, R151, c[0x0][0x23c], -R232 ;  /* 0x00008f0097f57a23 */ /* 0x000fc400000108e8 */
[----:B------:R-:W-:Y:S01]  /*75b0*/  LDSM.16.MT88.4 R124, [R185+0xc800] ;  /* 0x00c80000b97c783b */ /* 0x000fe20000004200 */
[--C-:B------:R-:W-:Y:S02]  /*75c0*/  FFMA.FTZ R246, R148, c[0x0][0x23c], -R232.reuse ;  /* 0x00008f0094f67a23 */ /* 0x100fe400000108e8 */
[C---:B------:R-:W-:Y:S01]  /*75d0*/  HMMA.16816.F32.BF16 R84, R4.reuse, R86, R120 ;  /* 0x000000560454723c */ /* 0x040fe20000041878 */
[----:B------:R-:W-:Y:S01]  /*75e0*/  LDSM.16.MT88.4 R120, [R184+0xc800] ;  /* 0x00c80000b878783b */ /* 0x000fe20000004200 */
[--C-:B------:R-:W-:Y:S01]  /*75f0*/  FFMA.FTZ R248, R144, c[0x0][0x23c], -R227.reuse ;  /* 0x00008f0090f87a23 */ /* 0x100fe200000108e3 */
[----:B------:R-:W3:Y:S01]  /*7600*/  MUFU.EX2 R247, R247 ;  /* 0x000000f700f77308 */ /* 0x000ee20000000800 */
[----:B------:R-:W-:Y:S02]  /*7610*/  FFMA.FTZ R249, R147, c[0x0][0x23c], -R227 ;  /* 0x00008f0093f97a23 */ /* 0x000fe400000108e3 */
[--C-:B------:R-:W-:Y:S02]  /*7620*/  FFMA.FTZ R235, R235, c[0x0][0x23c], -R232.reuse ;  /* 0x00008f00ebeb7a23 */ /* 0x100fe400000108e8 */
[----:B-1----:R-:W-:Y:S01]  /*7630*/  HMMA.16816.F32.BF16 R96, R4, R140, R96 ;  /* 0x0000008c0460723c */ /* 0x002fe20000041860 */
[----:B------:R-:W-:-:S02]  /*7640*/  FFMA.FTZ R234, R234, c[0x0][0x23c], -R232 ;  /* 0x00008f00eaea7a23 */ /* 0x000fc400000108e8 */
[----:B------:R-:W-:Y:S01]  /*7650*/  MUFU.EX2 R245, R245 ;  /* 0x000000f500f57308 */ /* 0x000fe20000000800 */
[--C-:B------:R-:W-:Y:S02]  /*7660*/  FFMA.FTZ R233, R233, c[0x0][0x23c], -R232.reuse ;  /* 0x00008f00e9e97a23 */ /* 0x100fe400000108e8 */
[----:B------:R-:W-:Y:S02]  /*7670*/  FFMA.FTZ R231, R231, c[0x0][0x23c], -R232 ;  /* 0x00008f00e7e77a23 */ /* 0x000fe400000108e8 */
[----:B------:R-:W-:Y:S01]  /*7680*/  HMMA.16816.F32.BF16 R4, R4, R142, R112 ;  /* 0x0000008e0404723c */ /* 0x000fe20000041870 */
[----:B------:R-:W1:Y:S01]  /*7690*/  LDSM.16.MT88.4 R112, [R184+0xe800] ;  /* 0x00e80000b870783b */ /* 0x000e620000004200 */
[--C-:B------:R-:W-:Y:S01]  /*76a0*/  FFMA.FTZ R229, R229, c[0x0][0x23c], -R227.reuse ;  /* 0x00008f00e5e57a23 */ /* 0x100fe200000108e3 */
[----:B------:R-:W-:Y:S01]  /*76b0*/  MUFU.EX2 R246, R246 ;  /* 0x000000f600f67308 */ /* 0x000fe20000000800 */
[--C-:B------:R-:W-:Y:S01]  /*76c0*/  FFMA.FTZ R230, R230, c[0x0][0x23c], -R227.reuse ;  /* 0x00008f00e6e67a23 */ /* 0x100fe200000108e3 */
[----:B------:R-:W-:Y:S01]  /*76d0*/  LDSM.16.MT88.4 R140, [R188+0xf000] ;  /* 0x00f00000bc8c783b */ /* 0x000fe20000004200 */
[----:B------:R-:W-:-:S02]  /*76e0*/  FFMA.FTZ R228, R228, c[0x0][0x23c], -R227 ;  /* 0x00008f00e4e47a23 */ /* 0x000fc400000108e3 */
[C---:B----4-:R-:W-:Y:S01]  /*76f0*/  HMMA.16816.F32.BF16 R40, R100.reuse, R116, R40 ;  /* 0x000000746428723c */ /* 0x050fe20000041828 */
[----:B------:R-:W-:Y:S02]  /*7700*/  FFMA.FTZ R226, R226, c[0x0][0x23c], -R227 ;  /* 0x00008f00e2e27a23 */ /* 0x000fe400000108e3 */
[----:B------:R-:W-:Y:S01]  /*7710*/  MUFU.EX2 R248, R248 ;  /* 0x000000f800f87308 */ /* 0x000fe20000000800 */
[----:B------:R-:W-:Y:S02]  /*7720*/  FFMA.FTZ R211, R211, R224, R223 ;  /* 0x000000e0d3d37223 */ /* 0x000fe400000100df */
[----:B------:R-:W-:Y:S02]  /*7730*/  FFMA.FTZ R3, R210, R3, R213 ;  /* 0x00000003d2037223 */ /* 0x000fe400000100d5 */
[C---:B------:R-:W-:Y:S01]  /*7740*/  HMMA.16816.F32.BF16 R44, R100.reuse, R118, R44 ;  /* 0x00000076642c723c */ /* 0x040fe2000004182c */
[----:B------:R-:W4:Y:S01]  /*7750*/  LDSM.16.MT88.4 R116, [R188+0x10800] ;  /* 0x01080000bc74783b */ /* 0x000f220000004200 */
[----:B------:R-:W-:Y:S01]  /*7760*/  FADD.FTZ R211, R221, R211 ;  /* 0x000000d3ddd37221 */ /* 0x000fe20000010000 */
[----:B------:R-:W-:Y:S01]  /*7770*/  MUFU.EX2 R249, R249 ;  /* 0x000000f900f97308 */ /* 0x000fe20000000800 */
[----:B------:R-:W-:Y:S01]  /*7780*/  FADD.FTZ R212, R212, R3 ;  /* 0x00000003d4d47221 */ /* 0x000fe20000010000 */
[-C--:B------:R-:W-:Y:S01]  /*7790*/  MOV R3, R0.reuse ;  /* 0x0000000000037202 */ /* 0x080fe20000000f00 */
[----:B------:R-:W-:Y:S01]  /*77a0*/  FADD.FTZ R215, R215, R211 ;  /* 0x000000d3d7d77221 */ /* 0x000fe20000010000 */
[----:B------:R-:W-:Y:S01]  /*77b0*/  @P0 MOV R3, R0 ;  /* 0x0000000000030202 */ /* 0x000fe20000000f00 */
[----:B-----5:R-:W-:Y:S01]  /*77c0*/  HMMA.16816.F32.BF16 R48, R100, R104, R48 ;  /* 0x000000686430723c */ /* 0x020fe20000041830 */
[----:B------:R-:W-:-:S02]  /*77d0*/  FADD.FTZ R212, R205, R212 ;  /* 0x000000d4cdd47221 */ /* 0x000fc40000010000 */
[----:B------:R-:W-:Y:S01]  /*77e0*/  MUFU.EX2 R235, R235 ;  /* 0x000000eb00eb7308 */ /* 0x000fe20000000800 */
[----:B------:R-:W-:Y:S02]  /*77f0*/  FADD.FTZ R215, R214, R215 ;  /* 0x000000d7d6d77221 */ /* 0x000fe40000010000 */
[----:B------:R-:W-:Y:S02]  /*7800*/  FADD.FTZ R222, R222, R212 ;  /* 0x000000d4dede7221 */ /* 0x000fe40000010000 */
[----:B------:R-:W-:Y:S01]  /*7810*/  HMMA.16816.F32.BF16 R52, R100, R106, R52 ;  /* 0x0000006a6434723c */ /* 0x000fe20000041834 */
[----:B------:R-:W5:Y:S01]  /*7820*/  LDSM.16.MT88.4 R104, [R186+0x10800] ;  /* 0x01080000ba68783b */ /* 0x000f620000004200 */
[----:B------:R-:W-:Y:S01]  /*7830*/  FADD.FTZ R237, R237, R215 ;  /* 0x000000d7eded7221 */ /* 0x000fe20000010000 */
[----:B------:R-:W-:Y:S01]  /*7840*/  MUFU.EX2 R234, R234 ;  /* 0x000000ea00ea7308 */ /* 0x000fe20000000800 */
[----:B------:R-:W-:Y:S02]  /*7850*/  FADD.FTZ R222, R240, R222 ;  /* 0x000000def0de7221 */ /* 0x000fe40000010000 */
[----:B------:R-:W-:-:S02]  /*7860*/  FADD.FTZ R237, R236, R237 ;  /* 0x000000edeced7221 */ /* 0x000fc40000010000 */
[C---:B--2---:R-:W-:Y:S01]  /*7870*/  HMMA.16816.F32.BF16 R56, R100.reuse, R108, R56 ;  /* 0x0000006c6438723c */ /* 0x044fe20000041838 */
[----:B------:R-:W-:Y:S02]  /*7880*/  FADD.FTZ R243, R243, R222 ;  /* 0x000000def3f37221 */ /* 0x000fe40000010000 */
[----:B------:R-:W-:Y:S01]  /*7890*/  MUFU.EX2 R233, R233 ;  /* 0x000000e900e97308 */ /* 0x000fe20000000800 */
[----:B------:R-:W-:Y:S02]  /*78a0*/  FADD.FTZ R239, R239, R237 ;  /* 0x000000edefef7221 */ /* 0x000fe40000010000 */
[----:B------:R-:W-:Y:S02]  /*78b0*/  FADD.FTZ R243, R241, R243 ;  /* 0x000000f3f1f37221 */ /* 0x000fe40000010000 */
[----:B------:R-:W-:Y:S01]  /*78c0*/  HMMA.16816.F32.BF16 R60, R100, R110, R60 ;  /* 0x0000006e643c723c */ /* 0x000fe2000004183c */
[----:B------:R-:W2:Y:S01]  /*78d0*/  LDSM.16.MT88.4 R108, [R185+0x10800] ;  /* 0x01080000b96c783b */ /* 0x000ea20000004200 */
[----:B------:R-:W-:Y:S01]  /*78e0*/  FADD.FTZ R239, R238, R239 ;  /* 0x000000efeeef7221 */ /* 0x000fe20000010000 */
[----:B------:R-:W-:Y:S01]  /*78f0*/  MUFU.EX2 R231, R231 ;  /* 0x000000e700e77308 */ /* 0x000fe20000000800 */
[----:B------:R-:W-:-:S04]  /*7900*/  FADD.FTZ R242, R242, R243 ;  /* 0x000000f3f2f27221 */ /* 0x000fc80000010000 */
[C---:B-1----:R-:W-:Y:S01]  /*7910*/  HMMA.16816.F32.BF16 R64, R100.reuse, R112, R64 ;  /* 0x000000706440723c */ /* 0x042fe20000041840 */
[----:B---3--:R-:W-:Y:S02]  /*7920*/  FADD.FTZ R242, R247, R242 ;  /* 0x000000f2f7f27221 */ /* 0x008fe40000010000 */
[----:B------:R-:W-:Y:S04]  /*7930*/  MUFU.EX2 R229, R229 ;  /* 0x000000e500e57308 */ /* 0x000fe80000000800 */
[----:B------:R-:W-:Y:S01]  /*7940*/  LOP3.LUT R112, R135, UR13, R152, 0x96, !PT ;  /* 0x0000000d87707c12 */ /* 0x000fe2000f8e9698 */
[----:B------:R-:W-:Y:S03]  /*7950*/  HMMA.16816.F32.BF16 R68, R100, R114, R68 ;  /* 0x000000726444723c */ /* 0x000fe60000041844 */
[----:B------:R-:W-:Y:S01]  /*7960*/  MUFU.EX2 R230, R230 ;  /* 0x000000e600e67308 */ /* 0x000fe20000000800 */
[----:B------:R-:W-:-:S04]  /*7970*/  IMAD.WIDE.U32 R112, R112, -0x2daee0ad, RZ ;  /* 0xd2511f5370707825 */ /* 0x000fc800078e00ff */
[----:B------:R-:W-:Y:S01]  /*7980*/  IMAD.WIDE.U32 R114, R133, -0x2daee0ad, RZ ;  /* 0xd2511f5385727825 */ /* 0x000fe200078e00ff */
[C---:B----4-:R-:W-:Y:S02]  /*7990*/  HMMA.16816.F32.BF16 R72, R100.reuse, R116, R72 ;  /* 0x000000746448723c */ /* 0x050fe40000041848 */
[----:B------:R-:W-:Y:S02]  /*79a0*/  MUFU.EX2 R228, R228 ;  /* 0x000000e400e47308 */ /* 0x000fe40000000800 */
[----:B------:R-:W-:Y:S02]  /*79b0*/  LOP3.LUT R220, R115, UR12, R220, 0x96, !PT ;  /* 0x0000000c73dc7c12 */ /* 0x000fe4000f8e96dc */
[----:B------:R-:W-:Y:S02]  /*79c0*/  LOP3.LUT R113, R113, UR10, R114, 0x96, !PT ;  /* 0x0000000a71717c12 */ /* 0x000fe4000f8e9672 */
[----:B------:R-:W-:Y:S01]  /*79d0*/  HMMA.16816.F32.BF16 R76, R100, R118, R76 ;  /* 0x00000076644c723c */ /* 0x000fe2000004184c */
[----:B------:R-:W-:Y:S01]  /*79e0*/  IMAD.WIDE.U32 R116, R220, -0x326172a9, RZ ;  /* 0xcd9e8d57dc747825 */ /* 0x000fe200078e00ff */
[----:B------:R-:W-:Y:S03]  /*79f0*/  MUFU.EX2 R226, R226 ;  /* 0x000000e200e27308 */ /* 0x000fe60000000800 */
[----:B------:R-:W-:Y:S01]  /*7a00*/  IMAD.WIDE.U32 R162, R113, -0x326172a9, RZ ;  /* 0xcd9e8d5771a27825 */ /* 0x000fe200078e00ff */
[----:B------:R-:W-:-:S02]  /*7a10*/  LOP3.LUT R114, R117, UR11, R134, 0x96, !PT ;  /* 0x0000000b75727c12 */ /* 0x000fc4000f8e9686 */
[C---:B-----5:R-:W-:Y:S01]  /*7a20*/  HMMA.16816.F32.BF16 R80, R100.reuse, R104, R80 ;  /* 0x000000686450723c */ /* 0x060fe20000041850 */
[----:B------:R-:W-:Y:S01]  /*7a30*/  LDSM.16.MT88.4 R132, [R186+0xf000] ;  /* 0x00f00000ba84783b */ /* 0x000fe20000004200 */
[----:B------:R-:W-:Y:S01]  /*7a40*/  LOP3.LUT R113, R163, UR9, R116, 0x96, !PT ;  /* 0x00000009a3717c12 */ /* 0x000fe2000f8e9674 */
[----:B------:R-:W-:Y:S01]  /*7a50*/  IMAD.WIDE.U32 R114, R114, -0x2daee0ad, RZ ;  /* 0xd2511f5372727825 */ /* 0x000fe200078e00ff */
[----:B------:R1:W-:Y:S01]  /*7a60*/  MUFU.EX2 R220, R150 ;  /* 0x0000009600dc7308 */ /* 0x0003e20000000800 */
[----:B------:R-:W3:Y:S02]  /*7a70*/  LDSM.16.MT88.4 R116, [R184+0x10800] ;  /* 0x01080000b874783b */ /* 0x000ee40000004200 */
[----:B------:R-:W-:Y:S01]  /*7a80*/  IMAD.WIDE.U32 R168, R113, -0x2daee0ad, RZ ;  /* 0xd2511f5371a87825 */ /* 0x000fe200078e00ff */
[----:B------:R-:W-:Y:S01]  /*7a90*/  LOP3.LUT R250, R115, UR8, R112, 0x96, !PT ;  /* 0x0000000873fa7c12 */ /* 0x000fe2000f8e9670 */
[----:B--2---:R-:W-:Y:S03]  /*7aa0*/  HMMA.16816.F32.BF16 R88, R100, R108, R88 ;  /* 0x0000006c6458723c */ /* 0x004fe60000041858 */
[----:B------:R-:W-:Y:S01]  /*7ab0*/  LOP3.LUT R104, R169, UR6, R114, 0x96, !PT ;  /* 0x00000006a9687c12 */ /* 0x000fe2000f8e9672 */
[----:B------:R-:W-:-:S04]  /*7ac0*/  IMAD.WIDE.U32 R250, R250, -0x326172a9, RZ ;  /* 0xcd9e8d57fafa7825 */ /* 0x000fc800078e00ff */
[----:B------:R-:W-:Y:S01]  /*7ad0*/  IMAD.WIDE.U32 R112, R104, -0x326172a9, RZ ;  /* 0xcd9e8d5768707825 */ /* 0x000fe200078e00ff */
[C---:B------:R-:W-:Y:S01]  /*7ae0*/  HMMA.16816.F32.BF16 R84, R100.reuse, R106, R84 ;  /* 0x0000006a6454723c */ /* 0x040fe20000041854 */
[----:B-1----:R-:W-:Y:S03]  /*7af0*/  LDSM.16.MT88.4 R148, [R184+0xd000] ;  /* 0x00d00000b894783b */ /* 0x002fe60000004200 */
[----:B------:R-:W-:Y:S01]  /*7b00*/  LOP3.LUT R108, R113, UR16, R250, 0x96, !PT ;  /* 0x00000010716c7c12 */ /* 0x000fe2000f8e96fa */
[----:B------:R-:W-:Y:S01]  /*7b10*/  FFMA.FTZ R250, R146, c[0x0][0x23c], -R227 ;  /* 0x00008f0092fa7a23 */ /* 0x000fe200000108e3 */
[----:B------:R-:W-:Y:S02]  /*7b20*/  SHF.R.U32.HI R104, RZ, 0x10, R112 ;  /* 0x00000010ff687819 */ /* 0x000fe40000011670 */
[C---:B------:R-:W-:Y:S01]  /*7b30*/  LOP3.LUT R106, R112.reuse, 0xffff, RZ, 0xc0, !PT ;  /* 0x0000ffff706a7812 */ /* 0x040fe200078ec0ff */
[----:B------:R-:W-:Y:S01]  /*7b40*/  HMMA.16816.F32.BF16 R92, R100, R110, R92 ;  /* 0x0000006e645c723c */ /* 0x000fe2000004185c */
[----:B------:R-:W-:Y:S01]  /*7b50*/  LOP3.LUT R105, R112, 0xff, RZ, 0xc0, !PT ;  /* 0x000000ff70697812 */ /* 0x000fe200078ec0ff */
[----:B------:R-:W1:Y:S01]  /*7b60*/  MUFU.EX2 R250, R250 ;  /* 0x000000fa00fa7308 */ /* 0x000e620000000800 */
[----:B------:R-:W-:-:S02]  /*7b70*/  SHF.R.U32.HI R106, RZ, 0x8, R106 ;  /* 0x00000008ff6a7819 */ /* 0x000fc4000001166a */
[C---:B------:R-:W-:Y:S02]  /*7b80*/  LOP3.LUT R109, R108.reuse, 0xff, RZ, 0xc0, !PT ;  /* 0x000000ff6c6d7812 */ /* 0x040fe400078ec0ff */
[----:B------:R-:W-:Y:S01]  /*7b90*/  LOP3.LUT R111, R108, 0xffff, RZ, 0xc0, !PT ;  /* 0x0000ffff6c6f7812 */ /* 0x000fe200078ec0ff */
[C---:B------:R-:W-:Y:S01]  /*7ba0*/  HMMA.16816.F32.BF16 R32, R100.reuse, R120, R32 ;  /* 0x000000786420723c */ /* 0x040fe20000041820 */
[----:B------:R-:W-:Y:S02]  /*7bb0*/  SHF.R.U32.HI R110, RZ, 0x10, R108 ;  /* 0x00000010ff6e7819 */ /* 0x000fe4000001166c */
[----:B------:R-:W-:Y:S02]  /*7bc0*/  SHF.R.U32.HI R111, RZ, 0x8, R111 ;  /* 0x00000008ff6f7819 */ /* 0x000fe4000001166f */
[----:B------:R-:W-:Y:S02]  /*7bd0*/  SHF.R.U32.HI R107, RZ, 0x18, R112 ;  /* 0x00000018ff6b7819 */ /* 0x000fe40000011670 */
[----:B------:R-:W-:Y:S01]  /*7be0*/  LOP3.LUT R104, R104, 0xff, RZ, 0xc0, !PT ;  /* 0x000000ff68687812 */ /* 0x000fe200078ec0ff */
[----:B------:R-:W-:Y:S01]  /*7bf0*/  HMMA.16816.F32.BF16 R24, R100, R124, R24 ;  /* 0x0000007c6418723c */ /* 0x000fe20000041818 */
[----:B------:R-:W-:Y:S01]  /*7c00*/  SHF.R.U32.HI R108, RZ, 0x18, R108 ;  /* 0x00000018ff6c7819 */ /* 0x000fe2000001166c */
[----:B------:R-:W-:Y:S01]  /*7c10*/  LDSM.16.MT88.4 R112, [R185+0xf000] ;  /* 0x00f00000b970783b */ /* 0x000fe20000004200 */
[----:B------:R-:W-:-:S02]  /*7c20*/  LOP3.LUT R110, R110, 0xff, RZ, 0xc0, !PT ;  /* 0x000000ff6e6e7812 */ /* 0x000fc400078ec0ff */
[----:B------:R-:W-:Y:S02]  /*7c30*/  PRMT R105, R105, 0x5410, R106 ;  /* 0x0000541069697816 */ /* 0x000fe4000000006a */
[----:B------:R-:W-:Y:S01]  /*7c40*/  PRMT R106, R109, 0x5410, R111 ;  /* 0x000054106d6a7816 */ /* 0x000fe2000000006f */
[C---:B---3--:R-:W-:Y:S01]  /*7c50*/  HMMA.16816.F32.BF16 R96, R100.reuse, R116, R96 ;  /* 0x000000746460723c */ /* 0x048fe20000041860 */
[----:B------:R-:W-:Y:S02]  /*7c60*/  PRMT R107, R104, 0x5410, R107 ;  /* 0x00005410686b7816 */ /* 0x000fe4000000006b */
[----:B------:R-:W-:Y:S01]  /*7c70*/  PRMT R104, R110, 0x5410, R108 ;  /* 0x000054106e687816 */ /* 0x000fe2000000006c */
[--C-:B------:R-:W-:Y:S01]  /*7c80*/  HSET2.LE.AND R106, R106, R225.reuse, PT ;  /* 0x000000e16a6a7233 */ /* 0x100fe20003803000 */
[----:B-1----:R-:W-:Y:S01]  /*7c90*/  F2FP.BF16.PACK_AB R120, R250, R247 ;  /* 0x000000f7fa78723e */ /* 0x002fe200000010ff */
[--C-:B------:R-:W-:Y:S01]  /*7ca0*/  HSET2.LE.AND R107, R107, R225.reuse, PT ;  /* 0x000000e16b6b7233 */ /* 0x100fe20003803000 */
[----:B------:R-:W-:Y:S01]  /*7cb0*/  F2FP.BF16.PACK_AB R117, R244, R220 ;  /* 0x000000dcf475723e */ /* 0x000fe200000010ff */
[--C-:B------:R-:W-:Y:S01]  /*7cc0*/  HSET2.LE.AND R116, R104, R225.reuse, PT ;  /* 0x000000e168747233 */ /* 0x100fe20003803000 */
[C---:B------:R-:W-:Y:S01]  /*7cd0*/  HMMA.16816.F32.BF16 R28, R100.reuse, R126, R28 ;  /* 0x0000007e641c723c */ /* 0x040fe2000004181c */
[----:B------:R-:W1:Y:S01]  /*7ce0*/  LDSM.16.MT88.4 R124, [R188+0xd000] ;  /* 0x00d00000bc7c783b */ /* 0x000e620000004200 */
[----:B------:R-:W-:Y:S01]  /*7cf0*/  LOP3.LUT R104, R106, R117, RZ, 0xc0, !PT ;  /* 0x000000756a687212 */ /* 0x000fe200078ec0ff */
[----:B------:R-:W-:Y:S01]  /*7d00*/  HSET2.LE.AND R106, R105, R225, PT ;  /* 0x000000e1696a7233 */ /* 0x000fe20003803000 */
[----:B------:R-:W-:Y:S01]  /*7d10*/  LOP3.LUT R105, R116, R120, RZ, 0xc0, !PT ;  /* 0x0000007874697212 */ /* 0x000fe200078ec0ff */
[----:B------:R-:W-:Y:S01]  /*7d20*/  LDSM.16.MT88.4 R108, [R184+0xf000] ;  /* 0x00f00000b86c783b */ /* 0x000fe20000004200 */
[----:B------:R-:W-:Y:S01]  /*7d30*/  F2FP.BF16.PACK_AB R117, R246, R245 ;  /* 0x000000f5f675723e */ /* 0x000fe200000010ff */
[----:B------:R-:W-:Y:S01]  /*7d40*/  FADD.FTZ R220, R220, R239 ;  /* 0x000000efdcdc7221 */ /* 0x000fe20000010000 */
[----:B------:R-:W-:Y:S01]  /*7d50*/  F2FP.BF16.PACK_AB R116, R249, R248 ;  /* 0x000000f8f974723e */ /* 0x000fe200000010ff */
[C---:B------:R-:W-:Y:S01]  /*7d60*/  HMMA.16816.F32.BF16 R8, R100.reuse, R136, R8 ;  /* 0x000000886408723c */ /* 0x040fe20000041808 */
[----:B------:R-:W-:Y:S01]  /*7d70*/  LOP3.LUT R106, R106, R117, RZ, 0xc0, !PT ;  /* 0x000000756a6a7212 */ /* 0x000fe200078ec0ff */
[----:B------:R-:W-:Y:S01]  /*7d80*/  FADD.FTZ R220, R244, R220 ;  /* 0x000000dcf4dc7221 */ /* 0x000fe20000010000 */
[----:B------:R-:W-:Y:S01]  /*7d90*/  LOP3.LUT R107, R107, R116, RZ, 0xc0, !PT ;  /* 0x000000746b6b7212 */ /* 0x000fe200078ec0ff */
[----:B------:R-:W-:Y:S01]  /*7da0*/  FADD.FTZ R250, R250, R242 ;  /* 0x000000f2fafa7221 */ /* 0x000fe20000010000 */
[----:B------:R-:W-:Y:S01]  /*7db0*/  MOV R116, R162 ;  /* 0x000000a200747202 */ /* 0x000fe20000000f00 */
[----:B------:R-:W-:Y:S01]  /*7dc0*/  FADD.FTZ R245, R245, R220 ;  /* 0x000000dcf5f57221 */ /* 0x000fe20000010000 */
[----:B------:R-:W-:Y:S01]  /*7dd0*/  MOV R117, R163 ;  /* 0x000000a300757202 */ /* 0x000fe20000000f00 */
[----:B------:R-:W-:Y:S01]  /*7de0*/  HMMA.16816.F32.BF16 R12, R100, R138, R12 ;  /* 0x0000008a640c723c */ /* 0x000fe2000004180c */
[----:B------:R-:W-:Y:S01]  /*7df0*/  LOP3.LUT R251, R251, UR7, R116, 0x96, !PT ;  /* 0x00000007fbfb7c12 */ /* 0x000fe2000f8e9674 */
[----:B------:R-:W-:-:S02]  /*7e00*/  FADD.FTZ R250, R248, R250 ;  /* 0x000000faf8fa7221 */ /* 0x000fc40000010000 */
[----:B------:R-:W-:Y:S02]  /*7e10*/  FADD.FTZ R245, R246, R245 ;  /* 0x000000f5f6f57221 */ /* 0x000fe40000010000 */
[----:B------:R-:W-:Y:S02]  /*7e20*/  FADD.FTZ R249, R249, R250 ;  /* 0x000000faf9f97221 */ /* 0x000fe40000010000 */
[----:B------:R-:W-:Y:S01]  /*7e30*/  HMMA.16816.F32.BF16 R144, R104, R140, R40 ;  /* 0x0000008c6890723c */ /* 0x000fe20000041828 */
[----:B------:R-:W-:Y:S01]  /*7e40*/  LDSM.16.MT88.4 R40, [R186+0xd800] ;  /* 0x00d80000ba28783b */ /* 0x000fe20000004200 */
[----:B------:R-:W-:-:S04]  /*7e50*/  FADD.FTZ R249, R229, R249 ;  /* 0x000000f9e5f97221 */ /* 0x000fc80000010000 */
[----:B------:R-:W-:Y:S02]  /*7e60*/  FADD.FTZ R249, R230, R249 ;  /* 0x000000f9e6f97221 */ /* 0x000fe40000010000 */
[----:B------:R-:W-:Y:S01]  /*7e70*/  HMMA.16816.F32.BF16 R140, R104, R142, R44 ;  /* 0x0000008e688c723c */ /* 0x000fe2000004182c */
[----:B------:R-:W2:Y:S01]  /*7e80*/  LDSM.16.MT88.4 R44, [R184+0x11000] ;  /* 0x01100000b82c783b */ /* 0x000ea20000004200 */
[----:B------:R-:W-:-:S04]  /*7e90*/  FADD.FTZ R249, R228, R249 ;  /* 0x000000f9e4f97221 */ /* 0x000fc80000010000 */
[----:B------:R-:W-:Y:S02]  /*7ea0*/  FADD.FTZ R210, R226, R249 ;  /* 0x000000f9e2d27221 */ /* 0x000fe40000010000 */
[C---:B------:R-:W-:Y:S08]  /*7eb0*/  HMMA.16816.F32.BF16 R16, R100.reuse, R128, R16 ;  /* 0x000000806410723c */ /* 0x040ff00000041810 */
[C---:B------:R-:W-:Y:S08]  /*7ec0*/  HMMA.16816.F32.BF16 R20, R100.reuse, R130, R20 ;  /* 0x000000826414723c */ /* 0x040ff00000041814 */
[C---:B------:R-:W-:Y:S01]  /*7ed0*/  HMMA.16816.F32.BF16 R36, R100.reuse, R122, R36 ;  /* 0x0000007a6424723c */ /* 0x040fe20000041824 */
[----:B------:R-:W-:Y:S07]  /*7ee0*/  LDSM.16.MT88.4 R120, [R186+0x11000] ;  /* 0x01100000ba78783b */ /* 0x000fee0000004200 */
[----:B------:R-:W-:Y:S01]  /*7ef0*/  HMMA.16816.F32.BF16 R4, R100, R118, R4 ;  /* 0x000000766404723c */ /* 0x000fe20000041804 */
[----:B------:R-:W3:Y:S06]  /*7f00*/  LDSM.16.MT88.4 R100, [R188+0x11000] ;  /* 0x01100000bc64783b */ /* 0x000eec0000004200 */
[----:B------:R-:W-:Y:S01]  /*7f10*/  MOV R118, R168 ;  /* 0x000000a800767202 */ /* 0x000fe20000000f00 */
[----:B------:R-:W-:Y:S01]  /*7f20*/  HMMA.16816.F32.BF16 R136, R104, R132, R48 ;  /* 0x000000846888723c */ /* 0x000fe20000041830 */
[----:B------:R-:W4:Y:S01]  /*7f30*/  LDSM.16.MT88.4 R48, [R185+0x11000] ;  /* 0x01100000b930783b */ /* 0x000f220000004200 */
[----:B------:R-:W-:-:S06]  /*7f40*/  MOV R119, R169 ;  /* 0x000000a900777202 */ /* 0x000fcc0000000f00 */
[C---:B-1----:R-:W-:Y:S07]  /*7f50*/  HMMA.16816.F32.BF16 R128, R104.reuse, R124, R8 ;  /* 0x0000007c6880723c */ /* 0x042fee0000041808 */
[----:B------:R-:W-:Y:S01]  /*7f60*/  IMAD.WIDE.U32 R10, R251, -0x2daee0ad, RZ ;  /* 0xd2511f53fb0a7825 */ /* 0x000fe200078e00ff */
[----:B------:R-:W-:Y:S04]  /*7f70*/  HMMA.16816.F32.BF16 R132, R104, R134, R52 ;  /* 0x000000866884723c */ /* 0x000fe80000041834 */
[----:B------:R-:W-:-:S03]  /*7f80*/  LOP3.LUT R8, R10, 0xffff, RZ, 0xc0, !PT ;  /* 0x0000ffff0a087812 */ /* 0x000fc600078ec0ff */
[----:B------:R-:W-:Y:S01]  /*7f90*/  LOP3.LUT R54, R11, UR17, R118, 0x96, !PT ;  /* 0x000000110b367c12 */ /* 0x000fe2000f8e9676 */
[C---:B------:R-:W-:Y:S01]  /*7fa0*/  HMMA.16816.F32.BF16 R168, R104.reuse, R164, R16 ;  /* 0x000000a468a8723c */ /* 0x040fe20000041810 */
[----:B------:R-:W-:Y:S02]  /*7fb0*/  LOP3.LUT R52, R10, 0xff, RZ, 0xc0, !PT ;  /* 0x000000ff0a347812 */ /* 0x000fe400078ec0ff */
[----:B------:R-:W-:Y:S02]  /*7fc0*/  SHF.R.U32.HI R8, RZ, 0x8, R8 ;  /* 0x00000008ff087819 */ /* 0x000fe40000011608 */
[----:B------:R-:W-:Y:S02]  /*7fd0*/  SHF.R.U32.HI R53, RZ, 0x10, R10 ;  /* 0x00000010ff357819 */ /* 0x000fe4000001160a */
[----:B------:R-:W-:Y:S01]  /*7fe0*/  PRMT R52, R52, 0x5410, R8 ;  /* 0x0000541034347816 */ /* 0x000fe20000000008 */
[----:B--2---:R-:W-:Y:S01]  /*7ff0*/  HMMA.16816.F32.BF16 R116, R104, R44, R96 ;  /* 0x0000002c6874723c */ /* 0x004fe20000041860 */
[----:B------:R-:W1:Y:S01]  /*8000*/  LDSM.16.MT88.4 R96, [R188+0x11800] ;  /* 0x01180000bc60783b */ /* 0x000e620000004200 */
[----:B------:R-:W-:-:S02]  /*8010*/  LOP3.LUT R55, R53, 0xff, RZ, 0xc0, !PT ;  /* 0x000000ff35377812 */ /* 0x000fc400078ec0ff */
[----:B------:R-:W-:-:S03]  /*8020*/  HSET2.LE.AND R52, R52, R225, PT ;  /* 0x000000e134347233 */ /* 0x000fc60003803000 */
[----:B------:R-:W-:Y:S01]  /*8030*/  F2FP.BF16.PACK_AB R44, R226, R228 ;  /* 0x000000e4e22c723e */ /* 0x000fe200000010ff */
[C---:B---3--:R-:W-:Y:S01]  /*8040*/  HMMA.16816.F32.BF16 R16, R104.reuse, R100, R72 ;  /* 0x000000646810723c */ /* 0x048fe20000041848 */
[----:B------:R-:W2:Y:S07]  /*8050*/  LDSM.16.MT88.4 R72, [R186+0xf800] ;  /* 0x00f80000ba48783b */ /* 0x000eae0000004200 */
[C---:B------:R-:W-:Y:S08]  /*8060*/  HMMA.16816.F32.BF16 R160, R104.reuse, R156, R24 ;  /* 0x0000009c68a0723c */ /* 0x040ff00000041818 */
[C---:B------:R-:W-:Y:S08]  /*8070*/  HMMA.16816.F32.BF16 R152, R104.reuse, R148, R32 ;  /* 0x000000946898723c */ /* 0x040ff00000041820 */
[C---:B------:R-:W-:Y:S08]  /*8080*/  HMMA.16816.F32.BF16 R156, R104.reuse, R158, R28 ;  /* 0x0000009e689c723c */ /* 0x040ff0000004181c */
[C---:B------:R-:W-:Y:S07]  /*8090*/  HMMA.16816.F32.BF16 R32, R104.reuse, R112, R56 ;  /* 0x000000706820723c */ /* 0x040fee0000041838 */
[----:B------:R-:W-:Y:S01]  /*80a0*/  LOP3.LUT R57, R54, 0xffff, RZ, 0xc0, !PT ;  /* 0x0000ffff36397812 */ /* 0x000fe200078ec0ff */
[----:B------:R-:W-:Y:S01]  /*80b0*/  HMMA.16816.F32.BF16 R28, R104, R114, R60 ;  /* 0x00000072681c723c */ /* 0x000fe2000004183c */
[----:B------:R-:W-:-:S02]  /*80c0*/  SHF.R.U32.HI R56, RZ, 0x10, R54 ;  /* 0x00000010ff387819 */ /* 0x000fc40000011636 */
[----:B------:R-:W-:Y:S01]  /*80d0*/  F2FP.BF16.PACK_AB R112, R234, R235 ;  /* 0x000000ebea70723e */ /* 0x000fe200000010ff */
[----:B------:R-:W-:Y:S01]  /*80e0*/  FADD.FTZ R235, R235, R245 ;  /* 0x000000f5ebeb7221 */ /* 0x000fe20000010000 */
[----:B------:R-:W-:Y:S02]  /*80f0*/  LOP3.LUT R53, R56, 0xff, RZ, 0xc0, !PT ;  /* 0x000000ff38357812 */ /* 0x000fe400078ec0ff */
[----:B------:R-:W-:Y:S01]  /*8100*/  SHF.R.U32.HI R115, RZ, 0x18, R10 ;  /* 0x00000018ff737819 */ /* 0x000fe2000001160a */
[----:B------:R-:W-:Y:S01]  /*8110*/  HMMA.16816.F32.BF16 R124, R104, R126, R12 ;  /* 0x0000007e687c723c */ /* 0x000fe2000004180c */
[----:B------:R-:W-:Y:S01]  /*8120*/  F2FP.BF16.PACK_AB R113, R230, R229 ;  /* 0x000000e5e671723e */ /* 0x000fe200000010ff */
[----:B------:R-:W-:Y:S01]  /*8130*/  FADD.FTZ R235, R234, R235 ;  /* 0x000000ebeaeb7221 */ /* 0x000fe20000010000 */
[----:B------:R-:W-:Y:S02]  /*8140*/  PRMT R115, R55, 0x5410, R115 ;  /* 0x0000541037737816 */ /* 0x000fe40000000073 */
[----:B------:R-:W-:Y:S01]  /*8150*/  F2FP.BF16.PACK_AB R114, R231, R233 ;  /* 0x000000e9e772723e */ /* 0x000fe200000010ff */
[----:B------:R-:W-:-:S02]  /*8160*/  FADD.FTZ R235, R233, R235 ;  /* 0x000000ebe9eb7221 */ /* 0x000fc40000010000 */
[----:B------:R-:W-:Y:S01]  /*8170*/  HMMA.16816.F32.BF16 R12, R104, R102, R76 ;  /* 0x00000066680c723c */ /* 0x000fe2000004184c */
[----:B------:R-:W-:Y:S01]  /*8180*/  HSET2.LE.AND R115, R115, R225, PT ;  /* 0x000000e173737233 */ /* 0x000fe20003803000 */
[----:B------:R-:W-:Y:S01]  /*8190*/  LOP3.LUT R114, R52, R114, RZ, 0xc0, !PT ;  /* 0x0000007234727212 */ /* 0x000fe200078ec0ff */
[----:B------:R-:W-:-:S03]  /*81a0*/  FADD.FTZ R211, R231, R235 ;  /* 0x000000ebe7d37221 */ /* 0x000fc60000010000 */
[----:B------:R-:W-:Y:S02]  /*81b0*/  LOP3.LUT R115, R115, R44, RZ, 0xc0, !PT ;  /* 0x0000002c73737212 */ /* 0x000fe400078ec0ff */
[C---:B----4-:R-:W-:Y:S01]  /*81c0*/  HMMA.16816.F32.BF16 R8, R104.reuse, R48, R88 ;  /* 0x000000306808723c */ /* 0x050fe20000041858 */
[----:B------:R-:W-:Y:S06]  /*81d0*/  LDSM.16.MT88.4 R88, [R184+0xf800] ;  /* 0x00f80000b858783b */ /* 0x000fec0000004200 */
[----:B------:R-:W-:Y:S01]  /*81e0*/  LOP3.LUT R48, R54, 0xff, RZ, 0xc0, !PT ;  /* 0x000000ff36307812 */ /* 0x000fe200078ec0ff */
[----:B------:R-:W-:Y:S01]  /*81f0*/  HMMA.16816.F32.BF16 R164, R104, R166, R20 ;  /* 0x000000a668a4723c */ /* 0x000fe20000041814 */
[----:B------:R-:W-:-:S02]  /*8200*/  SHF.R.U32.HI R49, RZ, 0x18, R54 ;  /* 0x00000018ff317819 */ /* 0x000fc40000011636 */
[----:B------:R-:W-:Y:S02]  /*8210*/  SHF.R.U32.HI R54, RZ, 0x8, R57 ;  /* 0x00000008ff367819 */ /* 0x000fe40000011639 */
[----:B------:R-:W-:Y:S01]  /*8220*/  PRMT R53, R53, 0x5410, R49 ;  /* 0x0000541035357816 */ /* 0x000fe20000000031 */
[----:B------:R-:W-:Y:S01]  /*8230*/  LDSM.16.MT88.4 R56, [R184+0xd800] ;  /* 0x00d80000b838783b */ /* 0x000fe20000004200 */
[----:B------:R-:W-:Y:S01]  /*8240*/  PRMT R54, R48, 0x5410, R54 ;  /* 0x0000541030367816 */ /* 0x000fe20000000036 */
[----:B------:R-:W-:Y:S02]  /*8250*/  HMMA.16816.F32.BF16 R24, R104, R108, R64 ;  /* 0x0000006c6818723c */ /* 0x000fe40000041840 */
[--C-:B------:R-:W-:Y:S01]  /*8260*/  HSET2.LE.AND R53, R53, R225.reuse, PT ;  /* 0x000000e135357233 */ /* 0x100fe20003803000 */
[----:B------:R-:W-:Y:S01]  /*8270*/  LDSM.16.MT88.4 R64, [R188+0xf800] ;  /* 0x00f80000bc40783b */ /* 0x000fe20000004200 */
[----:B------:R-:W-:-:S03]  /*8280*/  HSET2.LE.AND R54, R54, R225, PT ;  /* 0x000000e136367233 */ /* 0x000fc60003803000 */
[----:B------:R-:W-:Y:S01]  /*8290*/  LOP3.LUT R113, R53, R113, RZ, 0xc0, !PT ;  /* 0x0000007135717212 */ /* 0x000fe200078ec0ff */
[----:B------:R-:W-:Y:S01]  /*82a0*/  HMMA.16816.F32.BF16 R20, R104, R110, R68 ;  /* 0x0000006e6814723c */ /* 0x000fe20000041844 */
[----:B------:R-:W-:-:S07]  /*82b0*/  LOP3.LUT R112, R54, R112, RZ, 0xc0, !PT ;  /* 0x0000007036707212 */ /* 0x000fce00078ec0ff */
[C---:B------:R-:W-:Y:S01]  /*82c0*/  HMMA.16816.F32.BF16 R148, R104.reuse, R150, R36 ;  /* 0x000000966894723c */ /* 0x040fe20000041824 */
[----:B------:R-:W3:Y:S07]  /*82d0*/  LDSM.16.MT88.4 R36, [R188+0xd800] ;  /* 0x00d80000bc24783b */ /* 0x000eee0000004200 */
[C---:B------:R-:W-:Y:S01]  /*82e0*/  HMMA.16816.F32.BF16 R100, R104.reuse, R120, R80 ;  /* 0x000000786864723c */ /* 0x040fe20000041850 */
[----:B------:R-:W-:Y:S07]  /*82f0*/  LDSM.16.MT88.4 R80, [R185+0xf800] ;  /* 0x00f80000b950783b */ /* 0x000fee0000004200 */
[C---:B------:R-:W-:Y:S01]  /*8300*/  HMMA.16816.F32.BF16 R108, R104.reuse, R50, R92 ;  /* 0x00000032686c723c */ /* 0x040fe2000004185c */
[----:B------:R-:W4:Y:S07]  /*8310*/  LDSM.16.MT88.4 R48, [R185+0xd800] ;  /* 0x00d80000b930783b */ /* 0x000f2e0000004200 */
[C---:B------:R-:W-:Y:S08]  /*8320*/  HMMA.16816.F32.BF16 R120, R104.reuse, R122, R84 ;  /* 0x0000007a6878723c */ /* 0x040ff00000041854 */
[----:B------:R-:W-:Y:S01]  /*8330*/  HMMA.16816.F32.BF16 R4, R104, R46, R4 ;  /* 0x0000002e6804723c */ /* 0x000fe20000041804 */
[----:B------:R-:W5:Y:S07]  /*8340*/  LDSM.16.MT88.4 R104, [R186+0x11800] ;  /* 0x01180000ba68783b */ /* 0x000f6e0000004200 */
[C---:B-1----:R-:W-:Y:S08]  /*8350*/  HMMA.16816.F32.BF16 R92, R112.reuse, R96, R16 ;  /* 0x00000060705c723c */ /* 0x042ff00000041810 */
[C---:B--2---:R-:W-:Y:S01]  /*8360*/  HMMA.16816.F32.BF16 R68, R112.reuse, R72, R136 ;  /* 0x000000487044723c */ /* 0x044fe20000041888 */
[----:B------:R-:W1:Y:S07]  /*8370*/  LDSM.16.MT88.4 R136, [R185+0x11800] ;  /* 0x01180000b988783b */ /* 0x000e6e0000004200 */
[C---:B------:R-:W-:Y:S01]  /*8380*/  HMMA.16816.F32.BF16 R96, R112.reuse, R98, R12 ;  /* 0x000000627060723c */ /* 0x040fe2000004180c */
[----:B------:R-:W2:Y:S07]  /*8390*/  LDSM.16.MT88.4 R12, [R184+0x11800] ;  /* 0x01180000b80c783b */ /* 0x000eae0000004200 */
[C---:B---3--:R-:W-:Y:S08]  /*83a0*/  HMMA.16816.F32.BF16 R128, R112.reuse, R36, R128 ;  /* 0x000000247080723c */ /* 0x048ff00000041880 */
[C---:B------:R-:W-:Y:S08]  /*83b0*/  HMMA.16816.F32.BF16 R124, R112.reuse, R38, R124 ;  /* 0x00000026707c723c */ /* 0x040ff0000004187c */
[C---:B------:R-:W-:Y:S08]  /*83c0*/  HMMA.16816.F32.BF16 R36, R112.reuse, R40, R168 ;  /* 0x000000287024723c */ /* 0x040ff000000418a8 */
[C---:B----4-:R-:W-:Y:S08]  /*83d0*/  HMMA.16816.F32.BF16 R44, R112.reuse, R48, R160 ;  /* 0x00000030702c723c */ /* 0x050ff000000418a0 */
        /* <DEDUP_REMOVED lines=17> */
[C---:B--2---:R-:W-:Y:S08]  /*84f0*/  HMMA.16816.F32.BF16 R116, R112.reuse, R12, R116 ;  /* 0x0000000c7074723c */ /* 0x044ff00000041874 */
[----:B------:R-:W-:Y:S01]  /*8500*/  HMMA.16816.F32.BF16 R112, R112, R14, R4 ;  /* 0x0000000e7070723c */ /* 0x000fe20000041804 */
[----:B------:R-:W-:Y:S11]  /*8510*/  @P0 BRA `(.L_x_340) ;  /* 0x0000001000000947 */ /* 0x000ff60003800000 */
.L_x_338:
[----:B------:R-:W-:-:S12]  /*8520*/  UIADD3 UR21, UR26, -0x1, URZ ;  /* 0xffffffff1a157890 */ /* 0x000fd8000fffe03f */
.L_x_340:
[----:B------:R-:W-:-:S13]  /*8530*/  ISETP.LE.AND P0, PT, RZ, UR21, PT ;  /* 0x00000015ff007c0c */ /* 0x000fda000bf03270 */
[----:B------:R-:W-:Y:S05]  /*8540*/  @!P0 BRA `(.L_x_341) ;  /* 0x0000323000008947 */ /* 0x000fea0003800000 */
[----:B------:R-:W1:Y:S01]  /*8550*/  LDC.U8 R205, c[0x0][0x2d8] ;  /* 0x0000b600ffcd7b82 */ /* 0x000e620000000000 */
[----:B------:R-:W-:Y:S01]  /*8560*/  IMAD.WIDE.U32 R214, R217, -0x326172a9, RZ ;  /* 0xcd9e8d57d9d67825 */ /* 0x000fe200078e00ff */
[----:B------:R-:W-:Y:S01]  /*8570*/  UMOV UR29, 0x5 ;  /* 0x00000005001d7882 */ /* 0x000fe20000000000 */
[----:B------:R-:W-:Y:S01]  /*8580*/  MOV R0, R3 ;  /* 0x0000000300007202 */ /* 0x000fe20000000f00 */
[----:B------:R-:W-:Y:S01]  /*8590*/  ULDC.64 UR4, c[0x0][0x198] ;  /* 0x0000660000047ab9 */ /* 0x000fe20000000a00 */
[----:B------:R-:W-:Y:S01]  /*85a0*/  MOV R2, R132 ;  /* 0x0000008400027202 */ /* 0x000fe20000000f00 */
[----:B------:R-:W-:Y:S01]  /*85b0*/  USHF.L.U64.HI UR26, UR4, UR29, UR5 ;  /* 0x0000001d041a7299 */ /* 0x000fe20008010205 */
[----:B------:R-:W-:Y:S01]  /*85c0*/  LOP3.LUT R212, R215, R216, RZ, 0x3c, !PT ;  /* 0x000000d8d7d47212 */ /* 0x000fe200078e3cff */
[----:B------:R-:W-:Y:S01]  /*85d0*/  IMAD.WIDE.U32 R216, R200, -0x2daee0ad, RZ ;  /* 0xd2511f53c8d87825 */ /* 0x000fe200078e00ff */
[----:B------:R-:W-:Y:S01]  /*85e0*/  USHF.L.U32 UR27, UR4, 0x5, URZ ;  /* 0x00000005041b7899 */ /* 0x000fe2000800063f */
[----:B------:R-:W-:Y:S01]  /*85f0*/  MOV R200, R218 ;  /* 0x000000da00c87202 */ /* 0x000fe20000000f00 */
[----:B------:R-:W-:Y:S01]  /*8600*/  UMOV UR30, 0x6 ;  /* 0x00000006001e7882 */ /* 0x000fe20000000000 */
[----:B------:R-:W-:Y:S01]  /*8610*/  IMAD.WIDE.U32 R212, R212, -0x2daee0ad, RZ ;  /* 0xd2511f53d4d47825 */ /* 0x000fe200078e00ff */
[----:B------:R-:W-:-:S02]  /*8620*/  ULDC.64 UR4, c[0x0][0x1a0] ;  /* 0x0000680000047ab9 */ /* 0x000fc40000000a00 */
[----:B------:R-:W-:Y:S02]  /*8630*/  USHF.L.U64.HI UR29, UR4, UR29, UR5 ;  /* 0x0000001d041d7299 */ /* 0x000fe40008010205 */
[----:B------:R-:W-:Y:S02]  /*8640*/  USHF.L.U32 UR28, UR4, 0x5, URZ ;  /* 0x00000005041c7899 */ /* 0x000fe4000800063f */
[----:B------:R-:W-:Y:S02]  /*8650*/  USHF.L.U64.HI UR30, UR4, UR30, UR5 ;  /* 0x0000001e041e7299 */ /* 0x000fe40008010205 */
[----:B------:R-:W-:Y:S01]  /*8660*/  USHF.L.U32 UR32, UR4, 0x6, URZ ;  /* 0x0000000604207899 */ /* 0x000fe2000800063f */
[----:B-1----:R-:W-:Y:S01]  /*8670*/  PRMT R205, R205, 0x7054, R205 ;  /* 0x00007054cdcd7816 */ /* 0x002fe200000000cd */
[----:B------:R-:W-:Y:S05]  /*8680*/  BRA `(.L_x_342) ;  /* 0x0000025000007947 */ /* 0x000fea0003800000 */
.L_x_344:
        /* <DEDUP_REMOVED lines=11> */
[C---:B------:R-:W-:Y:S04]  /*8740*/  LEA R134, P2, R133.reuse, c[0x0][0x168], 0x1 ;  /* 0x00005a0085867a11 */ /* 0x040fe800078408ff */
[----:B------:R-:W-:Y:S02]  /*8750*/  LEA.HI.X R3, R132, R203, R3, 0x6, P1 ;  /* 0x000000cb84037211 */ /* 0x000fe400008f3403 */
[----:B------:R-:W-:Y:S02]  /*8760*/  IADD3 R132, P1, R134, UR27, RZ ;  /* 0x0000001b86847c10 */ /* 0x000fe4000ff3e0ff */
[----:B------:R-:W-:Y:S02]  /*8770*/  LEA.HI.X R135, R133, c[0x0][0x16c], R3, 0x1, P2 ;  /* 0x00005b0085877a11 */ /* 0x000fe400010f0c03 */
[----:B------:R-:W-:Y:S02]  /*8780*/  IADD3 R138, P2, R132, UR27, RZ ;  /* 0x0000001b848a7c10 */ /* 0x000fe4000ff5e0ff */
        /* <DEDUP_REMOVED lines=19> */
[----:B------:R-:W0:Y:S01]  /*88c0*/  LDGDEPBAR ;  /* 0x00000000000079af */ /* 0x000e220000000000 */
[----:B------:R-:W-:-:S05]  /*88d0*/  BRA `(.L_x_343) ;  /* 0x00000c0000007947 */ /* 0x000fca0003800000 */
.L_x_342:
[----:B------:R-:W-:Y:S04]  /*88e0*/  DEPBAR.LE SB0, 0x0 ;  /* 0x000080000000791a */ /* 0x000fe80000000000 */
[----:B------:R-:W-:Y:S01]  /*88f0*/  BAR.SYNC.DEFER_BLOCKING 0x0 ;  /* 0x0000000000007b1d */ /* 0x000fe20000010000 */
[----:B------:R-:W-:Y:S01]  /*8900*/  USHF.R.S32.HI UR5, URZ, 0x1f, UR21 ;  /* 0x0000001f3f057899 */ /* 0x000fe20008011415 */
[----:B------:R-:W-:Y:S01]  /*8910*/  IMAD.U32 R3, RZ, RZ, UR32 ;  /* 0x00000020ff037e24 */ /* 0x000fe2000f8e00ff */
[----:B------:R-:W-:Y:S03]  /*8920*/  UIMAD UR4, UR30, UR21, URZ ;  /* 0x000000151e0472a4 */ /* 0x000fe6000f8e023f */
[----:B------:R-:W-:Y:S01]  /*8930*/  IMAD.WIDE.U32 R6, R3, UR21, R200 ;  /* 0x0000001503067c25 */ /* 0x000fe2000f8e00c8 */
[----:B------:R-:W-:Y:S04]  /*8940*/  UIMAD UR4, UR5, UR32, UR4 ;  /* 0x00000020050472a4 */ /* 0x000fe8000f8e0204 */
[C---:B------:R-:W-:Y:S02]  /*8950*/  LEA R4, P0, R6.reuse, c[0x0][0x170], 0x1 ;  /* 0x00005c0006047a11 */ /* 0x040fe400078008ff */
[----:B------:R-:W-:Y:S04]  /*8960*/  IADD3 R3, R7, UR4, RZ ;  /* 0x0000000407037c10 */ /* 0x000fe8000fffe0ff */
[----:B------:R-:W-:Y:S02]  /*8970*/  LEA.HI.X R5, R6, c[0x0][0x174], R3, 0x1, P0 ;  /* 0x00005d0006057a11 */ /* 0x000fe400000f0c03 */
[----:B------:R-:W-:Y:S04]  /*8980*/  IADD3 R10, P0, R4, UR28, RZ ;  /* 0x0000001c040a7c10 */ /* 0x000fe8000ff1e0ff */
[----:B------:R-:W-:Y:S01]  /*8990*/  IADD3.X R11, R5, UR29, RZ, P0, !PT ;  /* 0x0000001d050b7c10 */ /* 0x000fe200087fe4ff */
[----:B------:R-:W-:Y:S01]  /*89a0*/  @!PT LDS RZ, [RZ] ;  /* 0x00000000fffff984 */ /* 0x000fe20000000800 */
[----:B------:R-:W-:Y:S01]  /*89b0*/  @!PT LDS RZ, [RZ] ;  /* 0x00000000fffff984 */ /* 0x000fe20000000800 */
[----:B------:R-:W-:Y:S01]  /*89c0*/  @!PT LDS RZ, [RZ] ;  /* 0x00000000fffff984 */ /* 0x000fe20000000800 */
[----:B------:R1:W-:Y:S01]  /*89d0*/  LDGSTS.E.BYPASS.LTC128B.128 [R197+0xc000], [R4.64] ;  /* 0x0c00000004c57fae */ /* 0x0003e2000b901d56 */
[----:B------:R-:W-:Y:S03]  /*89e0*/  IADD3 R8, P0, R10, UR28, RZ ;  /* 0x0000001c0a087c10 */ /* 0x000fe6000ff1e0ff */
[----:B------:R1:W-:Y:S01]  /*89f0*/  LDGSTS.E.BYPASS.LTC128B.128 [R197+0xe000], [R4.64+0x80] ;  /* 0x0e00008004c57fae */ /* 0x0003e2000b901d56 */
[----:B------:R-:W-:Y:S02]  /*8a00*/  IADD3.X R9, R11, UR29, RZ, P0, !PT ;  /* 0x0000001d0b097c10 */ /* 0x000fe400087fe4ff */
[----:B------:R-:W-:Y:S01]  /*8a10*/  IADD3 R6, P0, R8, UR28, RZ ;  /* 0x0000001c08067c10 */ /* 0x000fe2000ff1e0ff */
[----:B------:R1:W-:Y:S03]  /*8a20*/  LDGSTS.E.BYPASS.LTC128B.128 [R197+0x10000], [R4.64+0x100] ;  /* 0x1000010004c57fae */ /* 0x0003e6000b901d56 */
[----:B------:R-:W-:Y:S01]  /*8a30*/  IADD3.X R7, R9, UR29, RZ, P0, !PT ;  /* 0x0000001d09077c10 */ /* 0x000fe200087fe4ff */
[----:B------:R2:W-:Y:S01]  /*8a40*/  LDGSTS.E.BYPASS.LTC128B.128 [R197+0xc800], [R10.64] ;  /* 0x0c8000000ac57fae */ /* 0x0005e2000b901d56 */
[----:B------:R-:W-:Y:S03]  /*8a50*/  ISETP.LT.AND P0, PT, RZ, UR21, PT ;  /* 0x00000015ff007c0c */ /* 0x000fe6000bf01270 */
        /* <DEDUP_REMOVED lines=9> */
[----:B------:R-:W-:Y:S04]  /*8af0*/  LDSM.16.M88.4 R16, [R193+0x6800] ;  /* 0x00680000c110783b */ /* 0x000fe80000000200 */
[----:B------:R-:W-:Y:S04]  /*8b00*/  LDSM.16.M88.4 R24, [R193+0x7000] ;  /* 0x00700000c118783b */ /* 0x000fe80000000200 */
[----:B--2---:R-:W1:Y:S04]  /*8b10*/  LDSM.16.M88.4 R8, [R193+0x6000] ;  /* 0x00600000c108783b */ /* 0x004e680000000200 */
[----:B------:R-:W0:Y:S04]  /*8b20*/  LDGDEPBAR ;  /* 0x00000000000079af */ /* 0x000e280000000000 */
[----:B------:R-:W2:Y:S04]  /*8b30*/  LDSM.16.M88.4 R132, [R193+0x7800] ;  /* 0x00780000c184783b */ /* 0x000ea80000000200 */
[----:B------:R-:W-:Y:S04]  /*8b40*/  LDSM.16.M88.4 R136, [R192] ;  /* 0x00000000c088783b */ /* 0x000fe80000000200 */
[----:B------:R-:W3:Y:S04]  /*8b50*/  LDSM.16.M88.4 R140, [R191] ;  /* 0x00000000bf8c783b */ /* 0x000ee80000000200 */
[----:B------:R-:W4:Y:S04]  /*8b60*/  LDSM.16.M88.4 R144, [R183] ;  /* 0x00000000b790783b */ /* 0x000f280000000200 */
[----:B------:R-:W5:Y:S04]  /*8b70*/  LDSM.16.M88.4 R148, [R182] ;  /* 0x00000000b694783b */ /* 0x000f680000000200 */
[----:B------:R-:W2:Y:S04]  /*8b80*/  LDSM.16.M88.4 R152, [R181] ;  /* 0x00000000b598783b */ /* 0x000ea80000000200 */
[----:B------:R-:W-:Y:S04]  /*8b90*/  LDSM.16.M88.4 R156, [R190] ;  /* 0x00000000be9c783b */ /* 0x000fe80000000200 */
[----:B------:R-:W2:Y:S01]  /*8ba0*/  LDSM.16.M88.4 R160, [R187+0x6000] ;  /* 0x00600000bba0783b */ /* 0x000ea20000000200 */
[C---:B-1----:R-:W-:Y:S03]  /*8bb0*/  HMMA.16816.F32.BF16 R4, R32.reuse, R8, RZ ;  /* 0x000000082004723c */ /* 0x042fe600000418ff */
[----:B------:R-:W1:Y:S04]  /*8bc0*/  LDSM.16.M88.4 R164, [R187+0x6800] ;  /* 0x00680000bba4783b */ /* 0x000e680000000200 */
[----:B------:R-:W-:Y:S01]  /*8bd0*/  LDSM.16.M88.4 R168, [R187+0x7800] ;  /* 0x00780000bba8783b */ /* 0x000fe20000000200 */
[C---:B------:R-:W-:Y:S08]  /*8be0*/  HMMA.16816.F32.BF16 R8, R32.reuse, R10, RZ ;  /* 0x0000000a2008723c */ /* 0x040ff000000418ff */
[C---:B------:R-:W-:Y:S08]  /*8bf0*/  HMMA.16816.F32.BF16 R12, R32.reuse, R16, RZ ;  /* 0x00000010200c723c */ /* 0x040ff000000418ff */
[C---:B------:R-:W-:Y:S08]  /*8c00*/  HMMA.16816.F32.BF16 R16, R32.reuse, R18, RZ ;  /* 0x000000122010723c */ /* 0x040ff000000418ff */
[C---:B------:R-:W-:Y:S08]  /*8c10*/  HMMA.16816.F32.BF16 R20, R32.reuse, R24, RZ ;  /* 0x000000182014723c */ /* 0x040ff000000418ff */
[C---:B------:R-:W-:Y:S08]  /*8c20*/  HMMA.16816.F32.BF16 R24, R32.reuse, R26, RZ ;  /* 0x0000001a2018723c */ /* 0x040ff000000418ff */
[C---:B--2---:R-:W-:Y:S08]  /*8c30*/  HMMA.16816.F32.BF16 R28, R32.reuse, R132, RZ ;  /* 0x00000084201c723c */ /* 0x044ff000000418ff */
[----:B------:R-:W-:Y:S01]  /*8c40*/  HMMA.16816.F32.BF16 R32, R32, R134, RZ ;  /* 0x000000862020723c */ /* 0x000fe200000418ff */
[----:B------:R-:W2:Y:S07]  /*8c50*/  LDSM.16.M88.4 R132, [R187+0x7000] ;  /* 0x00700000bb84783b */ /* 0x000eae0000000200 */
[C---:B---3--:R-:W-:Y:S08]  /*8c60*/  HMMA.16816.F32.BF16 R4, R136.reuse, R140, R4 ;  /* 0x0000008c8804723c */ /* 0x048ff00000041804 */
[C---:B------:R-:W-:Y:S01]  /*8c70*/  HMMA.16816.F32.BF16 R8, R136.reuse, R142, R8 ;  /* 0x0000008e8808723c */ /* 0x040fe20000041808 */
[----:B------:R-:W-:Y:S07]  /*8c80*/  LDSM.16.M88.4 R140, [R189] ;  /* 0x00000000bd8c783b */ /* 0x000fee0000000200 */
[C---:B----4-:R-:W-:Y:S08]  /*8c90*/  HMMA.16816.F32.BF16 R12, R136.reuse, R144, R12 ;  /* 0x00000090880c723c */ /* 0x050ff0000004180c */
[C---:B------:R-:W-:Y:S01]  /*8ca0*/  HMMA.16816.F32.BF16 R16, R136.reuse, R146, R16 ;  /* 0x000000928810723c */ /* 0x040fe20000041810 */
[----:B------:R-:W3:Y:S07]  /*8cb0*/  LDSM.16.M88.4 R144, [R180] ;  /* 0x00000000b490783b */ /* 0x000eee0000000200 */
[C---:B-----5:R-:W-:Y:S08]  /*8cc0*/  HMMA.16816.F32.BF16 R20, R136.reuse, R148, R20 ;  /* 0x000000948814723c */ /* 0x060ff00000041814 */
[C---:B------:R-:W-:Y:S01]  /*8cd0*/  HMMA.16816.F32.BF16 R24, R136.reuse, R150, R24 ;  /* 0x000000968818723c */ /* 0x040fe20000041818 */
[----:B------:R-:W4:Y:S07]  /*8ce0*/  LDSM.16.M88.4 R148, [R180+0x800] ;  /* 0x00080000b494783b */ /* 0x000f2e0000000200 */
        /* <DEDUP_REMOVED lines=127> */
.L_x_343:
[----:B-1----:R-:W-:Y:S01]  /*94e0*/  FMNMX.FTZ R132, R4, R2, !PT ;  /* 0x0000000204847209 */ /* 0x002fe20007810000 */
[----:B------:R-:W-:Y:S01]  /*94f0*/  USHF.L.U32 UR4, UR21, 0x1, URZ ;  /* 0x0000000115047899 */ /* 0x000fe2000800063f */
[----:B------:R-:W-:Y:S01]  /*9500*/  FMNMX.FTZ R3, R6, R0, !PT ;  /* 0x0000000006037209 */ /* 0x000fe20007810000 */
[----:B------:R-:W-:Y:S01]  /*9510*/  LDSM.16.MT88.4 R140, [R188+0xc000] ;  /* 0x00c00000bc8c783b */ /* 0x000fe20000004200 */
[----:B------:R-:W-:Y:S01]  /*9520*/  FMNMX.FTZ R132, R5, R132, !PT ;  /* 0x0000008405847209 */ /* 0x000fe20007810000 */
[----:B------:R-:W-:Y:S01]  /*9530*/  UIADD3 UR21, UR21, -0x1, URZ ;  /* 0xffffffff15157890 */ /* 0x000fe2000fffe03f */
        /* <DEDUP_REMOVED lines=246> */
[----:B------:R-:W-:Y:S01]  /*a4a0*/  FFMA.FTZ R218, R12, c[0x0][0x23c], -R167 ;  /* 0x00008f000cda7a23 */ /* 0x000fe200000108a7 */
        /* <DEDUP_REMOVED lines=22> */
[----:B------:R-:W-:Y:S01]  /*a610*/  FMUL.FTZ R110, R0, R110 ;  /* 0x0000006e006e7220 */ /* 0x000fe20000410000 */
        /* <DEDUP_REMOVED lines=26> */
[--C-:B------:R-:W-:Y:S02]  /*a7c0*/  FFMA.FTZ R224, R22, c[0x0][0x23c], -R166.reuse ;  /* 0x00008f0016e07a23 */ /* 0x100fe400000108a6 */
[----:B------:R-:W-:Y:S01]  /*a7d0*/  FFMA.FTZ R225, R23, c[0x0][0x23c], -R166 ;  /* 0x00008f0017e17a23 */ /* 0x000fe200000108a6 */
[----:B------:R-:W-:Y:S01]  /*a7e0*/  LOP3.LUT R116, R116, R121, RZ, 0xc0, !PT ;  /* 0x0000007974747212 */ /* 0x000fe200078ec0ff */
[----:B------:R-:W-:Y:S01]  /*a7f0*/  FFMA.FTZ R162, R2, R211, R162 ;  /* 0x000000d302a27223 */ /* 0x000fe200000100a2 */
[----:B--2---:R-:W-:Y:S01]  /*a800*/  F2FP.BF16.PACK_AB R120, R221, R220 ;  /* 0x000000dcdd78723e */ /* 0x004fe200000010ff */
[----:B------:R-:W1:Y:S02]  /*a810*/  MUFU.EX2 R224, R224 ;  /* 0x000000e000e07308 */ /* 0x000e640000000800 */
[----:B------:R-:W-:Y:S01]  /*a820*/  MOV R2, R132 ;  /* 0x0000008400027202 */ /* 0x000fe20000000f00 */
[----:B------:R-:W-:Y:S01]  /*a830*/  FFMA.FTZ R164, R0, R210, R164 ;  /* 0x000000d200a47223 */ /* 0x000fe200000100a4 */
[----:B------:R-:W-:Y:S01]  /*a840*/  LOP3.LUT R117, R117, R120, RZ, 0xc0, !PT ;  /* 0x0000007875757212 */ /* 0x000fe200078ec0ff */
[----:B------:R-:W-:Y:S01]  /*a850*/  FADD.FTZ R162, R163, R162 ;  /* 0x000000a2a3a27221 */ /* 0x000fe20000010000 */
[----:B------:R-:W2:Y:S01]  /*a860*/  LDSM.16.MT88.4 R120, [R184+0xe800] ;  /* 0x00e80000b878783b */ /* 0x000ea20000004200 */
[----:B------:R-:W-:Y:S01]  /*a870*/  MOV R0, R3 ;  /* 0x0000000300007202 */ /* 0x000fe20000000f00 */
[----:B------:R-:W-:Y:S01]  /*a880*/  FADD.FTZ R164, R165, R164 ;  /* 0x000000a4a5a47221 */ /* 0x000fe20000010000 */
[----:B---3--:R-:W-:Y:S01]  /*a890*/  F2FP.BF16.PACK_AB R133, R171, R170 ;  /* 0x000000aaab85723e */ /* 0x008fe200000010ff */
[----:B------:R-:W-:Y:S01]  /*a8a0*/  MUFU.EX2 R225, R225 ;  /* 0x000000e100e17308 */ /* 0x000fe20000000800 */
[----:B------:R-:W-:Y:S02]  /*a8b0*/  FADD.FTZ R162, R134, R162 ;  /* 0x000000a286a27221 */ /* 0x000fe40000010000 */
        /* <DEDUP_REMOVED lines=16> */
[----:B------:R-:W-:Y:S02]  /*a9c0*/  FADD.FTZ R169, R169, R219 ;  /* 0x000000dba9a97221 */ /* 0x000fe40000010000 */
[----:B------:R-:W-:Y:S02]  /*a9d0*/  FADD.FTZ R171, R171, R221 ;  /* 0x000000ddabab7221 */ /* 0x000fe40000010000 */
[C---:B------:R-:W-:Y:S04]  /*a9e0*/  HMMA.16816.F32.BF16 R44, R116.reuse, R140, R44 ;  /* 0x0000008c742c723c */ /* 0x040fe8000004182c */
[----:B-1----:R-:W-:Y:S04]  /*a9f0*/  FADD.FTZ R171, R224, R171 ;  /* 0x000000abe0ab7221 */ /* 0x002fe80000010000 */
        /* <DEDUP_REMOVED lines=24> */
[----:B------:R-:W-:Y:S01]  /*ab80*/  LOP3.LUT R136, R223, UR13, R136, 0x96, !PT ;  /* 0x0000000ddf887c12 */ /* 0x000fe2000f8e9688 */
[--C-:B------:R-:W-:Y:S01]  /*ab90*/  FFMA.FTZ R223, R21, c[0x0][0x23c], -R167.reuse ;  /* 0x00008f0015df7a23 */ /* 0x100fe200000108a7 */
        /* <DEDUP_REMOVED lines=9> */
[----:B------:R-:W-:Y:S01]  /*ac30*/  IMAD.WIDE.U32 R24, R24, -0x326172a9, RZ ;  /* 0xcd9e8d5718187825 */ /* 0x000fe200078e00ff */
[----:B------:R-:W-:Y:S03]  /*ac40*/  MUFU.EX2 R223, R223 ;  /* 0x000000df00df7308 */ /* 0x000fe60000000800 */
[----:B------:R-:W-:Y:S01]  /*ac50*/  IMAD.WIDE.U32 R228, R228, -0x326172a9, RZ ;  /* 0xcd9e8d57e4e47825 */ /* 0x000fe200078e00ff */
[C---:B------:R-:W-:Y:S01]  /*ac60*/  HMMA.16816.F32.BF16 R16, R116.reuse, R130, R16 ;  /* 0x000000827410723c */ /* 0x040fe20000041810 */
[----:B------:R-:W-:Y:S02]  /*ac70*/  LDSM.16.MT88.4 R128, [R186+0xd000] ;  /* 0x00d00000ba80783b */ /* 0x000fe40000004200 */
[----:B------:R-:W-:Y:S02]  /*ac80*/  LOP3.LUT R222, R25, UR11, R222, 0x96, !PT ;  /* 0x0000000b19de7c12 */ /* 0x000fe4000f8e96de */
[----:B------:R-:W-:Y:S03]  /*ac90*/  LOP3.LUT R226, R229, UR9, R24, 0x96, !PT ;  /* 0x00000009e5e27c12 */ /* 0x000fe6000f8e9618 */
[C---:B--2---:R-:W-:Y:S04]  /*aca0*/  HMMA.16816.F32.BF16 R104, R116.reuse, R120, R104 ;  /* 0x000000787468723c */ /* 0x044fe80000041868 */
        /* <DEDUP_REMOVED lines=8> */
[----:B------:R-:W1:Y:S01]  /*ad30*/  MUFU.EX2 R222, R222 ;  /* 0x000000de00de7308 */ /* 0x000e620000000800 */
[----:B------:R-:W2:Y:S01]  /*ad40*/  LDSM.16.MT88.4 R24, [R184+0x10800] ;  /* 0x01080000b818783b */ /* 0x000ea20000004200 */
[----:B------:R-:W-:Y:S01]  /*ad50*/  IMAD.WIDE.U32 R124, R20, -0x326172a9, RZ ;  /* 0xcd9e8d57147c7825 */ /* 0x000fe200078e00ff */
[----:B------:R-:W-:Y:S04]  /*ad60*/  LOP3.LUT R228, R231, UR7, R228, 0x96, !PT ;  /* 0x00000007e7e47c12 */ /* 0x000fe8000f8e96e4 */
[----:B------:R-:W-:Y:S01]  /*ad70*/  LOP3.LUT R20, R125, UR16, R230, 0x96, !PT ;  /* 0x000000107d147c12 */ /* 0x000fe2000f8e96e6 */
[----:B------:R-:W-:Y:S01]  /*ad80*/  IMAD.WIDE.U32 R228, R228, -0x2daee0ad, RZ ;  /* 0xd2511f53e4e47825 */ /* 0x000fe200078e00ff */
[C---:B------:R-:W-:Y:S02]  /*ad90*/  LOP3.LUT R133, R124.reuse, 0xffff, RZ, 0xc0, !PT ;  /* 0x0000ffff7c857812 */ /* 0x040fe400078ec0ff */
[--C-:B------:R-:W-:Y:S02]  /*ada0*/  SHF.R.U32.HI R140, RZ, 0x10, R124.reuse ;  /* 0x00000010ff8c7819 */ /* 0x100fe4000001167c */
[----:B------:R-:W-:Y:S02]  /*adb0*/  LOP3.LUT R22, R124, 0xff, RZ, 0xc0, !PT ;  /* 0x000000ff7c167812 */ /* 0x000fe400078ec0ff */
[----:B------:R-:W-:Y:S02]  /*adc0*/  SHF.R.U32.HI R21, RZ, 0x18, R124 ;  /* 0x00000018ff157819 */ /* 0x000fe4000001167c */
[----:B------:R-:W3:Y:S01]  /*add0*/  LDSM.16.MT88.4 R124, [R188+0xd000] ;  /* 0x00d00000bc7c783b */ /* 0x000ee20000004200 */
[----:B------:R-:W-:Y:S02]  /*ade0*/  LOP3.LUT R121, R20, 0xffff, RZ, 0xc0, !PT ;  /* 0x0000ffff14797812 */ /* 0x000fe400078ec0ff */
[----:B------:R-:W-:Y:S02]  /*adf0*/  SHF.R.U32.HI R133, RZ, 0x8, R133 ;  /* 0x00000008ff857819 */ /* 0x000fe40000011685 */
[--C-:B------:R-:W-:Y:S02]  /*ae00*/  SHF.R.U32.HI R152, RZ, 0x10, R20.reuse ;  /* 0x00000010ff987819 */ /* 0x100fe40000011614 */
[----:B------:R-:W-:Y:S01]  /*ae10*/  LOP3.LUT R23, R140, 0xff, RZ, 0xc0, !PT ;  /* 0x000000ff8c177812 */ /* 0x000fe200078ec0ff */
[----:B-1----:R-:W-:Y:S01]  /*ae20*/  FADD.FTZ R169, R222, R169 ;  /* 0x000000a9dea97221 */ /* 0x002fe20000010000 */
[----:B------:R-:W-:Y:S01]  /*ae30*/  LOP3.LUT R120, R20, 0xff, RZ, 0xc0, !PT ;  /* 0x000000ff14787812 */ /* 0x000fe200078ec0ff */
[----:B------:R-:W-:Y:S01]  /*ae40*/  LDSM.16.MT88.4 R140, [R188+0xf000] ;  /* 0x00f00000bc8c783b */ /* 0x000fe20000004200 */
[----:B------:R-:W-:Y:S02]  /*ae50*/  SHF.R.U32.HI R121, RZ, 0x8, R121 ;  /* 0x00000008ff797819 */ /* 0x000fe40000011679 */
[----:B------:R-:W-:Y:S02]  /*ae60*/  LOP3.LUT R152, R152, 0xff, RZ, 0xc0, !PT ;  /* 0x000000ff98987812 */ /* 0x000fe400078ec0ff */
[----:B------:R-:W-:Y:S02]  /*ae70*/  PRMT R22, R22, 0x5410, R133 ;  /* 0x0000541016167816 */ /* 0x000fe40000000085 */
[----:B------:R-:W-:Y:S02]  /*ae80*/  SHF.R.U32.HI R133, RZ, 0x18, R20 ;  /* 0x00000018ff857819 */ /* 0x000fe40000011614 */
[----:B------:R-:W-:Y:S01]  /*ae90*/  PRMT R23, R23, 0x5410, R21 ;  /* 0x0000541017177816 */ /* 0x000fe20000000015 */
[--C-:B------:R-:W-:Y:S01]  /*aea0*/  HSET2.LE.AND R22, R22, R205.reuse, PT ;  /* 0x000000cd16167233 */ /* 0x100fe20003803000 */
[----:B------:R-:W-:Y:S02]  /*aeb0*/  PRMT R21, R120, 0x5410, R121 ;  /* 0x0000541078157816 */ /* 0x000fe40000000079 */
[----:B------:R-:W1:Y:S01]  /*aec0*/  LDSM.16.MT88.4 R120, [R184+0xd000] ;  /* 0x00d00000b878783b */ /* 0x000e620000004200 */
[C---:B--2---:R-:W-:Y:S03]  /*aed0*/  HMMA.16816.F32.BF16 R12, R116.reuse, R24, R12 ;  /* 0x00000018740c723c */ /* 0x044fe6000004180c */
[----:B------:R-:W-:Y:S01]  /*aee0*/  PRMT R152, R152, 0x5410, R133 ;  /* 0x0000541098987816 */ /* 0x000fe20000000085 */
[--C-:B------:R-:W-:Y:S01]  /*aef0*/  HSET2.LE.AND R23, R23, R205.reuse, PT ;  /* 0x000000cd17177233 */ /* 0x100fe20003803000 */
[----:B------:R-:W-:Y:S02]  /*af00*/  F2FP.BF16.PACK_AB R20, R157, R156 ;  /* 0x0000009c9d14723e */ /* 0x000fe400000010ff */
[--C-:B------:R-:W-:Y:S01]  /*af10*/  HSET2.LE.AND R25, R21, R205.reuse, PT ;  /* 0x000000cd15197233 */ /* 0x100fe20003803000 */
[----:B------:R-:W-:Y:S01]  /*af20*/  HMMA.16816.F32.BF16 R112, R116, R26, R112 ;  /* 0x0000001a7470723c */ /* 0x000fe20000041870 */
[----:B------:R-:W-:Y:S03]  /*af30*/  LDSM.16.MT88.4 R116, [R186+0x11000] ;  /* 0x01100000ba74783b */ /* 0x000fe60000004200 */
[--C-:B------:R-:W-:Y:S01]  /*af40*/  HSET2.LE.AND R21, R152, R205.reuse, PT ;  /* 0x000000cd98157233 */ /* 0x100fe20003803000 */
[----:B------:R-:W-:Y:S02]  /*af50*/  LOP3.LUT R22, R22, R20, RZ, 0xc0, !PT ;  /* 0x0000001416167212 */ /* 0x000fe400078ec0ff */
[C---:B------:R-:W-:Y:S01]  /*af60*/  F2FP.BF16.PACK_AB R24, R225.reuse, R224 ;  /* 0x000000e0e118723e */ /* 0x040fe200000010ff */
[----:B------:R-:W-:Y:S01]  /*af70*/  FADD.FTZ R225, R225, R171 ;  /* 0x000000abe1e17221 */ /* 0x000fe20000010000 */
[----:B------:R-:W-:Y:S01]  /*af80*/  F2FP.BF16.PACK_AB R20, R159, R158 ;  /* 0x0000009e9f14723e */ /* 0x000fe200000010ff */
[----:B------:R-:W2:Y:S02]  /*af90*/  LDSM.16.MT88.4 R152, [R184+0xf000] ;  /* 0x00f00000b898783b */ /* 0x000ea40000004200 */
[C---:B------:R-:W-:Y:S01]  /*afa0*/  F2FP.BF16.PACK_AB R133, R223.reuse, R222 ;  /* 0x000000dedf85723e */ /* 0x040fe200000010ff */
[----:B------:R-:W-:Y:S01]  /*afb0*/  FADD.FTZ R223, R223, R169 ;  /* 0x000000a9dfdf7221 */ /* 0x000fe20000010000 */
[----:B------:R-:W-:Y:S01]  /*afc0*/  LOP3.LUT R23, R23, R20, RZ, 0xc0, !PT ;  /* 0x0000001417177212 */ /* 0x000fe200078ec0ff */
[----:B------:R-:W-:Y:S01]  /*afd0*/  FADD.FTZ R225, R158, R225 ;  /* 0x000000e19ee17221 */ /* 0x000fe20000010000 */
[----:B------:R-:W-:Y:S01]  /*afe0*/  LOP3.LUT R20, R25, R133, RZ, 0xc0, !PT ;  /* 0x0000008519147212 */ /* 0x000fe200078ec0ff */
[----:B------:R-:W-:Y:S01]  /*aff0*/  FFMA.FTZ R133, R28, c[0x0][0x23c], -R167 ;  /* 0x00008f001c857a23 */ /* 0x000fe200000108a7 */
[----:B------:R-:W-:Y:S01]  /*b000*/  LOP3.LUT R21, R21, R24, RZ, 0xc0, !PT ;  /* 0x0000001815157212 */ /* 0x000fe200078ec0ff */
[----:B------:R-:W-:Y:S01]  /*b010*/  FADD.FTZ R223, R156, R223 ;  /* 0x000000df9cdf7221 */ /* 0x000fe20000010000 */
[----:B------:R-:W4:Y:S01]  /*b020*/  LDSM.16.MT88.4 R24, [R188+0x11000] ;  /* 0x01100000bc18783b */ /* 0x000f220000004200 */
[----:B------:R-:W-:Y:S01]  /*b030*/  LOP3.LUT R28, R228, 0xffff, RZ, 0xc0, !PT ;  /* 0x0000ffffe41c7812 */ /* 0x000fe200078ec0ff */
[----:B------:R-:W-:Y:S01]  /*b040*/  FADD.FTZ R159, R159, R225 ;  /* 0x000000e19f9f7221 */ /* 0x000fe20000010000 */
[----:B------:R-:W-:Y:S01]  /*b050*/  LOP3.LUT R227, R229, UR17, R226, 0x96, !PT ;  /* 0x00000011e5e37c12 */ /* 0x000fe2000f8e96e2 */
[----:B------:R-:W-:Y:S01]  /*b060*/  FFMA.FTZ R226, R34, c[0x0][0x23c], -R166 ;  /* 0x00008f0022e27a23 */ /* 0x000fe200000108a6 */
[C---:B---3--:R-:W-:Y:S01]  /*b070*/  HMMA.16816.F32.BF16 R4, R20.reuse, R124, R4 ;  /* 0x0000007c1404723c */ /* 0x048fe20000041804 */
[----:B------:R-:W3:Y:S04]  /*b080*/  MUFU.EX2 R133, R133 ;  /* 0x0000008500857308 */ /* 0x000ee80000000800 */
[----:B------:R-:W-:Y:S01]  /*b090*/  LOP3.LUT R34, R227, 0xffff, RZ, 0xc0, !PT ;  /* 0x0000ffffe3227812 */ /* 0x000fe200078ec0ff */
[----:B------:R-:W-:Y:S02]  /*b0a0*/  FADD.FTZ R157, R157, R223 ;  /* 0x000000df9d9d7221 */ /* 0x000fe40000010000 */
[C---:B------:R-:W-:Y:S01]  /*b0b0*/  HMMA.16816.F32.BF16 R8, R20.reuse, R126, R8 ;  /* 0x0000007e1408723c */ /* 0x040fe20000041808 */
[----:B------:R-:W-:Y:S02]  /*b0c0*/  LDSM.16.MT88.4 R124, [R188+0xd800] ;  /* 0x00d80000bc7c783b */ /* 0x000fe40000004200 */
[----:B------:R-:W-:Y:S01]  /*b0d0*/  MUFU.EX2 R226, R226 ;  /* 0x000000e200e27308 */ /* 0x000fe20000000800 */
[----:B------:R-:W-:Y:S04]  /*b0e0*/  SHF.R.U32.HI R34, RZ, 0x8, R34 ;  /* 0x00000008ff227819 */ /* 0x000fe80000011622 */
[C---:B------:R-:W-:Y:S08]  /*b0f0*/  HMMA.16816.F32.BF16 R36, R20.reuse, R128, R36 ;  /* 0x000000801424723c */ /* 0x040ff00000041824 */
[C---:B------:R-:W-:Y:S04]  /*b100*/  HMMA.16816.F32.BF16 R40, R20.reuse, R130, R40 ;  /* 0x000000821428723c */ /* 0x040fe80000041828 */
[----:B---3--:R-:W-:Y:S03]  /*b110*/  FADD.FTZ R157, R133, R157 ;  /* 0x0000009d859d7221 */ /* 0x008fe60000010000 */
[----:B------:R-:W-:Y:S01]  /*b120*/  SHF.R.U32.HI R130, RZ, 0x18, R228 ;  /* 0x00000018ff827819 */ /* 0x000fe200000116e4 */
[C---:B------:R-:W-:Y:S08]  /*b130*/  HMMA.16816.F32.BF16 R44, R20.reuse, R136, R44 ;  /* 0x00000088142c723c */ /* 0x040ff0000004182c */
[C---:B------:R-:W-:Y:S01]  /*b140*/  HMMA.16816.F32.BF16 R48, R20.reuse, R138, R48 ;  /* 0x0000008a1430723c */ /* 0x040fe20000041830 */
[----:B------:R-:W-:Y:S07]  /*b150*/  LDSM.16.MT88.4 R136, [R188+0xf800] ;  /* 0x00f80000bc88783b */ /* 0x000fee0000004200 */
        /* <DEDUP_REMOVED lines=19> */
[C---:B----4-:R-:W-:Y:S01]  /*b290*/  HMMA.16816.F32.BF16 R92, R20.reuse, R24, R92 ;  /* 0x00000018145c723c */ /* 0x050fe2000004185c */
        /* <DEDUP_REMOVED lines=10> */
[----:B------:R-:W-:Y:S01]  /*b340*/  PRMT R130, R32, 0x5410, R130 ;  /* 0x0000541020827816 */ /* 0x000fe20000000082 */
[C---:B------:R-:W-:Y:S04]  /*b350*/  HMMA.16816.F32.BF16 R100, R20.reuse, R116, R100 ;  /* 0x000000741464723c */ /* 0x040fe80000041864 */
[----:B------:R-:W-:Y:S01]  /*b360*/  LOP3.LUT R28, R227, 0xff, RZ, 0xc0, !PT ;  /* 0x000000ffe31c7812 */ /* 0x000fe200078ec0ff */
[----:B------:R-:W5:Y:S01]  /*b370*/  MUFU.EX2 R154, R154 ;  /* 0x0000009a009a7308 */ /* 0x000f620000000800 */
[--C-:B------:R-:W-:Y:S01]  /*b380*/  HSET2.LE.AND R30, R30, R205.reuse, PT ;  /* 0x000000cd1e1e7233 */ /* 0x100fe20003803000 */
[----:B------:R-:W-:Y:S01]  /*b390*/  SHF.R.U32.HI R31, RZ, 0x10, R227 ;  /* 0x00000010ff1f7819 */ /* 0x000fe200000116e3 */
[C---:B------:R-:W-:Y:S01]  /*b3a0*/  HMMA.16816.F32.BF16 R16, R20.reuse, R118, R16 ;  /* 0x000000761410723c */ /* 0x040fe20000041810 */
[----:B------:R-:W-:Y:S03]  /*b3b0*/  LDSM.16.MT88.4 R116, [R185+0xd800] ;  /* 0x00d80000b974783b */ /* 0x000fe60000004200 */
[----:B------:R-:W-:Y:S01]  /*b3c0*/  PRMT R28, R28, 0x5410, R34 ;  /* 0x000054101c1c7816 */ /* 0x000fe20000000022 */
[----:B--2---:R-:W-:Y:S01]  /*b3d0*/  FADD.FTZ R159, R153, R159 ;  /* 0x0000009f999f7221 */ /* 0x004fe20000010000 */
[----:B------:R-:W-:Y:S01]  /*b3e0*/  LOP3.LUT R31, R31, 0xff, RZ, 0xc0, !PT ;  /* 0x000000ff1f1f7812 */ /* 0x000fe200078ec0ff */
[----:B------:R-:W2:Y:S01]  /*b3f0*/  MUFU.EX2 R155, R155 ;  /* 0x0000009b009b7308 */ /* 0x000ea20000000800 */
[C---:B-1----:R-:W-:Y:S01]  /*b400*/  HMMA.16816.F32.BF16 R104, R20.reuse, R120, R104 ;  /* 0x000000781468723c */ /* 0x042fe20000041868 */
[----:B------:R-:W1:Y:S03]  /*b410*/  LDSM.16.MT88.4 R32, [R186+0xd800] ;  /* 0x00d80000ba20783b */ /* 0x000e660000004200 */
[C---:B----4-:R-:W-:Y:S01]  /*b420*/  F2FP.BF16.PACK_AB R129, R152.reuse, R133 ;  /* 0x000000859881723e */ /* 0x050fe200000010ff */
[--C-:B------:R-:W-:Y:S01]  /*b430*/  HSET2.LE.AND R28, R28, R205.reuse, PT ;  /* 0x000000cd1c1c7233 */ /* 0x100fe20003803000 */
[----:B------:R-:W-:Y:S01]  /*b440*/  SHF.R.U32.HI R29, RZ, 0x18, R227 ;  /* 0x00000018ff1d7819 */ /* 0x000fe200000116e3 */
[----:B------:R-:W-:Y:S01]  /*b450*/  FADD.FTZ R157, R152, R157 ;  /* 0x0000009d989d7221 */ /* 0x000fe20000010000 */
[C---:B------:R-:W-:Y:S01]  /*b460*/  HMMA.16816.F32.BF16 R108, R20.reuse, R122, R108 ;  /* 0x0000007a146c723c */ /* 0x040fe2000004186c */
[----:B------:R-:W4:Y:S01]  /*b470*/  MUFU.EX2 R167, R167 ;  /* 0x000000a700a77308 */ /* 0x000f220000000800 */
[----:B------:R-:W1:Y:S02]  /*b480*/  LDSM.16.MT88.4 R120, [R184+0xd800] ;  /* 0x00d80000b878783b */ /* 0x000e640000004200 */
[----:B------:R-:W-:Y:S01]  /*b490*/  LOP3.LUT R28, R28, R129, RZ, 0xc0, !PT ;  /* 0x000000811c1c7212 */ /* 0x000fe200078ec0ff */
[C---:B-----5:R-:W-:Y:S01]  /*b4a0*/  FADD.FTZ R159, R154.reuse, R159 ;  /* 0x0000009f9a9f7221 */ /* 0x060fe20000010000 */
[----:B------:R-:W-:Y:S02]  /*b4b0*/  F2FP.BF16.PACK_AB R128, R154, R153 ;  /* 0x000000999a80723e */ /* 0x000fe400000010ff */
[----:B------:R-:W-:Y:S01]  /*b4c0*/  PRMT R29, R31, 0x5410, R29 ;  /* 0x000054101f1d7816 */ /* 0x000fe2000000001d */
[C---:B---3--:R-:W-:Y:S02]  /*b4d0*/  HMMA.16816.F32.BF16 R12, R20.reuse, R24, R12 ;  /* 0x00000018140c723c */ /* 0x048fe4000004180c */
[----:B------:R-:W3:Y:S01]  /*b4e0*/  MUFU.EX2 R166, R166 ;  /* 0x000000a600a67308 */ /* 0x000ee20000000800 */
[----:B------:R-:W-:Y:S01]  /*b4f0*/  FADD.FTZ R159, R226, R159 ;  /* 0x0000009fe29f7221 */ /* 0x000fe20000010000 */
[--C-:B------:R-:W-:Y:S01]  /*b500*/  HSET2.LE.AND R29, R29, R205.reuse, PT ;  /* 0x000000cd1d1d7233 */ /* 0x100fe20003803000 */
[----:B--2---:R-:W-:Y:S03]  /*b510*/  FADD.FTZ R157, R155, R157 ;  /* 0x0000009d9b9d7221 */ /* 0x004fe60000010000 */
[----:B------:R-:W-:Y:S01]  /*b520*/  HMMA.16816.F32.BF16 R112, R20, R26, R112 ;  /* 0x0000001a1470723c */ /* 0x000fe20000041870 */
[----:B------:R-:W2:Y:S03]  /*b530*/  LDSM.16.MT88.4 R20, [R188+0x11800] ;  /* 0x01180000bc14783b */ /* 0x000ea60000004200 */
[----:B------:R-:W-:Y:S02]  /*b540*/  LOP3.LUT R29, R29, R128, RZ, 0xc0, !PT ;  /* 0x000000801d1d7212 */ /* 0x000fe400078ec0ff */
[C---:B----4-:R-:W-:Y:S01]  /*b550*/  F2FP.BF16.PACK_AB R31, R167.reuse, R155 ;  /* 0x0000009ba71f723e */ /* 0x050fe200000010ff */
[----:B------:R-:W-:Y:S05]  /*b560*/  FADD.FTZ R211, R167, R157 ;  /* 0x0000009da7d37221 */ /* 0x000fea0000010000 */
[----:B------:R-:W-:Y:S01]  /*b570*/  LOP3.LUT R30, R30, R31, RZ, 0xc0, !PT ;  /* 0x0000001f1e1e7212 */ /* 0x000fe200078ec0ff */
[----:B------:R-:W-:Y:S01]  /*b580*/  HSET2.LE.AND R31, R130, R205, PT ;  /* 0x000000cd821f7233 */ /* 0x000fe20003803000 */
        /* <DEDUP_REMOVED lines=31> */
.L_x_341:
        /* <DEDUP_REMOVED lines=36> */
[CC--:B------:R-:W-:Y:S01]  /*b9c0*/  LEA.HI R8, R0.reuse, R2.reuse, RZ, 0x2 ;  /* 0x0000000200087211 */ /* 0x0c0fe200078f10ff */
[----:B------:R-:W-:Y:S01]  /*b9d0*/  @UP2 UIMAD UR14, UR14, UR8, URZ ;  /* 0x000000080e0e22a4 */ /* 0x000fe2000f8e023f */
[----:B------:R-:W-:Y:S01]  /*b9e0*/  LEA.HI R0, R0, R2, RZ, 0x5 ;  /* 0x0000000200007211 */ /* 0x000fe200078f28ff */
[----:B---3--:R-:W-:Y:S01]  /*b9f0*/  FADD.FTZ R4, R210, R4 ;  /* 0x00000004d2047221 */ /* 0x008fe20000010000 */
        /* <DEDUP_REMOVED lines=19> */
[----:B------:R-:W-:Y:S01]  /*bb30*/  SHF.R.S32.HI R7, RZ, 0x5, R0 ;  /* 0x00000005ff077819 */ /* 0x000fe20000011400 */
[----:B------:R-:W1:Y:S01]  /*bb40*/  @P3 MUFU.RCP R10, R4 ;  /* 0x00000004000a3308 */ /* 0x000e620000001000 */
[C---:B------:R-:W-:Y:S01]  /*bb50*/  SHF.L.U32 R11, R6.reuse, 0x6, RZ ;  /* 0x00000006060b7819 */ /* 0x040fe200000006ff */
[----:B------:R-:W-:Y:S01]  /*bb60*/  USEL UR5, UR5, URZ, !UP3 ;  /* 0x0000003f05057287 */ /* 0x000fe2000d800000 */
[C---:B------:R-:W-:Y:S01]  /*bb70*/  R2P PR, R6.reuse, 0x6 ;  /* 0x0000000606007804 */ /* 0x040fe20000000000 */
[----:B------:R-:W-:Y:S01]  /*bb80*/  USHF.L.U32 UR4, UR4, 0x6, URZ ;  /* 0x0000000604047899 */ /* 0x000fe2000800063f */
[----:B------:R-:W-:Y:S01]  /*bb90*/  LOP3.LUT R11, R11, 0x1c0, RZ, 0xc0, !PT ;  /* 0x000001c00b0b7812 */ /* 0x000fe200078ec0ff */
[----:B----4-:R-:W-:Y:S01]  /*bba0*/  UIMAD UR14, UR10, UR14, UR5 ;  /* 0x0000000e0a0e72a4 */ /* 0x010fe2000f8e0205 */
[----:B------:R-:W-:Y:S01]  /*bbb0*/  LOP3.LUT R6, R6, 0x1, RZ, 0xc0, !PT ;  /* 0x0000000106067812 */ /* 0x000fe200078ec0ff */
[----:B--2---:R-:W-:Y:S01]  /*bbc0*/  FMUL.FTZ R9, R9, c[0x0][0x2dc] ;  /* 0x0000b70009097a20 */ /* 0x004fe20000410000 */
[----:B------:R-:W-:Y:S01]  /*bbd0*/  LEA R8, R7, R8, 0x9 ;  /* 0x0000000807087211 */ /* 0x000fe200078e48ff */
[----:B------:R-:W2:Y:S01]  /*bbe0*/  @P4 MUFU.LG2 R5, R5 ;  /* 0x0000000500054308 */ /* 0x000ea20000000c00 */
[----:B------:R-:W-:Y:S01]  /*bbf0*/  LEA.HI R11, R11, R11, RZ, 0x1d ;  /* 0x0000000b0b0b7211 */ /* 0x000fe200078fe8ff */
[C---:B------:R-:W-:Y:S01]  /*bc00*/  FMUL.FTZ R128, R9.reuse, R128 ;  /* 0x0000008009807220 */ /* 0x040fe20000410000 */
[----:B------:R-:W-:Y:S01]  /*bc10*/  ISETP.NE.U32.AND P0, PT, R6, 0x1, PT ;  /* 0x000000010600780c */ /* 0x000fe20003f05070 */
[C---:B------:R-:W-:Y:S01]  /*bc20*/  FMUL.FTZ R129, R9.reuse, R129 ;  /* 0x0000008109817220 */ /* 0x040fe20000410000 */
[----:B------:R-:W-:Y:S01]  /*bc30*/  LEA R8, R8, R11, 0x1 ;  /* 0x0000000b08087211 */ /* 0x000fe200078e08ff */
[----:B-1----:R-:W-:Y:S01]  /*bc40*/  FMUL.FTZ R10, R10, c[0x0][0x2dc] ;  /* 0x0000b7000a0a7a20 */ /* 0x002fe20000410000 */
[----:B------:R-:W-:Y:S01]  /*bc50*/  MOV R6, 0x20 ;  /* 0x0000002000067802 */ /* 0x000fe20000000f00 */
[C---:B------:R-:W-:Y:S01]  /*bc60*/  FMUL.FTZ R124, R9.reuse, R124 ;  /* 0x0000007c097c7220 */ /* 0x040fe20000410000 */
[----:B------:R-:W-:Y:S01]  /*bc70*/  SHF.L.U32 R8, R8, 0x1, RZ ;  /* 0x0000000108087819 */ /* 0x000fe200000006ff */
[----:B------:R-:W-:Y:S01]  /*bc80*/  FMUL.FTZ R130, R10, R130 ;  /* 0x000000820a827220 */ /* 0x000fe20000410000 */
[----:B------:R-:W-:Y:S01]  /*bc90*/  SEL R6, R6, 0xffffffe0, !P1 ;  /* 0xffffffe006067807 */ /* 0x000fe20004800000 */
[----:B------:R-:W-:Y:S01]  /*bca0*/  FMUL.FTZ R131, R10, R131 ;  /* 0x000000830a837220 */ /* 0x000fe20000410000 */
[----:B------:R-:W-:Y:S01]  /*bcb0*/  IADD3 R11, R8, -0x10, RZ ;  /* 0xfffffff0080b7810 */ /* 0x000fe20007ffe0ff */
[----:B------:R-:W-:Y:S01]  /*bcc0*/  FMUL.FTZ R125, R9, R125 ;  /* 0x0000007d097d7220 */ /* 0x000fe20000410000 */
[----:B------:R-:W-:Y:S01]  /*bcd0*/  F2FP.BF16.PACK_AB R128, R129, R128 ;  /* 0x000000808180723e */ /* 0x000fe200000010ff */
[----:B------:R-:W-:Y:S01]  /*bce0*/  FMUL.FTZ R126, R10, R126 ;  /* 0x0000007e0a7e7220 */ /* 0x000fe20000410000 */
[----:B------:R-:W-:Y:S01]  /*bcf0*/  @P0 IADD3 R11, R8, 0x10, RZ ;  /* 0x00000010080b0810 */ /* 0x000fe20007ffe0ff */
[----:B------:R-:W-:Y:S01]  /*bd00*/  FMUL.FTZ R127, R10, R127 ;  /* 0x0000007f0a7f7220 */ /* 0x000fe20000410000 */
[----:B------:R-:W-:Y:S01]  /*bd10*/  F2FP.BF16.PACK_AB R130, R131, R130 ;  /* 0x000000828382723e */ /* 0x000fe200000010ff */
[C---:B------:R-:W-:Y:S01]  /*bd20*/  FMUL.FTZ R36, R9.reuse, R36 ;  /* 0x0000002409247220 */ /* 0x040fe20000410000 */
[----:B------:R-:W-:Y:S01]  /*bd30*/  SEL R12, R12, 0xffffffc0, !P2 ;  /* 0xffffffc00c0c7807 */ /* 0x000fe20005000000 */
[----:B------:R-:W-:Y:S01]  /*bd40*/  FMUL.FTZ R37, R9, R37 ;  /* 0x0000002509257220 */ /* 0x000fe20000410000 */
[----:B------:R-:W-:Y:S01]  /*bd50*/  F2FP.BF16.PACK_AB R124, R125, R124 ;  /* 0x0000007c7d7c723e */ /* 0x000fe200000010ff */
[C---:B------:R-:W-:Y:S01]  /*bd60*/  FMUL.FTZ R38, R10.reuse, R38 ;  /* 0x000000260a267220 */ /* 0x040fe20000410000 */
[----:B------:R-:W-:Y:S01]  /*bd70*/  F2FP.BF16.PACK_AB R126, R127, R126 ;  /* 0x0000007e7f7e723e */ /* 0x000fe200000010ff */
        /* <DEDUP_REMOVED lines=164> */
[----:B------:R-:W-:Y:S01]  /*c7c0*/  FMUL.FTZ R114, R10, R114 ;  /* 0x000000720a727220 */ /* 0x000fe20000410000 */
[----:B------:R-:W-:Y:S01]  /*c7d0*/  LOP3.LUT R0, R0, 0xffffffe0, RZ, 0xc0, !PT ;  /* 0xffffffe000007812 */ /* 0x000fe200078ec0ff */
[----:B------:R-:W-:Y:S01]  /*c7e0*/  FMUL.FTZ R9, R9, R113 ;  /* 0x0000007109097220 */ /* 0x000fe20000410000 */
[----:B------:R-:W-:Y:S01]  /*c7f0*/  F2FP.BF16.PACK_AB R118, R119, R118 ;  /* 0x000000767776723e */ /* 0x000fe200000010ff */
[----:B------:R-:W-:Y:S01]  /*c800*/  FMUL.FTZ R10, R10, R115 ;  /* 0x000000730a0a7220 */ /* 0x000fe20000410000 */
[----:B------:R-:W-:Y:S01]  /*c810*/  STS [R11+0x4400], R98 ;  /* 0x004400620b007388 */ /* 0x000fe20000000800 */
[----:B------:R-:W1:Y:S01]  /*c820*/  @P3 MUFU.LG2 R4, R4 ;  /* 0x0000000400043308 */ /* 0x000e620000000c00 */
[----:B------:R-:W-:Y:S01]  /*c830*/  F2FP.BF16.PACK_AB R9, R9, R112 ;  /* 0x000000700909723e */ /* 0x000fe200000010ff */
[----:B------:R-:W-:Y:S01]  /*c840*/  @!UP3 UMOV UR26, URZ ;  /* 0x0000003f001abc82 */ /* 0x000fe20008000000 */
[----:B------:R-:W-:Y:S01]  /*c850*/  F2FP.BF16.PACK_AB R10, R10, R114 ;  /* 0x000000720a0a723e */ /* 0x000fe200000010ff */
[----:B------:R-:W-:Y:S01]  /*c860*/  STS [R13+0x4000], R100 ;  /* 0x004000640d007388 */ /* 0x000fe20000000800 */
[----:B------:R-:W-:Y:S01]  /*c870*/  IADD3 R0, -R0, R2, RZ ;  /* 0x0000000200007210 */ /* 0x000fe20007ffe1ff */
[----:B------:R-:W-:Y:S01]  /*c880*/  @UP3 UMOV UR26, UR16 ;  /* 0x00000010001a3c82 */ /* 0x000fe20008000000 */
[----:B--2---:R-:W-:Y:S01]  /*c890*/  @P4 FMUL.FTZ R5, R5, 0.69314718246459960938 ;  /* 0x3f31721805054820 */ /* 0x004fe20000410000 */
[----:B------:R-:W-:Y:S01]  /*c8a0*/  STS [R13+0x4400], R102 ;  /* 0x004400660d007388 */ /* 0x000fe20000000800 */
[----:B------:R-:W-:Y:S01]  /*c8b0*/  LOP3.LUT P0, RZ, R0, 0x3, RZ, 0xc0, !PT ;  /* 0x0000000300ff7812 */ /* 0x000fe2000780c0ff */
[----:B------:R-:W-:Y:S01]  /*c8c0*/  @!UP3 UMOV UR27, URZ ;  /* 0x0000003f001bbc82 */ /* 0x000fe20008000000 */
[----:B------:R-:W-:Y:S01]  /*c8d0*/  MOV R0, 0x7f800000 ;  /* 0x7f80000000007802 */ /* 0x000fe20000000f00 */
[----:B------:R-:W-:Y:S01]  /*c8e0*/  STS [R6+0x4000], R120 ;  /* 0x0040007806007388 */ /* 0x000fe20000000800 */
[----:B------:R-:W-:Y:S01]  /*c8f0*/  USHF.R.S32.HI UR5, URZ, 0x1f, UR4 ;  /* 0x0000001f3f057899 */ /* 0x000fe20008011404 */
[----:B------:R-:W-:Y:S01]  /*c900*/  MOV R2, 0x7f800000 ;  /* 0x7f80000000027802 */ /* 0x000fe20000000f00 */
[----:B------:R-:W-:Y:S01]  /*c910*/  @UP3 USHF.R.S32.HI UR27, URZ, 0x1f, UR16 ;  /* 0x0000001f3f1b3899 */ /* 0x000fe20008011410 */
[----:B------:R2:W-:Y:S01]  /*c920*/  STS [R6+0x4400], R122 ;  /* 0x0044007a06007388 */ /* 0x0005e20000000800 */
[----:B------:R-:W-:Y:S01]  /*c930*/  USHF.R.S32.HI UR6, URZ, 0x1f, UR14 ;  /* 0x0000001f3f067899 */ /* 0x000fe2000801140e */
[----:B-1----:R-:W-:Y:S01]  /*c940*/  @P3 FMUL.FTZ R4, R4, 0.69314718246459960938 ;  /* 0x3f31721804043820 */ /* 0x002fe20000410000 */
[----:B------:R-:W-:Y:S01]  /*c950*/  UIADD3 UR4, UP2, UP1, UR4, UR26, UR14 ;  /* 0x0000001a04047290 */ /* 0x000fe2000f95e00e */
[----:B------:R1:W-:Y:S01]  /*c960*/  STS [R14+0x4000], R104 ;  /* 0x004000680e007388 */ /* 0x0003e20000000800 */
[----:B------:R-:W-:Y:S01]  /*c970*/  @!UP0 UMOV UR12, UR24 ;  /* 0x00000018000c8c82 */ /* 0x000fe20008000000 */
[----:B------:R-:W-:Y:S01]  /*c980*/  @P4 FFMA.FTZ R0, R132, c[0x0][0x238], R5 ;  /* 0x00008e0084004a23 */ /* 0x000fe20000010005 */
[----:B------:R-:W-:Y:S01]  /*c990*/  UIADD3.X UR5, UR5, UR27, UR6, UP2, UP1 ;  /* 0x0000001b05057290 */ /* 0x000fe200097e2406 */
[----:B------:R1:W-:Y:S01]  /*c9a0*/  STS [R14+0x4400], R106 ;  /* 0x0044006a0e007388 */ /* 0x0003e20000000800 */
[----:B------:R-:W-:-:S03]  /*c9b0*/  @P3 FFMA.FTZ R2, R3, c[0x0][0x238], R4 ;  /* 0x00008e0003023a23 */ /* 0x000fc60000010004 */
[----:B------:R1:W-:Y:S04]  /*c9c0*/  STS [R15+0x4000], R108 ;  /* 0x0040006c0f007388 */ /* 0x0003e80000000800 */
[----:B------:R1:W-:Y:S04]  /*c9d0*/  STS [R15+0x4400], R110 ;  /* 0x0044006e0f007388 */ /* 0x0003e80000000800 */
[----:B------:R1:W-:Y:S04]  /*c9e0*/  STS [R16+0x4000], R116 ;  /* 0x0040007410007388 */ /* 0x0003e80000000800 */
[----:B------:R1:W-:Y:S01]  /*c9f0*/  STS [R16+0x4400], R118 ;  /* 0x0044007610007388 */ /* 0x0003e20000000800 */
[----:B--2---:R-:W-:-:S03]  /*ca00*/  SHF.R.S32.HI R6, RZ, 0x1f, R7 ;  /* 0x0000001fff067819 */ /* 0x004fc60000011407 */
[----:B------:R1:W-:Y:S01]  /*ca10*/  STS [R12+0x4000], R9 ;  /* 0x004000090c007388 */ /* 0x0003e20000000800 */
[----:B------:R-:W-:-:S03]  /*ca20*/  LEA.HI R6, R6, R7, RZ, 0x2 ;  /* 0x0000000706067211 */ /* 0x000fc600078f10ff */
[----:B------:R1:W-:Y:S01]  /*ca30*/  STS [R12+0x4400], R10 ;  /* 0x0044000a0c007388 */ /* 0x0003e20000000800 */
[----:B------:R-:W-:-:S03]  /*ca40*/  LOP3.LUT R6, R6, 0xffffffc, RZ, 0xc0, !PT ;  /* 0x0ffffffc06067812 */ /* 0x000fc600078ec0ff */
[----:B------:R-:W-:Y:S01]  /*ca50*/  BAR.SYNC.DEFER_BLOCKING 0x0 ;  /* 0x0000000000007b1d */ /* 0x000fe20000010000 */
[----:B------:R-:W-:-:S04]  /*ca60*/  IADD3 R6, R7, -R6, RZ ;  /* 0x8000000607067210 */ /* 0x000fc80007ffe0ff */
[----:B------:R-:W-:Y:S01]  /*ca70*/  LEA R6, R6, R204, 0x4 ;  /* 0x000000cc06067211 */ /* 0x000fe200078e20ff */
[----:B------:R1:W2:Y:S04]  /*ca80*/  LDS.128 R48, [R197] ;  /* 0x00000000c5307984 */ /* 0x0002a80000000c00 */
[----:B------:R1:W3:Y:S04]  /*ca90*/  LDS.128 R44, [R197+0x800] ;  /* 0x00080000c52c7984 */ /* 0x0002e80000000c00 */
[----:B------:R1:W4:Y:S04]  /*caa0*/  LDS.128 R40, [R197+0x1000] ;  /* 0x00100000c5287984 */ /* 0x0003280000000c00 */
[----:B------:R1:W1:Y:S04]  /*cab0*/  LDS.128 R36, [R197+0x1800] ;  /* 0x00180000c5247984 */ /* 0x0002680000000c00 */
[----:B------:R1:W1:Y:S04]  /*cac0*/  LDS.128 R32, [R197+0x2000] ;  /* 0x00200000c5207984 */ /* 0x0002680000000c00 */
[----:B------:R1:W1:Y:S04]  /*cad0*/  LDS.128 R28, [R197+0x2800] ;  /* 0x00280000c51c7984 */ /* 0x0002680000000c00 */
[----:B------:R1:W1:Y:S04]  /*cae0*/  LDS.128 R24, [R197+0x3000] ;  /* 0x00300000c5187984 */ /* 0x0002680000000c00 */
[----:B------:R1:W1:Y:S04]  /*caf0*/  LDS.128 R20, [R197+0x3800] ;  /* 0x00380000c5147984 */ /* 0x0002680000000c00 */
[----:B------:R1:W1:Y:S04]  /*cb00*/  LDS.128 R16, [R197+0x4000] ;  /* 0x00400000c5107984 */ /* 0x0002680000000c00 */
[----:B------:R1:W1:Y:S04]  /*cb10*/  LDS.128 R12, [R197+0x4800] ;  /* 0x00480000c50c7984 */ /* 0x0002680000000c00 */
[----:B------:R1:W1:Y:S04]  /*cb20*/  LDS.128 R8, [R197+0x5000] ;  /* 0x00500000c5087984 */ /* 0x0002680000000c00 */
[----:B------:R1:W1:Y:S01]  /*cb30*/  LDS.128 R52, [R197+0x5800] ;  /* 0x00580000c5347984 */ /* 0x0002620000000c00 */
[----:B------:R-:W-:Y:S05]  /*cb40*/  @P0 BRA `(.L_x_346) ;  /* 0x0000010000000947 */ /* 0x000fea0003800000 */
[----:B--23--:R-:W-:Y:S01]  /*cb50*/  UIMAD UR6, UR9, -0x40, UR20 ;  /* 0xffffffc0090678a4 */ /* 0x00cfe2000f8e0214 */
        /* <DEDUP_REMOVED lines=15> */
.L_x_346:
[----:B--23--:R-:W-:Y:S05]  /*cc50*/  BSYNC B0 ;  /* 0x0000000000007941 */ /* 0x00cfea0003800000 */
.L_x_345:
[----:B------:R-:W2:Y:S01]  /*cc60*/  S2R R3, SR_TID.X ;  /* 0x0000000000037919 */ /* 0x000ea20000002100 */
[----:B------:R-:W-:Y:S01]  /*cc70*/  IADD3 R4, P0, R206, UR12, RZ ;  /* 0x0000000cce047c10 */ /* 0x000fe2000ff1e0ff */
[----:B------:R-:W-:Y:S01]  /*cc80*/  USHF.R.S32.HI UR6, URZ, 0x1f, UR10 ;  /* 0x0000001f3f067899 */ /* 0x000fe2000801140a */
[----:B------:R-:W-:Y:S01]  /*cc90*/  BSSY B0, `(.L_x_347) ;  /* 0x0000017000007945 */ /* 0x000fe20003800000 */
[----:B------:R-:W3:Y:S01]  /*cca0*/  S2R R0, SR_CTAID.Z ;  /* 0x0000000000007919 */ /* 0x000ee20000002700 */
[----:B------:R-:W-:Y:S01]  /*ccb0*/  IADD3.X R5, R207, UR7, RZ, P0, !PT ;  /* 0x00000007cf057c10 */ /* 0x000fe200087fe4ff */
[----:B------:R-:W-:-:S02]  /*ccc0*/  ULDC.64 UR4, c[0x0][0x1f0] ;  /* 0x00007c0000047ab9 */ /* 0x000fc40000000a00 */
[----:B------:R-:W-:-:S04]  /*ccd0*/  UIMAD UR4, UR6, UR4, URZ ;  /* 0x00000004060472a4 */ /* 0x000fc8000f8e023f */
[----:B------:R-:W-:Y:S01]  /*cce0*/  UIMAD UR4, UR10, UR5, UR4 ;  /* 0x000000050a0472a4 */ /* 0x000fe2000f8e0204 */
[----:B--2---:R-:W-:-:S04]  /*ccf0*/  SHF.R.S32.HI R2, RZ, 0x1f, R3 ;  /* 0x0000001fff027819 */ /* 0x004fc80000011403 */
[----:B------:R-:W-:Y:S01]  /*cd00*/  LEA.HI R2, R2, R3, RZ, 0x3 ;  /* 0x0000000302027211 */ /* 0x000fe200078f18ff */
[----:B---3--:R-:W-:-:S03]  /*cd10*/  IMAD.WIDE.U32 R4, R0, c[0x0][0x1f0], R4 ;  /* 0x00007c0000047a25 */ /* 0x008fc600078e0004 */
[----:B------:R-:W-:Y:S02]  /*cd20*/  SHF.R.S32.HI R2, RZ, 0x3, R2 ;  /* 0x00000003ff027819 */ /* 0x000fe40000011402 */
[----:B------:R-:W-:Y:S02]  /*cd30*/  IADD3 R7, R5, UR4, RZ ;  /* 0x0000000405077c10 */ /* 0x000fe4000fffe0ff */
[----:B------:R-:W-:-:S13]  /*cd40*/  ISETP.GE.AND P0, PT, R2, UR18, PT ;  /* 0x0000001202007c0c */ /* 0x000fda000bf06270 */
        /* <DEDUP_REMOVED lines=11> */
.L_x_348:
[----:B------:R-:W-:Y:S05]  /*ce00*/  BSYNC B0 ;  /* 0x0000000000007941 */ /* 0x000fea0003800000 */
.L_x_347:
[----:B------:R-:W-:Y:S01]  /*ce10*/  IADD3 R2, R2, 0x10, RZ ;  /* 0x0000001002027810 */ /* 0x000fe20007ffe0ff */
[----:B------:R-:W-:Y:S03]  /*ce20*/  BSSY B0, `(.L_x_349) ;  /* 0x0000010000007945 */ /* 0x000fe60003800000 */
[----:B------:R-:W-:-:S13]  /*ce30*/  ISETP.GE.AND P0, PT, R2, UR18, PT ;  /* 0x0000001202007c0c */ /* 0x000fda000bf06270 */
[----:B------:R-:W-:Y:S05]  /*ce40*/  @P0 BRA `(.L_x_350) ;  /* 0x000000d000000947 */ /* 0x000fea0003800000 */
[----:B------:R-:W-:Y:S01]  /*ce50*/  IADD3 R2, P0, R208, 0x10, RZ ;  /* 0x00000010d0027810 */ /* 0x000fe20007f1e0ff */
[----:B-12---:R-:W-:Y:S01]  /*ce60*/  IMAD.MOV.U32 R16, RZ, RZ, R4 ;  /* 0x000000ffff107224 */ /* 0x006fe200078e0004 */
        /* <DEDUP_REMOVED lines=8> */
[----:B------:R1:W-:Y:S04]  /*cef0*/  STG.E.128 [R2.64], R44 ;  /* 0x0000002c02007986 */ /* 0x0003e8000c101d16 */
[----:B------:R1:W-:Y:S04]  /*cf00*/  STG.E.128 [R2.64+0x80], R28 ;  /* 0x0000801c02007986 */ /* 0x0003e8000c101d16 */
[----:B------:R1:W-:Y:S02]  /*cf10*/  STG.E.128 [R2.64+0x100], R12 ;  /* 0x0001000c02007986 */ /* 0x0003e4000c101d16 */
.L_x_350:
[----:B------:R-:W-:Y:S05]  /*cf20*/  BSYNC B0 ;  /* 0x0000000000007941 */ /* 0x000fea0003800000 */
.L_x_349:
[----:B------:R-:W-:Y:S01]  /*cf30*/  ISETP.GE.AND P0, PT, R196, UR18, PT ;  /* 0x00000012c4007c0c */ /* 0x000fe2000bf06270 */
[----:B------:R-:W-:-:S12]  /*cf40*/  BSSY B0, `(.L_x_351) ;  /* 0x000000f000007945 */ /* 0x000fd80003800000 */
[----:B------:R-:W-:Y:S05]  /*cf50*/  @P0 BRA `(.L_x_352) ;  /* 0x000000d000000947 */ /* 0x000fea0003800000 */
[----:B-1----:R-:W-:Y:S01]  /*cf60*/  IADD3 R2, P0, R208, 0x20, RZ ;  /* 0x00000020d0027810 */ /* 0x002fe20007f1e0ff */
        /* <DEDUP_REMOVED lines=9> */
[----:B----4-:R1:W-:Y:S04]  /*d000*/  STG.E.128 [R2.64], R40 ;  /* 0x0000002802007986 */ /* 0x0103e8000c101d16 */
[----:B------:R1:W-:Y:S04]  /*d010*/  STG.E.128 [R2.64+0x80], R24 ;  /* 0x0000801802007986 */ /* 0x0003e8000c101d16 */
[----:B------:R1:W-:Y:S02]  /*d020*/  STG.E.128 [R2.64+0x100], R8 ;  /* 0x0001000802007986 */ /* 0x0003e4000c101d16 */
.L_x_352:
[----:B------:R-:W-:Y:S05]  /*d030*/  BSYNC B0 ;  /* 0x0000000000007941 */ /* 0x000fea0003800000 */
.L_x_351:
[----:B------:R-:W-:-:S13]  /*d040*/  ISETP.GE.AND P0, PT, R195, UR18, PT ;  /* 0x00000012c3007c0c */ /* 0x000fda000bf06270 */
[----:B------:R-:W-:Y:S05]  /*d050*/  @P0 EXIT ;  /* 0x000000000000094d */ /* 0x000fea0003800000 */
[----:B------:R-:W-:Y:S01]  /*d060*/  IADD3 R0, P0, R208, 0x30, RZ ;  /* 0x00000030d0007810 */ /* 0x000fe20007f1e0ff */
[----:B-1----:R-:W-:Y:S01]  /*d070*/  IMAD.MOV.U32 R2, RZ, RZ, R4 ;  /* 0x000000ffff027224 */ /* 0x002fe200078e0004 */
        /* <DEDUP_REMOVED lines=12> */
.L_x_334:
[----:B------:R-:W-:Y:S01]  /*d140*/  UISETP.NE.AND UP4, UPT, UR19, -0x1, UPT ;  /* 0xffffffff1300788c */ /* 0x000fe2000bf85270 */
[----:B------:R-:W-:Y:S01]  /*d150*/  LEA.HI R7, R7, R86, RZ, 0x3 ;  /* 0x0000005607077211 */ /* 0x000fe200078f18ff */
[----:B------:R-:W-:Y:S01]  /*d160*/  ULDC.U8 UR15, c[0x0][0x329] ;  /* 0x0000ca40000f7ab9 */ /* 0x000fe20000000000 */
[----:B------:R-:W1:Y:S01]  /*d170*/  S2R R8, SR_CTAID.Z ;  /* 0x0000000000087919 */ /* 0x000e620000002700 */
[----:B------:R-:W-:Y:S01]  /*d180*/  UISETP.NE.AND UP3, UPT, UR15, URZ, UPT ;  /* 0x0000003f0f00728c */ /* 0x000fe2000bf65270 */
[----:B------:R-:W-:Y:S01]  /*d190*/  LOP3.LUT R0, R7, 0x1ffffff8, RZ, 0xc0, !PT ;  /* 0x1ffffff807007812 */ /* 0x000fe200078ec0ff */
[----:B------:R-:W-:Y:S01]  /*d1a0*/  ULDC.64 UR4, c[0x0][0x1e0] ;  /* 0x0000780000047ab9 */ /* 0x000fe20000000a00 */
[----:B------:R-:W2:Y:S01]  /*d1b0*/  S2R R12, SR_CTAID.X ;  /* 0x00000000000c7919 */ /* 0x000ea20000002500 */
[----:B------:R-:W-:Y:S01]  /*d1c0*/  ULDC.64 UR6, c[0x0][0x1e8] ;  /* 0x00007a0000067ab9 */ /* 0x000fe20000000a00 */
[----:B------:R-:W-:Y:S01]  /*d1d0*/  SHF.R.S32.HI R6, RZ, 0x3, R7 ;  /* 0x00000003ff067819 */ /* 0x000fe20000011407 */
[----:B------:R-:W-:Y:S01]  /*d1e0*/  USHF.R.S32.HI UR14, URZ, 0x1f, UR8 ;  /* 0x0000001f3f0e7899 */ /* 0x000fe20008011408 */
[----:B------:R-:W-:Y:S01]  /*d1f0*/  IMAD.IADD R0, R86, 0x1, -R0 ;  /* 0x0000000156007824 */ /* 0x000fe200078e0a00 */
[----:B------:R-:W-:Y:S01]  /*d200*/  @!UP4 USHF.R.S32.HI UR17, URZ, 0x1f, UR11 ;  /* 0x0000001f3f11c899 */ /* 0x000fe2000801140b */
[----:B------:R-:W-:Y:S01]  /*d210*/  SHF.R.S32.HI R7, RZ, 0x1f, R6 ;  /* 0x0000001fff077819 */ /* 0x000fe20000011406 */
[----:B------:R-:W-:Y:S01]  /*d220*/  @UP4 UIMAD.WIDE.U32 UR12, UR19, UR6, URZ ;  /* 0x00000006130c42a5 */ /* 0x000fe2000f8e003f */
[----:B------:R-:W-:Y:S01]  /*d230*/  IMAD.SHL.U32 R0, R0, 0x8, RZ ;  /* 0x0000000800007824 */ /* 0x000fe200078e00ff */
[----:B------:R-:W-:Y:S01]  /*d240*/  @!UP4 UIMAD UR17, UR17, UR4, URZ ;  /* 0x000000041111c2a4 */ /* 0x000fe2000f8e023f */
[----:B------:R-:W-:Y:S01]  /*d250*/  BSSY B0, `(.L_x_353) ;  /* 0x0000038000007945 */ /* 0x000fe20003800000 */
[----:B------:R-:W-:-:S02]  /*d260*/  ULDC.U8 UR16, c[0x0][0x328] ;  /* 0x0000ca0000107ab9 */ /* 0x000fc40000000000 */
[----:B------:R-:W-:Y:S02]  /*d270*/  @!UP4 UIMAD.WIDE.U32 UR24, UR11, UR4, URZ ;  /* 0x000000040b18c2a5 */ /* 0x000fe4000f8e003f */
[----:B------:R-:W-:Y:S02]  /*d280*/  @!UP4 UIMAD UR17, UR11, UR5, UR17 ;  /* 0x000000050b11c2a4 */ /* 0x000fe4000f8e0211 */
[----:B------:R-:W-:Y:S02]  /*d290*/  UISETP.NE.AND UP2, UPT, UR16, URZ, UPT ;  /* 0x0000003f1000728c */ /* 0x000fe4000bf45270 */
[----:B------:R-:W-:Y:S02]  /*d2a0*/  ULDC.64 UR4, c[0x0][0x1f0] ;  /* 0x00007c0000047ab9 */ /* 0x000fe40000000a00 */
[----:B------:R-:W-:Y:S02]  /*d2b0*/  UIMAD UR4, UR14, UR4, URZ ;  /* 0x000000040e0472a4 */ /* 0x000fe4000f8e023f */
[----:B------:R-:W-:Y:S01]  /*d2c0*/  @UP4 UIMAD UR7, UR19, UR7, UR13 ;  /* 0x00000007130742a4 */ /* 0x000fe2000f8e020d */
[----:B--2---:R-:W-:Y:S01]  /*d2d0*/  IMAD.WIDE R12, R12, 0x40, R6 ;  /* 0x000000400c0c7825 */ /* 0x004fe200078e0206 */
[----:B------:R-:W-:-:S02]  /*d2e0*/  @UP4 UMOV UR14, UR12 ;  /* 0x0000000c000e4c82 */ /* 0x000fc40008000000 */
[----:B------:R-:W-:Y:S02]  /*d2f0*/  UISETP.EQ.AND UP2, UPT, UR15, URZ, UP2 ;  /* 0x0000003f0f00728c */ /* 0x000fe40009742270 */
[----:B------:R-:W-:Y:S02]  /*d300*/  @!UP3 UISETP.NE.AND UP1, UPT, UR16, URZ, UPT ;  /* 0x0000003f1000b28c */ /* 0x000fe4000bf25270 */
[----:B------:R-:W-:Y:S02]  /*d310*/  ULDC UR13, c[0x0][0x214] ;  /* 0x00008500000d7ab9 */ /* 0x000fe40000000800 */
[----:B------:R-:W-:Y:S02]  /*d320*/  @UP3 ULDC UR12, c[0x0][0x210] ;  /* 0x00008400000c3ab9 */ /* 0x000fe40000000800 */
[----:B------:R-:W-:Y:S02]  /*d330*/  ULDC UR10, c[0x0][0x234] ;  /* 0x00008d00000a7ab9 */ /* 0x000fe40000000800 */
[----:B------:R-:W-:-:S02]  /*d340*/  @UP3 UIMAD UR12, UR12, UR13, URZ ;  /* 0x0000000d0c0c32a4 */ /* 0x000fc4000f8e023f */
[----:B------:R-:W-:Y:S02]  /*d350*/  UISETP.NE.OR UP0, UPT, UR19, -0x1, !UP2 ;  /* 0xffffffff1300788c */ /* 0x000fe4000d705670 */
[----:B------:R-:W-:Y:S02]  /*d360*/  @!UP3 USEL UR12, UR13, UR10, !UP1 ;  /* 0x0000000a0d0cb287 */ /* 0x000fe4000c800000 */
        /* <DEDUP_REMOVED lines=10> */
[----:B------:R-:W-:Y:S01]  /*d410*/  @UP3 ULDC UR18, c[0x0][0x210] ;  /* 0x0000840000123ab9 */ /* 0x000fe20000000800 */
[----:B------:R-:W-:Y:S01]  /*d420*/  ISETP.GE.AND P0, PT, R6, UR20, PT ;  /* 0x0000001406007c0c */ /* 0x000fe2000bf06270 */
[----:B------:R-:W-:-:S02]  /*d430*/  USEL UR15, UR15, URZ, !UP2 ;  /* 0x0000003f0f0f7287 */ /* 0x000fc4000d000000 */
[----:B------:R-:W-:Y:S01]  /*d440*/  @!UP3 UMOV UR18, 0x1 ;  /* 0x000000010012b882 */ /* 0x000fe20000000000 */
[----:B-1----:R-:W-:Y:S01]  /*d450*/  IMAD.WIDE.U32 R8, R8, c[0x0][0x1f0], R2 ;  /* 0x00007c0008087a25 */ /* 0x002fe200078e0002 */
[----:B------:R-:W-:Y:S02]  /*d460*/  UIMAD UR9, UR9, UR18, URZ ;  /* 0x00000012090972a4 */ /* 0x000fe4000f8e023f */
[----:B------:R-:W-:Y:S02]  /*d470*/  UIMAD UR15, UR8, UR12, UR15 ;  /* 0x0000000c080f72a4 */ /* 0x000fe4000f8e020f */
        /* <DEDUP_REMOVED lines=21> */
.L_x_354:
[----:B------:R-:W-:Y:S05]  /*d5d0*/  BSYNC B0 ;  /* 0x0000000000007941 */ /* 0x000fea0003800000 */
.L_x_353:
[----:B-1----:R-:W-:Y:S01]  /*d5e0*/  IADD3 R5, R6, 0x10, RZ ;  /* 0x0000001006057810 */ /* 0x002fe20007ffe0ff */
[----:B------:R-:W-:Y:S03]  /*d5f0*/  BSSY B0, `(.L_x_355) ;  /* 0x0000010000007945 */ /* 0x000fe60003800000 */
[----:B------:R-:W-:-:S13]  /*d600*/  ISETP.GE.AND P0, PT, R5, UR20, PT ;  /* 0x0000001405007c0c */ /* 0x000fda000bf06270 */
        /* <DEDUP_REMOVED lines=11> */
[----:B------:R1:W-:Y:S04]  /*d6c0*/  STG.E.128 [R2.64], RZ ;  /* 0x000000ff02007986 */ /* 0x0003e8000c101d16 */
[----:B------:R1:W-:Y:S04]  /*d6d0*/  STG.E.128 [R2.64+0x80], RZ ;  /* 0x000080ff02007986 */ /* 0x0003e8000c101d16 */
[----:B------:R1:W-:Y:S02]  /*d6e0*/  STG.E.128 [R2.64+0x100], RZ ;  /* 0x000100ff02007986 */ /* 0x0003e4000c101d16 */
.L_x_356:
[----:B------:R-:W-:Y:S05]  /*d6f0*/  BSYNC B0 ;  /* 0x0000000000007941 */ /* 0x000fea0003800000 */
.L_x_355:
[----:B------:R-:W-:Y:S01]  /*d700*/  IADD3 R4, R6, 0x20, RZ ;  /* 0x0000002006047810 */ /* 0x000fe20007ffe0ff */
[----:B------:R-:W-:Y:S03]  /*d710*/  BSSY B0, `(.L_x_357) ;  /* 0x0000010000007945 */ /* 0x000fe60003800000 */
[----:B------:R-:W-:-:S13]  /*d720*/  ISETP.GE.AND P0, PT, R4, UR20, PT ;  /* 0x0000001404007c0c */ /* 0x000fda000bf06270 */
        /* <DEDUP_REMOVED lines=14> */
.L_x_358:
[----:B------:R-:W-:Y:S05]  /*d810*/  BSYNC B0 ;  /* 0x0000000000007941 */ /* 0x000fea0003800000 */
.L_x_357:
[----:B-1----:R-:W-:Y:S01]  /*d820*/  IADD3 R3, R6, 0x30, RZ ;  /* 0x0000003006037810 */ /* 0x002fe20007ffe0ff */
[----:B------:R-:W-:Y:S03]  /*d830*/  BSSY B0, `(.L_x_359) ;  /* 0x000000f000007945 */ /* 0x000fe60003800000 */
[----:B------:R-:W-:-:S13]  /*d840*/  ISETP.GE.AND P0, PT, R3, UR20, PT ;  /* 0x0000001403007c0c */ /* 0x000fda000bf06270 */
[----:B------:R-:W-:Y:S05]  /*d850*/  @P0 BRA `(.L_x_360) ;  /* 0x000000c000000947 */ /* 0x000fea0003800000 */
[----:B------:R-:W-:Y:S02]  /*d860*/  IADD3 R2, P0, R12, 0x30, RZ ;  /* 0x000000300c027810 */ /* 0x000fe40007f1e0ff */
[----:B------:R-:W-:Y:S02]  /*d870*/  MOV R9, R11 ;  /* 0x0000000b00097202 */ /* 0x000fe40000000f00 */
[----:B------:R-:W-:-:S03]  /*d880*/  IADD3.X R0, RZ, R13, RZ, P0, !PT ;  /* 0x0000000dff007210 */ /* 0x000fc600007fe4ff */
        /* <DEDUP_REMOVED lines=9> */
.L_x_360:
[----:B------:R-:W-:Y:S05]  /*d920*/  BSYNC B0 ;  /* 0x0000000000007941 */ /* 0x000fea0003800000 */
.L_x_359:
[----:B------:R-:W-:-:S04]  /*d930*/  LOP3.LUT P6, RZ, R86, 0x7, RZ, 0xc0, !PT ;  /* 0x0000000756ff7812 */ /* 0x000fc800078cc0ff */
[----:B------:R-:W-:Y:S02]  /*d940*/  ISETP.GE.OR P5, PT, R6, UR20, P6 ;  /* 0x0000001406007c0c */ /* 0x000fe4000b7a6670 */
[----:B------:R-:W-:Y:S02]  /*d950*/  ISETP.GE.OR P4, PT, R5, UR20, P6 ;  /* 0x0000001405007c0c */ /* 0x000fe4000b786670 */
[----:B------:R-:W-:Y:S02]  /*d960*/  ISETP.GE.OR P3, PT, R4, UR20, P6 ;  /* 0x0000001404007c0c */ /* 0x000fe4000b766670 */
[----:B------:R-:W-:-:S07]  /*d970*/  ISETP.GE.OR P6, PT, R3, UR20, P6 ;  /* 0x0000001403007c0c */ /* 0x000fce000b7c6670 */
[----:B------:R-:W-:Y:S02]  /*d980*/  @!P5 IMAD R7, R6, UR18, RZ ;  /* 0x000000120607dc24 */ /* 0x000fe4000f8e02ff */
[----:B------:R-:W-:Y:S02]  /*d990*/  @!P4 IMAD R0, R5, UR18, RZ ;  /* 0x000000120500cc24 */ /* 0x000fe4000f8e02ff */
[----:B------:R-:W-:Y:S01]  /*d9a0*/  @!P3 IMAD R4, R4, UR18, RZ ;  /* 0x000000120404bc24 */ /* 0x000fe2000f8e02ff */
[C---:B------:R-:W-:Y:S02]  /*d9b0*/  @!P5 IADD3 R6, P0, R7.reuse, UR9, RZ ;  /* 0x000000090706dc10 */ /* 0x040fe4000ff1e0ff */
[----:B------:R-:W-:Y:S02]  /*d9c0*/  @!P4 IADD3 R2, P1, R0, UR9, RZ ;  /* 0x000000090002cc10 */ /* 0x000fe4000ff3e0ff */
[----:B------:R-:W-:Y:S02]  /*d9d0*/  @!P5 LEA.HI.X.SX32 R7, R7, UR6, 0x1, P0 ;  /* 0x000000060707dc11 */ /* 0x000fe400080f0eff */
[----:B-1----:R-:W-:-:S02]  /*d9e0*/  @!P5 LEA R10, P2, R6, c[0x0][0x200], 0x2 ;  /* 0x00008000060ada11 */ /* 0x002fc400078410ff */
        /* <DEDUP_REMOVED lines=15> */
[----:B-1----:R-:W-:-:S05]  /*dae0*/  IMAD R0, R3, UR18, RZ ;  /* 0x0000001203007c24 */ /* 0x002fca000f8e02ff */
[----:B------:R-:W-:-:S04]  /*daf0*/  IADD3 R2, P0, R0, UR9, RZ ;  /* 0x0000000900027c10 */ /* 0x000fc8000ff1e0ff */
[----:B------:R-:W-:Y:S02]  /*db00*/  LEA.HI.X.SX32 R0, R0, UR6, 0x1, P0 ;  /* 0x0000000600007c11 */ /* 0x000fe400080f0eff */
[----:B------:R-:W-:-:S04]  /*db10*/  LEA R4, P0, R2, c[0x0][0x200], 0x2 ;  /* 0x0000800002047a11 */ /* 0x000fc800078010ff */
[----:B------:R-:W-:Y:S01]  /*db20*/  LEA.HI.X R5, R2, c[0x0][0x204], R0, 0x2, P0 ;  /* 0x0000810002057a11 */ /* 0x000fe200000f1400 */
[----:B------:R-:W-:-:S05]  /*db30*/  IMAD.MOV.U32 R0, RZ, RZ, 0x7f800000 ;  /* 0x7f800000ff007424 */ /* 0x000fca00078e00ff */
[----:B------:R-:W-:Y:S01]  /*db40*/  STG.E [R4.64], R0 ;  /* 0x0000000004007986 */ /* 0x000fe2000c101916 */
[----:B------:R-:W-:Y:S05]  /*db50*/  EXIT ;  /* 0x000000000000794d */ /* 0x000fea0003800000 */
.L_x_361:
        /* <DEDUP_REMOVED lines=10> */
.L_x_689:


//--------------------- .text._ZN5flash16flash_fwd_kernelI23Flash_fwd_kernel_traitsILi192ELi64ELi64ELi4ELb0ELb0EN7cutlass10bfloat16_tE19Flash_kernel_traitsILi192ELi64ELi64ELi4ES3_EELb0ELb1ELb0ELb0ELb0ELb1ELb1ELb0EEEvNS_16Flash_fwd_paramsE --------------------------
	.section	.text._ZN5flash16flash_fwd_kernelI23Flash_fwd_kernel_traitsILi192ELi64ELi64ELi4ELb0ELb0EN7cutlass10bfloat16_tE19Flash_kernel_traitsILi192ELi64ELi64ELi4ES3_EELb0ELb1ELb0ELb0ELb0ELb1ELb1ELb0EEEvNS_16Flash_fwd_paramsE,"ax",@progbits
	.sectioninfo	@"SHI_REGISTERS=254"
	.align	128
        .global         _ZN5flash16flash_fwd_kernelI23Flash_fwd_kernel_traitsILi192ELi64ELi64ELi4ELb0ELb0EN7cutlass10bfloat16_tE19Flash_kernel_traitsILi192ELi64ELi64ELi4ES3_EELb0ELb1ELb0ELb0ELb0ELb1ELb1ELb0EEEvNS_16Flash_fwd_paramsE
        .type           _ZN5flash16flash_fwd_kernelI23Flash_fwd_kernel_traitsILi192ELi64ELi64ELi4ELb0ELb0EN7cutlass10bfloat16_tE19Flash_kernel_traitsILi192ELi64ELi64ELi4ES3_EELb0ELb1ELb0ELb0ELb0ELb1ELb1ELb0EEEvNS_16Flash_fwd_paramsE,@function
        .size           _ZN5flash16flash_fwd_kernelI23Flash_fwd_kernel_traitsILi192ELi64ELi64ELi4ELb0ELb0EN7cutlass10bfloat16_tE19Flash_kernel_traitsILi192ELi64ELi64ELi4ES3_EELb0ELb1ELb0ELb0ELb0ELb1ELb1ELb0EEEvNS_16Flash_fwd_paramsE,(.L_x_690 - _ZN5flash16flash_fwd_kernelI23Flash_fwd_kernel_traitsILi192ELi64ELi64ELi4ELb0ELb0EN7cutlass10bfloat16_tE19Flash_kernel_traitsILi192ELi64ELi64ELi4ES3_EELb0ELb1ELb0ELb0ELb0ELb1ELb1ELb0EEEvNS_16Flash_fwd_paramsE)
        .other          _ZN5flash16flash_fwd_kernelI23Flash_fwd_kernel_traitsILi192ELi64ELi64ELi4ELb0ELb0EN7cutlass10bfloat16_tE19Flash_kernel_traitsILi192ELi64ELi64ELi4ES3_EELb0ELb1ELb0ELb0ELb0ELb1ELb1ELb0EEEvNS_16Flash_fwd_paramsE,@"STO_CUDA_ENTRY STV_DEFAULT"
_ZN5flash16flash_fwd_kernelI23Flash_fwd_kernel_traitsILi192ELi64ELi64ELi4ELb0ELb0EN7cutlass10bfloat16_tE19Flash_kernel_traitsILi192ELi64ELi64ELi4ES3_EELb0ELb1ELb0ELb0ELb0ELb1ELb1ELb0EEEvNS_16Flash_fwd_paramsE:
.text._ZN5flash16flash_fwd_kernelI23Flash_fwd_kernel_traitsILi192ELi64ELi64ELi4ELb0ELb0EN7cutlass10bfloat16_tE19Flash_kernel_traitsILi192ELi64ELi64ELi4ES3_EELb0ELb1ELb0ELb0ELb0ELb1ELb1ELb0EEEvNS_16Flash_fwd_paramsE:
[----:B------:R-:W-:Y:S02]  /*0000*/  MOV R1, c[0x0][0x28] ;  /* 0x00000a0000017a02 */ /* 0x000fe40000000f00 */
[----:B------:R-:W1:Y:S01]  /*0010*/  S2UR UR10, SR_CTAID.Y ;  /* 0x00000000000a79c3 */ /* 0x000e620000002600 */
[----:B------:R-:W-:Y:S02]  /*0020*/  ULDC.64 UR4, c[0x0][0x240] ;  /* 0x0000900000047ab9 */ /* 0x000fe40000000a00 */
[----:B------:R-:W-:Y:S02]  /*0030*/  UISETP.NE.U32.AND UP2, UPT, URZ, UR4, UPT ;  /* 0x000000043f00728c */ /* 0x000fe4000bf45070 */
[----:B------:R-:W-:Y:S02]  /*0040*/  UMOV UR7, 0x4 ;  /* 0x0000000400077882 */ /* 0x000fe40000000000 */
[----:B------:R-:W-:Y:S02]  /*0050*/  UISETP.NE.AND.EX UP2, UPT, URZ, UR5, UPT, UP2 ;  /* 0x000000053f00728c */ /* 0x000fe4000bf45320 */
[----:B------:R-:W-:Y:S02]  /*0060*/  ULDC.64 UR12, c[0x0][0x240] ;  /* 0x00009000000c7ab9 */ /* 0x000fe40000000a00 */
[----:B------:R-:W-:-:S02]  /*0070*/  ULDC.64 UR4, c[0x0][0x250] ;  /* 0x0000940000047ab9 */ /* 0x000fc40000000a00 */
[----:B------:R-:W-:Y:S01]  /*0080*/  PLOP3.LUT P2, PT, PT, PT, UP2, 0x80, 0x0 ;  /* 0x000000000000781c */ /* 0x000fe20003f4f028 */
[----:B------:R-:W-:Y:S02]  /*0090*/  UISETP.NE.U32.AND UP0, UPT, URZ, UR4, UPT ;  /* 0x000000043f00728c */ /* 0x000fe4000bf05070 */
[----:B------:R-:W-:Y:S02]  /*00a0*/  ULDC.64 UR16, c[0x0][0x118] ;  /* 0x0000460000107ab9 */ /* 0x000fe40000000a00 */
[----:B------:R-:W-:Y:S02]  /*00b0*/  UISETP.NE.AND.EX UP0, UPT, URZ, UR5, UPT, UP0 ;  /* 0x000000053f00728c */ /* 0x000fe4000bf05300 */
[----:B------:R-:W-:Y:S02]  /*00c0*/  ULDC.U8 UR6, c[0x0][0x312] ;  /* 0x0000c48000067ab9 */ /* 0x000fe40000000000 */
[----:B------:R-:W-:Y:S02]  /*00d0*/  ULDC.64 UR8, c[0x0][0x248] ;  /* 0x0000920000087ab9 */ /* 0x000fe40000000a00 */
[----:B-1----:R-:W-:Y:S01]  /*00e0*/  UIMAD.WIDE UR12, UR10, UR7, UR12 ;  /* 0x000000070a0c72a5 */ /* 0x002fe2000f8e020c */
[----:B------:R-:W-:Y:S01]  /*00f0*/  PLOP3.LUT P0, PT, PT, PT, UP0, 0x80, 0x0 ;  /* 0x000000000000781c */ /* 0x000fe20003f0f008 */
[----:B------:R-:W-:-:S02]  /*0100*/  ULDC.64 UR4, c[0x0][0x250] ;  /* 0x0000940000047ab9 */ /* 0x000fc40000000a00 */
[----:B------:R-:W-:Y:S02]  /*0110*/  UISETP.NE.AND UP3, UPT, UR6, URZ, UPT ;  /* 0x0000003f0600728c */ /* 0x000fe4000bf65270 */
[----:B------:R-:W-:Y:S01]  /*0120*/  IMAD.U32 R8, RZ, RZ, UR12 ;  /* 0x0000000cff087e24 */ /* 0x000fe2000f8e00ff */
[----:B------:R-:W-:Y:S01]  /*0130*/  UISETP.EQ.U32.AND UP1, UPT, URZ, UR8, UPT ;  /* 0x000000083f00728c */ /* 0x000fe2000bf22070 */
[----:B------:R-:W-:Y:S01]  /*0140*/  IMAD.U32 R9, RZ, RZ, UR13 ;  /* 0x0000000dff097e24 */ /* 0x000fe2000f8e00ff */
[----:B------:R-:W-:Y:S02]  /*0150*/  @UP0 UIMAD.WIDE UR4, UR10, UR7, UR4 ;  /* 0x000000070a0402a5 */ /* 0x000fe4000f8e0204 */
[----:B------:R-:W-:Y:S02]  /*0160*/  UISETP.EQ.OR.EX UP1, UPT, URZ, UR9, !UP3, UP1 ;  /* 0x000000093f00728c */ /* 0x000fe4000df22710 */
[----:B------:R-:W2:Y:S01]  /*0170*/  @P2 LDG.E R7, [R8.64] ;  /* 0x0000001008072981 */ /* 0x000ea2000c1e1900 */
[----:B------:R-:W-:-:S03]  /*0180*/  ULDC.64 UR8, c[0x0][0x248] ;  /* 0x0000920000087ab9 */ /* 0x000fc60000000a00 */
[----:B------:R-:W3:Y:S01]  /*0190*/  @P2 LDG.E R0, [R8.64+0x4] ;  /* 0x0000041008002981 */ /* 0x000ee2000c1e1900 */
[----:B------:R-:W-:Y:S01]  /*01a0*/  MOV R5, UR5 ;  /* 0x0000000500057c02 */ /* 0x000fe20008000f00 */
[----:B------:R-:W-:Y:S01]  /*01b0*/  IMAD.U32 R4, RZ, RZ, UR4 ;  /* 0x00000004ff047e24 */ /* 0x000fe2000f8e00ff */
[----:B------:R-:W-:-:S04]  /*01c0*/  PLOP3.LUT P1, PT, PT, PT, UP1, 0x80, 0x0 ;  /* 0x000000000000781c */ /* 0x000fc80003f2f018 */
[----:B------:R1:W4:Y:S01]  /*01d0*/  @P0 LDG.E R5, [R4.64] ;  /* 0x0000001004050981 */ /* 0x000322000c1e1900 */
[----:B------:R-:W-:-:S06]  /*01e0*/  UIMAD.WIDE UR8, UR10, UR7, UR8 ;  /* 0x000000070a0872a5 */ /* 0x000fcc000f8e0208 */
[----:B------:R-:W-:Y:S01]  /*01f0*/  IMAD.U32 R2, RZ, RZ, UR8 ;  /* 0x00000008ff027e24 */ /* 0x000fe2000f8e00ff */
[----:B------:R-:W-:-:S05]  /*0200*/  MOV R3, UR9 ;  /* 0x0000000900037c02 */ /* 0x000fca0008000f00 */
[----:B------:R-:W5:Y:S01]  /*0210*/  @!P1 LDG.E R6, [R2.64] ;  /* 0x0000001002069981 */ /* 0x000f62000c1e1900 */
[----:B------:R-:W-:Y:S02]  /*0220*/  UMOV UR9, 0xffffffff ;  /* 0xffffffff00097882 */ /* 0x000fe40000000000 */
[----:B------:R-:W-:Y:S01]  /*0230*/  UMOV UR14, URZ ;  /* 0x0000003f000e7c82 */ /* 0x000fe20008000000 */
[----:B-1----:R-:W1:Y:S01]  /*0240*/  S2R R4, SR_TID.X ;  /* 0x0000000000047919 */ /* 0x002e620000002100 */
[----:B------:R-:W-:Y:S01]  /*0250*/  UMOV UR19, 0xffffffff ;  /* 0xffffffff00137882 */ /* 0x000fe20000000000 */
[----:B------:R-:W1:Y:S08]  /*0260*/  S2UR UR12, SR_CTAID.X ;  /* 0x00000000000c79c3 */ /* 0x000e700000002500 */
[----:B------:R-:W1:Y:S08]  /*0270*/  S2UR UR11, SR_CTAID.Z ;  /* 0x00000000000b79c3 */ /* 0x000e700000002700 */
[----:B--2---:R-:W2:Y:S08]  /*0280*/  @P2 R2UR UR9, R7 ;  /* 0x00000000070923c2 */ /* 0x004eb000000e0000 */
[----:B---3--:R-:W2:Y:S08]  /*0290*/  @P2 R2UR UR15, R0 ;  /* 0x00000000000f23c2 */ /* 0x008eb000000e0000 */
[----:B----4-:R3:W4:Y:S01]  /*02a0*/  @P0 R2UR UR14, R5 ;  /* 0x00000000050e03c2 */ /* 0x01072200000e0000 */
[----:B------:R-:W-:-:S04]  /*02b0*/  ISETP.NE.U32.AND P0, PT, RZ, c[0x0][0x248], PT ;  /* 0x00009200ff007a0c */ /* 0x000fc80003f05070 */
[----:B------:R-:W-:-:S03]  /*02c0*/  ISETP.NE.AND.EX P0, PT, RZ, c[0x0][0x24c], PT, P0 ;  /* 0x00009300ff007a0c */ /* 0x000fc60003f05300 */
[----:B-----5:R3:W1:Y:S01]  /*02d0*/  @!P1 R2UR UR19, R6 ;  /* 0x00000000061393c2 */ /* 0x02066200000e0000 */
[----:B--2---:R-:W-:-:S07]  /*02e0*/  @UP2 UIADD3 UR15, UR15, -UR9, URZ ;  /* 0x800000090f0f2290 */ /* 0x004fce000fffe03f */
[----:B------:R-:W-:Y:S02]  /*02f0*/  @!UP2 ULDC UR15, c[0x0][0x214] ;  /* 0x00008500000faab9 */ /* 0x000fe40000000800 */
[----:B-1-34-:R-:W-:Y:S05]  /*0300*/  @!P0 BRA `(.L_x_362) ;  /* 0x0000007000008947 */ /* 0x01afea0003800000 */
[----:B------:R-:W-:-:S13]  /*0310*/  PLOP3.LUT P0, PT, PT, PT, UP3, 0x80, 0x0 ;  /* 0x000000000000781c */ /* 0x000fda0003f0f038 */
[----:B------:R-:W2:Y:S04]  /*0320*/  @P0 LDG.E R0, [R2.64+0x4] ;  /* 0x0000041002000981 */ /* 0x000ea8000c1e1900 */
[----:B------:R-:W3:Y:S01]  /*0330*/  @!P0 LDG.E R5, [R2.64] ;  /* 0x0000001002058981 */ /* 0x000ee2000c1e1900 */
[----:B--2---:R-:W1:Y:S02]  /*0340*/  @P0 R2UR UR6, R0 ;  /* 0x00000000000603c2 */ /* 0x004e6400000e0000 */
[----:B-1----:R-:W-:-:S11]  /*0350*/  @UP3 UIADD3 UR6, UR6, -UR19, URZ ;  /* 0x8000001306063290 */ /* 0x002fd6000fffe03f */
[----:B---3--:R1:W2:Y:S02]  /*0360*/  @!P0 R2UR UR6, R5 ;  /* 0x00000000050683c2 */ /* 0x0082a400000e0000 */
[----:B-12---:R-:W-:Y:S05]  /*0370*/  BRA `(.L_x_363) ;  /* 0x0000001000007947 */ /* 0x006fea0003800000 */
.L_x_362:
[----:B------:R-:W-:Y:S02]  /*0380*/  ULDC UR6, c[0x0][0x218] ;  /* 0x0000860000067ab9 */ /* 0x000fe40000000800 */
.L_x_363:
        /* <DEDUP_REMOVED lines=36> */
[----:B------:R-:W-:Y:S02]  /*05d0*/  UISETP.NE.AND UP1, UPT, UR9, -0x1, UPT ;  /* 0xffffffff0900788c */ /* 0x000fe4000bf25270 */
        /* <DEDUP_REMOVED lines=8> */
[----:B------:R-:W-:Y:S02]  /*0660*/  @!UP1 UIMAD.WIDE.U32 UR20, UR10, UR6, URZ ;  /* 0x000000060a1492a5 */ /* 0x000fe4000f8e003f */
[----:B------:R-:W-:-:S02]  /*0670*/  ULDC.64 UR4, c[0x0][0x198] ;  /* 0x0000660000047ab9 */ /* 0x000fc40000000a00 */
[----:B------:R-:W-:Y:S02]  /*0680*/  @!UP1 UIMAD UR22, UR22, UR6, URZ ;  /* 0x00000006161692a4 */ /* 0x000fe4000f8e023f */
[----:B------:R-:W-:Y:S02]  /*0690*/  @UP0 UIMAD.WIDE.U32 UR26, UR23, UR4, URZ ;  /* 0x00000004171a02a5 */ /* 0x000fe4000f8e003f */
[----:B------:R-:W-:Y:S02]  /*06a0*/  @!UP1 UIMAD UR22, UR10, UR7, UR22 ;  /* 0x000000070a1692a4 */ /* 0x000fe4000f8e0216 */
[----:B------:R-:W-:Y:S02]  /*06b0*/  @UP1 UMOV UR6, UR24 ;  /* 0x0000001800061c82 */ /* 0x000fe40008000000 */
[----:B------:R-:W-:Y:S02]  /*06c0*/  @!UP1 UMOV UR6, UR20 ;  /* 0x0000001400069c82 */ /* 0x000fe40008000000 */
[----:B------:R-:W-:-:S02]  /*06d0*/  @UP0 UIMAD UR7, UR23, UR5, UR27 ;  /* 0x00000005170702a4 */ /* 0x000fc4000f8e021b */
[----:B------:R-:W-:Y:S02]  /*06e0*/  @!UP1 UIADD3 UR18, UR21, UR22, URZ ;  /* 0x0000001615129290 */ /* 0x000fe4000fffe03f */
[----:B------:R-:W-:Y:S01]  /*06f0*/  @UP0 UMOV UR20, UR26 ;  /* 0x0000001a00140c82 */ /* 0x000fe20008000000 */
        /* <DEDUP_REMOVED lines=14> */
.L_x_365:
[----:B------:R-:W-:Y:S01]  /*07e0*/  IABS R3, c[0x0][0x1c8] ;  /* 0x0000720000037a13 */ /* 0x000fe20000000000 */
[----:B------:R-:W1:Y:S01]  /*07f0*/  S2R R0, SR_CTAID.Z ;  /* 0x0000000000007919 */ /* 0x000e620000002700 */
[----:B------:R-:W-:Y:S02]  /*0800*/  ULDC UR4, c[0x0][0x1c8] ;  /* 0x0000720000047ab9 */ /* 0x000fe40000000800 */
[----:B------:R-:W2:Y:S01]  /*0810*/  I2F.RP R5, R3 ;  /* 0x0000000300057306 */ /* 0x000ea20000209400 */
[----:B------:R-:W-:Y:S02]  /*0820*/  ULOP3.LUT UR4, UR11, UR4, URZ, 0x3c, !UPT ;  /* 0x000000040b047292 */ /* 0x000fe4000f8e3c3f */
[----:B------:R-:W-:Y:S02]  /*0830*/  @UP0 UIADD3 UR19, UR14, UR19, URZ ;  /* 0x000000130e130290 */ /* 0x000fe4000fffe03f */
[----:B------:R-:W-:Y:S02]  /*0840*/  USHF.R.S32.HI UR21, URZ, 0x1f, UR11 ;  /* 0x0000001f3f157899 */ /* 0x000fe4000801140b */
[----:B------:R-:W-:Y:S01]  /*0850*/  ISETP.LE.AND P1, PT, RZ, UR4, PT ;  /* 0x00000004ff007c0c */ /* 0x000fe2000bf23270 */
[----:B------:R-:W-:-:S02]  /*0860*/  ULDC.64 UR4, c[0x0][0x1a0] ;  /* 0x0000680000047ab9 */ /* 0x000fc40000000a00 */
[----:B------:R-:W-:-:S04]  /*0870*/  @UP0 UIMAD.WIDE.U32 UR22, UR19, UR4, URZ ;  /* 0x00000004131602a5 */ /* 0x000fc8000f8e003f */
[----:B------:R-:W-:Y:S01]  /*0880*/  @UP0 UIMAD UR19, UR19, UR5, UR23 ;  /* 0x00000005131302a4 */ /* 0x000fe2000f8e0217 */
[----:B--2---:R-:W2:Y:S01]  /*0890*/  MUFU.RCP R6, R5 ;  /* 0x0000000500067308 */ /* 0x004ea20000001000 */
[----:B-1----:R-:W-:Y:S02]  /*08a0*/  IABS R0, R0 ;  /* 0x0000000000007213 */ /* 0x002fe40000000000 */
[----:B--2---:R-:W-:-:S05]  /*08b0*/  IADD3 R6, R6, 0xffffffe, RZ ;  /* 0x0ffffffe06067810 */ /* 0x004fca0007ffe0ff */
        /* <DEDUP_REMOVED lines=30> */
.L_x_366:
[----:B------:R-:W-:Y:S01]  /*0aa0*/  SHF.R.S32.HI R7, RZ, 0x1f, R4 ;  /* 0x0000001fff077819 */ /* 0x000fe20000011404 */
[----:B------:R-:W1:Y:S01]  /*0ab0*/  S2R R219, SR_CTAID.X ;  /* 0x0000000000db7919 */ /* 0x000e620000002500 */
[----:B------:R-:W-:Y:S01]  /*0ac0*/  UIADD3 UR10, -UR12, UR15, URZ ;  /* 0x0000000f0c0a7290 */ /* 0x000fe2000fffe13f */
[----:B------:R-:W-:Y:S01]  /*0ad0*/  IMAD.SHL.U32 R134, R4, 0x2, RZ ;  /* 0x0000000204867824 */ /* 0x000fe200078e00ff */
[CC--:B------:R-:W-:Y:S01]  /*0ae0*/  LEA.HI R10, R7.reuse, R4.reuse, RZ, 0x3 ;  /* 0x00000004070a7211 */ /* 0x0c0fe200078f18ff */
[----:B------:R-:W2:Y:S01]  /*0af0*/  S2R R18, SR_CTAID.Z ;  /* 0x0000000000127919 */ /* 0x000ea20000002700 */
[----:B------:R-:W-:Y:S01]  /*0b00*/  ULDC.64 UR4, c[0x0][0x1a8] ;  /* 0x00006a0000047ab9 */ /* 0x000fe20000000a00 */
[-C--:B------:R-:W-:Y:S01]  /*0b10*/  LEA.HI R5, R7, R4.reuse, RZ, 0x6 ;  /* 0x0000000407057211 */ /* 0x080fe200078f30ff */
[----:B------:R-:W-:Y:S01]  /*0b20*/  UIMAD UR4, UR21, UR4, URZ ;  /* 0x00000004150472a4 */ /* 0x000fe2000f8e023f */
[----:B------:R-:W-:Y:S02]  /*0b30*/  LOP3.LUT R3, R10, 0xfffffff8, RZ, 0xc0, !PT ;  /* 0xfffffff80a037812 */ /* 0x000fe400078ec0ff */
[----:B------:R-:W-:Y:S01]  /*0b40*/  SHF.R.S32.HI R10, RZ, 0x3, R10 ;  /* 0x00000003ff0a7819 */ /* 0x000fe2000001140a */
[----:B------:R-:W-:Y:S01]  /*0b50*/  UIMAD UR4, UR11, UR5, UR4 ;  /* 0x000000050b0472a4 */ /* 0x000fe2000f8e0204 */
[----:B------:R-:W-:Y:S01]  /*0b60*/  IMAD.SHL.U32 R5, R5, 0x8, RZ ;  /* 0x0000000805057824 */ /* 0x000fe200078e00ff */
[----:B------:R-:W-:Y:S01]  /*0b70*/  LEA.HI R100, R7, R4, RZ, 0x5 ;  /* 0x0000000407647211 */ /* 0x000fe200078f28ff */
[----:B------:R-:W-:Y:S01]  /*0b80*/  IMAD.IADD R0, R4, 0x1, -R3 ;  /* 0x0000000104007824 */ /* 0x000fe200078e0a03 */
[C---:B------:R-:W-:Y:S01]  /*0b90*/  IADD3 R9, R10.reuse, 0x10, RZ ;  /* 0x000000100a097810 */ /* 0x040fe20007ffe0ff */
[C---:B------:R-:W-:Y:S01]  /*0ba0*/  IMAD.SHL.U32 R3, R10.reuse, 0x40, RZ ;  /* 0x000000400a037824 */ /* 0x040fe200078e00ff */
[----:B------:R-:W-:Y:S01]  /*0bb0*/  IADD3 R207, R10, 0x30, RZ ;  /* 0x000000300acf7810 */ /* 0x000fe20007ffe0ff */
[----:B------:R-:W-:Y:S01]  /*0bc0*/  IMAD.SHL.U32 R216, R0, 0x8, RZ ;  /* 0x0000000800d87824 */ /* 0x000fe200078e00ff */
[----:B------:R-:W-:-:S02]  /*0bd0*/  ISETP.GE.AND P1, PT, R9, UR10, PT ;  /* 0x0000000a09007c0c */ /* 0x000fc4000bf26270 */
[----:B------:R-:W-:Y:S02]  /*0be0*/  SHF.R.S32.HI R11, RZ, 0x1f, R10 ;  /* 0x0000001fff0b7819 */ /* 0x000fe4000001140a */
[----:B------:R-:W-:Y:S02]  /*0bf0*/  SHF.R.S32.HI R217, RZ, 0x1f, R216 ;  /* 0x0000001fffd97819 */ /* 0x000fe400000114d8 */
[----:B------:R-:W-:Y:S01]  /*0c00*/  IADD3 R12, P0, R216, UR6, RZ ;  /* 0x00000006d80c7c10 */ /* 0x000fe2000ff1e0ff */
[----:B-1----:R-:W-:Y:S01]  /*0c10*/  IMAD.WIDE R218, R219, 0x40, R10 ;  /* 0x00000040dbda7825 */ /* 0x002fe200078e020a */
[----:B------:R-:W-:Y:S02]  /*0c20*/  LOP3.LUT R3, R3, 0x1c0, RZ, 0xc0, !PT ;  /* 0x000001c003037812 */ /* 0x000fe400078ec0ff */
[----:B------:R-:W-:Y:S01]  /*0c30*/  IADD3.X R13, R217, UR18, RZ, P0, !PT ;  /* 0x00000012d90d7c10 */ /* 0x000fe200087fe4ff */
[----:B------:R-:W-:Y:S01]  /*0c40*/  UIADD3 UR18, UR8, -0x1, URZ ;  /* 0xffffffff08127890 */ /* 0x000fe2000fffe03f */
[----:B------:R-:W-:-:S02]  /*0c50*/  ISETP.GE.AND P0, PT, R207, UR10, PT ;  /* 0x0000000acf007c0c */ /* 0x000fc4000bf06270 */
[----:B------:R-:W-:Y:S01]  /*0c60*/  SHF.R.U32.HI R208, RZ, 0x3, R3 ;  /* 0x00000003ffd07819 */ /* 0x000fe20000011603 */
[----:B--2---:R-:W-:Y:S01]  /*0c70*/  IMAD.WIDE.U32 R18, R18, c[0x0][0x1a8], R12 ;  /* 0x00006a0012127a25 */ /* 0x004fe200078e000c */
[--C-:B------:R-:W-:Y:S01]  /*0c80*/  LOP3.LUT R3, R3, 0x38, R216.reuse, 0xf8, !PT ;  /* 0x0000003803037812 */ /* 0x100fe200078ef8d8 */
[----:B------:R-:W-:Y:S01]  /*0c90*/  UIMAD UR11, UR18, -0x40, UR13 ;  /* 0xffffffc0120b78a4 */ /* 0x000fe2000f8e020d */
[C---:B------:R-:W-:Y:S01]  /*0ca0*/  IADD3 R2, R10.reuse, 0x20, RZ ;  /* 0x000000200a027810 */ /* 0x040fe20007ffe0ff */
[C---:B------:R-:W-:Y:S01]  /*0cb0*/  IMAD.WIDE.U32 R12, R10.reuse, c[0x0][0x198], R216 ;  /* 0x000066000a0c7a25 */ /* 0x040fe200078e00d8 */
[----:B------:R-:W-:Y:S01]  /*0cc0*/  ISETP.GE.AND P5, PT, R10, UR10, PT ;  /* 0x0000000a0a007c0c */ /* 0x000fe2000bfa6270 */
[----:B------:R-:W-:Y:S01]  /*0cd0*/  USHF.R.S32.HI UR14, URZ, 0x1f, UR18 ;  /* 0x0000001f3f0e7899 */ /* 0x000fe20008011412 */
[----:B------:R-:W-:Y:S01]  /*0ce0*/  LOP3.LUT R208, R3, R208, RZ, 0x3c, !PT ;  /* 0x000000d003d07212 */ /* 0x000fe200078e3cff */
[----:B------:R-:W-:Y:S01]  /*0cf0*/  IMAD R3, R11, c[0x0][0x198], RZ ;  /* 0x000066000b037a24 */ /* 0x000fe200078e02ff */
[----:B------:R-:W-:Y:S01]  /*0d00*/  @!P1 IADD3 R16, P3, R218, 0x10, RZ ;  /* 0x00000010da109810 */ /* 0x000fe20007f7e0ff */
[--C-:B------:R-:W-:Y:S01]  /*0d10*/  @!P1 IMAD.MOV.U32 R24, RZ, RZ, R18.reuse ;  /* 0x000000ffff189224 */ /* 0x100fe200078e0012 */
[----:B------:R-:W-:Y:S01]  /*0d20*/  ISETP.GE.AND P4, PT, R2, UR10, PT ;  /* 0x0000000a02007c0c */ /* 0x000fe2000bf86270 */
[----:B------:R-:W-:Y:S01]  /*0d30*/  IMAD R3, R10, c[0x0][0x19c], R3 ;  /* 0x000067000a037a24 */ /* 0x000fe200078e0203 */
[----:B------:R-:W-:Y:S01]  /*0d40*/  IADD3 R210, P2, R12, UR20, RZ ;  /* 0x000000140cd27c10 */ /* 0x000fe2000ff5e0ff */
[----:B------:R-:W-:Y:S01]  /*0d50*/  @!P1 IMAD.X R15, RZ, RZ, R219, P3 ;  /* 0x000000ffff0f9224 */ /* 0x000fe200018e06db */
[----:B------:R-:W-:Y:S01]  /*0d60*/  @!P0 IADD3 R12, P3, R218, 0x30, RZ ;  /* 0x00000030da0c8810 */ /* 0x000fe20007f7e0ff */
[--C-:B------:R-:W-:Y:S01]  /*0d70*/  @!P0 IMAD.MOV.U32 R20, RZ, RZ, R18.reuse ;  /* 0x000000ffff148224 */ /* 0x100fe200078e0012 */
[----:B------:R-:W-:Y:S01]  /*0d80*/  IADD3 R19, R19, UR4, RZ ;  /* 0x0000000413137c10 */ /* 0x000fe2000fffe0ff */
[----:B------:R-:W-:Y:S01]  /*0d90*/  @!P1 IMAD R15, R15, c[0x0][0x190], RZ ;  /* 0x000064000f0f9a24 */ /* 0x000fe200078e02ff */
[----:B------:R-:W-:Y:S01]  /*0da0*/  IADD3.X R211, R13, UR7, R3, P2, !PT ;  /* 0x000000070dd37c10 */ /* 0x000fe200097fe403 */
[----:B------:R-:W-:Y:S01]  /*0db0*/  @!P0 IMAD.X R13, RZ, RZ, R219, P3 ;  /* 0x000000ffff0d8224 */ /* 0x000fe200018e06db */
[----:B------:R-:W-:Y:S01]  /*0dc0*/  LOP3.LUT R208, R208, 0xfffffe00, R5, 0xf8, !PT ;  /* 0xfffffe00d0d07812 */ /* 0x000fe200078ef805 */
[----:B------:R-:W-:Y:S01]  /*0dd0*/  @!P5 IMAD R5, R219, c[0x0][0x190], RZ ;  /* 0x00006400db05da24 */ /* 0x000fe200078e02ff */
[----:B------:R-:W-:Y:S01]  /*0de0*/  ULDC.64 UR6, c[0x0][0x198] ;  /* 0x0000660000067ab9 */ /* 0x000fe20000000a00 */
[----:B------:R-:W-:Y:S01]  /*0df0*/  @!P4 IADD3 R14, P2, R218, 0x20, RZ ;  /* 0x00000020da0ec810 */ /* 0x000fe20007f5e0ff */
[--C-:B------:R-:W-:Y:S01]  /*0e00*/  @!P1 IMAD.MOV.U32 R25, RZ, RZ, R19.reuse ;  /* 0x000000ffff199224 */ /* 0x100fe200078e0013 */
[----:B------:R-:W-:Y:S01]  /*0e10*/  UMOV UR20, 0x6 ;  /* 0x0000000600147882 */ /* 0x000fe20000000000 */
[--C-:B------:R-:W-:Y:S01]  /*0e20*/  @!P4 IMAD.MOV.U32 R22, RZ, RZ, R18.reuse ;  /* 0x000000ffff16c224 */ /* 0x100fe200078e0012 */
[----:B------:R-:W-:Y:S01]  /*0e30*/  USHF.L.U32 UR21, UR6, 0x6, URZ ;  /* 0x0000000606157899 */ /* 0x000fe2000800063f */
[--C-:B------:R-:W-:Y:S01]  /*0e40*/  @!P4 IMAD.MOV.U32 R23, RZ, RZ, R19.reuse ;  /* 0x000000ffff17c224 */ /* 0x100fe200078e0013 */
[----:B------:R-:W-:Y:S01]  /*0e50*/  USHF.L.U64.HI UR20, UR6, UR20, UR7 ;  /* 0x0000001406147299 */ /* 0x000fe20008010207 */
[----:B------:R-:W-:Y:S01]  /*0e60*/  @!P0 IMAD.MOV.U32 R21, RZ, RZ, R19 ;  /* 0x000000ffff158224 */ /* 0x000fe200078e0013 */
[----:B------:R-:W-:Y:S01]  /*0e70*/  ISETP.GE.AND P6, PT, R10, UR11, PT ;  /* 0x0000000b0a007c0c */ /* 0x000fe2000bfc6270 */
[----:B------:R-:W-:Y:S01]  /*0e80*/  @!P0 IMAD R13, R13, c[0x0][0x190], RZ ;  /* 0x000064000d0d8a24 */ /* 0x000fe200078e02ff */
[----:B------:R-:W-:Y:S01]  /*0e90*/  UIMAD UR4, UR20, UR18, URZ ;  /* 0x00000012140472a4 */ /* 0x000fe2000f8e023f */
[C---:B------:R-:W-:Y:S01]  /*0ea0*/  @!P5 IMAD R5, R218.reuse, c[0x0][0x194], R5 ;  /* 0x00006500da05da24 */ /* 0x040fe200078e0205 */
[----:B------:R-:W-:Y:S01]  /*0eb0*/  UIMAD.WIDE.U32 UR24, UR6, 0x20, URZ ;  /* 0x00000020061878a5 */ /* 0x000fe2000f8e003f */
[----:B------:R-:W-:Y:S01]  /*0ec0*/  @!P5 IMAD.WIDE.U32 R18, R218, c[0x0][0x190], R18 ;  /* 0x00006400da12da25 */ /* 0x000fe200078e0012 */
[----:B------:R-:W-:Y:S01]  /*0ed0*/  UIMAD UR4, UR14, UR21, UR4 ;  /* 0x000000150e0472a4 */ /* 0x000fe2000f8e0204 */
[----:B------:R-:W-:-:S02]  /*0ee0*/  LOP3.LUT R134, R134, 0x6, RZ, 0xc0, !PT ;  /* 0x0000000686867812 */ /* 0x000fc400078ec0ff */
[----:B------:R-:W-:Y:S02]  /*0ef0*/  @!P4 IMAD.X R3, RZ, RZ, R219, P2 ;  /* 0x000000ffff03c224 */ /* 0x000fe400010e06db */
[C---:B------:R-:W-:Y:S02]  /*0f00*/  @!P0 IMAD R6, R12.reuse, c[0x0][0x194], R13 ;  /* 0x000065000c068a24 */ /* 0x040fe400078e020d */
[----:B------:R-:W-:Y:S01]  /*0f10*/  @!P0 IMAD.WIDE.U32 R12, R12, c[0x0][0x190], R20 ;  /* 0x000064000c0c8a25 */ /* 0x000fe200078e0014 */
[----:B------:R-:W-:-:S03]  /*0f20*/  @!P5 LEA R20, P3, R18, c[0x0][0x160], 0x1 ;  /* 0x000058001214da11 */ /* 0x000fc600078608ff */
[----:B------:R-:W-:Y:S02]  /*0f30*/  @!P5 IMAD.IADD R5, R19, 0x1, R5 ;  /* 0x000000011305d824 */ /* 0x000fe400078e0205 */
[C---:B------:R-:W-:Y:S02]  /*0f40*/  @!P1 IMAD R8, R16.reuse, c[0x0][0x194], R15 ;  /* 0x0000650010089a24 */ /* 0x040fe400078e020f */
[----:B------:R-:W-:Y:S01]  /*0f50*/  @!P1 IMAD.WIDE.U32 R16, R16, c[0x0][0x190], R24 ;  /* 0x0000640010109a25 */ /* 0x000fe200078e0018 */
[----:B------:R-:W-:Y:S02]  /*0f60*/  @!P5 LEA.HI.X R21, R18, c[0x0][0x164], R5, 0x1, P3 ;  /* 0x000059001215da11 */ /* 0x000fe400018f0c05 */
[----:B------:R-:W-:Y:S01]  /*0f70*/  SHF.R.S32.HI R5, RZ, 0x1f, R232 ;  /* 0x0000001fff057819 */ /* 0x000fe200000114e8 */
[----:B------:R-:W-:Y:S01]  /*0f80*/  @!P4 IMAD R3, R3, c[0x0][0x190], RZ ;  /* 0x000064000303ca24 */ /* 0x000fe200078e02ff */
[----:B------:R-:W-:Y:S01]  /*0f90*/  @!P1 LEA R26, P2, R16, c[0x0][0x160], 0x1 ;  /* 0x00005800101a9a11 */ /* 0x000fe200078408ff */
[----:B------:R-:W-:Y:S01]  /*0fa0*/  @!P1 IMAD.IADD R8, R17, 0x1, R8 ;  /* 0x0000000111089824 */ /* 0x000fe200078e0208 */
[----:B------:R-:W-:Y:S01]  /*0fb0*/  ISETP.GE.AND P3, PT, R9, UR11, PT ;  /* 0x0000000b09007c0c */ /* 0x000fe2000bf66270 */
[----:B------:R-:W-:-:S02]  /*0fc0*/  @!P4 IMAD R3, R14, c[0x0][0x194], R3 ;  /* 0x000065000e03ca24 */ /* 0x000fc400078e0203 */
[----:B------:R-:W-:Y:S01]  /*0fd0*/  @!P4 IMAD.WIDE.U32 R14, R14, c[0x0][0x190], R22 ;  /* 0x000064000e0eca25 */ /* 0x000fe200078e0016 */
[----:B------:R-:W-:-:S03]  /*0fe0*/  @!P1 LEA.HI.X R27, R16, c[0x0][0x164], R8, 0x1, P2 ;  /* 0x00005900101b9a11 */ /* 0x000fc600010f0c08 */
[----:B------:R-:W-:Y:S01]  /*0ff0*/  IMAD R215, R5, c[0x0][0x1b0], RZ ;  /* 0x00006c0005d77a24 */ /* 0x000fe200078e02ff */
[----:B------:R-:W-:Y:S01]  /*1000*/  @!P4 LEA R16, P2, R14, c[0x0][0x160], 0x1 ;  /* 0x000058000e10ca11 */ /* 0x000fe200078408ff */
[----:B------:R-:W-:Y:S02]  /*1010*/  @!P4 IMAD.IADD R3, R15, 0x1, R3 ;  /* 0x000000010f03c824 */ /* 0x000fe400078e0203 */
[C---:B------:R-:W-:Y:S02]  /*1020*/  IMAD R215, R232.reuse, c[0x0][0x1b4], R215 ;  /* 0x00006d00e8d77a24 */ /* 0x040fe400078e02d7 */
[----:B------:R-:W-:Y:S01]  /*1030*/  IMAD.WIDE.U32 R210, R232, c[0x0][0x1b0], R210 ;  /* 0x00006c00e8d27a25 */ /* 0x000fe200078e00d2 */
[----:B------:R-:W-:Y:S02]  /*1040*/  @!P4 LEA.HI.X R17, R14, c[0x0][0x164], R3, 0x1, P2 ;  /* 0x000059000e11ca11 */ /* 0x000fe400010f0c03 */
[----:B------:R-:W-:Y:S01]  /*1050*/  @!P0 LEA R24, P2, R12, c[0x0][0x160], 0x1 ;  /* 0x000058000c188a11 */ /* 0x000fe200078408ff */
[----:B------:R-:W-:-:S02]  /*1060*/  @!P0 IMAD.IADD R6, R13, 0x1, R6 ;  /* 0x000000010d068824 */ /* 0x000fc400078e0206 */
[----:B------:R-:W-:Y:S02]  /*1070*/  IMAD.IADD R215, R211, 0x1, R215 ;  /* 0x00000001d3d77824 */ /* 0x000fe400078e02d7 */
[----:B------:R-:W-:Y:S01]  /*1080*/  IMAD.U32 R3, RZ, RZ, UR21 ;  /* 0x00000015ff037e24 */ /* 0x000fe2000f8e00ff */
[----:B------:R-:W-:Y:S01]  /*1090*/  @!P0 LEA.HI.X R25, R12, c[0x0][0x164], R6, 0x1, P2 ;  /* 0x000059000c198a11 */ /* 0x000fe200010f0c06 */
[----:B------:R-:W-:Y:S02]  /*10a0*/  IMAD.MOV.U32 R214, RZ, RZ, R210 ;  /* 0x000000ffffd67224 */ /* 0x000fe400078e00d2 */
[----:B------:R-:W-:Y:S02]  /*10b0*/  IMAD.SHL.U32 R208, R208, 0x2, RZ ;  /* 0x00000002d0d07824 */ /* 0x000fe400078e00ff */
[----:B------:R-:W-:-:S03]  /*10c0*/  IMAD.WIDE.U32 R12, R3, UR18, R214 ;  /* 0x00000012030c7c25 */ /* 0x000fc6000f8e00d6 */
[----:B------:R-:W-:Y:S01]  /*10d0*/  @!PT LDS RZ, [RZ] ;  /* 0x00000000fffff984 */ /* 0x000fe20000000800 */
[----:B------:R-:W-:Y:S01]  /*10e0*/  @!PT LDS RZ, [RZ] ;  /* 0x00000000fffff984 */ /* 0x000fe20000000800 */
[----:B------:R-:W-:Y:S01]  /*10f0*/  @!PT LDS RZ, [RZ] ;  /* 0x00000000fffff984 */ /* 0x000fe20000000800 */
[----:B------:R1:W-:Y:S01]  /*1100*/  @!P5 LDGSTS.E.BYPASS.LTC128B.128 [R208], [R20.64] ;  /* 0x0000000014d0dfae */ /* 0x0003e2000b901d50 */
[----:B------:R-:W-:Y:S01]  /*1110*/  IMAD.MOV.U32 R8, RZ, RZ, c[0x0][0x198] ;  /* 0x00006600ff087624 */ /* 0x000fe200078e00ff */
[----:B------:R-:W-:Y:S01]  /*1120*/  IADD3 R19, R13, UR4, RZ ;  /* 0x000000040d137c10 */ /* 0x000fe2000fffe0ff */
[----:B------:R-:W-:Y:S01]  /*1130*/  IMAD.U32 R15, RZ, RZ, UR7 ;  /* 0x00000007ff0f7e24 */ /* 0x000fe2000f8e00ff */
[----:B------:R1:W-:Y:S01]  /*1140*/  @!P5 LDGSTS.E.BYPASS.LTC128B.128 [R208+0x2000], [R20.64+0x80] ;  /* 0x0200008014d0dfae */ /* 0x0003e2000b901d50 */
[----:B------:R-:W-:Y:S01]  /*1150*/  IMAD R11, R11, c[0x0][0x1a0], RZ ;  /* 0x000068000b0b7a24 */ /* 0x000fe200078e02ff */
[C---:B------:R-:W-:Y:S01]  /*1160*/  @!P3 LEA R13, P2, R8.reuse, R12, 0x4 ;  /* 0x0000000c080db211 */ /* 0x040fe200078420ff */
[----:B------:R-:W-:Y:S01]  /*1170*/  IMAD R213, R5, c[0x0][0x1b8], RZ ;  /* 0x00006e0005d57a24 */ /* 0x000fe200078e02ff */
[----:B------:R1:W-:Y:S01]  /*1180*/  @!P5 LDGSTS.E.BYPASS.LTC128B.128 [R208+0x4000], [R20.64+0x100] ;  /* 0x0400010014d0dfae */ /* 0x0003e2000b901d50 */
[----:B------:R-:W-:Y:S01]  /*1190*/  ULDC.64 UR4, c[0x0][0x1a0] ;  /* 0x0000680000047ab9 */ /* 0x000fe20000000a00 */
[----:B------:R-:W-:Y:S01]  /*11a0*/  @!P3 LEA.HI.X R6, R8, R19, R15, 0x4, P2 ;  /* 0x000000130806b211 */ /* 0x000fe200010f240f */
[----:B------:R-:W-:Y:S01]  /*11b0*/  UIMAD UR14, UR14, UR4, URZ ;  /* 0x000000040e0e72a4 */ /* 0x000fe2000f8e023f */
[----:B------:R2:W-:Y:S01]  /*11c0*/  @!P1 LDGSTS.E.BYPASS.LTC128B.128 [R208+0x800], [R26.64] ;  /* 0x008000001ad09fae */ /* 0x0005e2000b901d50 */
[C---:B------:R-:W-:Y:S01]  /*11d0*/  @!P3 LEA R14, P2, R13.reuse, c[0x0][0x168], 0x1 ;  /* 0x00005a000d0eba11 */ /* 0x040fe200078408ff */
[----:B------:R-:W-:Y:S01]  /*11e0*/  IMAD R213, R232, c[0x0][0x1bc], R213 ;  /* 0x00006f00e8d57a24 */ /* 0x000fe200078e02d5 */
[----:B------:R-:W-:Y:S01]  /*11f0*/  UIMAD.WIDE.U32 UR26, UR18, UR4, URZ ;  /* 0x00000004121a72a5 */ /* 0x000fe2000f8e003f */
[----:B------:R2:W-:Y:S01]  /*1200*/  @!P1 LDGSTS.E.BYPASS.LTC128B.128 [R208+0x2800], [R26.64+0x80] ;  /* 0x028000801ad09fae */ /* 0x0005e2000b901d50 */
[----:B------:R-:W-:Y:S01]  /*1210*/  @!P3 LEA.HI.X R15, R13, c[0x0][0x16c], R6, 0x1, P2 ;  /* 0x00005b000d0fba11 */ /* 0x000fe200010f0c06 */
[----:B------:R-:W-:Y:S01]  /*1220*/  IMAD R6, R10, c[0x0][0x1a4], R11 ;  /* 0x000069000a067a24 */ /* 0x000fe200078e020b */
[----:B------:R-:W-:Y:S01]  /*1230*/  ISETP.GE.AND P2, PT, R2, UR11, PT ;  /* 0x0000000b02007c0c */ /* 0x000fe2000bf46270 */
[----:B------:R2:W-:Y:S01]  /*1240*/  @!P1 LDGSTS.E.BYPASS.LTC128B.128 [R208+0x4800], [R26.64+0x100] ;  /* 0x048001001ad09fae */ /* 0x0005e2000b901d50 */
[----:B------:R-:W-:Y:S01]  /*1250*/  @!P6 LEA R22, P1, R12, c[0x0][0x168], 0x1 ;  /* 0x00005a000c16ea11 */ /* 0x000fe200078208ff */
[----:B------:R-:W-:Y:S01]  /*1260*/  UIMAD UR14, UR18, UR5, UR14 ;  /* 0x00000005120e72a4 */ /* 0x000fe2000f8e020e */
[----:B------:R-:W-:Y:S01]  /*1270*/  IMAD.SHL.U32 R11, R10, 0x8, RZ ;  /* 0x000000080a0b7824 */ /* 0x000fe200078e00ff */
[----:B------:R3:W-:Y:S01]  /*1280*/  @!P4 LDGSTS.E.BYPASS.LTC128B.128 [R208+0x1000], [R16.64] ;  /* 0x0100000010d0cfae */ /* 0x0007e2000b901d50 */
[----:B------:R-:W-:Y:S01]  /*1290*/  @!P6 LEA.HI.X R23, R12, c[0x0][0x16c], R19, 0x1, P1 ;  /* 0x00005b000c17ea11 */ /* 0x000fe200008f0c13 */
[----:B------:R-:W-:Y:S01]  /*12a0*/  UIADD3 UR14, UR27, UR14, URZ ;  /* 0x0000000e1b0e7290 */ /* 0x000fe2000fffe03f */
[----:B------:R-:W-:Y:S01]  /*12b0*/  ISETP.GE.AND P1, PT, R207, UR11, PT ;  /* 0x0000000bcf007c0c */ /* 0x000fe2000bf26270 */
[----:B------:R3:W-:Y:S04]  /*12c0*/  @!P4 LDGSTS.E.BYPASS.LTC128B.128 [R208+0x3000], [R16.64+0x80] ;  /* 0x0300008010d0cfae */ /* 0x0007e8000b901d50 */
[----:B------:R3:W-:Y:S01]  /*12d0*/  @!P4 LDGSTS.E.BYPASS.LTC128B.128 [R208+0x5000], [R16.64+0x100] ;  /* 0x0500010010d0cfae */ /* 0x0007e2000b901d50 */
[----:B-1----:R-:W-:-:S03]  /*12e0*/  IMAD.WIDE.U32 R20, R10, c[0x0][0x1a0], R216 ;  /* 0x000068000a147a25 */ /* 0x002fc600078e00d8 */
[----:B------:R1:W-:Y:S02]  /*12f0*/  @!P0 LDGSTS.E.BYPASS.LTC128B.128 [R208+0x1800], [R24.64] ;  /* 0x0180000018d08fae */ /* 0x0003e4000b901d50 */
[----:B------:R-:W-:Y:S01]  /*1300*/  IADD3 R20, P5, R20, UR22, RZ ;  /* 0x0000001614147c10 */ /* 0x000fe2000ffbe0ff */
[----:B------:R-:W-:Y:S01]  /*1310*/  USHF.L.U32 UR22, UR7, 0x5, URZ ;  /* 0x0000000507167899 */ /* 0x000fe2000800063f */
[----:B------:R-:W-:Y:S01]  /*1320*/  @!P1 IMAD.MOV.U32 R18, RZ, RZ, R12 ;  /* 0x000000ffff129224 */ /* 0x000fe200078e000c */
[----:B------:R-:W-:Y:S01]  /*1330*/  VOTEU.ALL UP0, P1 ;  /* 0x00000000003f7886 */ /* 0x000fe20000800000 */
[----:B------:R-:W-:Y:S01]  /*1340*/  IADD3.X R21, R21, UR19, R6, P5, !PT ;  /* 0x0000001315157c10 */ /* 0x000fe2000affe406 */
[----:B------:R1:W-:Y:S01]  /*1350*/  @!P0 LDGSTS.E.BYPASS.LTC128B.128 [R208+0x3800], [R24.64+0x80] ;  /* 0x0380008018d08fae */ /* 0x0003e2000b901d50 */
[----:B------:R-:W-:Y:S01]  /*1360*/  @!P2 IADD3 R6, P5, R12, UR24, RZ ;  /* 0x000000180c06ac10 */ /* 0x000fe2000ffbe0ff */
[----:B------:R-:W-:Y:S01]  /*1370*/  IMAD.U32 R5, RZ, RZ, UR22 ;  /* 0x00000016ff057e24 */ /* 0x000fe2000f8e00ff */
[----:B------:R-:W-:Y:S01]  /*1380*/  @!UP0 UIMAD UR19, UR7, 0x30, URZ ;  /* 0x00000030071388a4 */ /* 0x000fe2000f8e023f */
[----:B------:R-:W-:Y:S01]  /*1390*/  IMAD.WIDE.U32 R232, R232, c[0x0][0x1b8], R20 ;  /* 0x00006e00e8e87a25 */ /* 0x000fe200078e0014 */
[----:B------:R1:W-:Y:S01]  /*13a0*/  @!P0 LDGSTS.E.BYPASS.LTC128B.128 [R208+0x5800], [R24.64+0x100] ;  /* 0x0580010018d08fae */ /* 0x0003e2000b901d50 */
[----:B------:R-:W-:Y:S01]  /*13b0*/  UIMAD.WIDE.U32 UR22, UR4, 0x20, URZ ;  /* 0x00000020041678a5 */ /* 0x000fe2000f8e003f */
[----:B------:R-:W-:Y:S01]  /*13c0*/  @!P2 IADD3.X R5, R19, UR25, R5, P5, !PT ;  /* 0x000000191305ac10 */ /* 0x000fe2000affe405 */
[----:B------:R-:W-:Y:S01]  /*13d0*/  @!P1 IMAD.WIDE.U32 R12, R8, 0x30, R18 ;  /* 0x00000030080c9825 */ /* 0x000fe200078e0012 */
[C---:B------:R-:W-:Y:S01]  /*13e0*/  @!P2 LEA R20, P5, R6.reuse, c[0x0][0x168], 0x1 ;  /* 0x00005a000614aa11 */ /* 0x040fe200078a08ff */
[----:B------:R4:W-:Y:S02]  /*13f0*/  @!P6 LDGSTS.E.BYPASS.LTC128B.128 [R208+0x6000], [R22.64] ;  /* 0x0600000016d0efae */ /* 0x0009e4000b901d50 */
[----:B--2---:R-:W-:Y:S01]  /*1400*/  IMAD.U32 R26, RZ, RZ, UR26 ;  /* 0x0000001aff1a7e24 */ /* 0x004fe2000f8e00ff */
[----:B------:R-:W-:Y:S01]  /*1410*/  @!P2 LEA.HI.X R21, R6, c[0x0][0x16c], R5, 0x1, P5 ;  /* 0x00005b000615aa11 */ /* 0x000fe200028f0c05 */
[----:B------:R4:W-:Y:S01]  /*1420*/  @!P6 LDGSTS.E.BYPASS.LTC128B.128 [R208+0x8000], [R22.64+0x80] ;  /* 0x0800008016d0efae */ /* 0x0009e2000b901d50 */
[----:B------:R-:W-:Y:S01]  /*1430*/  ISETP.GE.AND P5, PT, R9, UR11, PT ;  /* 0x0000000b09007c0c */ /* 0x000fe2000bfa6270 */
[----:B------:R-:W-:Y:S01]  /*1440*/  IMAD.U32 R5, RZ, RZ, UR14 ;  /* 0x0000000eff057e24 */ /* 0x000fe2000f8e00ff */
[----:B------:R-:W-:Y:S01]  /*1450*/  @!P1 IADD3 R8, R13, UR19, RZ ;  /* 0x000000130d089c10 */ /* 0x000fe2000fffe0ff */
[----:B------:R-:W-:Y:S01]  /*1460*/  IMAD.IADD R213, R233, 0x1, R213 ;  /* 0x00000001e9d57824 */ /* 0x000fe200078e02d5 */
[----:B------:R-:W-:Y:S01]  /*1470*/  @!P1 LEA R18, P4, R12, c[0x0][0x168], 0x1 ;  /* 0x00005a000c129a11 */ /* 0x000fe200078808ff */
[----:B------:R4:W-:Y:S01]  /*1480*/  @!P6 LDGSTS.E.BYPASS.LTC128B.128 [R208+0xa000], [R22.64+0x100] ;  /* 0x0a00010016d0efae */ /* 0x0009e2000b901d50 */
[----:B------:R-:W-:Y:S01]  /*1490*/  IMAD.U32 R9, RZ, RZ, UR4 ;  /* 0x00000004ff097e24 */ /* 0x000fe2000f8e00ff */
[----:B------:R-:W-:Y:S01]  /*14a0*/  ISETP.GE.AND P6, PT, R10, UR11, PT ;  /* 0x0000000b0a007c0c */ /* 0x000fe2000bfc6270 */
[----:B------:R-:W-:Y:S01]  /*14b0*/  IMAD.U32 R6, RZ, RZ, UR4 ;  /* 0x00000004ff067e24 */ /* 0x000fe2000f8e00ff */
[----:B------:R-:W-:Y:S01]  /*14c0*/  @!P1 LEA.HI.X R19, R12, c[0x0][0x16c], R8, 0x1, P4 ;  /* 0x00005b000c139a11 */ /* 0x000fe200020f0c08 */
[----:B------:R2:W-:Y:S01]  /*14d0*/  @!P3 LDGSTS.E.BYPASS.LTC128B.128 [R208+0x6800], [R14.64] ;  /* 0x068000000ed0bfae */ /* 0x0005e2000b901d50 */
[----:B---3--:R-:W-:Y:S01]  /*14e0*/  LEA R16, P4, R26, R232, 0x6 ;  /* 0x000000e81a107211 */ /* 0x008fe200078830ff */
[----:B------:R-:W-:-:S02]  /*14f0*/  IMAD.SHL.U32 R8, R0, 0x40, RZ ;  /* 0x0000004000087824 */ /* 0x000fc400078e00ff */
[----:B------:R2:W-:Y:S01]  /*1500*/  @!P3 LDGSTS.E.BYPASS.LTC128B.128 [R208+0x8800], [R14.64+0x80] ;  /* 0x088000800ed0bfae */ /* 0x0005e2000b901d50 */
[----:B------:R-:W-:Y:S01]  /*1510*/  LEA.HI.X R17, R26, R213, R5, 0x6, P4 ;  /* 0x000000d51a117211 */ /* 0x000fe200020f3405 */
[----:B------:R-:W-:Y:S01]  /*1520*/  IMAD.U32 R5, RZ, RZ, UR5 ;  /* 0x00000005ff057e24 */ /* 0x000fe2000f8e00ff */
[----:B------:R-:W-:Y:S01]  /*1530*/  @!P5 LEA R9, P0, R9, R16, 0x4 ;  /* 0x000000100909d211 */ /* 0x000fe200078020ff */
[----:B------:R2:W-:Y:S01]  /*1540*/  @!P3 LDGSTS.E.BYPASS.LTC128B.128 [R208+0xa800], [R14.64+0x100] ;  /* 0x0a8001000ed0bfae */ /* 0x0005e2000b901d50 */
[----:B------:R-:W-:Y:S01]  /*1550*/  ISETP.GE.AND P4, PT, R2, UR11, PT ;  /* 0x0000000b02007c0c */ /* 0x000fe2000bf86270 */
[----:B------:R-:W-:Y:S01]  /*1560*/  IMAD.U32 R27, RZ, RZ, UR27 ;  /* 0x0000001bff1b7e24 */ /* 0x000fe2000f8e00ff */
[----:B------:R-:W-:Y:S01]  /*1570*/  @!P5 LEA.HI.X R6, R6, R17, R5, 0x4, P0 ;  /* 0x000000110606d211 */ /* 0x000fe200000f2405 */
[----:B------:R4:W-:Y:S01]  /*1580*/  @!P2 LDGSTS.E.BYPASS.LTC128B.128 [R208+0x7000], [R20.64] ;  /* 0x0700000014d0afae */ /* 0x0009e2000b901d50 */
[----:B------:R-:W-:Y:S01]  /*1590*/  LEA.HI R5, R7, R4, RZ, 0x4 ;  /* 0x0000000407057211 */ /* 0x000fe200078f20ff */
[----:B------:R-:W-:Y:S01]  /*15a0*/  IMAD.MOV.U32 R7, RZ, RZ, 0x10 ;  /* 0x00000010ff077424 */ /* 0x000fe200078e00ff */
[----:B------:R-:W-:Y:S01]  /*15b0*/  LOP3.LUT R8, R8, 0x1c0, RZ, 0xc0, !PT ;  /* 0x000001c008087812 */ /* 0x000fe200078ec0ff */
[----:B------:R4:W-:Y:S01]  /*15c0*/  @!P2 LDGSTS.E.BYPASS.LTC128B.128 [R208+0x9000], [R20.64+0x80] ;  /* 0x0900008014d0afae */ /* 0x0009e2000b901d50 */
[----:B------:R-:W-:-:S02]  /*15d0*/  LOP3.LUT R13, R5, 0xfffffff0, RZ, 0xc0, !PT ;  /* 0xfffffff0050d7812 */ /* 0x000fc400078ec0ff */
[----:B------:R-:W-:Y:S01]  /*15e0*/  SHF.R.S32.HI R12, RZ, 0x4, R5 ;  /* 0x00000004ff0c7819 */ /* 0x000fe20000011405 */
[----:B------:R4:W-:Y:S01]  /*15f0*/  @!P2 LDGSTS.E.BYPASS.LTC128B.128 [R208+0xb000], [R20.64+0x100] ;  /* 0x0b00010014d0afae */ /* 0x0009e2000b901d50 */
[----:B------:R-:W-:Y:S01]  /*1600*/  ISETP.GE.AND P3, PT, R207, UR11, PT ;  /* 0x0000000bcf007c0c */ /* 0x000fe2000bf66270 */
[----:B------:R-:W-:Y:S01]  /*1610*/  IMAD.IADD R13, R4, 0x1, -R13 ;  /* 0x00000001040d7824 */ /* 0x000fe200078e0a0d */
[----:B------:R-:W-:Y:S01]  /*1620*/  LEA.HI R5, R5, R12, RZ, 0x1 ;  /* 0x0000000c05057211 */ /* 0x000fe200078f08ff */
[----:B------:R3:W-:Y:S01]  /*1630*/  @!P1 LDGSTS.E.BYPASS.LTC128B.128 [R208+0x7800], [R18.64] ;  /* 0x0780000012d09fae */ /* 0x0007e2000b901d50 */
[----:B------:R-:W-:Y:S01]  /*1640*/  LOP3.LUT R11, R8, 0x8, R11, 0xf8, !PT ;  /* 0x00000008080b7812 */ /* 0x000fe200078ef80b */
[----:B------:R-:W-:Y:S01]  /*1650*/  USHF.L.U32 UR11, UR5, 0x5, URZ ;  /* 0x00000005050b7899 */ /* 0x000fe2000800063f */
[----:B------:R-:W-:Y:S01]  /*1660*/  SHF.R.S32.HI R2, RZ, 0x1f, R13 ;  /* 0x0000001fff027819 */ /* 0x000fe2000001140d */
[----:B------:R3:W-:Y:S01]  /*1670*/  @!P1 LDGSTS.E.BYPASS.LTC128B.128 [R208+0x9800], [R18.64+0x80] ;  /* 0x0980008012d09fae */ /* 0x0007e2000b901d50 */
[----:B------:R-:W-:-:S02]  /*1680*/  SHF.R.U32.HI R8, RZ, 0x3, R8 ;  /* 0x00000003ff087819 */ /* 0x000fc40000011608 */
[----:B------:R-:W-:Y:S01]  /*1690*/  LEA.HI R2, R2, R13, RZ, 0x3 ;  /* 0x0000000d02027211 */ /* 0x000fe200078f18ff */
[----:B------:R3:W-:Y:S01]  /*16a0*/  @!P1 LDGSTS.E.BYPASS.LTC128B.128 [R208+0xb800], [R18.64+0x100] ;  /* 0x0b80010012d09fae */ /* 0x0007e2000b901d50 */
[----:B------:R-:W-:Y:S01]  /*16b0*/  LOP3.LUT R5, R5, 0xfffffffe, RZ, 0xc0, !PT ;  /* 0xfffffffe05057812 */ /* 0x000fe200078ec0ff */
[----:B------:R-:W-:Y:S01]  /*16c0*/  VOTEU.ALL UP0, P3 ;  /* 0x00000000003f7886 */ /* 0x000fe20001800000 */
[----:B--2---:R-:W-:Y:S01]  /*16d0*/  @!P5 LEA R14, P0, R9, c[0x0][0x170], 0x1 ;  /* 0x00005c00090eda11 */ /* 0x004fe200078008ff */
[----:B------:R-:W0:Y:S01]  /*16e0*/  LDGDEPBAR ;  /* 0x00000000000079af */ /* 0x000e220000000000 */
[----:B------:R-:W-:Y:S01]  /*16f0*/  LOP3.LUT R10, R2, 0xfffffff8, RZ, 0xc0, !PT ;  /* 0xfffffff8020a7812 */ /* 0x000fe200078ec0ff */
[----:B------:R-:W-:Y:S01]  /*1700*/  IMAD.IADD R5, R12, 0x1, -R5 ;  /* 0x000000010c057824 */ /* 0x000fe200078e0a05 */
[----:B------:R-:W-:Y:S01]  /*1710*/  LOP3.LUT R8, R11, R8, RZ, 0x3c, !PT ;  /* 0x000000080b087212 */ /* 0x000fe200078e3cff */
[----:B------:R-:W-:Y:S01]  /*1720*/  IMAD.U32 R11, RZ, RZ, UR11 ;  /* 0x0000000bff0b7e24 */ /* 0x000fe2000f8e00ff */
[----:B------:R-:W-:Y:S01]  /*1730*/  @!P5 LEA.HI.X R15, R9, c[0x0][0x174], R6, 0x1, P0 ;  /* 0x00005d00090fda11 */ /* 0x000fe200000f0c06 */
[----:B------:R-:W-:Y:S01]  /*1740*/  IMAD.IADD R10, R13, 0x1, -R10 ;  /* 0x000000010d0a7824 */ /* 0x000fe200078e0a0a */
[C---:B------:R-:W-:Y:S01]  /*1750*/  @!P4 IADD3 R6, P0, R16.reuse, UR22, RZ ;  /* 0x000000161006cc10 */ /* 0x040fe2000ff1e0ff */
[----:B------:R-:W-:Y:S01]  /*1760*/  IMAD R205, R5, 0x200, R8 ;  /* 0x0000020005cd7824 */ /* 0x000fe200078e0208 */
[----:B------:R-:W-:Y:S01]  /*1770*/  @!P6 LEA R12, P1, R16, c[0x0][0x170], 0x1 ;  /* 0x00005c00100cea11 */ /* 0x000fe200078208ff */
[----:B------:R-:W-:Y:S01]  /*1780*/  IMAD.SHL.U32 R8, R10, 0x40, RZ ;  /* 0x000000400a087824 */ /* 0x000fe200078e00ff */
[----:B------:R-:W-:Y:S01]  /*1790*/  @!P4 IADD3.X R11, R17, UR23, R11, P0, !PT ;  /* 0x00000017110bcc10 */ /* 0x000fe200087fe40b */
[----:B------:R-:W-:Y:S01]  /*17a0*/  IMAD.U32 R9, RZ, RZ, UR4 ;  /* 0x00000004ff097e24 */ /* 0x000fe2000f8e00ff */
[--C-:B------:R-:W-:Y:S01]  /*17b0*/  @!P6 LEA.HI.X R13, R16, c[0x0][0x174], R17.reuse, 0x1, P1 ;  /* 0x00005d00100dea11 */ /* 0x100fe200008f0c11 */
[----:B------:R-:W-:Y:S01]  /*17c0*/  IMAD.SHL.U32 R5, R5, 0x8, RZ ;  /* 0x0000000805057824 */ /* 0x000fe200078e00ff */
[----:B------:R-:W-:Y:S01]  /*17d0*/  LOP3.LUT R8, R8, 0x1c0, RZ, 0xc0, !PT ;  /* 0x000001c008087812 */ /* 0x000fe200078ec0ff */
[----:B------:R-:W-:Y:S01]  /*17e0*/  @!UP0 UIMAD UR11, UR5, 0x30, URZ ;  /* 0x00000030050b88a4 */ /* 0x000fe2000f8e023f */
[----:B------:R-:W-:Y:S01]  /*17f0*/  @!P3 IMAD.WIDE.U32 R16, R9, 0x30, R16 ;  /* 0x000000300910b825 */ /* 0x000fe200078e0010 */
[----:B------:R-:W-:Y:S01]  /*1800*/  UISETP.GE.AND UP0, UPT, UR8, 0x2, UPT ;  /* 0x000000020800788c */ /* 0x000fe2000bf06270 */
[----:B------:R-:W-:-:S02]  /*1810*/  SHF.R.U32.HI R9, RZ, 0x3, R8 ;  /* 0x00000003ff097819 */ /* 0x000fc40000011608 */
[----:B------:R-:W-:Y:S01]  /*1820*/  IMAD.SHL.U32 R101, R2, 0x40, RZ ;  /* 0x0000004002657824 */ /* 0x000fe200078e00ff */
[----:B---3--:R-:W-:Y:S01]  /*1830*/  @!P4 LEA R18, P0, R6, c[0x0][0x170], 0x1 ;  /* 0x00005c000612ca11 */ /* 0x008fe200078008ff */
[----:B------:R-:W-:-:S04]  /*1840*/  DEPBAR.LE SB0, 0x0 ;  /* 0x000080000000791a */ /* 0x000fc80000000000 */
[----:B------:R-:W-:Y:S01]  /*1850*/  BAR.SYNC.DEFER_BLOCKING 0x0 ;  /* 0x0000000000007b1d */ /* 0x000fe20000010000 */
[----:B------:R-:W-:Y:S01]  /*1860*/  @!P4 LEA.HI.X R19, R6, c[0x0][0x174], R11, 0x1, P0 ;  /* 0x00005d000613ca11 */ /* 0x000fe200000f0c0b */
[----:B------:R-:W-:Y:S01]  /*1870*/  IMAD.SHL.U32 R205, R205, 0x2, RZ ;  /* 0x00000002cdcd7824 */ /* 0x000fe200078e00ff */
[----:B------:R-:W-:Y:S02]  /*1880*/  LOP3.LUT R6, R8, 0x8, R5, 0xf8, !PT ;  /* 0x0000000808067812 */ /* 0x000fe400078ef805 */
[----:B------:R-:W-:Y:S02]  /*1890*/  @!P3 IADD3 R5, R17, UR11, RZ ;  /* 0x0000000b1105bc10 */ /* 0x000fe4000fffe0ff */
[----:B------:R-:W-:Y:S02]  /*18a0*/  LOP3.LUT R2, R6, R9, RZ, 0x3c, !PT ;  /* 0x0000000906027212 */ /* 0x000fe400078e3cff */
[----:B------:R-:W-:Y:S02]  /*18b0*/  R2P PR, R10, 0x6 ;  /* 0x000000060a007804 */ /* 0x000fe40000000000 */
[----:B------:R-:W-:-:S02]  /*18c0*/  @!P3 LEA R8, P0, R16, c[0x0][0x170], 0x1 ;  /* 0x00005c001008ba11 */ /* 0x000fc400078008ff */
[----:B------:R-:W-:Y:S02]  /*18d0*/  SHF.R.S32.HI R6, RZ, 0x5, R100 ;  /* 0x00000005ff067819 */ /* 0x000fe40000011464 */
[----:B------:R-:W-:Y:S02]  /*18e0*/  LOP3.LUT R101, R101, 0xfffffe00, RZ, 0xc0, !PT ;  /* 0xfffffe0065657812 */ /* 0x000fe400078ec0ff */
[----:B------:R-:W-:Y:S02]  /*18f0*/  @!P3 LEA.HI.X R9, R16, c[0x0][0x174], R5, 0x1, P0 ;  /* 0x00005d001009ba11 */ /* 0x000fe400000f0c05 */
[----:B------:R-:W-:Y:S01]  /*1900*/  SEL R7, R7, 0xfffffff0, !P1 ;  /* 0xfffffff007077807 */ /* 0x000fe20004800000 */
[----:B------:R-:W-:Y:S01]  /*1910*/  IMAD R5, R6, 0x400, R101 ;  /* 0x0000040006057824 */ /* 0x000fe200078e0265 */
[----:B------:R-:W-:Y:S01]  /*1920*/  IADD3 R203, R205, 0x6020, RZ ;  /* 0x00006020cdcb7810 */ /* 0x000fe20007ffe0ff */
[----:B------:R-:W-:Y:S02]  /*1930*/  @P6 STS.128 [R208+0xc000], RZ ;  /* 0x00c000ffd0006388 */ /* 0x000fe40000000c00 */
[----:B------:R-:W-:-:S02]  /*1940*/  IMAD.IADD R206, R2, 0x1, R5 ;  /* 0x0000000102ce7824 */ /* 0x000fc400078e0205 */
[----:B------:R-:W-:Y:S01]  /*1950*/  IMAD.MOV.U32 R5, RZ, RZ, 0x20 ;  /* 0x00000020ff057424 */ /* 0x000fe200078e00ff */
[----:B------:R-:W-:Y:S01]  /*1960*/  @P6 STS.128 [R208+0xe000], RZ ;  /* 0x00e000ffd0006388 */ /* 0x000fe20000000c00 */
[----:B------:R-:W-:-:S03]  /*1970*/  IMAD.SHL.U32 R206, R206, 0x2, RZ ;  /* 0x00000002cece7824 */ /* 0x000fc600078e00ff */
[----:B------:R-:W-:Y:S01]  /*1980*/  @P6 STS.128 [R208+0x10000], RZ ;  /* 0x010000ffd0006388 */ /* 0x000fe20000000c00 */
[----:B------:R-:W-:Y:S01]  /*1990*/  SEL R5, R5, 0xffffffe0, !P2 ;  /* 0xffffffe005057807 */ /* 0x000fe20005000000 */
[--C-:B------:R-:W-:Y:S01]  /*19a0*/  IMAD R204, R7, 0x2, R206.reuse ;  /* 0x0000000207cc7824 */ /* 0x100fe200078e02ce */
[----:B------:R-:W-:Y:S01]  /*19b0*/  R2P PR, R0, 0x6 ;  /* 0x0000000600007804 */ /* 0x000fe20000000000 */
[----:B------:R-:W-:Y:S01]  /*19c0*/  @!PT LDS RZ, [RZ] ;  /* 0x00000000fffff984 */ /* 0x000fe20000000800 */
[----:B------:R-:W-:Y:S01]  /*19d0*/  @!PT LDS RZ, [RZ] ;  /* 0x00000000fffff984 */ /* 0x000fe20000000800 */
[----:B------:R-:W-:Y:S01]  /*19e0*/  @!PT LDS RZ, [RZ] ;  /* 0x00000000fffff984 */ /* 0x000fe20000000800 */
[----:B------:R2:W-:Y:S01]  /*19f0*/  @!P6 LDGSTS.E.BYPASS.LTC128B.128 [R208+0xc000], [R12.64] ;  /* 0x0c0000000cd0efae */ /* 0x0005e2000b901d50 */
[----:B------:R-:W-:Y:S01]  /*1a00*/  IADD3 R0, R205, 0x6000, RZ ;  /* 0x00006000cd007810 */ /* 0x000fe20007ffe0ff */
[C---:B------:R-:W-:Y:S02]  /*1a10*/  IMAD R202, R5.reuse, 0x2, R206 ;  /* 0x0000000205ca7824 */ /* 0x040fe400078e02ce */
[----:B------:R2:W-:Y:S01]  /*1a20*/  @!P6 LDGSTS.E.BYPASS.LTC128B.128 [R208+0xe000], [R12.64+0x80] ;  /* 0x0e0000800cd0efae */ /* 0x0005e2000b901d50 */
[----:B------:R-:W-:-:S03]  /*1a30*/  IMAD R201, R5, 0x2, R204 ;  /* 0x0000000205c97824 */ /* 0x000fc600078e02cc */
[----:B------:R2:W-:Y:S04]  /*1a40*/  @!P6 LDGSTS.E.BYPASS.LTC128B.128 [R208+0x10000], [R12.64+0x100] ;  /* 0x100001000cd0efae */ /* 0x0005e8000b901d50 */
[----:B------:R-:W-:Y:S01]  /*1a50*/  @P5 STS.128 [R208+0xc800], RZ ;  /* 0x00c800ffd0005388 */ /* 0x000fe20000000c00 */
[----:B------:R-:W-:Y:S01]  /*1a60*/  @P1 IADD3 R203, R0, -0x20, RZ ;  /* 0xffffffe000cb1810 */ /* 0x000fe20007ffe0ff */
[----:B------:R-:W-:Y:S02]  /*1a70*/  IMAD.MOV.U32 R0, RZ, RZ, 0x40 ;  /* 0x00000040ff007424 */ /* 0x000fe400078e00ff */
[----:B------:R-:W-:Y:S01]  /*1a80*/  @P5 STS.128 [R208+0xe800], RZ ;  /* 0x00e800ffd0005388 */ /* 0x000fe20000000c00 */
[C---:B------:R-:W-:Y:S02]  /*1a90*/  IADD3 R195, R203.reuse, 0x800, RZ ;  /* 0x00000800cbc37810 */ /* 0x040fe40007ffe0ff */
[----:B------:R-:W-:Y:S01]  /*1aa0*/  SEL R0, R0, 0xffffffc0, !P2 ;  /* 0xffffffc000007807 */ /* 0x000fe20005000000 */
[----:B------:R-:W-:Y:S01]  /*1ab0*/  @P5 STS.128 [R208+0x10800], RZ ;  /* 0x010800ffd0005388 */ /* 0x000fe20000000c00 */
[----:B------:R-:W-:-:S02]  /*1ac0*/  IADD3 R194, R203, 0x1000, RZ ;  /* 0x00001000cbc27810 */ /* 0x000fc40007ffe0ff */
[----:B------:R-:W-:Y:S01]  /*1ad0*/  IADD3 R193, R203, 0x1800, RZ ;  /* 0x00001800cbc17810 */ /* 0x000fe20007ffe0ff */
[----:B------:R-:W-:Y:S01]  /*1ae0*/  @!PT LDS RZ, [RZ] ;  /* 0x00000000fffff984 */ /* 0x000fe20000000800 */
[----:B------:R-:W-:Y:S01]  /*1af0*/  @!PT LDS RZ, [RZ] ;  /* 0x00000000fffff984 */ /* 0x000fe20000000800 */
[----:B------:R-:W-:Y:S01]  /*1b00*/  @!PT LDS RZ, [RZ] ;  /* 0x00000000fffff984 */ /* 0x000fe20000000800 */
[----:B------:R2:W-:Y:S01]  /*1b10*/  @!P5 LDGSTS.E.BYPASS.LTC128B.128 [R208+0xc800], [R14.64] ;  /* 0x0c8000000ed0dfae */ /* 0x0005e2000b901d50 */
[----:B------:R-:W-:Y:S01]  /*1b20*/  IMAD.IADD R199, R205, 0x1, R0 ;  /* 0x00000001cdc77824 */ /* 0x000fe200078e0200 */
[C---:B------:R-:W-:Y:S01]  /*1b30*/  IADD3 R191, R203.reuse, 0x2000, RZ ;  /* 0x00002000cbbf7810 */ /* 0x040fe20007ffe0ff */
[----:B------:R-:W-:Y:S01]  /*1b40*/  IMAD.IADD R192, R0, 0x1, R203 ;  /* 0x0000000100c07824 */ /* 0x000fe200078e02cb */
[----:B------:R2:W-:Y:S01]  /*1b50*/  @!P5 LDGSTS.E.BYPASS.LTC128B.128 [R208+0xe800], [R14.64+0x80] ;  /* 0x0e8000800ed0dfae */ /* 0x0005e2000b901d50 */
[C---:B------:R-:W-:Y:S02]  /*1b60*/  IADD3 R190, R203.reuse, 0x2800, RZ ;  /* 0x00002800cbbe7810 */ /* 0x040fe40007ffe0ff */
[C---:B------:R-:W-:Y:S01]  /*1b70*/  IADD3 R189, R203.reuse, 0x3000, RZ ;  /* 0x00003000cbbd7810 */ /* 0x040fe20007ffe0ff */
[----:B------:R2:W-:Y:S01]  /*1b80*/  @!P5 LDGSTS.E.BYPASS.LTC128B.128 [R208+0x10800], [R14.64+0x100] ;  /* 0x108001000ed0dfae */ /* 0x0005e2000b901d50 */
[----:B------:R-:W-:-:S02]  /*1b90*/  IADD3 R188, R203, 0x3800, RZ ;  /* 0x00003800cbbc7810 */ /* 0x000fc40007ffe0ff */
[C---:B------:R-:W-:Y:S01]  /*1ba0*/  IADD3 R187, R203.reuse, 0x4000, RZ ;  /* 0x00004000cbbb7810 */ /* 0x040fe20007ffe0ff */
[----:B------:R-:W-:Y:S01]  /*1bb0*/  @P4 STS.128 [R208+0xd000], RZ ;  /* 0x00d000ffd0004388 */ /* 0x000fe20000000c00 */
[C---:B------:R-:W-:Y:S02]  /*1bc0*/  IADD3 R186, R203.reuse, 0x4800, RZ ;  /* 0x00004800cbba7810 */ /* 0x040fe40007ffe0ff */
[C---:B------:R-:W-:Y:S01]  /*1bd0*/  IADD3 R185, R203.reuse, 0x5000, RZ ;  /* 0x00005000cbb97810 */ /* 0x040fe20007ffe0ff */
[----:B------:R-:W-:Y:S01]  /*1be0*/  @P4 STS.128 [R208+0xf000], RZ ;  /* 0x00f000ffd0004388 */ /* 0x000fe20000000c00 */
[----:B------:R-:W-:-:S03]  /*1bf0*/  IADD3 R184, R203, 0x5800, RZ ;  /* 0x00005800cbb87810 */ /* 0x000fc60007ffe0ff */
        /* <DEDUP_REMOVED lines=16> */
[----:B------:R-:W-:Y:S04]  /*1d00*/  LDSM.16.M88.4 R48, [R206] ;  /* 0x00000000ce30783b */ /* 0x000fe80000000200 */
[----:B-1----:R-:W3:Y:S04]  /*1d10*/  LDSM.16.M88.4 R24, [R205+0x6000] ;  /* 0x00600000cd18783b */ /* 0x002ee80000000200 */
[----:B------:R-:W-:Y:S04]  /*1d20*/  LDSM.16.M88.4 R36, [R204] ;  /* 0x00000000cc24783b */ /* 0x000fe80000000200 */
[----:B------:R-:W-:Y:S04]  /*1d30*/  LDSM.16.M88.4 R76, [R203] ;  /* 0x00000000cb4c783b */ /* 0x000fe80000000200 */
[----:B------:R-:W1:Y:S04]  /*1d40*/  LDSM.16.M88.4 R44, [R205+0x6800] ;  /* 0x00680000cd2c783b */ /* 0x000e680000000200 */
[----:B------:R-:W1:Y:S04]  /*1d50*/  LDSM.16.M88.4 R60, [R205+0x7000] ;  /* 0x00700000cd3c783b */ /* 0x000e680000000200 */
[----:B------:R-:W-:Y:S04]  /*1d60*/  LDSM.16.M88.4 R80, [R202] ;  /* 0x00000000ca50783b */ /* 0x000fe80000000200 */
[----:B------:R-:W1:Y:S04]  /*1d70*/  LDSM.16.M88.4 R72, [R199+0x6000] ;  /* 0x00600000c748783b */ /* 0x000e680000000200 */
[----:B------:R-:W1:Y:S04]  /*1d80*/  LDSM.16.M88.4 R68, [R205+0x7800] ;  /* 0x00780000cd44783b */ /* 0x000e680000000200 */
[----:B----4-:R-:W4:Y:S04]  /*1d90*/  LDSM.16.M88.4 R20, [R203+0x800] ;  /* 0x00080000cb14783b */ /* 0x010f280000000200 */
[----:B--2---:R-:W2:Y:S01]  /*1da0*/  LDSM.16.M88.4 R12, [R203+0x1000] ;  /* 0x00100000cb0c783b */ /* 0x004ea20000000200 */
[C---:B---3--:R-:W-:Y:S03]  /*1db0*/  HMMA.16816.F32.BF16 R16, R48.reuse, R24, RZ ;  /* 0x000000183010723c */ /* 0x048fe600000418ff */
[----:B------:R-:W-:Y:S04]  /*1dc0*/  LDSM.16.M88.4 R40, [R201] ;  /* 0x00000000c928783b */ /* 0x000fe80000000200 */
[----:B------:R-:W3:Y:S01]  /*1dd0*/  LDSM.16.M88.4 R88, [R192] ;  /* 0x00000000c058783b */ /* 0x000ee20000000200 */
[C---:B------:R-:W-:Y:S03]  /*1de0*/  HMMA.16816.F32.BF16 R24, R48.reuse, R26, RZ ;  /* 0x0000001a3018723c */ /* 0x040fe600000418ff */
[----:B------:R-:W2:Y:S04]  /*1df0*/  LDSM.16.M88.4 R52, [R203+0x1800] ;  /* 0x00180000cb34783b */ /* 0x000ea80000000200 */
[----:B-----5:R-:W5:Y:S01]  /*1e00*/  LDSM.16.M88.4 R8, [R199+0x6800] ;  /* 0x00680000c708783b */ /* 0x020f620000000200 */
[----:B-1----:R-:W-:Y:S03]  /*1e10*/  HMMA.16816.F32.BF16 R32, R48, R44, RZ ;  /* 0x0000002c3020723c */ /* 0x002fe600000418ff */
[----:B------:R-:W1:Y:S04]  /*1e20*/  LDSM.16.M88.4 R28, [R199+0x7000] ;  /* 0x00700000c71c783b */ /* 0x000e680000000200 */
[----:B------:R-:W-:Y:S01]  /*1e30*/  LDSM.16.M88.4 R84, [R199+0x7800] ;  /* 0x00780000c754783b */ /* 0x000fe20000000200 */
[----:B------:R-:W-:Y:S03]  /*1e40*/  HMMA.16816.F32.BF16 R16, R36, R76, R16 ;  /* 0x0000004c2410723c */ /* 0x000fe60000041810 */
[----:B------:R-:W-:Y:S04]  /*1e50*/  LDSM.16.M88.4 R96, [R205+0xa800] ;  /* 0x00a80000cd60783b */ /* 0x000fe80000000200 */
[----:B------:R-:W-:Y:S01]  /*1e60*/  LDSM.16.M88.4 R92, [R199+0xa000] ;  /* 0x00a00000c75c783b */ /* 0x000fe20000000200 */
[C---:B------:R-:W-:Y:S03]  /*1e70*/  HMMA.16816.F32.BF16 R64, R48.reuse, R60, RZ ;  /* 0x0000003c3040723c */ /* 0x040fe600000418ff */
[----:B------:R-:W0:Y:S05]  /*1e80*/  LDGDEPBAR ;  /* 0x00000000000079af */ /* 0x000e2a0000000000 */
[C---:B------:R-:W-:Y:S08]  /*1e90*/  HMMA.16816.F32.BF16 R44, R48.reuse, R46, RZ ;  /* 0x0000002e302c723c */ /* 0x040ff000000418ff */
[----:B------:R-:W-:Y:S08]  /*1ea0*/  HMMA.16816.F32.BF16 R60, R48, R62, RZ ;  /* 0x0000003e303c723c */ /* 0x000ff000000418ff */
[----:B------:R-:W-:Y:S01]  /*1eb0*/  HMMA.16816.F32.BF16 R24, R36, R78, R24 ;  /* 0x0000004e2418723c */ /* 0x000fe20000041818 */
[----:B------:R-:W-:Y:S07]  /*1ec0*/  LDSM.16.M88.4 R76, [R205+0x8000] ;  /* 0x00800000cd4c783b */ /* 0x000fee0000000200 */
[----:B------:R-:W-:Y:S08]  /*1ed0*/  HMMA.16816.F32.BF16 R16, R80, R72, R16 ;  /* 0x000000485010723c */ /* 0x000ff00000041810 */
[C---:B------:R-:W-:Y:S08]  /*1ee0*/  HMMA.16816.F32.BF16 R56, R48.reuse, R68, RZ ;  /* 0x000000443038723c */ /* 0x040ff000000418ff */
[----:B------:R-:W-:Y:S01]  /*1ef0*/  HMMA.16816.F32.BF16 R48, R48, R70, RZ ;  /* 0x000000463030723c */ /* 0x000fe200000418ff */
[----:B------:R-:W-:Y:S07]  /*1f00*/  LDSM.16.M88.4 R68, [R192+0x1000] ;  /* 0x00100000c044783b */ /* 0x000fee0000000200 */
[C---:B----4-:R-:W-:Y:S08]  /*1f10*/  HMMA.16816.F32.BF16 R32, R36.reuse, R20, R32 ;  /* 0x000000142420723c */ /* 0x050ff00000041820 */
[C---:B------:R-:W-:Y:S01]  /*1f20*/  HMMA.16816.F32.BF16 R44, R36.reuse, R22, R44 ;  /* 0x00000016242c723c */ /* 0x040fe2000004182c */
[----:B------:R-:W-:Y:S07]  /*1f30*/  LDSM.16.M88.4 R20, [R192+0x800] ;  /* 0x00080000c014783b */ /* 0x000fee0000000200 */
[C---:B--2---:R-:W-:Y:S08]  /*1f40*/  HMMA.16816.F32.BF16 R64, R36.reuse, R12, R64 ;  /* 0x0000000c2440723c */ /* 0x044ff00000041840 */
[----:B------:R-:W-:Y:S01]  /*1f50*/  HMMA.16816.F32.BF16 R60, R36, R14, R60 ;  /* 0x0000000e243c723c */ /* 0x000fe2000004183c */
[----:B------:R-:W2:Y:S07]  /*1f60*/  LDSM.16.M88.4 R12, [R206+0x2000] ;  /* 0x00200000ce0c783b */ /* 0x000eae0000000200 */
[----:B------:R-:W-:Y:S01]  /*1f70*/  HMMA.16816.F32.BF16 R24, R80, R74, R24 ;  /* 0x0000004a5018723c */ /* 0x000fe20000041818 */
[----:B------:R-:W-:Y:S07]  /*1f80*/  LDSM.16.M88.4 R72, [R192+0x1800] ;  /* 0x00180000c048783b */ /* 0x000fee0000000200 */
[----:B---3--:R-:W-:Y:S08]  /*1f90*/  HMMA.16816.F32.BF16 R16, R40, R88, R16 ;  /* 0x000000582810723c */ /* 0x008ff00000041810 */
[C---:B------:R-:W-:Y:S08]  /*1fa0*/  HMMA.16816.F32.BF16 R56, R36.reuse, R52, R56 ;  /* 0x000000342438723c */ /* 0x040ff00000041838 */
[----:B------:R-:W-:Y:S01]  /*1fb0*/  HMMA.16816.F32.BF16 R36, R36, R54, R48 ;  /* 0x000000362424723c */ /* 0x000fe20000041830 */
[----:B------:R-:W-:Y:S04]  /*1fc0*/  LDSM.16.M88.4 R52, [R203+0x2000] ;  /* 0x00200000cb34783b */ /* 0x000fe80000000200 */
[----:B------:R-:W-:Y:S03]  /*1fd0*/  LDSM.16.M88.4 R48, [R205+0x9000] ;  /* 0x00900000cd30783b */ /* 0x000fe60000000200 */
[C---:B-----5:R-:W-:Y:S08]  /*1fe0*/  HMMA.16816.F32.BF16 R32, R80.reuse, R8, R32 ;  /* 0x000000085020723c */ /* 0x060ff00000041820 */
[C---:B------:R-:W-:Y:S01]  /*1ff0*/  HMMA.16816.F32.BF16 R44, R80.reuse, R10, R44 ;  /* 0x0000000a502c723c */ /* 0x040fe2000004182c */
[----:B------:R-:W-:Y:S07]  /*2000*/  LDSM.16.M88.4 R8, [R205+0x8800] ;  /* 0x00880000cd08783b */ /* 0x000fee0000000200 */
[C---:B-1----:R-:W-:Y:S08]  /*2010*/  HMMA.16816.F32.BF16 R64, R80.reuse, R28, R64 ;  /* 0x0000001c5040723c */ /* 0x042ff00000041840 */
[----:B------:R-:W-:Y:S01]  /*2020*/  HMMA.16816.F32.BF16 R60, R80, R30, R60 ;  /* 0x0000001e503c723c */ /* 0x000fe2000004183c */
[----:B------:R-:W1:Y:S07]  /*2030*/  LDSM.16.M88.4 R28, [R204+0x2000] ;  /* 0x00200000cc1c783b */ /* 0x000e6e0000000200 */
[----:B------:R-:W-:Y:S01]  /*2040*/  HMMA.16816.F32.BF16 R24, R40, R90, R24 ;  /* 0x0000005a2818723c */ /* 0x000fe20000041818 */
[----:B------:R-:W-:Y:S07]  /*2050*/  LDSM.16.M88.4 R88, [R199+0x9800] ;  /* 0x00980000c758783b */ /* 0x000fee0000000200 */
        /* <DEDUP_REMOVED lines=8> */
[C---:B------:R-:W-:Y:S08]  /*20e0*/  HMMA.16816.F32.BF16 R64, R40.reuse, R68, R64 ;  /* 0x000000442840723c */ /* 0x040ff00000041840 */
[----:B------:R-:W-:Y:S01]  /*20f0*/  HMMA.16816.F32.BF16 R60, R40, R70, R60 ;  /* 0x00000046283c723c */ /* 0x000fe2000004183c */
[----:B------:R-:W2:Y:S07]  /*2100*/  LDSM.16.M88.4 R68, [R199+0x8000] ;  /* 0x00800000c744783b */ /* 0x000eae0000000200 */
[----:B------:R-:W-:Y:S01]  /*2110*/  HMMA.16816.F32.BF16 R24, R12, R78, R24 ;  /* 0x0000004e0c18723c */ /* 0x000fe20000041818 */
[----:B------:R-:W-:Y:S07]  /*2120*/  LDSM.16.M88.4 R76, [R201+0x2000] ;  /* 0x00200000c94c783b */ /* 0x000fee0000000200 */
        /* <DEDUP_REMOVED lines=10> */
[----:B------:R-:W1:Y:S07]  /*21d0*/  LDSM.16.M88.4 R48, [R192+0x2000] ;  /* 0x00200000c030783b */ /* 0x000e6e0000000200 */
[----:B------:R-:W-:Y:S01]  /*21e0*/  HMMA.16816.F32.BF16 R24, R28, R54, R24 ;  /* 0x000000361c18723c */ /* 0x000fe20000041818 */
[----:B------:R-:W-:Y:S07]  /*21f0*/  LDSM.16.M88.4 R52, [R206+0x4000] ;  /* 0x00400000ce34783b */ /* 0x000fee0000000200 */
[----:B--2---:R-:W-:Y:S08]  /*2200*/  HMMA.16816.F32.BF16 R16, R84, R68, R16 ;  /* 0x000000445410723c */ /* 0x004ff00000041810 */
[C---:B------:R-:W-:Y:S08]  /*2210*/  HMMA.16816.F32.BF16 R56, R12.reuse, R36, R56 ;  /* 0x000000240c38723c */ /* 0x040ff00000041838 */
[----:B------:R-:W-:Y:S01]  /*2220*/  HMMA.16816.F32.BF16 R80, R12, R38, R80 ;  /* 0x000000260c50723c */ /* 0x000fe20000041850 */
[----:B------:R-:W2:Y:S04]  /*2230*/  LDSM.16.M88.4 R36, [R199+0x8800] ;  /* 0x00880000c724783b */ /* 0x000ea80000000200 */
[----:B------:R-:W-:Y:S03]  /*2240*/  LDSM.16.M88.4 R12, [R199+0x9000] ;  /* 0x00900000c70c783b */ /* 0x000fe60000000200 */
[C---:B------:R-:W-:Y:S08]  /*2250*/  HMMA.16816.F32.BF16 R32, R28.reuse, R20, R32 ;  /* 0x000000141c20723c */ /* 0x040ff00000041820 */
[----:B------:R-:W-:Y:S01]  /*2260*/  HMMA.16816.F32.BF16 R44, R28, R22, R44 ;  /* 0x000000161c2c723c */ /* 0x000fe2000004182c */
[----:B------:R-:W3:Y:S07]  /*2270*/  LDSM.16.M88.4 R20, [R205+0xa000] ;  /* 0x00a00000cd14783b */ /* 0x000eee0000000200 */
[----:B------:R-:W-:Y:S01]  /*2280*/  HMMA.16816.F32.BF16 R24, R84, R70, R24 ;  /* 0x000000465418723c */ /* 0x000fe20000041818 */
[----:B------:R-:W-:Y:S07]  /*2290*/  LDSM.16.M88.4 R68, [R192+0x3800] ;  /* 0x00380000c044783b */ /* 0x000fee0000000200 */
[----:B-1----:R-:W-:Y:S08]  /*22a0*/  HMMA.16816.F32.BF16 R16, R76, R48, R16 ;  /* 0x000000304c10723c */ /* 0x002ff00000041810 */
[C---:B------:R-:W-:Y:S08]  /*22b0*/  HMMA.16816.F32.BF16 R64, R28.reuse, R8, R64 ;  /* 0x000000081c40723c */ /* 0x040ff00000041840 */
[C---:B------:R-:W-:Y:S01]  /*22c0*/  HMMA.16816.F32.BF16 R60, R28.reuse, R10, R60 ;  /* 0x0000000a1c3c723c */ /* 0x040fe2000004183c */
[----:B------:R-:W1:Y:S07]  /*22d0*/  LDSM.16.M88.4 R8, [R192+0x2800] ;  /* 0x00280000c008783b */ /* 0x000e6e0000000200 */
[C---:B------:R-:W-:Y:S08]  /*22e0*/  HMMA.16816.F32.BF16 R56, R28.reuse, R40, R56 ;  /* 0x000000281c38723c */ /* 0x040ff00000041838 */
[----:B------:R-:W-:Y:S01]  /*22f0*/  HMMA.16816.F32.BF16 R80, R28, R42, R80 ;  /* 0x0000002a1c50723c */ /* 0x000fe20000041850 */
[----:B------:R-:W-:Y:S04]  /*2300*/  LDSM.16.M88.4 R40, [R204+0x4000] ;  /* 0x00400000cc28783b */ /* 0x000fe80000000200 */
[----:B------:R-:W4:Y:S03]  /*2310*/  LDSM.16.M88.4 R28, [R203+0x4000] ;  /* 0x00400000cb1c783b */ /* 0x000f260000000200 */
[----:B------:R-:W-:Y:S01]  /*2320*/  HMMA.16816.F32.BF16 R24, R76, R50, R24 ;  /* 0x000000324c18723c */ /* 0x000fe20000041818 */
[----:B------:R-:W-:Y:S07]  /*2330*/  LDSM.16.M88.4 R48, [R205+0xb000] ;  /* 0x00b00000cd30783b */ /* 0x000fee0000000200 */
[C---:B--2---:R-:W-:Y:S08]  /*2340*/  HMMA.16816.F32.BF16 R32, R84.reuse, R36, R32 ;  /* 0x000000245420723c */ /* 0x044ff00000041820 */
[----:B------:R-:W-:Y:S01]  /*2350*/  HMMA.16816.F32.BF16 R44, R84, R38, R44 ;  /* 0x00000026542c723c */ /* 0x000fe2000004182c */
[----:B------:R-:W-:Y:S07]  /*2360*/  LDSM.16.M88.4 R36, [R203+0x4800] ;  /* 0x00480000cb24783b */ /* 0x000fee0000000200 */
[----:B---3--:R-:W-:Y:S08]  /*2370*/  HMMA.16816.F32.BF16 R16, R52, R20, R16 ;  /* 0x000000143410723c */ /* 0x008ff00000041810 */
[C---:B------:R-:W-:Y:S08]  /*2380*/  HMMA.16816.F32.BF16 R64, R84.reuse, R12, R64 ;  /* 0x0000000c5440723c */ /* 0x040ff00000041840 */
[----:B------:R-:W-:Y:S01]  /*2390*/  HMMA.16816.F32.BF16 R60, R84, R14, R60 ;  /* 0x0000000e543c723c */ /* 0x000fe2000004183c */
[----:B------:R-:W2:Y:S07]  /*23a0*/  LDSM.16.M88.4 R12, [R202+0x4000] ;  /* 0x00400000ca0c783b */ /* 0x000eae0000000200 */
[----:B------:R-:W-:Y:S01]  /*23b0*/  HMMA.16816.F32.BF16 R24, R52, R22, R24 ;  /* 0x000000163418723c */ /* 0x000fe20000041818 */
[----:B------:R-:W-:Y:S07]  /*23c0*/  LDSM.16.M88.4 R20, [R192+0x4000] ;  /* 0x00400000c014783b */ /* 0x000fee0000000200 */
[C---:B-1----:R-:W-:Y:S08]  /*23d0*/  HMMA.16816.F32.BF16 R32, R76.reuse, R8, R32 ;  /* 0x000000084c20723c */ /* 0x042ff00000041820 */
[----:B------:R-:W-:Y:S01]  /*23e0*/  HMMA.16816.F32.BF16 R44, R76, R10, R44 ;  /* 0x0000000a4c2c723c */ /* 0x000fe2000004182c */
[----:B------:R-:W1:Y:S07]  /*23f0*/  LDSM.16.M88.4 R8, [R201+0x4000] ;  /* 0x00400000c908783b */ /* 0x000e6e0000000200 */
[C---:B----4-:R-:W-:Y:S08]  /*2400*/  HMMA.16816.F32.BF16 R16, R40.reuse, R28, R16 ;  /* 0x0000001c2810723c */ /* 0x050ff00000041810 */
[----:B------:R-:W-:Y:S01]  /*2410*/  HMMA.16816.F32.BF16 R24, R40, R30, R24 ;  /* 0x0000001e2818723c */ /* 0x000fe20000041818 */
[----:B------:R-:W3:Y:S07]  /*2420*/  LDSM.16.M88.4 R28, [R199+0xa800] ;  /* 0x00a80000c71c783b */ /* 0x000eee0000000200 */
[----:B------:R-:W-:Y:S08]  /*2430*/  HMMA.16816.F32.BF16 R32, R52, R96, R32 ;  /* 0x000000603420723c */ /* 0x000ff00000041820 */
[----:B------:R-:W-:Y:S08]  /*2440*/  HMMA.16816.F32.BF16 R64, R76, R72, R64 ;  /* 0x000000484c40723c */ /* 0x000ff00000041840 */
[----:B------:R-:W-:Y:S08]  /*2450*/  HMMA.16816.F32.BF16 R44, R52, R98, R44 ;  /* 0x00000062342c723c */ /* 0x000ff0000004182c */
[----:B--2---:R-:W-:Y:S08]  /*2460*/  HMMA.16816.F32.BF16 R16, R12, R92, R16 ;  /* 0x0000005c0c10723c */ /* 0x004ff00000041810 */
[----:B------:R-:W-:Y:S01]  /*2470*/  HMMA.16816.F32.BF16 R60, R76, R74, R60 ;  /* 0x0000004a4c3c723c */ /* 0x000fe2000004183c */
[----:B------:R-:W2:Y:S07]  /*2480*/  LDSM.16.M88.4 R72, [R203+0x5000] ;  /* 0x00500000cb48783b */ /* 0x000eae0000000200 */
[----:B------:R-:W-:Y:S08]  /*2490*/  HMMA.16816.F32.BF16 R24, R12, R94, R24 ;  /* 0x0000005e0c18723c */ /* 0x000ff00000041818 */
[----:B------:R-:W-:Y:S08]  /*24a0*/  HMMA.16816.F32.BF16 R32, R40, R36, R32 ;  /* 0x000000242820723c */ /* 0x000ff00000041820 */
[----:B------:R-:W-:Y:S08]  /*24b0*/  HMMA.16816.F32.BF16 R64, R52, R48, R64 ;  /* 0x000000303440723c */ /* 0x000ff00000041840 */
[----:B------:R-:W-:Y:S01]  /*24c0*/  HMMA.16816.F32.BF16 R44, R40, R38, R44 ;  /* 0x00000026282c723c */ /* 0x000fe2000004182c */
[----:B------:R-:W4:Y:S07]  /*24d0*/  LDSM.16.M88.4 R36, [R199+0xb000] ;  /* 0x00b00000c724783b */ /* 0x000f2e0000000200 */
[----:B-1----:R-:W-:Y:S08]  /*24e0*/  HMMA.16816.F32.BF16 R16, R8, R20, R16 ;  /* 0x000000140810723c */ /* 0x002ff00000041810 */
[----:B------:R-:W-:Y:S08]  /*24f0*/  HMMA.16816.F32.BF16 R56, R84, R88, R56 ;  /* 0x000000585438723c */ /* 0x000ff00000041838 */
[----:B------:R-:W-:Y:S01]  /*2500*/  HMMA.16816.F32.BF16 R24, R8, R22, R24 ;  /* 0x000000160818723c */ /* 0x000fe20000041818 */
[----:B------:R-:W1:Y:S07]  /*2510*/  LDSM.16.M88.4 R20, [R192+0x5000] ;  /* 0x00500000c014783b */ /* 0x000e6e0000000200 */
[----:B---3--:R-:W-:Y:S01]  /*2520*/  HMMA.16816.F32.BF16 R32, R12, R28, R32 ;  /* 0x0000001c0c20723c */ /* 0x008fe20000041820 */
[----:B------:R-:W-:-:S06]  /*2530*/  FMUL.FTZ R48, R17, c[0x0][0x2ec] ;  /* 0x0000bb0011307a20 */ /* 0x000fcc0000410000 */
[----:B------:R-:W-:Y:S01]  /*2540*/  FMUL.FTZ R28, R16, c[0x0][0x2ec] ;  /* 0x0000bb00101c7a20 */ /* 0x000fe20000410000 */
[----:B--2---:R-:W-:Y:S01]  /*2550*/  HMMA.16816.F32.BF16 R64, R40, R72, R64 ;  /* 0x000000482840723c */ /* 0x004fe20000041840 */
[----:B------:R-:W-:Y:S01]  /*2560*/  FMUL.FTZ R29, R18, c[0x0][0x2ec] ;  /* 0x0000bb00121d7a20 */ /* 0x000fe20000410000 */
[----:B------:R-:W2:Y:S06]  /*2570*/  MUFU.TANH R48, R48 ;  /* 0x0000003000307308 */ /* 0x000eac0000002400 */
[----:B------:R-:W-:Y:S01]  /*2580*/  HMMA.16816.F32.BF16 R44, R12, R30, R44 ;  /* 0x0000001e0c2c723c */ /* 0x000fe2000004182c */
[----:B------:R-:W-:Y:S01]  /*2590*/  FMUL.FTZ R24, R24, c[0x0][0x2ec] ;  /* 0x0000bb0018187a20 */ /* 0x000fe20000410000 */
[----:B------:R-:W-:Y:S01]  /*25a0*/  MUFU.TANH R28, R28 ;  /* 0x0000001c001c7308 */ /* 0x000fe20000002400 */
[----:B------:R-:W-:-:S04]  /*25b0*/  FMUL.FTZ R49, R25, c[0x0][0x2ec] ;  /* 0x0000bb0019317a20 */ /* 0x000fc80000410000 */
[----:B------:R-:W-:Y:S01]  /*25c0*/  FMUL.FTZ R30, R19, c[0x0][0x2ec] ;  /* 0x0000bb00131e7a20 */ /* 0x000fe20000410000 */
[----:B------:R-:W-:Y:S01]  /*25d0*/  HMMA.16816.F32.BF16 R80, R84, R90, R80 ;  /* 0x0000005a5450723c */ /* 0x000fe20000041850 */
[----:B------:R-:W3:Y:S01]  /*25e0*/  LDSM.16.M88.4 R16, [R205+0xb800] ;  /* 0x00b80000cd10783b */ /* 0x000ee20000000200 */
[----:B------:R5:W-:Y:S06]  /*25f0*/  MUFU.TANH R31, R24 ;  /* 0x00000018001f7308 */ /* 0x000bec0000002400 */
[----:B------:R-:W-:Y:S01]  /*2600*/  HMMA.16816.F32.BF16 R84, R76, R68, R56 ;  /* 0x000000444c54723c */ /* 0x000fe20000041838 */
[----:B------:R-:W-:Y:S01]  /*2610*/  LDSM.16.M88.4 R56, [R192+0x4800] ;  /* 0x00480000c038783b */ /* 0x000fe20000000200 */
[----:B------:R-:W1:Y:S06]  /*2620*/  MUFU.TANH R30, R30 ;  /* 0x0000001e001e7308 */ /* 0x000e6c0000002400 */
[----:B----4-:R-:W-:Y:S02]  /*2630*/  HMMA.16816.F32.BF16 R64, R12, R36, R64 ;  /* 0x000000240c40723c */ /* 0x010fe40000041840 */
[----:B------:R-:W-:Y:S05]  /*2640*/  MUFU.TANH R49, R49 ;  /* 0x0000003100317308 */ /* 0x000fea0000002400 */
[----:B------:R-:W-:Y:S01]  /*2650*/  FMUL.FTZ R36, R26, c[0x0][0x2ec] ;  /* 0x0000bb001a247a20 */ /* 0x000fe20000410000 */
[----:B------:R-:W-:Y:S01]  /*2660*/  HMMA.16816.F32.BF16 R80, R76, R70, R80 ;  /* 0x000000464c50723c */ /* 0x000fe20000041850 */
[----:B------:R-:W-:Y:S01]  /*2670*/  FMUL.FTZ R37, R27, c[0x0][0x2ec] ;  /* 0x0000bb001b257a20 */ /* 0x000fe20000410000 */
[----:B------:R-:W-:Y:S01]  /*2680*/  MUFU.TANH R29, R29 ;  /* 0x0000001d001d7308 */ /* 0x000fe20000002400 */
[----:B-----5:R-:W4:Y:S05]  /*2690*/  LDSM.16.M88.4 R24, [R203+0x5800] ;  /* 0x00580000cb18783b */ /* 0x020f2a0000000200 */
[----:B------:R-:W-:Y:S02]  /*26a0*/  HMMA.16816.F32.BF16 R60, R52, R50, R60 ;  /* 0x00000032343c723c */ /* 0x000fe4000004183c */
[----:B------:R-:W5:Y:S06]  /*26b0*/  MUFU.TANH R36, R36 ;  /* 0x0000002400247308 */ /* 0x000f6c0000002400 */
[----:B-1----:R-:W-:Y:S02]  /*26c0*/  HMMA.16816.F32.BF16 R64, R8, R20, R64 ;  /* 0x000000140840723c */ /* 0x002fe40000041840 */
[----:B------:R-:W1:Y:S06]  /*26d0*/  MUFU.TANH R37, R37 ;  /* 0x0000002500257308 */ /* 0x000e6c0000002400 */
[C---:B---3--:R-:W-:Y:S08]  /*26e0*/  HMMA.16816.F32.BF16 R84, R52.reuse, R16, R84 ;  /* 0x000000103454723c */ /* 0x048ff00000041854 */
[----:B------:R-:W-:Y:S01]  /*26f0*/  HMMA.16816.F32.BF16 R80, R52, R18, R80 ;  /* 0x000000123450723c */ /* 0x000fe20000041850 */
[----:B------:R-:W3:Y:S07]  /*2700*/  LDSM.16.M88.4 R16, [R199+0xb800] ;  /* 0x00b80000c710783b */ /* 0x000eee0000000200 */
[----:B------:R-:W-:Y:S01]  /*2710*/  HMMA.16816.F32.BF16 R60, R40, R74, R60 ;  /* 0x0000004a283c723c */ /* 0x000fe2000004183c */
[----:B------:R-:W-:-:S02]  /*2720*/  FMUL.FTZ R64, R64, c[0x0][0x2ec] ;  /* 0x0000bb0040407a20 */ /* 0x000fc40000410000 */
[----:B------:R-:W-:Y:S02]  /*2730*/  FMUL.FTZ R66, R66, c[0x0][0x2ec] ;  /* 0x0000bb0042427a20 */ /* 0x000fe40000410000 */
[----:B------:R-:W-:Y:S01]  /*2740*/  MUFU.TANH R167, R64 ;  /* 0x0000004000a77308 */ /* 0x000fe20000002400 */
[----:B------:R-:W-:Y:S02]  /*2750*/  FMUL.FTZ R65, R65, c[0x0][0x2ec] ;  /* 0x0000bb0041417a20 */ /* 0x000fe40000410000 */
[----:B----4-:R-:W-:Y:S01]  /*2760*/  HMMA.16816.F32.BF16 R84, R40, R24, R84 ;  /* 0x000000182854723c */ /* 0x010fe20000041854 */
[----:B------:R-:W-:-:S04]  /*2770*/  FMUL.FTZ R67, R67, c[0x0][0x2ec] ;  /* 0x0000bb0043437a20 */ /* 0x000fc80000410000 */
[----:B------:R-:W-:Y:S03]  /*2780*/  MUFU.TANH R164, R66 ;  /* 0x0000004200a47308 */ /* 0x000fe60000002400 */
[----:B------:R-:W-:Y:S01]  /*2790*/  HMMA.16816.F32.BF16 R80, R40, R26, R80 ;  /* 0x0000001a2850723c */ /* 0x000fe20000041850 */
[----:B------:R-:W4:Y:S01]  /*27a0*/  LDSM.16.M88.4 R24, [R192+0x5800] ;  /* 0x00580000c018783b */ /* 0x000f220000000200 */
[----:B------:R-:W-:-:S04]  /*27b0*/  DEPBAR.LE SB0, 0x0 ;  /* 0x000080000000791a */ /* 0x000fc80000000000 */
[----:B------:R-:W-:Y:S01]  /*27c0*/  MUFU.TANH R161, R65 ;  /* 0x0000004100a17308 */ /* 0x000fe20000002400 */
[----:B------:R-:W-:Y:S01]  /*27d0*/  LEA R40, R6, UR12, 0x4 ;  /* 0x0000000c06287c11 */ /* 0x000fe2000f8e20ff */
[----:B------:R-:W-:Y:S06]  /*27e0*/  HMMA.16816.F32.BF16 R60, R12, R38, R60 ;  /* 0x000000260c3c723c */ /* 0x000fec000004183c */
[----:B------:R-:W-:Y:S01]  /*27f0*/  MUFU.TANH R174, R67 ;  /* 0x0000004300ae7308 */ /* 0x000fe20000002400 */
[----:B------:R-:W-:Y:S01]  /*2800*/  LOP3.LUT R39, R100, 0xffffffe0, RZ, 0xc0, !PT ;  /* 0xffffffe064277812 */ /* 0x000fe200078ec0ff */
[----:B------:R-:W-:Y:S04]  /*2810*/  HMMA.16816.F32.BF16 R32, R8, R56, R32 ;  /* 0x000000380820723c */ /* 0x000fe80000041820 */
[----:B------:R-:W-:-:S04]  /*2820*/  IMAD.IADD R0, R4, 0x1, -R39 ;  /* 0x0000000104007824 */ /* 0x000fc800078e0a27 */
[----:B---3--:R-:W-:Y:S01]  /*2830*/  HMMA.16816.F32.BF16 R84, R12, R16, R84 ;  /* 0x000000100c54723c */ /* 0x008fe20000041854 */
[----:B------:R-:W-:-:S04]  /*2840*/  SHF.R.S32.HI R209, RZ, 0x1f, R0 ;  /* 0x0000001fffd17819 */ /* 0x000fc80000011400 */
[----:B------:R-:W-:Y:S01]  /*2850*/  LEA.HI R209, R209, R0, RZ, 0x2 ;  /* 0x00000000d1d17211 */ /* 0x000fe200078f10ff */
[----:B------:R-:W-:Y:S02]  /*2860*/  IMAD.U32 R0, RZ, RZ, UR13 ;  /* 0x0000000dff007e24 */ /* 0x000fe4000f8e00ff */
[----:B------:R-:W-:Y:S01]  /*2870*/  HMMA.16816.F32.BF16 R44, R8, R58, R44 ;  /* 0x0000003a082c723c */ /* 0x000fe2000004182c */
[----:B------:R-:W-:-:S04]  /*2880*/  SHF.R.S32.HI R209, RZ, 0x2, R209 ;  /* 0x00000002ffd17819 */ /* 0x000fc800000114d1 */
[----:B------:R-:W-:-:S03]  /*2890*/  IADD3 R39, R40, 0x1, R209 ;  /* 0x0000000128277810 */ /* 0x000fc60007ffe0d1 */
[----:B------:R-:W-:Y:S01]  /*28a0*/  HMMA.16816.F32.BF16 R80, R12, R18, R80 ;  /* 0x000000120c50723c */ /* 0x000fe20000041850 */
[----:B------:R-:W-:Y:S01]  /*28b0*/  IADD3 R4, R0, -UR15, R39 ;  /* 0x8000000f00047c10 */ /* 0x000fe2000fffe027 */
[----:B------:R-:W-:Y:S02]  /*28c0*/  IMAD.IADD R0, R101, 0x1, R2 ;  /* 0x0000000165007824 */ /* 0x000fe400078e0202 */
[----:B------:R-:W-:Y:S01]  /*28d0*/  FMUL.FTZ R32, R32, c[0x0][0x2ec] ;  /* 0x0000bb0020207a20 */ /* 0x000fe20000410000 */
[----:B------:R-:W-:Y:S01]  /*28e0*/  IADD3 R4, R4, c[0x0][0x2e8], RZ ;  /* 0x0000ba0004047a10 */ /* 0x000fe20007ffe0ff */
[----:B------:R-:W-:Y:S02]  /*28f0*/  FMUL.FTZ R34, R34, c[0x0][0x2ec] ;  /* 0x0000bb0022227a20 */ /* 0x000fe40000410000 */
[----:B------:R-:W-:Y:S01]  /*2900*/  HMMA.16816.F32.BF16 R60, R8, R22, R60 ;  /* 0x00000016083c723c */ /* 0x000fe2000004183c */
[C---:B------:R-:W-:Y:S01]  /*2910*/  IADD3 R2, R4.reuse, 0x8, RZ ;  /* 0x0000000804027810 */ /* 0x040fe20007ffe0ff */
[----:B------:R-:W3:Y:S01]  /*2920*/  MUFU.TANH R32, R32 ;  /* 0x0000002000207308 */ /* 0x000ee20000002400 */
[----:B------:R-:W-:Y:S01]  /*2930*/  IMNMX R133, R4, UR13, PT ;  /* 0x0000000d04857c17 */ /* 0x000fe2000b800200 */
[----:B------:R-:W-:Y:S01]  /*2940*/  FMUL.FTZ R33, R33, c[0x0][0x2ec] ;  /* 0x0000bb0021217a20 */ /* 0x000fe20000410000 */
[----:B------:R-:W-:Y:S01]  /*2950*/  IMNMX R2, R2, UR13, PT ;  /* 0x0000000d02027c17 */ /* 0x000fe2000b800200 */
[----:B------:R-:W-:-:S02]  /*2960*/  FMUL.FTZ R35, R35, c[0x0][0x2ec] ;  /* 0x0000bb0023237a20 */ /* 0x000fc40000410000 */
[----:B------:R-:W-:Y:S01]  /*2970*/  IMAD.U32 R23, RZ, RZ, UR18 ;  /* 0x00000012ff177e24 */ /* 0x000fe2000f8e00ff */
[C---:B----4-:R-:W-:Y:S01]  /*2980*/  HMMA.16816.F32.BF16 R84, R8.reuse, R24, R84 ;  /* 0x000000180854723c */ /* 0x050fe20000041854 */
[----:B------:R-:W-:Y:S01]  /*2990*/  FMUL.FTZ R21, R45, c[0x0][0x2ec] ;  /* 0x0000bb002d157a20 */ /* 0x000fe20000410000 */
[----:B------:R-:W4:Y:S01]  /*29a0*/  MUFU.TANH R34, R34 ;  /* 0x0000002200227308 */ /* 0x000f220000002400 */
[----:B------:R-:W-:Y:S02]  /*29b0*/  IMAD R22, R23, 0x40, R134 ;  /* 0x0000004017167824 */ /* 0x000fe400078e0286 */
[----:B------:R-:W-:Y:S02]  /*29c0*/  FMUL.FTZ R38, R46, c[0x0][0x2ec] ;  /* 0x0000bb002e267a20 */ /* 0x000fe40000410000 */
[----:B------:R-:W-:Y:S01]  /*29d0*/  FMUL.FTZ R47, R47, c[0x0][0x2ec] ;  /* 0x0000bb002f2f7a20 */ /* 0x000fe20000410000 */
[C---:B------:R-:W-:Y:S01]  /*29e0*/  IADD3 R16, R22.reuse, 0x1, RZ ;  /* 0x0000000116107810 */ /* 0x040fe20007ffe0ff */
[----:B------:R-:W-:Y:S01]  /*29f0*/  HMMA.16816.F32.BF16 R24, R8, R26, R80 ;  /* 0x0000001a0818723c */ /* 0x000fe20000041850 */
[----:B------:R-:W-:Y:S01]  /*2a00*/  IADD3 R4, R22, 0x8, RZ ;  /* 0x0000000816047810 */ /* 0x000fe20007ffe0ff */
[----:B------:R-:W-:Y:S01]  /*2a10*/  MUFU.TANH R21, R21 ;  /* 0x0000001500157308 */ /* 0x000fe20000002400 */
[-C--:B------:R-:W-:Y:S01]  /*2a20*/  ISETP.GE.AND P6, PT, R16, R133.reuse, PT ;  /* 0x000000851000720c */ /* 0x080fe20003fc6270 */
[----:B------:R-:W-:Y:S01]  /*2a30*/  FMUL.FTZ R20, R44, c[0x0][0x2ec] ;  /* 0x0000bb002c147a20 */ /* 0x000fe20000410000 */
[-C--:B------:R-:W-:Y:S01]  /*2a40*/  ISETP.GE.AND P4, PT, R4, R133.reuse, PT ;  /* 0x000000850400720c */ /* 0x080fe20003f86270 */
[----:B------:R-:W-:Y:S01]  /*2a50*/  FMUL.FTZ R60, R60, c[0x0][0x2ec] ;  /* 0x0000bb003c3c7a20 */ /* 0x000fe20000410000 */
[-C--:B------:R-:W-:Y:S01]  /*2a60*/  ISETP.GE.AND P1, PT, R4, R2.reuse, PT ;  /* 0x000000020400720c */ /* 0x080fe20003f26270 */
[----:B------:R-:W-:Y:S01]  /*2a70*/  FMUL.FTZ R63, R63, c[0x0][0x2ec] ;  /* 0x0000bb003f3f7a20 */ /* 0x000fe20000410000 */
[----:B------:R-:W-:Y:S01]  /*2a80*/  IADD3 R4, R22, 0x10, RZ ;  /* 0x0000001016047810 */ /* 0x000fe20007ffe0ff */
[----:B------:R-:W1:Y:S01]  /*2a90*/  MUFU.TANH R38, R38 ;  /* 0x0000002600267308 */ /* 0x000e620000002400 */
[----:B--2---:R-:W-:Y:S01]  /*2aa0*/  FSEL R23, R48, -INF , !P6 ;  /* 0xff80000030177808 */ /* 0x004fe20007000000 */
[----:B------:R-:W-:Y:S01]  /*2ab0*/  FMUL.FTZ R61, R61, c[0x0][0x2ec] ;  /* 0x0000bb003d3d7a20 */ /* 0x000fe20000410000 */
[-C--:B------:R-:W-:Y:S01]  /*2ac0*/  ISETP.GE.AND P3, PT, R16, R2.reuse, PT ;  /* 0x000000021000720c */ /* 0x080fe20003f66270 */
[----:B------:R-:W-:Y:S01]  /*2ad0*/  FMUL.FTZ R62, R62, c[0x0][0x2ec] ;  /* 0x0000bb003e3e7a20 */ /* 0x000fe20000410000 */
[CC--:B------:R-:W-:Y:S01]  /*2ae0*/  ISETP.GE.AND P2, PT, R4.reuse, R133.reuse, PT ;  /* 0x000000850400720c */ /* 0x0c0fe20003f46270 */
[----:B------:R-:W-:Y:S01]  /*2af0*/  FMUL.FTZ R87, R87, c[0x0][0x2ec] ;  /* 0x0000bb0057577a20 */ /* 0x000fe20000410000 */
[-C--:B------:R-:W-:Y:S01]  /*2b00*/  ISETP.GE.AND P6, PT, R4, R2.reuse, PT ;  /* 0x000000020400720c */ /* 0x080fe20003fc6270 */
[----:B------:R-:W2:Y:S01]  /*2b10*/  MUFU.TANH R6, R47 ;  /* 0x0000002f00067308 */ /* 0x000ea20000002400 */
[----:B------:R-:W-:Y:S01]  /*2b20*/  IADD3 R16, R22, 0x9, RZ ;  /* 0x0000000916107810 */ /* 0x000fe20007ffe0ff */
[----:B------:R-:W-:Y:S01]  /*2b30*/  FMUL.FTZ R84, R84, c[0x0][0x2ec] ;  /* 0x0000bb0054547a20 */ /* 0x000fe20000410000 */
[----:B------:R-:W-:Y:S01]  /*2b40*/  IADD3 R4, R22, 0x11, RZ ;  /* 0x0000001116047810 */ /* 0x000fe20007ffe0ff */
[----:B------:R-:W-:Y:S01]  /*2b50*/  FMUL.FTZ R85, R85, c[0x0][0x2ec] ;  /* 0x0000bb0055557a20 */ /* 0x000fe20000410000 */
[----:B------:R-:W-:Y:S01]  /*2b60*/  FSEL R30, R30, -INF , !P3 ;  /* 0xff8000001e1e7808 */ /* 0x000fe20005800000 */
[----:B------:R-:W-:Y:S01]  /*2b70*/  FMUL.FTZ R86, R86, c[0x0][0x2ec] ;  /* 0x0000bb0056567a20 */ /* 0x000fe20000410000 */
[----:B------:R-:W-:Y:S01]  /*2b80*/  FSEL R31, R31, -INF , !P4 ;  /* 0xff8000001f1f7808 */ /* 0x000fe20006000000 */
[----:B------:R-:W1:Y:S01]  /*2b90*/  MUFU.TANH R159, R60 ;  /* 0x0000003c009f7308 */ /* 0x000e620000002400 */
[-C--:B------:R-:W-:Y:S01]  /*2ba0*/  ISETP.GE.AND P0, PT, R16, R133.reuse, PT ;  /* 0x000000851000720c */ /* 0x080fe20003f06270 */
[----:B------:R-:W-:Y:S01]  /*2bb0*/  FMUL.FTZ R24, R24, c[0x0][0x2ec] ;  /* 0x0000bb0018187a20 */ /* 0x000fe20000410000 */
[C---:B------:R-:W-:Y:S01]  /*2bc0*/  ISETP.GE.AND P3, PT, R4.reuse, R133, PT ;  /* 0x000000850400720c */ /* 0x040fe20003f66270 */
[----:B------:R-:W-:Y:S01]  /*2bd0*/  FMUL.FTZ R25, R25, c[0x0][0x2ec] ;  /* 0x0000bb0019197a20 */ /* 0x000fe20000410000 */
[-C--:B------:R-:W-:Y:S01]  /*2be0*/  ISETP.GE.AND P4, PT, R4, R2.reuse, PT ;  /* 0x000000020400720c */ /* 0x080fe20003f86270 */
[----:B------:R-:W-:Y:S01]  /*2bf0*/  FMUL.FTZ R26, R26, c[0x0][0x2ec] ;  /* 0x0000bb001a1a7a20 */ /* 0x000fe20000410000 */
[----:B------:R-:W-:Y:S01]  /*2c00*/  IADD3 R4, R22, 0x18, RZ ;  /* 0x0000001816047810 */ /* 0x000fe20007ffe0ff */
[----:B------:R-:W2:Y:S01]  /*2c10*/  MUFU.TANH R33, R33 ;  /* 0x0000002100217308 */ /* 0x000ea20000002400 */
[----:B------:R-:W-:Y:S01]  /*2c20*/  ISETP.GE.AND P5, PT, R16, R2, PT ;  /* 0x000000021000720c */ /* 0x000fe20003fa6270 */
[----:B------:R-:W-:Y:S01]  /*2c30*/  FMUL.FTZ R27, R27, c[0x0][0x2ec] ;  /* 0x0000bb001b1b7a20 */ /* 0x000fe20000410000 */
[----:B------:R-:W-:-:S02]  /*2c40*/  IADD3 R12, R22, 0x19, RZ ;  /* 0x00000019160c7810 */ /* 0x000fc40007ffe0ff */
[----:B-----5:R-:W-:Y:S02]  /*2c50*/  FSEL R36, R36, -INF , !P1 ;  /* 0xff80000024247808 */ /* 0x020fe40004800000 */
[----:B------:R-:W-:Y:S01]  /*2c60*/  FSEL R49, R49, -INF , !P0 ;  /* 0xff80000031317808 */ /* 0x000fe20004000000 */
[----:B------:R-:W5:Y:S01]  /*2c70*/  MUFU.TANH R35, R35 ;  /* 0x0000002300237308 */ /* 0x000f620000002400 */
[CC--:B------:R-:W-:Y:S02]  /*2c80*/  ISETP.GE.AND P1, PT, R4.reuse, R133.reuse, PT ;  /* 0x000000850400720c */ /* 0x0c0fe40003f26270 */
[----:B------:R-:W-:Y:S02]  /*2c90*/  ISETP.GE.AND P0, PT, R4, R2, PT ;  /* 0x000000020400720c */ /* 0x000fe40003f06270 */
[----:B-1----:R-:W-:Y:S02]  /*2ca0*/  FSEL R4, R37, -INF , !P5 ;  /* 0xff80000025047808 */ /* 0x002fe40006800000 */
[----:B---3--:R-:W-:Y:S01]  /*2cb0*/  FSEL R17, R32, -INF , !P2 ;  /* 0xff80000020117808 */ /* 0x008fe20005000000 */
[----:B------:R-:W1:Y:S01]  /*2cc0*/  MUFU.TANH R142, R87 ;  /* 0x00000057008e7308 */ /* 0x000e620000002400 */
[----:B------:R-:W-:-:S02]  /*2cd0*/  ISETP.GE.AND P5, PT, R12, R133, PT ;  /* 0x000000850c00720c */ /* 0x000fc40003fa6270 */
[----:B------:R-:W-:Y:S02]  /*2ce0*/  ISETP.GE.AND P2, PT, R12, R2, PT ;  /* 0x000000020c00720c */ /* 0x000fe40003f46270 */
[----:B------:R-:W-:Y:S02]  /*2cf0*/  IADD3 R12, R22, 0x20, RZ ;  /* 0x00000020160c7810 */ /* 0x000fe40007ffe0ff */
[----:B----4-:R-:W-:Y:S01]  /*2d00*/  FSEL R14, R34, -INF , !P6 ;  /* 0xff800000220e7808 */ /* 0x010fe20007000000 */
[----:B------:R-:W3:Y:S01]  /*2d10*/  MUFU.TANH R20, R20 ;  /* 0x0000001400147308 */ /* 0x000ee20000002400 */
[----:B------:R-:W-:Y:S02]  /*2d20*/  IADD3 R8, R22, 0x28, RZ ;  /* 0x0000002816087810 */ /* 0x000fe40007ffe0ff */
[----:B------:R-:W-:Y:S02]  /*2d30*/  ISETP.GE.AND P6, PT, R12, R133, PT ;  /* 0x000000850c00720c */ /* 0x000fe40003fc6270 */
[----:B------:R-:W-:-:S02]  /*2d40*/  IADD3 R11, R22, 0x29, RZ ;  /* 0x00000029160b7810 */ /* 0x000fc40007ffe0ff */
[----:B------:R-:W-:Y:S01]  /*2d50*/  FSEL R10, R38, -INF , !P0 ;  /* 0xff800000260a7808 */ /* 0x000fe20004000000 */
[----:B------:R-:W4:Y:S01]  /*2d60*/  MUFU.TANH R172, R63 ;  /* 0x0000003f00ac7308 */ /* 0x000f220000002400 */
[----:B------:R-:W-:Y:S02]  /*2d70*/  FSEL R9, R21, -INF , !P5 ;  /* 0xff80000015097808 */ /* 0x000fe40006800000 */
[C---:B------:R-:W-:Y:S02]  /*2d80*/  ISETP.GE.AND P0, PT, R8.reuse, R133, PT ;  /* 0x000000850800720c */ /* 0x040fe40003f06270 */
[----:B------:R-:W-:Y:S02]  /*2d90*/  ISETP.GE.AND P5, PT, R8, R2, PT ;  /* 0x000000020800720c */ /* 0x000fe40003fa6270 */
[----:B--2---:R-:W-:Y:S01]  /*2da0*/  FSEL R8, R6, -INF , !P2 ;  /* 0xff80000006087808 */ /* 0x004fe20005000000 */
[----:B------:R-:W2:Y:S01]  /*2db0*/  MUFU.TANH R171, R84 ;  /* 0x0000005400ab7308 */ /* 0x000ea20000002400 */
[----:B------:R-:W-:-:S02]  /*2dc0*/  FSEL R167, R167, -INF , !P6 ;  /* 0xff800000a7a77808 */ /* 0x000fc40007000000 */
[C---:B------:R-:W-:Y:S02]  /*2dd0*/  ISETP.GE.AND P2, PT, R11.reuse, R133, PT ;  /* 0x000000850b00720c */ /* 0x040fe40003f46270 */
[-C--:B------:R-:W-:Y:S02]  /*2de0*/  ISETP.GE.AND P6, PT, R11, R2.reuse, PT ;  /* 0x000000020b00720c */ /* 0x080fe40003fc6270 */
[----:B------:R-:W-:Y:S01]  /*2df0*/  IADD3 R11, R22, 0x31, RZ ;  /* 0x00000031160b7810 */ /* 0x000fe20007ffe0ff */
[----:B------:R-:W-:Y:S01]  /*2e00*/  MUFU.TANH R165, R61 ;  /* 0x0000003d00a57308 */ /* 0x000fe20000002400 */
[----:B------:R-:W-:Y:S02]  /*2e10*/  FSEL R159, R159, -INF , !P0 ;  /* 0xff8000009f9f7808 */ /* 0x000fe40004000000 */
[----:B------:R-:W-:Y:S02]  /*2e20*/  FSEL R15, R33, -INF , !P3 ;  /* 0xff800000210f7808 */ /* 0x000fe40005800000 */
[----:B------:R-:W-:-:S02]  /*2e30*/  ISETP.GE.AND P0, PT, R11, R2, PT ;  /* 0x000000020b00720c */ /* 0x000fc40003f06270 */
[----:B------:R-:W-:Y:S01]  /*2e40*/  IADD3 R16, R22, 0x21, RZ ;  /* 0x0000002116107810 */ /* 0x000fe20007ffe0ff */
[----:B------:R-:W2:Y:S01]  /*2e50*/  MUFU.TANH R166, R62 ;  /* 0x0000003e00a67308 */ /* 0x000ea20000002400 */
[----:B------:R-:W-:Y:S02]  /*2e60*/  ISETP.GE.AND P3, PT, R12, R2, PT ;  /* 0x000000020c00720c */ /* 0x000fe40003f66270 */
[----:B------:R-:W-:Y:S02]  /*2e70*/  IADD3 R6, R22, 0x30, RZ ;  /* 0x0000003016067810 */ /* 0x000fe40007ffe0ff */
[----:B-----5:R-:W-:Y:S02]  /*2e80*/  FSEL R12, R35, -INF , !P4 ;  /* 0xff800000230c7808 */ /* 0x020fe40006000000 */
[----:B-1----:R-:W-:Y:S01]  /*2e90*/  FSEL R142, R142, -INF , !P0 ;  /* 0xff8000008e8e7808 */ /* 0x002fe20004000000 */
[----:B------:R-:W-:Y:S01]  /*2ea0*/  MUFU.TANH R169, R85 ;  /* 0x0000005500a97308 */ /* 0x000fe20000002400 */
[----:B------:R-:W-:-:S02]  /*2eb0*/  ISETP.GE.AND P4, PT, R16, R133, PT ;  /* 0x000000851000720c */ /* 0x000fc40003f86270 */
[----:B---3--:R-:W-:Y:S02]  /*2ec0*/  FSEL R13, R20, -INF , !P1 ;  /* 0xff800000140d7808 */ /* 0x008fe40004800000 */
[----:B------:R-:W-:Y:S02]  /*2ed0*/  FSEL R164, R164, -INF , !P3 ;  /* 0xff800000a4a47808 */ /* 0x000fe40005800000 */
[----:B------:R-:W-:Y:S01]  /*2ee0*/  PLOP3.LUT P0, PT, PT, PT, UP0, 0x80, 0x0 ;  /* 0x000000000000781c */ /* 0x000fe20003f0f008 */
[----:B------:R-:W1:Y:S01]  /*2ef0*/  MUFU.TANH R168, R86 ;  /* 0x0000005600a87308 */ /* 0x000e620000002400 */
[----:B------:R-:W-:Y:S02]  /*2f00*/  ISETP.GE.AND P1, PT, R16, R2, PT ;  /* 0x000000021000720c */ /* 0x000fe40003f26270 */
[----:B------:R-:W-:Y:S02]  /*2f10*/  ISETP.GE.AND P3, PT, R6, R133, PT ;  /* 0x000000850600720c */ /* 0x000fe40003f66270 */
[----:B------:R-:W-:-:S02]  /*2f20*/  FSEL R161, R161, -INF , !P4 ;  /* 0xff800000a1a17808 */ /* 0x000fc40006000000 */
[----:B------:R-:W-:Y:S01]  /*2f30*/  ISETP.GE.AND P4, PT, R6, R2, PT ;  /* 0x000000020600720c */ /* 0x000fe20003f86270 */
[----:B------:R-:W3:Y:S01]  /*2f40*/  MUFU.TANH R143, R24 ;  /* 0x00000018008f7308 */ /* 0x000ee20000002400 */
[----:B------:R-:W-:Y:S02]  /*2f50*/  FSEL R174, R174, -INF , !P1 ;  /* 0xff800000aeae7808 */ /* 0x000fe40004800000 */
[----:B----4-:R-:W-:Y:S02]  /*2f60*/  FSEL R172, R172, -INF , !P6 ;  /* 0xff800000acac7808 */ /* 0x010fe40007000000 */
[----:B--2---:R-:W-:Y:S02]  /*2f70*/  FSEL R171, R171, -INF , !P3 ;  /* 0xff800000abab7808 */ /* 0x004fe40005800000 */
[----:B------:R-:W-:Y:S01]  /*2f80*/  IADD3 R6, R22, 0x38, RZ ;  /* 0x0000003816067810 */ /* 0x000fe20007ffe0ff */
[----:B------:R-:W-:Y:S01]  /*2f90*/  MUFU.TANH R141, R25 ;  /* 0x00000019008d7308 */ /* 0x000fe20000002400 */
[----:B------:R-:W-:-:S02]  /*2fa0*/  ISETP.GE.AND P1, PT, R11, R133, PT ;  /* 0x000000850b00720c */ /* 0x000fc40003f26270 */
[C---:B------:R-:W-:Y:S02]  /*2fb0*/  ISETP.GE.AND P6, PT, R22.reuse, R133, PT ;  /* 0x000000851600720c */ /* 0x040fe40003fc6270 */
[C---:B------:R-:W-:Y:S02]  /*2fc0*/  ISETP.GE.AND P3, PT, R22.reuse, R2, PT ;  /* 0x000000021600720c */ /* 0x040fe40003f66270 */
[----:B------:R-:W-:Y:S01]  /*2fd0*/  IADD3 R22, R22, 0x39, RZ ;  /* 0x0000003916167810 */ /* 0x000fe20007ffe0ff */
[----:B------:R-:W2:Y:S01]  /*2fe0*/  MUFU.TANH R140, R26 ;  /* 0x0000001a008c7308 */ /* 0x000ea20000002400 */
[----:B------:R-:W-:Y:S02]  /*2ff0*/  FSEL R166, R166, -INF , !P5 ;  /* 0xff800000a6a67808 */ /* 0x000fe40006800000 */
[----:B------:R-:W-:Y:S02]  /*3000*/  FSEL R165, R165, -INF , !P2 ;  /* 0xff800000a5a57808 */ /* 0x000fe40005000000 */
[----:B-1----:R-:W-:-:S02]  /*3010*/  FSEL R168, R168, -INF , !P4 ;  /* 0xff800000a8a87808 */ /* 0x002fc40006000000 */
[----:B------:R-:W-:Y:S01]  /*3020*/  FSEL R169, R169, -INF , !P1 ;  /* 0xff800000a9a97808 */ /* 0x000fe20004800000 */
[----:B------:R-:W1:Y:S01]  /*3030*/  MUFU.TANH R162, R27 ;  /* 0x0000001b00a27308 */ /* 0x000e620000002400 */
[----:B------:R-:W-:Y:S01]  /*3040*/  BAR.SYNC.DEFER_BLOCKING 0x0 ;  /* 0x0000000000007b1d */ /* 0x000fe20000010000 */
[CC--:B------:R-:W-:Y:S02]  /*3050*/  ISETP.GE.AND P5, PT, R6.reuse, R133.reuse, PT ;  /* 0x000000850600720c */ /* 0x0c0fe40003fa6270 */
[-C--:B------:R-:W-:Y:S02]  /*3060*/  ISETP.GE.AND P2, PT, R6, R2.reuse, PT ;  /* 0x000000020600720c */ /* 0x080fe40003f46270 */
[C---:B------:R-:W-:Y:S02]  /*3070*/  ISETP.GE.AND P4, PT, R22.reuse, R133, PT ;  /* 0x000000851600720c */ /* 0x040fe40003f86270 */
[----:B------:R-:W-:Y:S02]  /*3080*/  ISETP.GE.AND P1, PT, R22, R2, PT ;  /* 0x000000021600720c */ /* 0x000fe40003f26270 */
[----:B---3--:R-:W-:-:S02]  /*3090*/  FSEL R143, R143, -INF , !P5 ;  /* 0xff8000008f8f7808 */ /* 0x008fc40006800000 */
[----:B--2---:R-:W-:Y:S02]  /*30a0*/  FSEL R140, R140, -INF , !P2 ;  /* 0xff8000008c8c7808 */ /* 0x004fe40005000000 */
[----:B------:R-:W-:Y:S02]  /*30b0*/  FSEL R28, R28, -INF , !P6 ;  /* 0xff8000001c1c7808 */ /* 0x000fe40007000000 */
[----:B------:R-:W-:Y:S02]  /*30c0*/  FSEL R29, R29, -INF , !P3 ;  /* 0xff8000001d1d7808 */ /* 0x000fe40005800000 */
[----:B------:R-:W-:Y:S02]  /*30d0*/  FSEL R141, R141, -INF , !P4 ;  /* 0xff8000008d8d7808 */ /* 0x000fe40006000000 */
[----:B-1----:R-:W-:Y:S01]  /*30e0*/  FSEL R162, R162, -INF , !P1 ;  /* 0xff800000a2a27808 */ /* 0x002fe20004800000 */
[----:B------:R-:W-:Y:S05]  /*30f0*/  @!P0 BRA `(.L_x_367) ;  /* 0x0000020000008947 */ /* 0x000fea0003800000 */
[----:B------:R-:W-:-:S04]  /*3100*/  UIADD3 UR12, UR8, -0x2, URZ ;  /* 0xfffffffe080c7890 */ /* 0x000fc8000fffe03f */
[----:B------:R-:W-:Y:S02]  /*3110*/  USHF.R.S32.HI UR11, URZ, 0x1f, UR12 ;  /* 0x0000001f3f0b7899 */ /* 0x000fe4000801140c */
[----:B------:R-:W-:Y:S01]  /*3120*/  UIMAD UR20, UR20, UR12, URZ ;  /* 0x0000000c141472a4 */ /* 0x000fe2000f8e023f */
[----:B------:R-:W-:Y:S01]  /*3130*/  IMAD.WIDE.U32 R18, R3, UR12, R214 ;  /* 0x0000000c03127c25 */ /* 0x000fe2000f8e00d6 */
[----:B------:R-:W-:Y:S02]  /*3140*/  USHF.L.U32 UR12, UR6, 0x5, URZ ;  /* 0x00000005060c7899 */ /* 0x000fe4000800063f */
[----:B------:R-:W-:Y:S02]  /*3150*/  UIMAD UR11, UR11, UR21, UR20 ;  /* 0x000000150b0b72a4 */ /* 0x000fe4000f8e0214 */
[----:B------:R-:W-:Y:S01]  /*3160*/  LEA R24, P2, R18, c[0x0][0x168], 0x1 ;  /* 0x00005a0012187a11 */ /* 0x000fe200078408ff */
[----:B------:R-:W-:-:S03]  /*3170*/  USHF.L.U64.HI UR6, UR6, 0x5, UR7 ;  /* 0x0000000506067899 */ /* 0x000fc60008010207 */
[----:B------:R-:W-:Y:S02]  /*3180*/  IADD3 R3, R19, UR11, RZ ;  /* 0x0000000b13037c10 */ /* 0x000fe4000fffe0ff */
        /* <DEDUP_REMOVED lines=8> */
[----:B------:R-:W-:-:S02]  /*3210*/  IADD3 R18, P1, R26, UR12, RZ ;  /* 0x0000000c1a127c10 */ /* 0x000fc4000ff3e0ff */
        /* <DEDUP_REMOVED lines=14> */
.L_x_367:
[----:B------:R-:W-:Y:S02]  /*3300*/  FMNMX.FTZ R16, R28, R23, !PT ;  /* 0x000000171c107209 */ /* 0x000fe40007810000 */
[----:B-1----:R-:W-:-:S02]  /*3310*/  FMNMX.FTZ R19, R29, R30, !PT ;  /* 0x0000001e1d137209 */ /* 0x002fc40007810000 */
        /* <DEDUP_REMOVED lines=72> */
[----:B------:R-:W4:Y:S01]  /*37a0*/  LDSM.16.MT88.4 R4, [R196+0x10000] ;  /* 0x01000000c404783b */ /* 0x000f220000004200 */
[--C-:B------:R-:W-:Y:S02]  /*37b0*/  FFMA.FTZ R135, R9, c[0x0][0x23c], -R170.reuse ;  /* 0x00008f0009877a23 */ /* 0x100fe400000108aa */
[--C-:B------:R-:W-:Y:S01]  /*37c0*/  FFMA.FTZ R145, R10, c[0x0][0x23c], -R163.reuse ;  /* 0x00008f000a917a23 */ /* 0x100fe200000108a3 */
[----:B------:R-:W-:Y:S01]  /*37d0*/  LDSM.16.MT88.4 R16, [R197+0xe800] ;  /* 0x00e80000c510783b */ /* 0x000fe20000004200 */
[----:B------:R-:W-:Y:S01]  /*37e0*/  FFMA.FTZ R0, R8, c[0x0][0x23c], -R163 ;  /* 0x00008f0008007a23 */ /* 0x000fe200000108a3 */
[----:B------:R-:W-:Y:S01]  /*37f0*/  MUFU.EX2 R151, R151 ;  /* 0x0000009700977308 */ /* 0x000fe20000000800 */
[--C-:B------:R-:W-:Y:S01]  /*3800*/  FFMA.FTZ R147, R15, c[0x0][0x23c], -R170.reuse ;  /* 0x00008f000f937a23 */ /* 0x100fe200000108aa */
[----:B------:R-:W5:Y:S01]  /*3810*/  LDSM.16.MT88.4 R8, [R200+0xe800] ;  /* 0x00e80000c808783b */ /* 0x000f620000004200 */
[----:B------:R-:W-:-:S02]  /*3820*/  FFMA.FTZ R146, R13, c[0x0][0x23c], -R170 ;  /* 0x00008f000d927a23 */ /* 0x000fc400000108aa */
[--C-:B------:R-:W-:Y:S01]  /*3830*/  FFMA.FTZ R149, R14, c[0x0][0x23c], -R163.reuse ;  /* 0x00008f000e957a23 */ /* 0x100fe200000108a3 */
[----:B------:R-:W-:Y:S01]  /*3840*/  LDSM.16.MT88.4 R28, [R196+0xc800] ;  /* 0x00c80000c41c783b */ /* 0x000fe20000004200 */
[----:B------:R-:W-:Y:S01]  /*3850*/  FFMA.FTZ R144, R12, c[0x0][0x23c], -R163 ;  /* 0x00008f000c907a23 */ /* 0x000fe200000108a3 */
[----:B------:R-:W3:Y:S01]  /*3860*/  MUFU.EX2 R148, R148 ;  /* 0x0000009400947308 */ /* 0x000ee20000000800 */
[----:B--2---:R-:W-:Y:S01]  /*3870*/  F2FP.BF16.PACK_AB R96, R153, R154 ;  /* 0x0000009a9960723e */ /* 0x004fe200000010ff */
[----:B------:R-:W2:Y:S01]  /*3880*/  LDSM.16.MT88.4 R12, [R196+0xe800] ;  /* 0x00e80000c40c783b */ /* 0x000ea20000004200 */
        /* <DEDUP_REMOVED lines=8> */
[----:B------:R-:W1:Y:S01]  /*3910*/  MUFU.EX2 R156, R156 ;  /* 0x0000009c009c7308 */ /* 0x000e620000000800 */
        /* <DEDUP_REMOVED lines=30> */
[----:B------:R-:W3:Y:S06]  /*3b00*/  MUFU.EX2 R144, R144 ;  /* 0x0000009000907308 */ /* 0x000eec0000000800 */
        /* <DEDUP_REMOVED lines=35> */
[----:B------:R-:W2:Y:S06]  /*3d40*/  MUFU.EX2 R221, R221 ;  /* 0x000000dd00dd7308 */ /* 0x000eac0000000800 */
[C---:B----4-:R-:W-:Y:S07]  /*3d50*/  HMMA.16816.F32.BF16 R92, R96.reuse, R4, RZ ;  /* 0x00000004605c723c */ /* 0x050fee00000418ff */
[----:B-1----:R-:W-:Y:S01]  /*3d60*/  F2FP.BF16.PACK_AB R4, R147, R152 ;  /* 0x000000989304723e */ /* 0x002fe200000010ff */
[----:B------:R-:W-:Y:S01]  /*3d70*/  HMMA.16816.F32.BF16 R96, R96, R6, RZ ;  /* 0x000000066060723c */ /* 0x000fe200000418ff */
[----:B---3--:R-:W-:Y:S01]  /*3d80*/  F2FP.BF16.PACK_AB R5, R144, R149 ;  /* 0x000000959005723e */ /* 0x008fe200000010ff */
        /* <DEDUP_REMOVED lines=9> */
[----:B-----5:R-:W-:Y:S01]  /*3e20*/  HMMA.16816.F32.BF16 R36, R4, R8, R36 ;  /* 0x000000080424723c */ /* 0x020fe20000041824 */
        /* <DEDUP_REMOVED lines=131> */
[----:B------:R-:W-:-:S02]  /*4660*/  USHF.L.U32 UR11, UR4, 0x5, URZ ;  /* 0x00000005040b7899 */ /* 0x000fc4000800063f */
[----:B------:R-:W-:Y:S01]  /*4670*/  UIADD3 UR6, UR21, UR6, URZ ;  /* 0x0000000615067290 */ /* 0x000fe2000fffe03f */
[----:B------:R-:W-:Y:S01]  /*4680*/  IMAD.U32 R6, RZ, RZ, UR20 ;  /* 0x00000014ff067e24 */ /* 0x000fe2000f8e00ff */
[----:B------:R-:W-:Y:S01]  /*4690*/  UISETP.NE.AND UP0, UPT, UR8, 0x2, UPT ;  /* 0x000000020800788c */ /* 0x000fe2000bf05270 */
[----:B------:R-:W-:-:S03]  /*46a0*/  IMAD.U32 R7, RZ, RZ, UR21 ;  /* 0x00000015ff077e24 */ /* 0x000fc6000f8e00ff */
[----:B------:R-:W-:Y:S01]  /*46b0*/  IMAD.U32 R5, RZ, RZ, UR6 ;  /* 0x00000006ff057e24 */ /* 0x000fe2000f8e00ff */
[----:B------:R-:W-:Y:S01]  /*46c0*/  BAR.SYNC.DEFER_BLOCKING 0x0 ;  /* 0x0000000000007b1d */ /* 0x000fe20000010000 */
[----:B------:R-:W-:Y:S01]  /*46d0*/  LEA R0, P0, R6, R232, 0x6 ;  /* 0x000000e806007211 */ /* 0x000fe200078030ff */
[----:B------:R-:W-:-:S03]  /*46e0*/  USHF.L.U64.HI UR6, UR4, 0x5, UR5 ;  /* 0x0000000504067899 */ /* 0x000fc60008010205 */
[----:B------:R-:W-:Y:S02]  /*46f0*/  LEA R4, P1, R0, c[0x0][0x170], 0x1 ;  /* 0x00005c0000047a11 */ /* 0x000fe400078208ff */
[----:B------:R-:W-:Y:S02]  /*4700*/  LEA.HI.X R5, R6, R213, R5, 0x6, P0 ;  /* 0x000000d506057211 */ /* 0x000fe400000f3405 */
[----:B------:R-:W-:Y:S02]  /*4710*/  IADD3 R6, P0, R4, UR11, RZ ;  /* 0x0000000b04067c10 */ /* 0x000fe4000ff1e0ff */
[----:B------:R-:W-:Y:S02]  /*4720*/  LEA.HI.X R5, R0, c[0x0][0x174], R5, 0x1, P1 ;  /* 0x00005d0000057a11 */ /* 0x000fe400008f0c05 */
[----:B------:R-:W-:Y:S02]  /*4730*/  IADD3 R10, P1, R6, UR11, RZ ;  /* 0x0000000b060a7c10 */ /* 0x000fe4000ff3e0ff */
[----:B------:R-:W-:-:S02]  /*4740*/  IADD3.X R7, R5, UR6, RZ, P0, !PT ;  /* 0x0000000605077c10 */ /* 0x000fc400087fe4ff */
[----:B------:R-:W-:Y:S02]  /*4750*/  IADD3 R8, P0, R10, UR11, RZ ;  /* 0x0000000b0a087c10 */ /* 0x000fe4000ff1e0ff */
[----:B------:R-:W-:-:S04]  /*4760*/  IADD3.X R11, R7, UR6, RZ, P1, !PT ;  /* 0x00000006070b7c10 */ /* 0x000fc80008ffe4ff */
[----:B------:R-:W-:Y:S01]  /*4770*/  IADD3.X R9, R11, UR6, RZ, P0, !PT ;  /* 0x000000060b097c10 */ /* 0x000fe200087fe4ff */
        /* <DEDUP_REMOVED lines=16> */
[----:B------:R-:W1:Y:S04]  /*4880*/  LDSM.16.M88.4 R16, [R205+0x6000] ;  /* 0x00600000cd10783b */ /* 0x000e680000000200 */
[----:B------:R-:W-:Y:S04]  /*4890*/  LDSM.16.M88.4 R32, [R204] ;  /* 0x00000000cc20783b */ /* 0x000fe80000000200 */
[----:B------:R-:W-:Y:S04]  /*48a0*/  LDSM.16.M88.4 R12, [R203] ;  /* 0x00000000cb0c783b */ /* 0x000fe80000000200 */
[----:B------:R-:W3:Y:S04]  /*48b0*/  LDSM.16.M88.4 R140, [R205+0x6800] ;  /* 0x00680000cd8c783b */ /* 0x000ee80000000200 */
[----:B------:R-:W4:Y:S04]  /*48c0*/  LDSM.16.M88.4 R152, [R205+0x7000] ;  /* 0x00700000cd98783b */ /* 0x000f280000000200 */
[----:B------:R-:W5:Y:S04]  /*48d0*/  LDSM.16.M88.4 R24, [R205+0x7800] ;  /* 0x00780000cd18783b */ /* 0x000f680000000200 */
[----:B--2---:R-:W-:Y:S04]  /*48e0*/  LDSM.16.M88.4 R8, [R202] ;  /* 0x00000000ca08783b */ /* 0x004fe80000000200 */
[----:B------:R-:W2:Y:S04]  /*48f0*/  LDSM.16.M88.4 R20, [R199+0x6000] ;  /* 0x00600000c714783b */ /* 0x000ea80000000200 */
[----:B------:R-:W2:Y:S04]  /*4900*/  LDSM.16.M88.4 R148, [R195] ;  /* 0x00000000c394783b */ /* 0x000ea80000000200 */
[----:B------:R-:W2:Y:S01]  /*4910*/  LDSM.16.M88.4 R144, [R194] ;  /* 0x00000000c290783b */ /* 0x000ea20000000200 */
[C---:B-1----:R-:W-:Y:S03]  /*4920*/  HMMA.16816.F32.BF16 R4, R168.reuse, R16, RZ ;  /* 0x00000010a804723c */ /* 0x042fe600000418ff */
[----:B------:R-:W1:Y:S04]  /*4930*/  LDSM.16.M88.4 R136, [R193] ;  /* 0x00000000c188783b */ /* 0x000e680000000200 */
[----:B------:R-:W-:Y:S01]  /*4940*/  LDSM.16.M88.4 R160, [R199+0x7800] ;  /* 0x00780000c7a0783b */ /* 0x000fe20000000200 */
[C---:B------:R-:W-:Y:S03]  /*4950*/  HMMA.16816.F32.BF16 R16, R168.reuse, R18, RZ ;  /* 0x00000012a810723c */ /* 0x040fe600000418ff */
[----:B------:R-:W-:Y:S04]  /*4960*/  LDSM.16.M88.4 R176, [R199+0x6800] ;  /* 0x00680000c7b0783b */ /* 0x000fe80000000200 */
[----:B------:R-:W-:Y:S01]  /*4970*/  LDSM.16.M88.4 R164, [R199+0x7000] ;  /* 0x00700000c7a4783b */ /* 0x000fe20000000200 */
[----:B---3--:R-:W-:Y:S03]  /*4980*/  HMMA.16816.F32.BF16 R28, R168, R140, RZ ;  /* 0x0000008ca81c723c */ /* 0x008fe600000418ff */
[----:B------:R-:W-:Y:S04]  /*4990*/  LDSM.16.M88.4 R180, [R202+0x2000] ;  /* 0x00200000cab4783b */ /* 0x000fe80000000200 */
[----:B------:R-:W-:Y:S01]  /*49a0*/  LDSM.16.M88.4 R228, [R205+0xa800] ;  /* 0x00a80000cde4783b */ /* 0x000fe20000000200 */
[----:B------:R-:W-:Y:S03]  /*49b0*/  HMMA.16816.F32.BF16 R4, R32, R12, R4 ;  /* 0x0000000c2004723c */ /* 0x000fe60000041804 */
[----:B------:R-:W-:Y:S04]  /*49c0*/  LDSM.16.M88.4 R224, [R199+0xa000] ;  /* 0x00a00000c7e0783b */ /* 0x000fe80000000200 */
[----:B------:R-:W0:Y:S01]  /*49d0*/  LDGDEPBAR ;  /* 0x00000000000079af */ /* 0x000e220000000000 */
[C---:B----4-:R-:W-:Y:S08]  /*49e0*/  HMMA.16816.F32.BF16 R156, R168.reuse, R152, RZ ;  /* 0x00000098a89c723c */ /* 0x050ff000000418ff */
[C---:B------:R-:W-:Y:S08]  /*49f0*/  HMMA.16816.F32.BF16 R140, R168.reuse, R142, RZ ;  /* 0x0000008ea88c723c */ /* 0x040ff000000418ff */
[C---:B------:R-:W-:Y:S08]  /*4a00*/  HMMA.16816.F32.BF16 R152, R168.reuse, R154, RZ ;  /* 0x0000009aa898723c */ /* 0x040ff000000418ff */
[C---:B-----5:R-:W-:Y:S08]  /*4a10*/  HMMA.16816.F32.BF16 R172, R168.reuse, R24, RZ ;  /* 0x00000018a8ac723c */ /* 0x060ff000000418ff */
[----:B------:R-:W-:Y:S01]  /*4a20*/  HMMA.16816.F32.BF16 R168, R168, R26, RZ ;  /* 0x0000001aa8a8723c */ /* 0x000fe200000418ff */
[----:B------:R-:W-:Y:S07]  /*4a30*/  LDSM.16.M88.4 R24, [R201] ;  /* 0x00000000c918783b */ /* 0x000fee0000000200 */
[----:B------:R-:W-:Y:S01]  /*4a40*/  HMMA.16816.F32.BF16 R16, R32, R14, R16 ;  /* 0x0000000e2010723c */ /* 0x000fe20000041810 */
[----:B------:R-:W3:Y:S07]  /*4a50*/  LDSM.16.M88.4 R12, [R192] ;  /* 0x00000000c00c783b */ /* 0x000eee0000000200 */
[----:B--2---:R-:W-:Y:S08]  /*4a60*/  HMMA.16816.F32.BF16 R4, R8, R20, R4 ;  /* 0x000000140804723c */ /* 0x004ff00000041804 */
        /* <DEDUP_REMOVED lines=8> */
[----:B------:R-:W-:Y:S04]  /*4af0*/  LDSM.16.M88.4 R32, [R206+0x2000] ;  /* 0x00200000ce20783b */ /* 0x000fe80000000200 */
[----:B------:R-:W-:Y:S03]  /*4b00*/  LDSM.16.M88.4 R136, [R192+0x1800] ;  /* 0x00180000c088783b */ /* 0x000fe60000000200 */
[----:B------:R-:W-:Y:S01]  /*4b10*/  HMMA.16816.F32.BF16 R16, R8, R22, R16 ;  /* 0x000000160810723c */ /* 0x000fe20000041810 */
[----:B------:R-:W1:Y:S07]  /*4b20*/  LDSM.16.M88.4 R20, [R205+0x8000] ;  /* 0x00800000cd14783b */ /* 0x000e6e0000000200 */
[----:B---3--:R-:W-:Y:S08]  /*4b30*/  HMMA.16816.F32.BF16 R4, R24, R12, R4 ;  /* 0x0000000c1804723c */ /* 0x008ff00000041804 */
[C---:B------:R-:W-:Y:S08]  /*4b40*/  HMMA.16816.F32.BF16 R172, R8.reuse, R160, R172 ;  /* 0x000000a008ac723c */ /* 0x040ff000000418ac */
[----:B------:R-:W-:Y:S01]  /*4b50*/  HMMA.16816.F32.BF16 R168, R8, R162, R168 ;  /* 0x000000a208a8723c */ /* 0x000fe200000418a8 */
[----:B------:R-:W-:Y:S07]  /*4b60*/  LDSM.16.M88.4 R160, [R191] ;  /* 0x00000000bfa0783b */ /* 0x000fee0000000200 */
[----:B------:R-:W-:Y:S01]  /*4b70*/  HMMA.16816.F32.BF16 R16, R24, R14, R16 ;  /* 0x0000000e1810723c */ /* 0x000fe20000041810 */
[----:B------:R-:W2:Y:S07]  /*4b80*/  LDSM.16.M88.4 R12, [R204+0x2000] ;  /* 0x00200000cc0c783b */ /* 0x000eae0000000200 */
        /* <DEDUP_REMOVED lines=16> */
[----:B--2---:R-:W-:Y:S08]  /*4c90*/  HMMA.16816.F32.BF16 R4, R12, R160, R4 ;  /* 0x000000a00c04723c */ /* 0x004ff00000041804 */
[C---:B------:R-:W-:Y:S08]  /*4ca0*/  HMMA.16816.F32.BF16 R172, R24.reuse, R136, R172 ;  /* 0x0000008818ac723c */ /* 0x040ff000000418ac */
[----:B------:R-:W-:Y:S01]  /*4cb0*/  HMMA.16816.F32.BF16 R168, R24, R138, R168 ;  /* 0x0000008a18a8723c */ /* 0x000fe200000418a8 */
[----:B------:R-:W2:Y:S04]  /*4cc0*/  LDSM.16.M88.4 R136, [R190] ;  /* 0x00000000be88783b */ /* 0x000ea80000000200 */
[----:B------:R-:W2:Y:S03]  /*4cd0*/  LDSM.16.M88.4 R24, [R192+0x2000] ;  /* 0x00200000c018783b */ /* 0x000ea60000000200 */
[C---:B---3--:R-:W-:Y:S08]  /*4ce0*/  HMMA.16816.F32.BF16 R28, R32.reuse, R8, R28 ;  /* 0x00000008201c723c */ /* 0x048ff0000004181c */
[----:B------:R-:W-:Y:S01]  /*4cf0*/  HMMA.16816.F32.BF16 R140, R32, R10, R140 ;  /* 0x0000000a208c723c */ /* 0x000fe2000004188c */
[----:B------:R-:W3:Y:S07]  /*4d00*/  LDSM.16.M88.4 R8, [R189] ;  /* 0x00000000bd08783b */ /* 0x000eee0000000200 */
[----:B------:R-:W-:Y:S01]  /*4d10*/  HMMA.16816.F32.BF16 R16, R12, R162, R16 ;  /* 0x000000a20c10723c */ /* 0x000fe20000041810 */
[----:B------:R-:W-:Y:S07]  /*4d20*/  LDSM.16.M88.4 R160, [R188] ;  /* 0x00000000bca0783b */ /* 0x000fee0000000200 */
[----:B-1----:R-:W-:Y:S08]  /*4d30*/  HMMA.16816.F32.BF16 R4, R180, R20, R4 ;  /* 0x00000014b404723c */ /* 0x002ff00000041804 */
        /* <DEDUP_REMOVED lines=10> */
[----:B------:R-:W-:Y:S01]  /*4de0*/  HMMA.16816.F32.BF16 R16, R180, R22, R16 ;  /* 0x00000016b410723c */ /* 0x000fe20000041810 */
[----:B------:R-:W-:Y:S07]  /*4df0*/  LDSM.16.M88.4 R20, [R199+0x9000] ;  /* 0x00900000c714783b */ /* 0x000fee0000000200 */
[----:B------:R-:W-:Y:S08]  /*4e00*/  HMMA.16816.F32.BF16 R4, R164, R24, R4 ;  /* 0x00000018a404723c */ /* 0x000ff00000041804 */
[C---:B---3--:R-:W-:Y:S08]  /*4e10*/  HMMA.16816.F32.BF16 R156, R12.reuse, R8, R156 ;  /* 0x000000080c9c723c */ /* 0x048ff0000004189c */
[----:B------:R-:W-:Y:S01]  /*4e20*/  HMMA.16816.F32.BF16 R152, R12, R10, R152 ;  /* 0x0000000a0c98723c */ /* 0x000fe20000041898 */
[----:B------:R-:W2:Y:S07]  /*4e30*/  LDSM.16.M88.4 R8, [R192+0x2800] ;  /* 0x00280000c008783b */ /* 0x000eae0000000200 */
[----:B------:R-:W-:Y:S08]  /*4e40*/  HMMA.16816.F32.BF16 R28, R180, R176, R28 ;  /* 0x000000b0b41c723c */ /* 0x000ff0000004181c */
[----:B------:R-:W-:Y:S01]  /*4e50*/  HMMA.16816.F32.BF16 R16, R164, R26, R16 ;  /* 0x0000001aa410723c */ /* 0x000fe20000041810 */
[----:B------:R-:W3:Y:S07]  /*4e60*/  LDSM.16.M88.4 R24, [R202+0x4000] ;  /* 0x00400000ca18783b */ /* 0x000eee0000000200 */
[----:B-1----:R-:W-:Y:S08]  /*4e70*/  HMMA.16816.F32.BF16 R4, R148, R32, R4 ;  /* 0x000000209404723c */ /* 0x002ff00000041804 */
[----:B------:R-:W-:Y:S01]  /*4e80*/  HMMA.16816.F32.BF16 R140, R180, R178, R140 ;  /* 0x000000b2b48c723c */ /* 0x000fe2000004188c */
[----:B------:R-:W-:Y:S07]  /*4e90*/  LDSM.16.M88.4 R176, [R199+0x9800] ;  /* 0x00980000c7b0783b */ /* 0x000fee0000000200 */
[----:B------:R-:W-:Y:S01]  /*4ea0*/  HMMA.16816.F32.BF16 R16, R148, R34, R16 ;  /* 0x000000229410723c */ /* 0x000fe20000041810 */
[----:B------:R-:W-:Y:S07]  /*4eb0*/  LDSM.16.M88.4 R32, [R186] ;  /* 0x00000000ba20783b */ /* 0x000fee0000000200 */
[----:B--2---:R-:W-:Y:S08]  /*4ec0*/  HMMA.16816.F32.BF16 R28, R164, R8, R28 ;  /* 0x00000008a41c723c */ /* 0x004ff0000004181c */
[----:B------:R-:W-:Y:S08]  /*4ed0*/  HMMA.16816.F32.BF16 R4, R136, R144, R4 ;  /* 0x000000908804723c */ /* 0x000ff00000041804 */
[----:B------:R-:W-:Y:S01]  /*4ee0*/  HMMA.16816.F32.BF16 R140, R164, R10, R140 ;  /* 0x0000000aa48c723c */ /* 0x000fe2000004188c */
[----:B------:R-:W-:Y:S07]  /*4ef0*/  LDSM.16.M88.4 R8, [R192+0x4000] ;  /* 0x00400000c008783b */ /* 0x000fee0000000200 */
[C---:B------:R-:W-:Y:S08]  /*4f00*/  HMMA.16816.F32.BF16 R172, R12.reuse, R160, R172 ;  /* 0x000000a00cac723c */ /* 0x040ff000000418ac */
[----:B------:R-:W-:Y:S01]  /*4f10*/  HMMA.16816.F32.BF16 R168, R12, R162, R168 ;  /* 0x000000a20ca8723c */ /* 0x000fe200000418a8 */
[----:B------:R-:W1:Y:S04]  /*4f20*/  LDSM.16.M88.4 R160, [R192+0x3000] ;  /* 0x00300000c0a0783b */ /* 0x000e680000000200 */
[----:B------:R-:W2:Y:S03]  /*4f30*/  LDSM.16.M88.4 R12, [R201+0x4000] ;  /* 0x00400000c90c783b */ /* 0x000ea60000000200 */
[----:B------:R-:W-:Y:S08]  /*4f40*/  HMMA.16816.F32.BF16 R156, R180, R20, R156 ;  /* 0x00000014b49c723c */ /* 0x000ff0000004189c */
[----:B------:R-:W-:Y:S08]  /*4f50*/  HMMA.16816.F32.BF16 R28, R148, R228, R28 ;  /* 0x000000e4941c723c */ /* 0x000ff0000004181c */
[----:B------:R-:W-:Y:S01]  /*4f60*/  HMMA.16816.F32.BF16 R16, R136, R146, R16 ;  /* 0x000000928810723c */ /* 0x000fe20000041810 */
[----:B------:R-:W4:Y:S07]  /*4f70*/  LDSM.16.M88.4 R144, [R205+0xb000] ;  /* 0x00b00000cd90783b */ /* 0x000f2e0000000200 */
[----:B---3--:R-:W-:Y:S08]  /*4f80*/  HMMA.16816.F32.BF16 R4, R24, R224, R4 ;  /* 0x000000e01804723c */ /* 0x008ff00000041804 */
[----:B------:R-:W-:Y:S08]  /*4f90*/  HMMA.16816.F32.BF16 R140, R148, R230, R140 ;  /* 0x000000e6948c723c */ /* 0x000ff0000004188c */
[----:B------:R-:W-:Y:S01]  /*4fa0*/  HMMA.16816.F32.BF16 R152, R180, R22, R152 ;  /* 0x00000016b498723c */ /* 0x000fe20000041898 */
[----:B------:R-:W3:Y:S07]  /*4fb0*/  LDSM.16.M88.4 R20, [R199+0xa800] ;  /* 0x00a80000c714783b */ /* 0x000eee0000000200 */
[----:B-1----:R-:W-:Y:S08]  /*4fc0*/  HMMA.16816.F32.BF16 R156, R164, R160, R156 ;  /* 0x000000a0a49c723c */ /* 0x002ff0000004189c */
[----:B------:R-:W-:Y:S08]  /*4fd0*/  HMMA.16816.F32.BF16 R28, R136, R32, R28 ;  /* 0x00000020881c723c */ /* 0x000ff0000004181c */
[----:B------:R-:W-:Y:S01]  /*4fe0*/  HMMA.16816.F32.BF16 R16, R24, R226, R16 ;  /* 0x000000e21810723c */ /* 0x000fe20000041810 */
[----:B------:R-:W-:Y:S07]  /*4ff0*/  LDSM.16.M88.4 R224, [R185] ;  /* 0x00000000b9e0783b */ /* 0x000fee0000000200 */
[----:B--2---:R-:W-:Y:S08]  /*5000*/  HMMA.16816.F32.BF16 R4, R12, R8, R4 ;  /* 0x000000080c04723c */ /* 0x004ff00000041804 */
[----:B------:R-:W-:Y:S01]  /*5010*/  HMMA.16816.F32.BF16 R140, R136, R34, R140 ;  /* 0x00000022888c723c */ /* 0x000fe2000004188c */
[----:B------:R-:W1:Y:S07]  /*5020*/  LDSM.16.M88.4 R32, [R192+0x3800] ;  /* 0x00380000c020783b */ /* 0x000e6e0000000200 */
[C---:B------:R-:W-:Y:S08]  /*5030*/  HMMA.16816.F32.BF16 R172, R180.reuse, R176, R172 ;  /* 0x000000b0b4ac723c */ /* 0x040ff000000418ac */
[----:B------:R-:W-:Y:S01]  /*5040*/  HMMA.16816.F32.BF16 R176, R180, R178, R168 ;  /* 0x000000b2b4b0723c */ /* 0x000fe200000418a8 */
[----:B------:R-:W2:Y:S01]  /*5050*/  LDSM.16.M88.4 R168, [R192+0x4800] ;  /* 0x00480000c0a8783b */ /* 0x000ea20000000200 */
[----:B------:R-:W-:-:S02]  /*5060*/  FMUL.FTZ R0, R4, c[0x0][0x2ec] ;  /* 0x0000bb0004007a20 */ /* 0x000fc40000410000 */
[----:B------:R-:W-:-:S04]  /*5070*/  FMUL.FTZ R135, R6, c[0x0][0x2ec] ;  /* 0x0000bb0006877a20 */ /* 0x000fc80000410000 */
[----:B----4-:R-:W-:Y:S01]  /*5080*/  HMMA.16816.F32.BF16 R156, R148, R144, R156 ;  /* 0x00000090949c723c */ /* 0x010fe2000004189c */
[----:B------:R-:W-:Y:S06]  /*5090*/  MUFU.TANH R0, R0 ;  /* 0x0000000000007308 */ /* 0x000fec0000002400 */
[----:B------:R-:W-:Y:S01]  /*50a0*/  FMUL.FTZ R144, R5, c[0x0][0x2ec] ;  /* 0x0000bb0005907a20 */ /* 0x000fe20000410000 */
[----:B------:R-:W-:Y:S01]  /*50b0*/  HMMA.16816.F32.BF16 R152, R164, R162, R152 ;  /* 0x000000a2a498723c */ /* 0x000fe20000041898 */
[----:B------:R-:W-:Y:S01]  /*50c0*/  FMUL.FTZ R145, R7, c[0x0][0x2ec] ;  /* 0x0000bb0007917a20 */ /* 0x000fe20000410000 */
[----:B------:R-:W-:Y:S01]  /*50d0*/  MUFU.TANH R135, R135 ;  /* 0x0000008700877308 */ /* 0x000fe20000002400 */
[----:B------:R-:W4:Y:S05]  /*50e0*/  LDSM.16.M88.4 R4, [R205+0xb800] ;  /* 0x00b80000cd04783b */ /* 0x000f2a0000000200 */
[----:B---3--:R-:W-:Y:S02]  /*50f0*/  HMMA.16816.F32.BF16 R28, R24, R20, R28 ;  /* 0x00000014181c723c */ /* 0x008fe4000004181c */
[----:B------:R-:W3:Y:S06]  /*5100*/  MUFU.TANH R144, R144 ;  /* 0x0000009000907308 */ /* 0x000eec0000002400 */
[----:B------:R-:W-:Y:S01]  /*5110*/  HMMA.16816.F32.BF16 R16, R12, R10, R16 ;  /* 0x0000000a0c10723c */ /* 0x000fe20000041810 */
[----:B------:R-:W-:Y:S01]  /*5120*/  LDSM.16.M88.4 R8, [R199+0xb000] ;  /* 0x00b00000c708783b */ /* 0x000fe20000000200 */
[----:B------:R-:W-:Y:S06]  /*5130*/  MUFU.TANH R145, R145 ;  /* 0x0000009100917308 */ /* 0x000fec0000002400 */
[----:B-1----:R-:W-:Y:S08]  /*5140*/  HMMA.16816.F32.BF16 R172, R164, R32, R172 ;  /* 0x00000020a4ac723c */ /* 0x002ff000000418ac */
[----:B------:R-:W-:Y:S08]  /*5150*/  HMMA.16816.F32.BF16 R152, R148, R146, R152 ;  /* 0x000000929498723c */ /* 0x000ff00000041898 */
[----:B--2---:R-:W-:Y:S01]  /*5160*/  HMMA.16816.F32.BF16 R28, R12, R168, R28 ;  /* 0x000000a80c1c723c */ /* 0x004fe2000004181c */
[----:B------:R-:W-:-:S02]  /*5170*/  FMUL.FTZ R160, R16, c[0x0][0x2ec] ;  /* 0x0000bb0010a07a20 */ /* 0x000fc40000410000 */
[----:B------:R-:W-:Y:S02]  /*5180*/  FMUL.FTZ R146, R17, c[0x0][0x2ec] ;  /* 0x0000bb0011927a20 */ /* 0x000fe40000410000 */
[----:B------:R-:W-:Y:S02]  /*5190*/  FMUL.FTZ R32, R18, c[0x0][0x2ec] ;  /* 0x0000bb0012207a20 */ /* 0x000fe40000410000 */
[----:B------:R-:W-:Y:S01]  /*51a0*/  FMUL.FTZ R33, R19, c[0x0][0x2ec] ;  /* 0x0000bb0013217a20 */ /* 0x000fe20000410000 */
[----:B------:R-:W-:Y:S01]  /*51b0*/  HMMA.16816.F32.BF16 R176, R164, R34, R176 ;  /* 0x00000022a4b0723c */ /* 0x000fe200000418b0 */
[----:B------:R-:W1:Y:S01]  /*51c0*/  LDSM.16.M88.4 R16, [R184] ;  /* 0x00000000b810783b */ /* 0x000e620000000200 */
[----:B------:R-:W2:Y:S06]  /*51d0*/  MUFU.TANH R160, R160 ;  /* 0x000000a000a07308 */ /* 0x000eac0000002400 */
[----:B----4-:R-:W-:Y:S02]  /*51e0*/  HMMA.16816.F32.BF16 R172, R148, R4, R172 ;  /* 0x0000000494ac723c */ /* 0x010fe400000418ac */
[----:B------:R-:W-:Y:S06]  /*51f0*/  MUFU.TANH R32, R32 ;  /* 0x0000002000207308 */ /* 0x000fec0000002400 */
[----:B------:R-:W-:Y:S01]  /*5200*/  HMMA.16816.F32.BF16 R156, R136, R224, R156 ;  /* 0x000000e0889c723c */ /* 0x000fe2000004189c */
[----:B------:R-:W-:Y:S01]  /*5210*/  FMUL.FTZ R147, R28, c[0x0][0x2ec] ;  /* 0x0000bb001c937a20 */ /* 0x000fe20000410000 */
[----:B------:R-:W-:Y:S01]  /*5220*/  MUFU.TANH R33, R33 ;  /* 0x0000002100217308 */ /* 0x000fe20000002400 */
[----:B------:R-:W-:-:S02]  /*5230*/  FMUL.FTZ R161, R29, c[0x0][0x2ec] ;  /* 0x0000bb001da17a20 */ /* 0x000fc40000410000 */
[----:B------:R-:W-:Y:S02]  /*5240*/  FMUL.FTZ R4, R30, c[0x0][0x2ec] ;  /* 0x0000bb001e047a20 */ /* 0x000fe40000410000 */
[----:B------:R-:W-:Y:S01]  /*5250*/  FMUL.FTZ R5, R31, c[0x0][0x2ec] ;  /* 0x0000bb001f057a20 */ /* 0x000fe20000410000 */
[----:B------:R-:W-:Y:S01]  /*5260*/  HMMA.16816.F32.BF16 R152, R136, R226, R152 ;  /* 0x000000e28898723c */ /* 0x000fe20000041898 */
[----:B------:R-:W4:Y:S01]  /*5270*/  LDSM.16.M88.4 R28, [R199+0xb800] ;  /* 0x00b80000c71c783b */ /* 0x000f220000000200 */
[----:B------:R-:W-:Y:S06]  /*5280*/  MUFU.TANH R146, R146 ;  /* 0x0000009200927308 */ /* 0x000fec0000002400 */
[----:B------:R-:W-:Y:S02]  /*5290*/  HMMA.16816.F32.BF16 R176, R148, R6, R176 ;  /* 0x0000000694b0723c */ /* 0x000fe400000418b0 */
[----:B------:R-:W5:Y:S05]  /*52a0*/  MUFU.TANH R147, R147 ;  /* 0x0000009300937308 */ /* 0x000f6a0000002400 */
[----:B------:R-:W-:Y:S01]  /*52b0*/  IMAD.U32 R7, RZ, RZ, UR18 ;  /* 0x00000012ff077e24 */ /* 0x000fe2000f8e00ff */
[----:B------:R-:W-:Y:S01]  /*52c0*/  HMMA.16816.F32.BF16 R140, R24, R22, R140 ;  /* 0x00000016188c723c */ /* 0x000fe2000004188c */
[----:B------:R-:W5:Y:S01]  /*52d0*/  LDSM.16.M88.4 R20, [R192+0x5000] ;  /* 0x00500000c014783b */ /* 0x000f620000000200 */
[----:B------:R-:W2:Y:S01]  /*52e0*/  MUFU.TANH R4, R4 ;  /* 0x0000000400047308 */ /* 0x000ea20000002400 */
[----:B------:R-:W-:-:S05]  /*52f0*/  IMAD R134, R7, 0x40, R134 ;  /* 0x0000004007867824 */ /* 0x000fca00078e0286 */
[----:B-1----:R-:W-:Y:S01]  /*5300*/  HMMA.16816.F32.BF16 R172, R136, R16, R172 ;  /* 0x0000001088ac723c */ /* 0x002fe200000418ac */
[C---:B------:R-:W-:Y:S01]  /*5310*/  IADD3 R7, R134.reuse, 0x1, RZ ;  /* 0x0000000186077810 */ /* 0x040fe20007ffe0ff */
[----:B------:R-:W1:Y:S03]  /*5320*/  MUFU.TANH R5, R5 ;  /* 0x0000000500057308 */ /* 0x000e660000002400 */
[C---:B------:R-:W-:Y:S02]  /*5330*/  ISETP.GE.AND P5, PT, R7.reuse, R133, PT ;  /* 0x000000850700720c */ /* 0x040fe40003fa6270 */
[----:B------:R-:W-:Y:S01]  /*5340*/  ISETP.GE.AND P2, PT, R7, R2, PT ;  /* 0x000000020700720c */ /* 0x000fe20003f46270 */
[----:B------:R-:W-:Y:S01]  /*5350*/  HMMA.16816.F32.BF16 R156, R24, R8, R156 ;  /* 0x00000008189c723c */ /* 0x000fe2000004189c */
[----:B------:R-:W-:Y:S01]  /*5360*/  IADD3 R7, R134, 0x8, RZ ;  /* 0x0000000886077810 */ /* 0x000fe20007ffe0ff */
[----:B------:R-:W-:Y:S01]  /*5370*/  MUFU.TANH R161, R161 ;  /* 0x000000a100a17308 */ /* 0x000fe20000002400 */
[----:B---3--:R-:W-:-:S02]  /*5380*/  FSEL R144, R144, -INF , !P5 ;  /* 0xff80000090907808 */ /* 0x008fc40006800000 */
[C---:B------:R-:W-:Y:S02]  /*5390*/  ISETP.GE.AND P4, PT, R7.reuse, R133, PT ;  /* 0x000000850700720c */ /* 0x040fe40003f86270 */
[----:B------:R-:W-:Y:S01]  /*53a0*/  ISETP.GE.AND P1, PT, R7, R2, PT ;  /* 0x000000020700720c */ /* 0x000fe20003f26270 */
[----:B------:R-:W-:Y:S01]  /*53b0*/  HMMA.16816.F32.BF16 R152, R24, R10, R152 ;  /* 0x0000000a1898723c */ /* 0x000fe20000041898 */
[----:B------:R-:W3:Y:S01]  /*53c0*/  LDSM.16.M88.4 R8, [R192+0x5800] ;  /* 0x00580000c008783b */ /* 0x000ee20000000200 */
[----:B------:R-:W-:Y:S01]  /*53d0*/  IADD3 R7, R134, 0x10, RZ ;  /* 0x0000001086077810 */ /* 0x000fe20007ffe0ff */
[----:B------:R-:W-:-:S04]  /*53e0*/  DEPBAR.LE SB0, 0x0 ;  /* 0x000080000000791a */ /* 0x000fc80000000000 */
[C---:B------:R-:W-:Y:S01]  /*53f0*/  ISETP.GE.AND P3, PT, R7.reuse, R133, PT ;  /* 0x000000850700720c */ /* 0x040fe20003f66270 */
[----:B------:R-:W-:Y:S01]  /*5400*/  HMMA.16816.F32.BF16 R176, R136, R18, R176 ;  /* 0x0000001288b0723c */ /* 0x000fe200000418b0 */
[----:B------:R-:W-:Y:S02]  /*5410*/  ISETP.GE.AND P5, PT, R7, R2, PT ;  /* 0x000000020700720c */ /* 0x000fe40003fa6270 */
[----:B--2---:R-:W-:Y:S02]  /*5420*/  FSEL R160, R160, -INF , !P4 ;  /* 0xff800000a0a07808 */ /* 0x004fe40006000000 */
[C---:B------:R-:W-:Y:S02]  /*5430*/  IADD3 R17, R134.reuse, 0x19, RZ ;  /* 0x0000001986117810 */ /* 0x040fe40007ffe0ff */
[----:B------:R-:W-:Y:S01]  /*5440*/  IADD3 R18, R134, 0x18, RZ ;  /* 0x0000001886127810 */ /* 0x000fe20007ffe0ff */
[----:B----4-:R-:W-:Y:S01]  /*5450*/  HMMA.16816.F32.BF16 R172, R24, R28, R172 ;  /* 0x0000001c18ac723c */ /* 0x010fe200000418ac */
[----:B------:R-:W-:-:S07]  /*5460*/  FSEL R7, R145, -INF , !P2 ;  /* 0xff80000091077808 */ /* 0x000fce0005000000 */
[C---:B------:R-:W-:Y:S08]  /*5470*/  HMMA.16816.F32.BF16 R140, R12.reuse, R170, R140 ;  /* 0x000000aa0c8c723c */ /* 0x040ff0000004188c */
[----:B-----5:R-:W-:Y:S08]  /*5480*/  HMMA.16816.F32.BF16 R156, R12, R20, R156 ;  /* 0x000000140c9c723c */ /* 0x020ff0000004189c */
[----:B------:R-:W-:Y:S07]  /*5490*/  HMMA.16816.F32.BF16 R176, R24, R30, R176 ;  /* 0x0000001e18b0723c */ /* 0x000fee00000418b0 */
[----:B------:R-:W-:Y:S01]  /*54a0*/  FSEL R24, R147, -INF , !P3 ;  /* 0xff80000093187808 */ /* 0x000fe20005800000 */
[C---:B------:R-:W-:Y:S01]  /*54b0*/  HMMA.16816.F32.BF16 R152, R12.reuse, R22, R152 ;  /* 0x000000160c98723c */ /* 0x040fe20000041898 */
[----:B------:R-:W-:Y:S01]  /*54c0*/  FMUL.FTZ R20, R140, c[0x0][0x2ec] ;  /* 0x0000bb008c147a20 */ /* 0x000fe20000410000 */
[----:B------:R-:W-:Y:S01]  /*54d0*/  FSEL R27, R4, -INF , !P5 ;  /* 0xff800000041b7808 */ /* 0x000fe20006800000 */
[----:B------:R-:W-:Y:S01]  /*54e0*/  FMUL.FTZ R21, R141, c[0x0][0x2ec] ;  /* 0x0000bb008d157a20 */ /* 0x000fe20000410000 */
[----:B------:R-:W-:Y:S01]  /*54f0*/  ISETP.GE.AND P3, PT, R17, R2, PT ;  /* 0x000000021100720c */ /* 0x000fe20003f66270 */
[----:B------:R-:W-:Y:S01]  /*5500*/  FMUL.FTZ R16, R142, c[0x0][0x2ec] ;  /* 0x0000bb008e107a20 */ /* 0x000fe20000410000 */
[----:B------:R-:W-:Y:S01]  /*5510*/  IADD3 R4, R134, 0x29, RZ ;  /* 0x0000002986047810 */ /* 0x000fe20007ffe0ff */
[----:B------:R-:W-:Y:S01]  /*5520*/  FMUL.FTZ R143, R143, c[0x0][0x2ec] ;  /* 0x0000bb008f8f7a20 */ /* 0x000fe20000410000 */
[----:B---3--:R-:W-:Y:S01]  /*5530*/  HMMA.16816.F32.BF16 R172, R12, R8, R172 ;  /* 0x000000080cac723c */ /* 0x008fe200000418ac */
[----:B------:R-:W-:Y:S01]  /*5540*/  FMUL.FTZ R156, R156, c[0x0][0x2ec] ;  /* 0x0000bb009c9c7a20 */ /* 0x000fe20000410000 */
[----:B------:R-:W2:Y:S01]  /*5550*/  MUFU.TANH R20, R20 ;  /* 0x0000001400147308 */ /* 0x000ea20000002400 */
[----:B------:R-:W-:-:S02]  /*5560*/  FMUL.FTZ R159, R159, c[0x0][0x2ec] ;  /* 0x0000bb009f9f7a20 */ /* 0x000fc40000410000 */
[----:B------:R-:W-:Y:S02]  /*5570*/  FMUL.FTZ R157, R157, c[0x0][0x2ec] ;  /* 0x0000bb009d9d7a20 */ /* 0x000fe40000410000 */
[----:B------:R-:W-:Y:S01]  /*5580*/  IADD3 R8, R134, 0x9, RZ ;  /* 0x0000000986087810 */ /* 0x000fe20007ffe0ff */
[----:B------:R-:W-:Y:S01]  /*5590*/  HMMA.16816.F32.BF16 R176, R12, R10, R176 ;  /* 0x0000000a0cb0723c */ /* 0x000fe200000418b0 */
[----:B------:R-:W-:Y:S01]  /*55a0*/  FSEL R9, R32, -INF , !P1 ;  /* 0xff80000020097808 */ /* 0x000fe20004800000 */
[----:B------:R-:W3:Y:S01]  /*55b0*/  MUFU.TANH R21, R21 ;  /* 0x0000001500157308 */ /* 0x000ee20000002400 */
[-C--:B------:R-:W-:Y:S01]  /*55c0*/  ISETP.GE.AND P0, PT, R8, R133.reuse, PT ;  /* 0x000000850800720c */ /* 0x080fe20003f06270 */
[----:B------:R-:W-:Y:S01]  /*55d0*/  FMUL.FTZ R158, R158, c[0x0][0x2ec] ;  /* 0x0000bb009e9e7a20 */ /* 0x000fe20000410000 */
[-C--:B------:R-:W-:Y:S02]  /*55e0*/  ISETP.GE.AND P6, PT, R8, R2.reuse, PT ;  /* 0x000000020800720c */ /* 0x080fe40003fc6270 */
[----:B------:R-:W-:Y:S01]  /*55f0*/  IADD3 R8, R134, 0x11, RZ ;  /* 0x0000001186087810 */ /* 0x000fe20007ffe0ff */
[----:B------:R-:W-:Y:S01]  /*5600*/  FMUL.FTZ R152, R152, c[0x0][0x2ec] ;  /* 0x0000bb0098987a20 */ /* 0x000fe20000410000 */
[----:B------:R-:W-:Y:S01]  /*5610*/  IADD3 R11, R134, 0x20, RZ ;  /* 0x00000020860b7810 */ /* 0x000fe20007ffe0ff */
[----:B------:R-:W4:Y:S01]  /*5620*/  MUFU.TANH R16, R16 ;  /* 0x0000001000107308 */ /* 0x000f220000002400 */
[-C--:B------:R-:W-:Y:S01]  /*5630*/  ISETP.GE.AND P4, PT, R8, R2.reuse, PT ;  /* 0x000000020800720c */ /* 0x080fe20003f86270 */
[----:B------:R-:W-:Y:S01]  /*5640*/  FMUL.FTZ R154, R154, c[0x0][0x2ec] ;  /* 0x0000bb009a9a7a20 */ /* 0x000fe20000410000 */
[-C--:B------:R-:W-:Y:S01]  /*5650*/  ISETP.GE.AND P2, PT, R8, R133.reuse, PT ;  /* 0x000000850800720c */ /* 0x080fe20003f46270 */
[----:B------:R-:W-:Y:S01]  /*5660*/  FMUL.FTZ R153, R153, c[0x0][0x2ec] ;  /* 0x0000bb0099997a20 */ /* 0x000fe20000410000 */
[-C--:B------:R-:W-:Y:S01]  /*5670*/  ISETP.GE.AND P1, PT, R18, R133.reuse, PT ;  /* 0x000000851200720c */ /* 0x080fe20003f26270 */
[----:B------:R-:W-:Y:S01]  /*5680*/  FMUL.FTZ R139, R175, c[0x0][0x2ec] ;  /* 0x0000bb00af8b7a20 */ /* 0x000fe20000410000 */
[----:B------:R-:W-:Y:S01]  /*5690*/  FSEL R33, R33, -INF , !P6 ;  /* 0xff80000021217808 */ /* 0x000fe20007000000 */
[----:B------:R-:W5:Y:S01]  /*56a0*/  MUFU.TANH R6, R143 ;  /* 0x0000008f00067308 */ /* 0x000f620000002400 */
[----:B------:R-:W-:Y:S01]  /*56b0*/  FSEL R8, R146, -INF , !P0 ;  /* 0xff80000092087808 */ /* 0x000fe20004000000 */
[----:B------:R-:W-:Y:S01]  /*56c0*/  FMUL.FTZ R151, R174, c[0x0][0x2ec] ;  /* 0x0000bb00ae977a20 */ /* 0x000fe20000410000 */
[-C--:B------:R-:W-:Y:S01]  /*56d0*/  ISETP.GE.AND P6, PT, R17, R133.reuse, PT ;  /* 0x000000851100720c */ /* 0x080fe20003fc6270 */
[----:B------:R-:W-:Y:S01]  /*56e0*/  FMUL.FTZ R155, R155, c[0x0][0x2ec] ;  /* 0x0000bb009b9b7a20 */ /* 0x000fe20000410000 */
[----:B------:R-:W-:Y:S01]  /*56f0*/  ISETP.GE.AND P0, PT, R18, R2, PT ;  /* 0x000000021200720c */ /* 0x000fe20003f06270 */
[----:B------:R-:W-:Y:S01]  /*5700*/  FMUL.FTZ R138, R176, c[0x0][0x2ec] ;  /* 0x0000bb00b08a7a20 */ /* 0x000fe20000410000 */
[----:B------:R-:W-:Y:S01]  /*5710*/  ISETP.GE.AND P5, PT, R11, R133, PT ;  /* 0x000000850b00720c */ /* 0x000fe20003fa6270 */
[----:B------:R-:W5:Y:S01]  /*5720*/  MUFU.TANH R168, R156 ;  /* 0x0000009c00a87308 */ /* 0x000f620000002400 */
[----:B-1----:R-:W-:Y:S01]  /*5730*/  FSEL R25, R5, -INF , !P4 ;  /* 0xff80000005197808 */ /* 0x002fe20006000000 */
[----:B------:R-:W-:Y:S01]  /*5740*/  FMUL.FTZ R136, R177, c[0x0][0x2ec] ;  /* 0x0000bb00b1887a20 */ /* 0x000fe20000410000 */
[----:B------:R-:W-:Y:S01]  /*5750*/  IADD3 R5, R134, 0x28, RZ ;  /* 0x0000002886057810 */ /* 0x000fe20007ffe0ff */
[----:B------:R-:W-:Y:S01]  /*5760*/  FMUL.FTZ R137, R178, c[0x0][0x2ec] ;  /* 0x0000bb00b2897a20 */ /* 0x000fe20000410000 */
[----:B--2---:R-:W-:Y:S01]  /*5770*/  FSEL R22, R20, -INF , !P1 ;  /* 0xff80000014167808 */ /* 0x004fe20004800000 */
[----:B------:R-:W-:Y:S01]  /*5780*/  FMUL.FTZ R149, R179, c[0x0][0x2ec] ;  /* 0x0000bb00b3957a20 */ /* 0x000fe20000410000 */
[----:B---3--:R-:W-:Y:S01]  /*5790*/  FSEL R20, R21, -INF , !P6 ;  /* 0xff80000015147808 */ /* 0x008fe20007000000 */
[----:B------:R1:W2:Y:S01]  /*57a0*/  MUFU.TANH R166, R152 ;  /* 0x0000009800a67308 */ /* 0x0002a20000002400 */
[----:B----4-:R-:W-:-:S02]  /*57b0*/  FSEL R23, R16, -INF , !P0 ;  /* 0xff80000010177808 */ /* 0x010fc40004000000 */
[----:B-----5:R-:W-:Y:S02]  /*57c0*/  FSEL R21, R6, -INF , !P3 ;  /* 0xff80000006157808 */ /* 0x020fe40005800000 */
[-C--:B------:R-:W-:Y:S02]  /*57d0*/  ISETP.GE.AND P0, PT, R5, R133.reuse, PT ;  /* 0x000000850500720c */ /* 0x080fe40003f06270 */
[----:B------:R-:W-:Y:S01]  /*57e0*/  ISETP.GE.AND P3, PT, R4, R133, PT ;  /* 0x000000850400720c */ /* 0x000fe20003f66270 */
[----:B------:R-:W3:Y:S01]  /*57f0*/  MUFU.TANH R139, R139 ;  /* 0x0000008b008b7308 */ /* 0x000ee20000002400 */
[----:B------:R-:W-:Y:S02]  /*5800*/  FSEL R168, R168, -INF , !P5 ;  /* 0xff800000a8a87808 */ /* 0x000fe40006800000 */
[----:B------:R-:W-:Y:S02]  /*5810*/  ISETP.GE.AND P5, PT, R4, R2, PT ;  /* 0x000000020400720c */ /* 0x000fe40003fa6270 */
[----:B------:R-:W-:-:S02]  /*5820*/  IADD3 R4, R134, 0x31, RZ ;  /* 0x0000003186047810 */ /* 0x000fc40007ffe0ff */
[----:B------:R-:W-:Y:S01]  /*5830*/  IADD3 R10, R134, 0x21, RZ ;  /* 0x00000021860a7810 */ /* 0x000fe20007ffe0ff */
[----:B------:R4:W-:Y:S01]  /*5840*/  MUFU.TANH R165, R154 ;  /* 0x0000009a00a57308 */ /* 0x0009e20000002400 */
[----:B-1----:R-:W-:Y:S01]  /*5850*/  FMUL.FTZ R152, R173, c[0x0][0x2ec] ;  /* 0x0000bb00ad987a20 */ /* 0x002fe20000410000 */
[----:B--2---:R-:W-:Y:S02]  /*5860*/  FSEL R166, R166, -INF , !P0 ;  /* 0xff800000a6a67808 */ /* 0x004fe40004000000 */
[----:B------:R-:W-:Y:S02]  /*5870*/  ISETP.GE.AND P0, PT, R4, R2, PT ;  /* 0x000000020400720c */ /* 0x000fe40003f06270 */
[----:B------:R-:W-:Y:S02]  /*5880*/  FSEL R26, R161, -INF , !P2 ;  /* 0xff800000a11a7808 */ /* 0x000fe40005000000 */
[----:B------:R-:W1:Y:S01]  /*5890*/  MUFU.TANH R167, R159 ;  /* 0x0000009f00a77308 */ /* 0x000e620000002400 */
[----:B---3--:R-:W-:-:S02]  /*58a0*/  FSEL R139, R139, -INF , !P0 ;  /* 0xff8000008b8b7808 */ /* 0x008fc40004000000 */
[-C--:B------:R-:W-:Y:S02]  /*58b0*/  ISETP.GE.AND P1, PT, R10, R2.reuse, PT ;  /* 0x000000020a00720c */ /* 0x080fe40003f26270 */
[----:B------:R-:W-:Y:S02]  /*58c0*/  PLOP3.LUT P0, PT, PT, PT, UP0, 0x80, 0x0 ;  /* 0x000000000000781c */ /* 0x000fe40003f0f008 */
[-C--:B------:R-:W-:Y:S01]  /*58d0*/  ISETP.GE.AND P2, PT, R11, R2.reuse, PT ;  /* 0x000000020b00720c */ /* 0x080fe20003f46270 */
[----:B----4-:R-:W-:Y:S01]  /*58e0*/  FMUL.FTZ R154, R172, c[0x0][0x2ec] ;  /* 0x0000bb00ac9a7a20 */ /* 0x010fe20000410000 */
[----:B------:R-:W2:Y:S01]  /*58f0*/  MUFU.TANH R170, R157 ;  /* 0x0000009d00aa7308 */ /* 0x000ea20000002400 */
[----:B------:R-:W-:Y:S02]  /*5900*/  ISETP.GE.AND P4, PT, R10, R133, PT ;  /* 0x000000850a00720c */ /* 0x000fe40003f86270 */
[----:B------:R-:W-:Y:S02]  /*5910*/  ISETP.GE.AND P6, PT, R5, R2, PT ;  /* 0x000000020500720c */ /* 0x000fe40003fc6270 */
[----:B------:R-:W-:-:S02]  /*5920*/  IADD3 R5, R134, 0x30, RZ ;  /* 0x0000003086057810 */ /* 0x000fc40007ffe0ff */
[----:B-1----:R-:W-:Y:S01]  /*5930*/  FSEL R167, R167, -INF , !P1 ;  /* 0xff800000a7a77808 */ /* 0x002fe20004800000 */
[----:B------:R-:W1:Y:S01]  /*5940*/  MUFU.TANH R169, R158 ;  /* 0x0000009e00a97308 */ /* 0x000e620000002400 */
[-C--:B------:R-:W-:Y:S02]  /*5950*/  ISETP.GE.AND P1, PT, R4, R133.reuse, PT ;  /* 0x000000850400720c */ /* 0x080fe40003f26270 */
[----:B------:R-:W-:Y:S02]  /*5960*/  FSEL R165, R165, -INF , !P6 ;  /* 0xff800000a5a57808 */ /* 0x000fe40007000000 */
[C---:B------:R-:W-:Y:S02]  /*5970*/  ISETP.GE.AND P6, PT, R134.reuse, R133, PT ;  /* 0x000000858600720c */ /* 0x040fe40003fc6270 */
[----:B------:R-:W-:Y:S01]  /*5980*/  IADD3 R4, R134, 0x38, RZ ;  /* 0x0000003886047810 */ /* 0x000fe20007ffe0ff */
[----:B------:R-:W3:Y:S01]  /*5990*/  MUFU.TANH R164, R153 ;  /* 0x0000009900a47308 */ /* 0x000ee20000002400 */
[----:B--2---:R-:W-:-:S02]  /*59a0*/  FSEL R170, R170, -INF , !P4 ;  /* 0xff800000aaaa7808 */ /* 0x004fc40006000000 */
[----:B------:R-:W-:Y:S02]  /*59b0*/  ISETP.GE.AND P4, PT, R5, R2, PT ;  /* 0x000000020500720c */ /* 0x000fe40003f86270 */
[----:B------:R-:W-:-:S03]  /*59c0*/  FSEL R0, R0, -INF , !P6 ;  /* 0xff80000000007808 */ /* 0x000fc60007000000 */
[----:B------:R-:W2:Y:S01]  /*59d0*/  MUFU.TANH R163, R155 ;  /* 0x0000009b00a37308 */ /* 0x000ea20000002400 */
[----:B-1----:R-:W-:Y:S02]  /*59e0*/  FSEL R169, R169, -INF , !P2 ;  /* 0xff800000a9a97808 */ /* 0x002fe40005000000 */
[----:B------:R-:W-:-:S05]  /*59f0*/  ISETP.GE.AND P2, PT, R5, R133, PT ;  /* 0x000000850500720c */ /* 0x000fca0003f46270 */
[----:B------:R-:W1:Y:S01]  /*5a00*/  MUFU.TANH R154, R154 ;  /* 0x0000009a009a7308 */ /* 0x000e620000002400 */
[----:B---3--:R-:W-:Y:S02]  /*5a10*/  FSEL R164, R164, -INF , !P3 ;  /* 0xff800000a4a47808 */ /* 0x008fe40005800000 */
[C---:B------:R-:W-:Y:S02]  /*5a20*/  ISETP.GE.AND P3, PT, R134.reuse, R2, PT ;  /* 0x000000028600720c */ /* 0x040fe40003f66270 */
[----:B------:R-:W-:Y:S02]  /*5a30*/  IADD3 R134, R134, 0x39, RZ ;  /* 0x0000003986867810 */ /* 0x000fe40007ffe0ff */
[----:B------:R-:W-:Y:S01]  /*5a40*/  FSEL R135, R135, -INF , !P3 ;  /* 0xff80000087877808 */ /* 0x000fe20005800000 */
[----:B------:R-:W3:Y:S01]  /*5a50*/  MUFU.TANH R152, R152 ;  /* 0x0000009800987308 */ /* 0x000ee20000002400 */
[----:B--2---:R-:W-:Y:S02]  /*5a60*/  FSEL R163, R163, -INF , !P5 ;  /* 0xff800000a3a37808 */ /* 0x004fe40006800000 */
[----:B------:R-:W-:-:S05]  /*5a70*/  ISETP.GE.AND P5, PT, R4, R133, PT ;  /* 0x000000850400720c */ /* 0x000fca0003fa6270 */
[----:B------:R-:W2:Y:S01]  /*5a80*/  MUFU.TANH R151, R151 ;  /* 0x0000009700977308 */ /* 0x000ea20000002400 */
[----:B-1----:R-:W-:Y:S01]  /*5a90*/  FSEL R154, R154, -INF , !P2 ;  /* 0xff8000009a9a7808 */ /* 0x002fe20005000000 */
[----:B------:R-:W-:Y:S01]  /*5aa0*/  BAR.SYNC.DEFER_BLOCKING 0x0 ;  /* 0x0000000000007b1d */ /* 0x000fe20000010000 */
[----:B------:R-:W-:-:S05]  /*5ab0*/  ISETP.GE.AND P2, PT, R4, R2, PT ;  /* 0x000000020400720c */ /* 0x000fca0003f46270 */
[----:B------:R-:W1:Y:S01]  /*5ac0*/  MUFU.TANH R138, R138 ;  /* 0x0000008a008a7308 */ /* 0x000e620000002400 */
[----:B---3--:R-:W-:Y:S02]  /*5ad0*/  FSEL R152, R152, -INF , !P1 ;  /* 0xff80000098987808 */ /* 0x008fe40004800000 */
[----:B------:R-:W-:-:S05]  /*5ae0*/  ISETP.GE.AND P1, PT, R134, R2, PT ;  /* 0x000000028600720c */ /* 0x000fca0003f26270 */
[----:B------:R-:W3:Y:S01]  /*5af0*/  MUFU.TANH R136, R136 ;  /* 0x0000008800887308 */ /* 0x000ee20000002400 */
[----:B--2---:R-:W-:Y:S02]  /*5b00*/  FSEL R151, R151, -INF , !P4 ;  /* 0xff80000097977808 */ /* 0x004fe40006000000 */
[----:B------:R-:W-:-:S05]  /*5b10*/  ISETP.GE.AND P4, PT, R134, R133, PT ;  /* 0x000000858600720c */ /* 0x000fca0003f86270 */
[----:B------:R-:W2:Y:S01]  /*5b20*/  MUFU.TANH R137, R137 ;  /* 0x0000008900897308 */ /* 0x000ea20000002400 */
[----:B-1----:R-:W-:-:S07]  /*5b30*/  FSEL R138, R138, -INF , !P5 ;  /* 0xff8000008a8a7808 */ /* 0x002fce0006800000 */
[----:B------:R-:W1:Y:S01]  /*5b40*/  MUFU.TANH R149, R149 ;  /* 0x0000009500957308 */ /* 0x000e620000002400 */
[----:B---3--:R-:W-:Y:S02]  /*5b50*/  FSEL R136, R136, -INF , !P4 ;  /* 0xff80000088887808 */ /* 0x008fe40006000000 */
[----:B--2---:R-:W-:Y:S02]  /*5b60*/  FSEL R137, R137, -INF , !P2 ;  /* 0xff80000089897808 */ /* 0x004fe40005000000 */
[----:B-1----:R-:W-:Y:S01]  /*5b70*/  FSEL R149, R149, -INF , !P1 ;  /* 0xff80000095957808 */ /* 0x002fe20004800000 */
[----:B------:R-:W-:Y:S05]  /*5b80*/  @!P0 BRA `(.L_x_369) ;  /* 0x0000026000008947 */ /* 0x000fea0003800000 */
[----:B------:R-:W-:Y:S02]  /*5b90*/  UIADD3 UR11, UR8, -0x3, URZ ;  /* 0xfffffffd080b7890 */ /* 0x000fe4000fffe03f */
[----:B------:R-:W-:Y:S02]  /*5ba0*/  ULDC.64 UR12, c[0x0][0x198] ;  /* 0x00006600000c7ab9 */ /* 0x000fe40000000a00 */
[----:B------:R-:W-:-:S02]  /*5bb0*/  USHF.R.S32.HI UR6, URZ, 0x1f, UR11 ;  /* 0x0000001f3f067899 */ /* 0x000fc4000801140b */
        /* <DEDUP_REMOVED lines=35> */
.L_x_369:
[----:B-1----:R-:W-:Y:S01]  /*5df0*/  FMNMX.FTZ R5, R132, R0, !PT ;  /* 0x0000000084057209 */ /* 0x002fe20007810000 */
        /* <DEDUP_REMOVED lines=9> */
[----:B------:R-:W-:Y:S02]  /*5e90*/  FMNMX.FTZ R5, R8, R5, !PT ;  /* 0x0000000508057209 */ /* 0x000fe40007810000 */
        /* <DEDUP_REMOVED lines=40> */
[----:B------:R-:W-:Y:S01]  /*6120*/  FFMA.FTZ R144, R160, c[0x0][0x23c], -R153 ;  /* 0x00008f00a0907a23 */ /* 0x000fe20000010899 */
[C---:B------:R-:W-:Y:S01]  /*6130*/  FSETP.NEU.FTZ.AND P0, PT, R0.reuse, -INF , PT ;  /* 0xff8000000000780b */ /* 0x040fe20003f1d000 */
[----:B------:R-:W-:Y:S01]  /*6140*/  FMUL.FTZ R150, R0, c[0x0][0x23c] ;  /* 0x00008f0000967a20 */ /* 0x000fe20000410000 */
[----:B------:R-:W-:Y:S01]  /*6150*/  MUFU.EX2 R146, R146 ;  /* 0x0000009200927308 */ /* 0x000fe20000000800 */
[----:B------:R-:W-:Y:S01]  /*6160*/  FADD.FTZ R4, R132, -R5 ;  /* 0x8000000584047221 */ /* 0x000fe20000010000 */
[----:B------:R-:W-:Y:S01]  /*6170*/  FSEL R6, R0, RZ, P0 ;  /* 0x000000ff00067208 */ /* 0x000fe20000000000 */
[----:B------:R-:W-:Y:S01]  /*6180*/  FFMA.FTZ R143, R8, c[0x0][0x23c], -R153 ;  /* 0x00008f00088f7a23 */ /* 0x000fe20000010899 */
[----:B------:R-:W-:Y:S01]  /*6190*/  FSEL R150, R150, RZ, P0 ;  /* 0x000000ff96967208 */ /* 0x000fe20000000000 */
[----:B------:R-:W-:Y:S01]  /*61a0*/  FMUL.FTZ R148, R4, c[0x0][0x23c] ;  /* 0x00008f0004947a20 */ /* 0x000fe20000410000 */
[----:B------:R-:W-:Y:S01]  /*61b0*/  PLOP3.LUT P0, PT, PT, PT, UP0, 0x80, 0x0 ;  /* 0x000000000000781c */ /* 0x000fe20003f0f008 */
[----:B------:R-:W-:Y:S01]  /*61c0*/  FADD.FTZ R6, R3, -R6 ;  /* 0x8000000603067221 */ /* 0x000fe20000010000 */
[----:B------:R-:W1:Y:S01]  /*61d0*/  MUFU.EX2 R145, R145 ;  /* 0x0000009100917308 */ /* 0x000e620000000800 */
[----:B------:R-:W-:-:S02]  /*61e0*/  FFMA.FTZ R142, R135, c[0x0][0x23c], -R150 ;  /* 0x00008f00878e7a23 */ /* 0x000fc40000010896 */
[--C-:B------:R-:W-:Y:S01]  /*61f0*/  FFMA.FTZ R141, R7, c[0x0][0x23c], -R150.reuse ;  /* 0x00008f00078d7a23 */ /* 0x100fe20000010896 */
[----:B------:R-:W-:Y:S01]  /*6200*/  LDSM.16.MT88.4 R132, [R198+0xc800] ;  /* 0x00c80000c684783b */ /* 0x000fe20000004200 */
[--C-:B------:R-:W-:Y:S02]  /*6210*/  FFMA.FTZ R140, R9, c[0x0][0x23c], -R150.reuse ;  /* 0x00008f00098c7a23 */ /* 0x100fe40000010896 */
[----:B------:R-:W-:Y:S01]  /*6220*/  FFMA.FTZ R147, R33, c[0x0][0x23c], -R150 ;  /* 0x00008f0021937a23 */ /* 0x000fe20000010896 */
[----:B------:R-:W-:Y:S01]  /*6230*/  MUFU.EX2 R144, R144 ;  /* 0x0000009000907308 */ /* 0x000fe20000000800 */
[----:B------:R-:W-:Y:S01]  /*6240*/  FMUL.FTZ R3, R6, c[0x0][0x23c] ;  /* 0x00008f0006037a20 */ /* 0x000fe20000410000 */
[----:B------:R-:W2:Y:S01]  /*6250*/  LDSM.16.MT88.4 R8, [R197+0xc000] ;  /* 0x00c00000c508783b */ /* 0x000ea20000004200 */
[--C-:B------:R-:W-:Y:S02]  /*6260*/  FFMA.FTZ R155, R24, c[0x0][0x23c], -R153.reuse ;  /* 0x00008f00189b7a23 */ /* 0x100fe40000010899 */
[--C-:B------:R-:W-:Y:S01]  /*6270*/  FFMA.FTZ R156, R26, c[0x0][0x23c], -R153.reuse ;  /* 0x00008f001a9c7a23 */ /* 0x100fe20000010899 */
[----:B------:R-:W-:Y:S01]  /*6280*/  LDSM.16.MT88.4 R32, [R197+0xc800] ;  /* 0x00c80000c520783b */ /* 0x000fe20000004200 */
[--C-:B------:R-:W-:Y:S01]  /*6290*/  FFMA.FTZ R157, R22, c[0x0][0x23c], -R153.reuse ;  /* 0x00008f00169d7a23 */ /* 0x100fe20000010899 */
[----:B------:R-:W3:Y:S01]  /*62a0*/  MUFU.EX2 R143, R143 ;  /* 0x0000008f008f7308 */ /* 0x000ee20000000800 */
[----:B-1----:R-:W-:Y:S01]  /*62b0*/  F2FP.BF16.PACK_AB R4, R145, R146 ;  /* 0x000000929104723e */ /* 0x002fe200000010ff */
[----:B------:R-:W-:-:S02]  /*62c0*/  FFMA.FTZ R158, R20, c[0x0][0x23c], -R153 ;  /* 0x00008f00149e7a23 */ /* 0x000fc40000010899 */
[--C-:B------:R-:W-:Y:S02]  /*62d0*/  FFMA.FTZ R159, R27, c[0x0][0x23c], -R150.reuse ;  /* 0x00008f001b9f7a23 */ /* 0x100fe40000010896 */
[--C-:B------:R-:W-:Y:S02]  /*62e0*/  FFMA.FTZ R160, R25, c[0x0][0x23c], -R150.reuse ;  /* 0x00008f0019a07a23 */ /* 0x100fe40000010896 */
[----:B------:R-:W-:Y:S01]  /*62f0*/  MUFU.EX2 R142, R142 ;  /* 0x0000008e008e7308 */ /* 0x000fe20000000800 */
[--C-:B------:R-:W-:Y:S01]  /*6300*/  FFMA.FTZ R161, R23, c[0x0][0x23c], -R150.reuse ;  /* 0x00008f0017a17a23 */ /* 0x100fe20000010896 */
[----:B------:R-:W-:Y:S01]  /*6310*/  LDSM.16.MT88.4 R24, [R200+0xe800] ;  /* 0x00e80000c818783b */ /* 0x000fe20000004200 */
[----:B------:R-:W-:Y:S02]  /*6320*/  FFMA.FTZ R162, R21, c[0x0][0x23c], -R150 ;  /* 0x00008f0015a27a23 */ /* 0x000fe40000010896 */
        /* <DEDUP_REMOVED lines=182> */
[----:B------:R-:W-:Y:S02]  /*6e90*/  FADD.FTZ R145, R145, R146 ;  /* 0x0000009291917221 */ /* 0x000fe40000010000 */
[----:B------:R-:W-:-:S03]  /*6ea0*/  FADD.FTZ R141, R141, R142 ;  /* 0x0000008e8d8d7221 */ /* 0x000fc60000010000 */
[----:B------:R-:W-:Y:S01]  /*6eb0*/  HMMA.16816.F32.BF16 R96, R4, R10, R96 ;  /* 0x0000000a0460723c */ /* 0x000fe20000041860 */
[----:B------:R-:W-:Y:S01]  /*6ec0*/  LDSM.16.MT88.4 R8, [R196+0xe800] ;  /* 0x00e80000c408783b */ /* 0x000fe20000004200 */
[----:B------:R-:W-:-:S04]  /*6ed0*/  FADD.FTZ R140, R140, R141 ;  /* 0x0000008d8c8c7221 */ /* 0x000fc80000010000 */
[----:B------:R-:W-:Y:S01]  /*6ee0*/  FADD.FTZ R140, R147, R140 ;  /* 0x0000008c938c7221 */ /* 0x000fe20000010000 */
[----:B-1----:R-:W-:Y:S02]  /*6ef0*/  F2FP.BF16.PACK_AB R4, R156, R155 ;  /* 0x0000009b9c04723e */ /* 0x002fe400000010ff */
[----:B-----5:R-:W-:Y:S01]  /*6f00*/  F2FP.BF16.PACK_AB R5, R160, R159 ;  /* 0x0000009fa005723e */ /* 0x020fe200000010ff */
[----:B------:R-:W-:Y:S01]  /*6f10*/  FADD.FTZ R159, R159, R140 ;  /* 0x0000008c9f9f7221 */ /* 0x000fe20000010000 */
[----:B------:R-:W-:Y:S02]  /*6f20*/  F2FP.BF16.PACK_AB R6, R158, R157 ;  /* 0x0000009d9e06723e */ /* 0x000fe400000010ff */
[----:B------:R-:W-:Y:S01]  /*6f30*/  F2FP.BF16.PACK_AB R7, R162, R161 ;  /* 0x000000a1a207723e */ /* 0x000fe200000010ff */
[----:B------:R-:W-:-:S04]  /*6f40*/  FADD.FTZ R160, R160, R159 ;  /* 0x0000009fa0a07221 */ /* 0x000fc80000010000 */
[----:B------:R-:W-:Y:S02]  /*6f50*/  FADD.FTZ R161, R161, R160 ;  /* 0x000000a0a1a17221 */ /* 0x000fe40000010000 */
[----:B---3--:R-:W-:Y:S02]  /*6f60*/  HMMA.16816.F32.BF16 R128, R4, R12, R128 ;  /* 0x0000000c0480723c */ /* 0x008fe40000041880 */
[----:B------:R-:W-:-:S06]  /*6f70*/  FADD.FTZ R161, R162, R161 ;  /* 0x000000a1a2a17221 */ /* 0x000fcc0000010000 */
        /* <DEDUP_REMOVED lines=36> */
[----:B------:R-:W-:Y:S01]  /*71c0*/  F2FP.BF16.PACK_AB R5, R167, R164 ;  /* 0x000000a4a705723e */ /* 0x000fe200000010ff */
[----:B------:R-:W-:Y:S01]  /*71d0*/  FADD.FTZ R164, R164, R161 ;  /* 0x000000a1a4a47221 */ /* 0x000fe20000010000 */
[----:B------:R-:W-:Y:S02]  /*71e0*/  F2FP.BF16.PACK_AB R6, R173, R166 ;  /* 0x000000a6ad06723e */ /* 0x000fe400000010ff */
[----:B------:R-:W-:Y:S01]  /*71f0*/  F2FP.BF16.PACK_AB R7, R170, R165 ;  /* 0x000000a5aa07723e */ /* 0x000fe200000010ff */
[----:B------:R-:W-:-:S04]  /*7200*/  FADD.FTZ R164, R167, R164 ;  /* 0x000000a4a7a47221 */ /* 0x000fc80000010000 */
[----:B------:R-:W-:Y:S02]  /*7210*/  FADD.FTZ R165, R165, R164 ;  /* 0x000000a4a5a57221 */ /* 0x000fe40000010000 */
[----:B-1----:R-:W-:Y:S02]  /*7220*/  HMMA.16816.F32.BF16 R128, R4, R12, R128 ;  /* 0x0000000c0480723c */ /* 0x002fe40000041880 */
[----:B------:R-:W-:-:S06]  /*7230*/  FADD.FTZ R170, R170, R165 ;  /* 0x000000a5aaaa7221 */ /* 0x000fcc0000010000 */
        /* <DEDUP_REMOVED lines=36> */
[----:B------:R-:W-:Y:S01]  /*7480*/  F2FP.BF16.PACK_AB R5, R172, R151 ;  /* 0x00000097ac05723e */ /* 0x000fe200000010ff */
[----:B------:R-:W-:Y:S01]  /*7490*/  FADD.FTZ R151, R151, R170 ;  /* 0x000000aa97977221 */ /* 0x000fe20000010000 */
[----:B------:R-:W-:Y:S02]  /*74a0*/  F2FP.BF16.PACK_AB R6, R153, R152 ;  /* 0x000000989906723e */ /* 0x000fe400000010ff */
[----:B------:R-:W-:Y:S01]  /*74b0*/  F2FP.BF16.PACK_AB R7, R150, R169 ;  /* 0x000000a99607723e */ /* 0x000fe200000010ff */
[----:B------:R-:W-:-:S04]  /*74c0*/  FADD.FTZ R172, R172, R151 ;  /* 0x00000097acac7221 */ /* 0x000fc80000010000 */
[----:B------:R-:W-:Y:S02]  /*74d0*/  FADD.FTZ R169, R169, R172 ;  /* 0x000000aca9a97221 */ /* 0x000fe40000010000 */
[----:B----4-:R-:W-:Y:S02]  /*74e0*/  HMMA.16816.F32.BF16 R128, R4, R8, R128 ;  /* 0x000000080480723c */ /* 0x010fe40000041880 */
[----:B------:R-:W-:-:S06]  /*74f0*/  FADD.FTZ R221, R150, R169 ;  /* 0x000000a996dd7221 */ /* 0x000fcc0000010000 */
        /* <DEDUP_REMOVED lines=18> */
[-C--:B------:R-:W-:Y:S02]  /*7620*/  MOV R132, R2.reuse ;  /* 0x0000000200847202 */ /* 0x080fe40000000f00 */
[----:B------:R-:W-:Y:S01]  /*7630*/  FADD.FTZ R3, R158, R3 ;  /* 0x000000039e037221 */ /* 0x000fe20000010000 */
[----:B------:R-:W-:-:S03]  /*7640*/  @P0 MOV R132, R2 ;  /* 0x0000000200840202 */ /* 0x000fc60000000f00 */
[----:B------:R-:W-:Y:S01]  /*7650*/  FADD.FTZ R168, R168, R3 ;  /* 0x00000003a8a87221 */ /* 0x000fe20000010000 */
[----:B------:R-:W-:Y:S01]  /*7660*/  HMMA.16816.F32.BF16 R104, R4, R32, R104 ;  /* 0x000000200468723c */ /* 0x000fe20000041868 */
[-C--:B------:R-:W-:Y:S02]  /*7670*/  MOV R3, R0.reuse ;  /* 0x0000000000037202 */ /* 0x080fe40000000f00 */
[----:B------:R-:W-:Y:S01]  /*7680*/  FADD.FTZ R171, R171, R168 ;  /* 0x000000a8abab7221 */ /* 0x000fe20000010000 */
[----:B------:R-:W-:-:S03]  /*7690*/  @P0 MOV R3, R0 ;  /* 0x0000000000030202 */ /* 0x000fc60000000f00 */
[----:B------:R-:W-:Y:S01]  /*76a0*/  FADD.FTZ R166, R166, R171 ;  /* 0x000000aba6a67221 */ /* 0x000fe20000010000 */
[----:B------:R-:W-:Y:S03]  /*76b0*/  HMMA.16816.F32.BF16 R100, R4, R34, R100 ;  /* 0x000000220464723c */ /* 0x000fe60000041864 */
[----:B------:R-:W-:-:S04]  /*76c0*/  FADD.FTZ R173, R173, R166 ;  /* 0x000000a6adad7221 */ /* 0x000fc80000010000 */
        /* <DEDUP_REMOVED lines=15> */
[----:B------:R-:W-:Y:S11]  /*77c0*/  @P0 BRA `(.L_x_370) ;  /* 0x0000001000000947 */ /* 0x000ff60003800000 */
.L_x_368:
[----:B------:R-:W-:-:S12]  /*77d0*/  UIADD3 UR11, UR18, -0x1, URZ ;  /* 0xffffffff120b7890 */ /* 0x000fd8000fffe03f */
.L_x_370:
[----:B------:R-:W-:-:S13]  /*77e0*/  ISETP.LE.AND P0, PT, RZ, UR11, PT ;  /* 0x0000000bff007c0c */ /* 0x000fda000bf03270 */
[----:B------:R-:W-:Y:S05]  /*77f0*/  @!P0 BRA `(.L_x_371) ;  /* 0x00002c8000008947 */ /* 0x000fea0003800000 */
[----:B------:R-:W-:Y:S01]  /*7800*/  USHF.L.U64.HI UR8, UR4, 0x5, UR5 ;  /* 0x0000000504087899 */ /* 0x000fe20008010205 */
[----:B------:R-:W-:Y:S01]  /*7810*/  MOV R0, R3 ;  /* 0x0000000300007202 */ /* 0x000fe20000000f00 */
[----:B------:R-:W-:Y:S01]  /*7820*/  USHF.L.U32 UR6, UR4, 0x5, URZ ;  /* 0x0000000504067899 */ /* 0x000fe2000800063f */
[----:B------:R-:W-:Y:S01]  /*7830*/  MOV R135, R132 ;  /* 0x0000008400877202 */ /* 0x000fe20000000f00 */
[----:B------:R-:W-:Y:S01]  /*7840*/  USHF.L.U64.HI UR12, UR4, 0x6, UR5 ;  /* 0x00000006040c7899 */ /* 0x000fe20008010205 */
[----:B------:R-:W-:Y:S01]  /*7850*/  MOV R212, R232 ;  /* 0x000000e800d47202 */ /* 0x000fe20000000f00 */
[----:B------:R-:W-:-:S03]  /*7860*/  USHF.L.U32 UR13, UR4, 0x6, URZ ;  /* 0x00000006040d7899 */ /* 0x000fc6000800063f */
[----:B------:R-:W-:Y:S02]  /*7870*/  ULDC UR4, c[0x0][0x198] ;  /* 0x0000660000047ab9 */ /* 0x000fe40000000800 */
[----:B------:R-:W-:Y:S02]  /*7880*/  USHF.L.U64.HI UR14, UR4, 0x5, UR7 ;  /* 0x00000005040e7899 */ /* 0x000fe40008010207 */
[----:B------:R-:W-:Y:S01]  /*7890*/  USHF.L.U32 UR7, UR4, 0x5, URZ ;  /* 0x0000000504077899 */ /* 0x000fe2000800063f */
[----:B------:R-:W-:Y:S05]  /*78a0*/  BRA `(.L_x_372) ;  /* 0x0000025000007947 */ /* 0x000fea0003800000 */
.L_x_374:
        /* <DEDUP_REMOVED lines=11> */
[----:B------:R-:W-:Y:S04]  /*7960*/  LEA R4, P2, R2, c[0x0][0x168], 0x1 ;  /* 0x00005a0002047a11 */ /* 0x000fe800078408ff */
        /* <DEDUP_REMOVED lines=25> */
.L_x_372:
[----:B------:R-:W-:Y:S04]  /*7b00*/  DEPBAR.LE SB0, 0x0 ;  /* 0x000080000000791a */ /* 0x000fe80000000000 */
[----:B------:R-:W-:Y:S01]  /*7b10*/  BAR.SYNC.DEFER_BLOCKING 0x0 ;  /* 0x0000000000007b1d */ /* 0x000fe20000010000 */
[----:B------:R-:W-:Y:S01]  /*7b20*/  MOV R3, UR11 ;  /* 0x0000000b00037c02 */ /* 0x000fe20008000f00 */
[----:B------:R-:W-:Y:S02]  /*7b30*/  USHF.R.S32.HI UR5, URZ, 0x1f, UR11 ;  /* 0x0000001f3f057899 */ /* 0x000fe4000801140b */
[----:B------:R-:W-:Y:S02]  /*7b40*/  UIMAD UR4, UR12, UR11, URZ ;  /* 0x0000000b0c0472a4 */ /* 0x000fe4000f8e023f */
[----:B------:R-:W-:Y:S02]  /*7b50*/  IMAD.WIDE.U32 R224, R3, UR13, R212 ;  /* 0x0000000d03e07c25 */ /* 0x000fe4000f8e00d4 */
[----:B------:R-:W-:Y:S03]  /*7b60*/  UIMAD UR4, UR5, UR13, UR4 ;  /* 0x0000000d050472a4 */ /* 0x000fe6000f8e0204 */
[C---:B------:R-:W-:Y:S03]  /*7b70*/  LEA R132, P0, R224.reuse, c[0x0][0x170], 0x1 ;  /* 0x00005c00e0847a11 */ /* 0x040fe600078008ff */
[----:B------:R-:W-:Y:S04]  /*7b80*/  IADD3 R2, R225, UR4, RZ ;  /* 0x00000004e1027c10 */ /* 0x000fe8000fffe0ff */
[----:B------:R-:W-:Y:S02]  /*7b90*/  LEA.HI.X R133, R224, c[0x0][0x174], R2, 0x1, P0 ;  /* 0x00005d00e0857a11 */ /* 0x000fe400000f0c02 */
[----:B------:R-:W-:Y:S03]  /*7ba0*/  IADD3 R226, P0, R132, UR6, RZ ;  /* 0x0000000684e27c10 */ /* 0x000fe6000ff1e0ff */
[----:B------:R-:W-:Y:S01]  /*7bb0*/  @!PT LDS RZ, [RZ] ;  /* 0x00000000fffff984 */ /* 0x000fe20000000800 */
[----:B------:R-:W-:Y:S01]  /*7bc0*/  @!PT LDS RZ, [RZ] ;  /* 0x00000000fffff984 */ /* 0x000fe20000000800 */
[----:B------:R-:W-:Y:S01]  /*7bd0*/  @!PT LDS RZ, [RZ] ;  /* 0x00000000fffff984 */ /* 0x000fe20000000800 */
[----:B------:R1:W-:Y:S01]  /*7be0*/  LDGSTS.E.BYPASS.LTC128B.128 [R208+0xc000], [R132.64] ;  /* 0x0c00000084d07fae */ /* 0x0003e2000b901d50 */
[----:B------:R-:W-:Y:S02]  /*7bf0*/  IADD3.X R227, R133, UR8, RZ, P0, !PT ;  /* 0x0000000885e37c10 */ /* 0x000fe400087fe4ff */
[----:B------:R-:W-:Y:S03]  /*7c00*/  IADD3 R224, P0, R226, UR6, RZ ;  /* 0x00000006e2e07c10 */ /* 0x000fe6000ff1e0ff */
[----:B------:R1:W-:Y:S01]  /*7c10*/  LDGSTS.E.BYPASS.LTC128B.128 [R208+0xe000], [R132.64+0x80] ;  /* 0x0e00008084d07fae */ /* 0x0003e2000b901d50 */
[----:B------:R-:W-:Y:S02]  /*7c20*/  IADD3.X R225, R227, UR8, RZ, P0, !PT ;  /* 0x00000008e3e17c10 */ /* 0x000fe400087fe4ff */
[----:B------:R-:W-:Y:S03]  /*7c30*/  IADD3 R2, P0, R224, UR6, RZ ;  /* 0x00000006e0027c10 */ /* 0x000fe6000ff1e0ff */
[----:B------:R1:W-:Y:S01]  /*7c40*/  LDGSTS.E.BYPASS.LTC128B.128 [R208+0x10000], [R132.64+0x100] ;  /* 0x1000010084d07fae */ /* 0x0003e2000b901d50 */
[----:B------:R-:W-:Y:S02]  /*7c50*/  IADD3.X R3, R225, UR8, RZ, P0, !PT ;  /* 0x00000008e1037c10 */ /* 0x000fe400087fe4ff */
[----:B------:R-:W-:Y:S03]  /*7c60*/  ISETP.LT.AND P0, PT, RZ, UR11, PT ;  /* 0x0000000bff007c0c */ /* 0x000fe6000bf01270 */
[----:B------:R2:W-:Y:S06]  /*7c70*/  LDGSTS.E.BYPASS.LTC128B.128 [R208+0xc800], [R226.64] ;  /* 0x0c800000e2d07fae */ /* 0x0005ec000b901d50 */
[----:B------:R2:W-:Y:S06]  /*7c80*/  LDGSTS.E.BYPASS.LTC128B.128 [R208+0xe800], [R226.64+0x80] ;  /* 0x0e800080e2d07fae */ /* 0x0005ec000b901d50 */
[----:B------:R2:W-:Y:S06]  /*7c90*/  LDGSTS.E.BYPASS.LTC128B.128 [R208+0x10800], [R226.64+0x100] ;  /* 0x10800100e2d07fae */ /* 0x0005ec000b901d50 */
[----:B------:R3:W-:Y:S06]  /*7ca0*/  LDGSTS.E.BYPASS.LTC128B.128 [R208+0xd000], [R224.64] ;  /* 0x0d000000e0d07fae */ /* 0x0007ec000b901d50 */
[----:B------:R3:W-:Y:S06]  /*7cb0*/  LDGSTS.E.BYPASS.LTC128B.128 [R208+0xf000], [R224.64+0x80] ;  /* 0x0f000080e0d07fae */ /* 0x0007ec000b901d50 */
[----:B------:R3:W-:Y:S06]  /*7cc0*/  LDGSTS.E.BYPASS.LTC128B.128 [R208+0x11000], [R224.64+0x100] ;  /* 0x11000100e0d07fae */ /* 0x0007ec000b901d50 */
[----:B------:R4:W-:Y:S06]  /*7cd0*/  LDGSTS.E.BYPASS.LTC128B.128 [R208+0xd800], [R2.64] ;  /* 0x0d80000002d07fae */ /* 0x0009ec000b901d50 */
[----:B------:R4:W-:Y:S06]  /*7ce0*/  LDGSTS.E.BYPASS.LTC128B.128 [R208+0xf800], [R2.64+0x80] ;  /* 0x0f80008002d07fae */ /* 0x0009ec000b901d50 */
[----:B------:R4:W-:Y:S06]  /*7cf0*/  LDGSTS.E.BYPASS.LTC128B.128 [R208+0x11800], [R2.64+0x100] ;  /* 0x1180010002d07fae */ /* 0x0009ec000b901d50 */
[----:B------:R-:W-:Y:S06]  /*7d00*/  LDSM.16.M88.4 R136, [R206] ;  /* 0x00000000ce88783b */ /* 0x000fec0000000200 */
[----:B------:R-:W5:Y:S06]  /*7d10*/  LDSM.16.M88.4 R140, [R205+0x6000] ;  /* 0x00600000cd8c783b */ /* 0x000f6c0000000200 */
[----:B------:R-:W1:Y:S06]  /*7d20*/  LDSM.16.M88.4 R144, [R205+0x6800] ;  /* 0x00680000cd90783b */ /* 0x000e6c0000000200 */
[----:B------:R-:W1:Y:S06]  /*7d30*/  LDSM.16.M88.4 R148, [R205+0x7000] ;  /* 0x00700000cd94783b */ /* 0x000e6c0000000200 */
[----:B------:R-:W0:Y:S06]  /*7d40*/  LDGDEPBAR ;  /* 0x00000000000079af */ /* 0x000e2c0000000000 */
[----:B------:R-:W2:Y:S06]  /*7d50*/  LDSM.16.M88.4 R152, [R205+0x7800] ;  /* 0x00780000cd98783b */ /* 0x000eac0000000200 */
[----:B------:R-:W-:Y:S06]  /*7d60*/  LDSM.16.M88.4 R156, [R204] ;  /* 0x00000000cc9c783b */ /* 0x000fec0000000200 */
[----:B------:R-:W2:Y:S01]  /*7d70*/  LDSM.16.M88.4 R160, [R203] ;  /* 0x00000000cba0783b */ /* 0x000ea20000000200 */
[C---:B-----5:R-:W-:Y:S05]  /*7d80*/  HMMA.16816.F32.BF16 R4, R136.reuse, R140, RZ ;  /* 0x0000008c8804723c */ /* 0x060fea00000418ff */
[----:B------:R-:W5:Y:S03]  /*7d90*/  LDSM.16.M88.4 R164, [R195] ;  /* 0x00000000c3a4783b */ /* 0x000f660000000200 */
[C---:B------:R-:W-:Y:S03]  /*7da0*/  HMMA.16816.F32.BF16 R8, R136.reuse, R142, RZ ;  /* 0x0000008e8808723c */ /* 0x040fe600000418ff */
[----:B------:R-:W3:Y:S06]  /*7db0*/  LDSM.16.M88.4 R168, [R194] ;  /* 0x00000000c2a8783b */ /* 0x000eec0000000200 */
[----:B------:R-:W3:Y:S01]  /*7dc0*/  LDSM.16.M88.4 R172, [R193] ;  /* 0x00000000c1ac783b */ /* 0x000ee20000000200 */
[C---:B-1----:R-:W-:Y:S05]  /*7dd0*/  HMMA.16816.F32.BF16 R12, R136.reuse, R144, RZ ;  /* 0x00000090880c723c */ /* 0x042fea00000418ff */
[----:B------:R-:W-:Y:S03]  /*7de0*/  LDSM.16.M88.4 R176, [R202] ;  /* 0x00000000cab0783b */ /* 0x000fe60000000200 */
[C---:B------:R-:W-:Y:S03]  /*7df0*/  HMMA.16816.F32.BF16 R16, R136.reuse, R146, RZ ;  /* 0x000000928810723c */ /* 0x040fe600000418ff */
[----:B------:R-:W1:Y:S05]  /*7e00*/  LDSM.16.M88.4 R180, [R199+0x6000] ;  /* 0x00600000c7b4783b */ /* 0x000e6a0000000200 */
[C---:B------:R-:W-:Y:S01]  /*7e10*/  HMMA.16816.F32.BF16 R20, R136.reuse, R148, RZ ;  /* 0x000000948814723c */ /* 0x040fe200000418ff */
[----:B------:R-:W-:Y:S06]  /*7e20*/  LDSM.16.M88.4 R140, [R199+0x7000] ;  /* 0x00700000c78c783b */ /* 0x000fec0000000200 */
[----:B------:R-:W-:Y:S01]  /*7e30*/  LDSM.16.M88.4 R144, [R199+0x7800] ;  /* 0x00780000c790783b */ /* 0x000fe20000000200 */
[C---:B------:R-:W-:Y:S05]  /*7e40*/  HMMA.16816.F32.BF16 R24, R136.reuse, R150, RZ ;  /* 0x000000968818723c */ /* 0x040fea00000418ff */
[----:B------:R-:W-:Y:S03]  /*7e50*/  LDSM.16.M88.4 R148, [R201] ;  /* 0x00000000c994783b */ /* 0x000fe60000000200 */
[C---:B--2---:R-:W-:Y:S08]  /*7e60*/  HMMA.16816.F32.BF16 R28, R136.reuse, R152, RZ ;  /* 0x00000098881c723c */ /* 0x044ff000000418ff */
[----:B------:R-:W-:Y:S01]  /*7e70*/  HMMA.16816.F32.BF16 R32, R136, R154, RZ ;  /* 0x0000009a8820723c */ /* 0x000fe200000418ff */
[----:B------:R-:W2:Y:S06]  /*7e80*/  LDSM.16.M88.4 R136, [R199+0x6800] ;  /* 0x00680000c788783b */ /* 0x000eac0000000200 */
[----:B------:R-:W1:Y:S01]  /*7e90*/  LDSM.16.M88.4 R152, [R192] ;  /* 0x00000000c098783b */ /* 0x000e620000000200 */
[C---:B------:R-:W-:Y:S08]  /*7ea0*/  HMMA.16816.F32.BF16 R4, R156.reuse, R160, R4 ;  /* 0x000000a09c04723c */ /* 0x040ff00000041804 */
[C---:B------:R-:W-:Y:S01]  /*7eb0*/  HMMA.16816.F32.BF16 R8, R156.reuse, R162, R8 ;  /* 0x000000a29c08723c */ /* 0x040fe20000041808 */
[----:B------:R-:W-:Y:S07]  /*7ec0*/  LDSM.16.M88.4 R160, [R192+0x1000] ;  /* 0x00100000c0a0783b */ /* 0x000fee0000000200 */
[C---:B-----5:R-:W-:Y:S08]  /*7ed0*/  HMMA.16816.F32.BF16 R12, R156.reuse, R164, R12 ;  /* 0x000000a49c0c723c */ /* 0x060ff0000004180c */
[C---:B------:R-:W-:Y:S01]  /*7ee0*/  HMMA.16816.F32.BF16 R16, R156.reuse, R166, R16 ;  /* 0x000000a69c10723c */ /* 0x040fe20000041810 */
[----:B------:R-:W-:Y:S07]  /*7ef0*/  LDSM.16.M88.4 R164, [R192+0x1800] ;  /* 0x00180000c0a4783b */ /* 0x000fee0000000200 */
[C---:B---3--:R-:W-:Y:S08]  /*7f00*/  HMMA.16816.F32.BF16 R20, R156.reuse, R168, R20 ;  /* 0x000000a89c14723c */ /* 0x048ff00000041814 */
[C---:B------:R-:W-:Y:S01]  /*7f10*/  HMMA.16816.F32.BF16 R24, R156.reuse, R170, R24 ;  /* 0x000000aa9c18723c */ /* 0x040fe20000041818 */
[----:B------:R-:W-:Y:S07]  /*7f20*/  LDSM.16.M88.4 R168, [R206+0x2000] ;  /* 0x00200000cea8783b */ /* 0x000fee0000000200 */
[C---:B------:R-:W-:Y:S08]  /*7f30*/  HMMA.16816.F32.BF16 R28, R156.reuse, R172, R28 ;  /* 0x000000ac9c1c723c */ /* 0x040ff0000004181c */
[----:B------:R-:W-:Y:S01]  /*7f40*/  HMMA.16816.F32.BF16 R32, R156, R174, R32 ;  /* 0x000000ae9c20723c */ /* 0x000fe20000041820 */
[----:B------:R-:W3:Y:S06]  /*7f50*/  LDSM.16.M88.4 R156, [R192+0x800] ;  /* 0x00080000c09c783b */ /* 0x000eec0000000200 */
[----:B------:R-:W5:Y:S01]  /*7f60*/  LDSM.16.M88.4 R172, [R205+0x8000] ;  /* 0x00800000cdac783b */ /* 0x000f620000000200 */
[C---:B-1----:R-:W-:Y:S08]  /*7f70*/  HMMA.16816.F32.BF16 R4, R176.reuse, R180, R4 ;  /* 0x000000b4b004723c */ /* 0x042ff00000041804 */
[C---:B------:R-:W-:Y:S01]  /*7f80*/  HMMA.16816.F32.BF16 R8, R176.reuse, R182, R8 ;  /* 0x000000b6b008723c */ /* 0x040fe20000041808 */
[----:B------:R-:W-:Y:S07]  /*7f90*/  LDSM.16.M88.4 R180, [R191] ;  /* 0x00000000bfb4783b */ /* 0x000fee0000000200 */
        /* <DEDUP_REMOVED lines=8> */
[----:B------:R-:W1:Y:S06]  /*8020*/  LDSM.16.M88.4 R144, [R205+0x9800] ;  /* 0x00980000cd90783b */ /* 0x000e6c0000000200 */
[----:B------:R-:W1:Y:S01]  /*8030*/  LDSM.16.M88.4 R176, [R204+0x2000] ;  /* 0x00200000ccb0783b */ /* 0x000e620000000200 */
[C---:B------:R-:W-:Y:S08]  /*8040*/  HMMA.16816.F32.BF16 R4, R148.reuse, R152, R4 ;  /* 0x000000989404723c */ /* 0x040ff00000041804 */
[C---:B------:R-:W-:Y:S01]  /*8050*/  HMMA.16816.F32.BF16 R8, R148.reuse, R154, R8 ;  /* 0x0000009a9408723c */ /* 0x040fe20000041808 */
[----:B------:R-:W-:Y:S07]  /*8060*/  LDSM.16.M88.4 R152, [R189] ;  /* 0x00000000bd98783b */ /* 0x000fee0000000200 */
[C---:B---3--:R-:W-:Y:S08]  /*8070*/  HMMA.16816.F32.BF16 R12, R148.reuse, R156, R12 ;  /* 0x0000009c940c723c */ /* 0x048ff0000004180c */
[C---:B------:R-:W-:Y:S01]  /*8080*/  HMMA.16816.F32.BF16 R16, R148.reuse, R158, R16 ;  /* 0x0000009e9410723c */ /* 0x040fe20000041810 */
[----:B------:R-:W-:Y:S07]  /*8090*/  LDSM.16.M88.4 R156, [R188] ;  /* 0x00000000bc9c783b */ /* 0x000fee0000000200 */
[C---:B------:R-:W-:Y:S08]  /*80a0*/  HMMA.16816.F32.BF16 R20, R148.reuse, R160, R20 ;  /* 0x000000a09414723c */ /* 0x040ff00000041814 */
[C---:B------:R-:W-:Y:S01]  /*80b0*/  HMMA.16816.F32.BF16 R24, R148.reuse, R162, R24 ;  /* 0x000000a29418723c */ /* 0x040fe20000041818 */
[----:B------:R-:W-:Y:S07]  /*80c0*/  LDSM.16.M88.4 R160, [R202+0x2000] ;  /* 0x00200000caa0783b */ /* 0x000fee0000000200 */
[C---:B------:R-:W-:Y:S08]  /*80d0*/  HMMA.16816.F32.BF16 R28, R148.reuse, R164, R28 ;  /* 0x000000a4941c723c */ /* 0x040ff0000004181c */
[----:B------:R-:W-:Y:S01]  /*80e0*/  HMMA.16816.F32.BF16 R32, R148, R166, R32 ;  /* 0x000000a69420723c */ /* 0x000fe20000041820 */
[----:B------:R-:W3:Y:S06]  /*80f0*/  LDSM.16.M88.4 R148, [R190] ;  /* 0x00000000be94783b */ /* 0x000eec0000000200 */
[----:B------:R-:W3:Y:S01]  /*8100*/  LDSM.16.M88.4 R164, [R199+0x8000] ;  /* 0x00800000c7a4783b */ /* 0x000ee20000000200 */
[C---:B-----5:R-:W-:Y:S08]  /*8110*/  HMMA.16816.F32.BF16 R4, R168.reuse, R172, R4 ;  /* 0x000000aca804723c */ /* 0x060ff00000041804 */
[C---:B------:R-:W-:Y:S01]  /*8120*/  HMMA.16816.F32.BF16 R8, R168.reuse, R174, R8 ;  /* 0x000000aea808723c */ /* 0x040fe20000041808 */
[----:B------:R-:W-:Y:S07]  /*8130*/  LDSM.16.M88.4 R172, [R192+0x2000] ;  /* 0x00200000c0ac783b */ /* 0x000fee0000000200 */
[C---:B-1----:R-:W-:Y:S08]  /*8140*/  HMMA.16816.F32.BF16 R12, R168.reuse, R136, R12 ;  /* 0x00000088a80c723c */ /* 0x042ff0000004180c */
[C---:B------:R-:W-:Y:S01]  /*8150*/  HMMA.16816.F32.BF16 R16, R168.reuse, R138, R16 ;  /* 0x0000008aa810723c */ /* 0x040fe20000041810 */
[----:B------:R-:W1:Y:S07]  /*8160*/  LDSM.16.M88.4 R136, [R199+0x8800] ;  /* 0x00880000c788783b */ /* 0x000e6e0000000200 */
[C---:B--2---:R-:W-:Y:S08]  /*8170*/  HMMA.16816.F32.BF16 R20, R168.reuse, R140, R20 ;  /* 0x0000008ca814723c */ /* 0x044ff00000041814 */
[C---:B------:R-:W-:Y:S01]  /*8180*/  HMMA.16816.F32.BF16 R24, R168.reuse, R142, R24 ;  /* 0x0000008ea818723c */ /* 0x040fe20000041818 */
[----:B------:R-:W2:Y:S07]  /*8190*/  LDSM.16.M88.4 R140, [R199+0x9000] ;  /* 0x00900000c78c783b */ /* 0x000eae0000000200 */
[C---:B------:R-:W-:Y:S08]  /*81a0*/  HMMA.16816.F32.BF16 R28, R168.reuse, R144, R28 ;  /* 0x00000090a81c723c */ /* 0x040ff0000004181c */
[----:B------:R-:W-:Y:S01]  /*81b0*/  HMMA.16816.F32.BF16 R32, R168, R146, R32 ;  /* 0x00000092a820723c */ /* 0x000fe20000041820 */
[----:B------:R-:W5:Y:S06]  /*81c0*/  LDSM.16.M88.4 R144, [R199+0x9800] ;  /* 0x00980000c790783b */ /* 0x000f6c0000000200 */
[----:B------:R-:W1:Y:S01]  /*81d0*/  LDSM.16.M88.4 R168, [R201+0x2000] ;  /* 0x00200000c9a8783b */ /* 0x000e620000000200 */
[C---:B------:R-:W-:Y:S08]  /*81e0*/  HMMA.16816.F32.BF16 R4, R176.reuse, R180, R4 ;  /* 0x000000b4b004723c */ /* 0x040ff00000041804 */
[C---:B------:R-:W-:Y:S01]  /*81f0*/  HMMA.16816.F32.BF16 R8, R176.reuse, R182, R8 ;  /* 0x000000b6b008723c */ /* 0x040fe20000041808 */
[----:B------:R-:W-:Y:S07]  /*8200*/  LDSM.16.M88.4 R180, [R205+0xa000] ;  /* 0x00a00000cdb4783b */ /* 0x000fee0000000200 */
[C---:B---3--:R-:W-:Y:S08]  /*8210*/  HMMA.16816.F32.BF16 R12, R176.reuse, R148, R12 ;  /* 0x00000094b00c723c */ /* 0x048ff0000004180c */
[C---:B------:R-:W-:Y:S01]  /*8220*/  HMMA.16816.F32.BF16 R16, R176.reuse, R150, R16 ;  /* 0x00000096b010723c */ /* 0x040fe20000041810 */
[----:B------:R-:W3:Y:S07]  /*8230*/  LDSM.16.M88.4 R148, [R192+0x2800] ;  /* 0x00280000c094783b */ /* 0x000eee0000000200 */
[C---:B------:R-:W-:Y:S08]  /*8240*/  HMMA.16816.F32.BF16 R20, R176.reuse, R152, R20 ;  /* 0x00000098b014723c */ /* 0x040ff00000041814 */
[C---:B------:R-:W-:Y:S01]  /*8250*/  HMMA.16816.F32.BF16 R24, R176.reuse, R154, R24 ;  /* 0x0000009ab018723c */ /* 0x040fe20000041818 */
[----:B------:R-:W2:Y:S07]  /*8260*/  LDSM.16.M88.4 R152, [R192+0x3000] ;  /* 0x00300000c098783b */ /* 0x000eae0000000200 */
[C---:B------:R-:W-:Y:S08]  /*8270*/  HMMA.16816.F32.BF16 R28, R176.reuse, R156, R28 ;  /* 0x0000009cb01c723c */ /* 0x040ff0000004181c */
[----:B------:R-:W-:Y:S01]  /*8280*/  HMMA.16816.F32.BF16 R32, R176, R158, R32 ;  /* 0x0000009eb020723c */ /* 0x000fe20000041820 */
[----:B------:R-:W3:Y:S06]  /*8290*/  LDSM.16.M88.4 R156, [R192+0x3800] ;  /* 0x00380000c09c783b */ /* 0x000eec0000000200 */
[----:B------:R-:W3:Y:S01]  /*82a0*/  LDSM.16.M88.4 R176, [R206+0x4000] ;  /* 0x00400000ceb0783b */ /* 0x000ee20000000200 */
[C---:B------:R-:W-:Y:S08]  /*82b0*/  HMMA.16816.F32.BF16 R4, R160.reuse, R164, R4 ;  /* 0x000000a4a004723c */ /* 0x040ff00000041804 */
[C---:B------:R-:W-:Y:S01]  /*82c0*/  HMMA.16816.F32.BF16 R8, R160.reuse, R166, R8 ;  /* 0x000000a6a008723c */ /* 0x040fe20000041808 */
[----:B------:R-:W-:Y:S07]  /*82d0*/  LDSM.16.M88.4 R164, [R187] ;  /* 0x00000000bba4783b */ /* 0x000fee0000000200 */
[C---:B-1----:R-:W-:Y:S08]  /*82e0*/  HMMA.16816.F32.BF16 R12, R160.reuse, R136, R12 ;  /* 0x00000088a00c723c */ /* 0x042ff0000004180c */
[C---:B------:R-:W-:Y:S01]  /*82f0*/  HMMA.16816.F32.BF16 R16, R160.reuse, R138, R16 ;  /* 0x0000008aa010723c */ /* 0x040fe20000041810 */
[----:B------:R-:W1:Y:S07]  /*8300*/  LDSM.16.M88.4 R136, [R205+0xa800] ;  /* 0x00a80000cd88783b */ /* 0x000e6e0000000200 */
[C---:B--2---:R-:W-:Y:S08]  /*8310*/  HMMA.16816.F32.BF16 R20, R160.reuse, R140, R20 ;  /* 0x0000008ca014723c */ /* 0x044ff00000041814 */
[C---:B------:R-:W-:Y:S01]  /*8320*/  HMMA.16816.F32.BF16 R24, R160.reuse, R142, R24 ;  /* 0x0000008ea018723c */ /* 0x040fe20000041818 */
[----:B------:R-:W2:Y:S07]  /*8330*/  LDSM.16.M88.4 R140, [R205+0xb000] ;  /* 0x00b00000cd8c783b */ /* 0x000eae0000000200 */
[C---:B-----5:R-:W-:Y:S08]  /*8340*/  HMMA.16816.F32.BF16 R28, R160.reuse, R144, R28 ;  /* 0x00000090a01c723c */ /* 0x060ff0000004181c */
        /* <DEDUP_REMOVED lines=8> */
[----:B------:R-:W3:Y:S07]  /*83d0*/  LDSM.16.M88.4 R148, [R186] ;  /* 0x00000000ba94783b */ /* 0x000eee0000000200 */
[C---:B------:R-:W-:Y:S08]  /*83e0*/  HMMA.16816.F32.BF16 R20, R168.reuse, R152, R20 ;  /* 0x00000098a814723c */ /* 0x040ff00000041814 */
[C---:B------:R-:W-:Y:S01]  /*83f0*/  HMMA.16816.F32.BF16 R24, R168.reuse, R154, R24 ;  /* 0x0000009aa818723c */ /* 0x040fe20000041818 */
[----:B------:R-:W2:Y:S07]  /*8400*/  LDSM.16.M88.4 R152, [R185] ;  /* 0x00000000b998783b */ /* 0x000eae0000000200 */
[C---:B------:R-:W-:Y:S08]  /*8410*/  HMMA.16816.F32.BF16 R28, R168.reuse, R156, R28 ;  /* 0x0000009ca81c723c */ /* 0x040ff0000004181c */
[----:B------:R-:W-:Y:S01]  /*8420*/  HMMA.16816.F32.BF16 R32, R168, R158, R32 ;  /* 0x0000009ea820723c */ /* 0x000fe20000041820 */
[----:B------:R-:W3:Y:S06]  /*8430*/  LDSM.16.M88.4 R156, [R184] ;  /* 0x00000000b89c783b */ /* 0x000eec0000000200 */
[----:B------:R-:W3:Y:S01]  /*8440*/  LDSM.16.M88.4 R168, [R202+0x4000] ;  /* 0x00400000caa8783b */ /* 0x000ee20000000200 */
        /* <DEDUP_REMOVED lines=14> */
[C---:B------:R-:W-:Y:S08]  /*8530*/  HMMA.16816.F32.BF16 R8, R160.reuse, R166, R8 ;  /* 0x000000a6a008723c */ /* 0x040ff00000041808 */
[C---:B---3--:R-:W-:Y:S08]  /*8540*/  HMMA.16816.F32.BF16 R12, R160.reuse, R148, R12 ;  /* 0x00000094a00c723c */ /* 0x048ff0000004180c */
        /* <DEDUP_REMOVED lines=10> */
[C---:B--2---:R-:W-:Y:S08]  /*85f0*/  HMMA.16816.F32.BF16 R20, R168.reuse, R140, R20 ;  /* 0x0000008ca814723c */ /* 0x044ff00000041814 */
[C---:B------:R-:W-:Y:S01]  /*8600*/  HMMA.16816.F32.BF16 R24, R168.reuse, R142, R24 ;  /* 0x0000008ea818723c */ /* 0x040fe20000041818 */
[----:B------:R-:W2:Y:S07]  /*8610*/  LDSM.16.M88.4 R140, [R192+0x5000] ;  /* 0x00500000c08c783b */ /* 0x000eae0000000200 */
[C---:B-----5:R-:W-:Y:S08]  /*8620*/  HMMA.16816.F32.BF16 R28, R168.reuse, R144, R28 ;  /* 0x00000090a81c723c */ /* 0x060ff0000004181c */
        /* <DEDUP_REMOVED lines=32> */
[----:B------:R-:W-:Y:S02]  /*8830*/  FMUL.FTZ R237, R19, c[0x0][0x2ec] ;  /* 0x0000bb0013ed7a20 */ /* 0x000fe40000410000 */
[----:B------:R-:W-:Y:S03]  /*8840*/  FMUL.FTZ R232, R20, c[0x0][0x2ec] ;  /* 0x0000bb0014e87a20 */ /* 0x000fe60000410000 */
[----:B------:R-:W-:Y:S02]  /*8850*/  FMUL.FTZ R234, R21, c[0x0][0x2ec] ;  /* 0x0000bb0015ea7a20 */ /* 0x000fe40000410000 */
        /* <DEDUP_REMOVED lines=42> */
.L_x_373:
[----:B------:R-:W-:Y:S01]  /*8b00*/  FMNMX.FTZ R11, R248, R135, !PT ;  /* 0x00000087f80b7209 */ /* 0x000fe20007810000 */
[----:B------:R-:W-:Y:S01]  /*8b10*/  LDSM.16.MT88.4 R12, [R200+0xc000] ;  /* 0x00c00000c80c783b */ /* 0x000fe20000004200 */
[----:B-1----:R-:W-:Y:S01]  /*8b20*/  FMNMX.FTZ R2, R247, R0, !PT ;  /* 0x00000000f7027209 */ /* 0x002fe20007810000 */
        /* <DEDUP_REMOVED lines=37> */
[----:B------:R-:W-:Y:S03]  /*8d80*/  FMNMX.FTZ R7, R133, R2, !PT ;  /* 0x0000000285077209 */ /* 0x000fe60007810000 */
[----:B------:R-:W1:Y:S08]  /*8d90*/  SHFL.BFLY PT, R6, R5, 0x2, 0x1f ;  /* 0x0c401f0005067f89 */ /* 0x000e7000000e0000 */
        /* <DEDUP_REMOVED lines=139> */
[--C-:B------:R-:W-:Y:S02]  /*9650*/  FFMA.FTZ R175, R241, c[0x0][0x23c], -R144.reuse ;  /* 0x00008f00f1af7a23 */ /* 0x100fe40000010890 */
[--C-:B------:R-:W-:Y:S02]  /*9660*/  FFMA.FTZ R177, R238, c[0x0][0x23c], -R145.reuse ;  /* 0x00008f00eeb17a23 */ /* 0x100fe40000010891 */
[C---:B---3--:R-:W-:Y:S02]  /*9670*/  HMMA.16816.F32.BF16 R36, R128.reuse, R112, R36 ;  /* 0x000000708024723c */ /* 0x048fe40000041824 */
[----:B------:R-:W2:Y:S02]  /*9680*/  MUFU.EX2 R175, R175 ;  /* 0x000000af00af7308 */ /* 0x000ea40000000800 */
[--C-:B------:R-:W-:Y:S02]  /*9690*/  FFMA.FTZ R176, R236, c[0x0][0x23c], -R145.reuse ;  /* 0x00008f00ecb07a23 */ /* 0x100fe40000010891 */
[--C-:B------:R-:W-:Y:S02]  /*96a0*/  FFMA.FTZ R178, R239, c[0x0][0x23c], -R144.reuse ;  /* 0x00008f00efb27a23 */ /* 0x100fe40000010890 */
[C---:B------:R-:W-:Y:S01]  /*96b0*/  HMMA.16816.F32.BF16 R40, R128.reuse, R114, R40 ;  /* 0x000000728028723c */ /* 0x040fe20000041828 */
[----:B------:R-:W-:Y:S03]  /*96c0*/  LDSM.16.MT88.4 R112, [R200+0xc800] ;  /* 0x00c80000c870783b */ /* 0x000fe60000004200 */
[--C-:B------:R-:W-:Y:S01]  /*96d0*/  FFMA.FTZ R179, R237, c[0x0][0x23c], -R144.reuse ;  /* 0x00008f00edb37a23 */ /* 0x100fe20000010890 */
[----:B------:R-:W-:Y:S01]  /*96e0*/  MUFU.EX2 R177, R177 ;  /* 0x000000b100b17308 */ /* 0x000fe20000000800 */
[C---:B------:R-:W-:Y:S02]  /*96f0*/  FMUL.FTZ R88, R2.reuse, R88 ;  /* 0x0000005802587220 */ /* 0x040fe40000410000 */
[----:B------:R-:W-:Y:S01]  /*9700*/  FMUL.FTZ R89, R2, R89 ;  /* 0x0000005902597220 */ /* 0x000fe20000410000 */
[C---:B----4-:R-:W-:Y:S03]  /*9710*/  HMMA.16816.F32.BF16 R44, R128.reuse, R104, R44 ;  /* 0x00000068802c723c */ /* 0x050fe6000004182c */
[C---:B------:R-:W-:Y:S03]  /*9720*/  FMUL.FTZ R90, R0.reuse, R90 ;  /* 0x0000005a005a7220 */ /* 0x040fe60000410000 */
[----:B------:R-:W3:Y:S01]  /*9730*/  MUFU.EX2 R176, R176 ;  /* 0x000000b000b07308 */ /* 0x000ee20000000800 */
[----:B------:R-:W-:Y:S02]  /*9740*/  FMUL.FTZ R91, R0, R91 ;  /* 0x0000005b005b7220 */ /* 0x000fe40000410000 */
[C---:B------:R-:W-:Y:S01]  /*9750*/  FMUL.FTZ R92, R2.reuse, R92 ;  /* 0x0000005c025c7220 */ /* 0x040fe20000410000 */
[C---:B------:R-:W-:Y:S01]  /*9760*/  HMMA.16816.F32.BF16 R48, R128.reuse, R106, R48 ;  /* 0x0000006a8030723c */ /* 0x040fe20000041830 */
[----:B------:R-:W4:Y:S02]  /*9770*/  LDSM.16.MT88.4 R104, [R200+0x10000] ;  /* 0x01000000c868783b */ /* 0x000f240000004200 */
[----:B------:R-:W-:Y:S02]  /*9780*/  FMUL.FTZ R93, R2, R93 ;  /* 0x0000005d025d7220 */ /* 0x000fe40000410000 */
[C---:B------:R-:W-:Y:S01]  /*9790*/  FMUL.FTZ R94, R0.reuse, R94 ;  /* 0x0000005e005e7220 */ /* 0x040fe20000410000 */
[----:B------:R-:W-:Y:S02]  /*97a0*/  MUFU.EX2 R178, R178 ;  /* 0x000000b200b27308 */ /* 0x000fe40000000800 */
[C---:B------:R-:W-:Y:S04]  /*97b0*/  HMMA.16816.F32.BF16 R52, R128.reuse, R100, R52 ;  /* 0x000000648034723c */ /* 0x040fe80000041834 */
[----:B------:R-:W-:Y:S02]  /*97c0*/  FMUL.FTZ R95, R0, R95 ;  /* 0x0000005f005f7220 */ /* 0x000fe40000410000 */
[C---:B------:R-:W-:Y:S02]  /*97d0*/  FMUL.FTZ R96, R2.reuse, R96 ;  /* 0x0000006002607220 */ /* 0x040fe40000410000 */
[C---:B------:R-:W-:Y:S01]  /*97e0*/  HMMA.16816.F32.BF16 R56, R128.reuse, R102, R56 ;  /* 0x000000668038723c */ /* 0x040fe20000041838 */
[----:B------:R-:W5:Y:S01]  /*97f0*/  LDSM.16.MT88.4 R100, [R198+0x10000] ;  /* 0x01000000c664783b */ /* 0x000f620000004200 */
[----:B------:R-:W1:Y:S02]  /*9800*/  MUFU.EX2 R179, R179 ;  /* 0x000000b300b37308 */ /* 0x000e640000000800 */
[----:B------:R-:W-:Y:S02]  /*9810*/  FMUL.FTZ R97, R2, R97 ;  /* 0x0000006102617220 */ /* 0x000fe40000410000 */
[C---:B------:R-:W-:Y:S02]  /*9820*/  FMUL.FTZ R98, R0.reuse, R98 ;  /* 0x0000006200627220 */ /* 0x040fe40000410000 */
[C---:B------:R-:W-:Y:S04]  /*9830*/  HMMA.16816.F32.BF16 R60, R128.reuse, R108, R60 ;  /* 0x0000006c803c723c */ /* 0x040fe8000004183c */
[----:B------:R-:W-:Y:S02]  /*9840*/  FMUL.FTZ R99, R0, R99 ;  /* 0x0000006300637220 */ /* 0x000fe40000410000 */
[--C-:B------:R-:W-:Y:S02]  /*9850*/  FFMA.FTZ R180, R232, c[0x0][0x23c], -R145.reuse ;  /* 0x00008f00e8b47a23 */ /* 0x100fe40000010891 */
[C---:B------:R-:W-:Y:S01]  /*9860*/  HMMA.16816.F32.BF16 R64, R128.reuse, R110, R64 ;  /* 0x0000006e8040723c */ /* 0x040fe20000041840 */
[----:B------:R-:W1:Y:S03]  /*9870*/  LDSM.16.MT88.4 R108, [R197+0x10000] ;  /* 0x01000000c56c783b */ /* 0x000e660000004200 */
[--C-:B------:R-:W-:Y:S01]  /*9880*/  FFMA.FTZ R181, R234, c[0x0][0x23c], -R145.reuse ;  /* 0x00008f00eab57a23 */ /* 0x100fe20000010891 */
[----:B------:R-:W-:Y:S01]  /*9890*/  MUFU.EX2 R180, R180 ;  /* 0x000000b400b47308 */ /* 0x000fe20000000800 */
[--C-:B------:R-:W-:Y:S02]  /*98a0*/  FFMA.FTZ R182, R235, c[0x0][0x23c], -R144.reuse ;  /* 0x00008f00ebb67a23 */ /* 0x100fe40000010890 */
[--C-:B------:R-:W-:Y:S01]  /*98b0*/  FFMA.FTZ R183, R233, c[0x0][0x23c], -R144.reuse ;  /* 0x00008f00e9b77a23 */ /* 0x100fe20000010890 */
[C---:B----4-:R-:W-:Y:S03]  /*98c0*/  HMMA.16816.F32.BF16 R68, R128.reuse, R104, R68 ;  /* 0x000000688044723c */ /* 0x050fe60000041844 */
[--C-:B------:R-:W-:Y:S02]  /*98d0*/  FFMA.FTZ R230, R230, c[0x0][0x23c], -R145.reuse ;  /* 0x00008f00e6e67a23 */ /* 0x100fe40000010891 */
[--C-:B------:R-:W-:Y:S01]  /*98e0*/  FFMA.FTZ R233, R228, c[0x0][0x23c], -R145.reuse ;  /* 0x00008f00e4e97a23 */ /* 0x100fe20000010891 */
[----:B------:R-:W-:Y:S01]  /*98f0*/  MUFU.EX2 R181, R181 ;  /* 0x000000b500b57308 */ /* 0x000fe20000000800 */
[--C-:B------:R-:W-:Y:S01]  /*9900*/  FFMA.FTZ R228, R231, c[0x0][0x23c], -R144.reuse ;  /* 0x00008f00e7e47a23 */ /* 0x100fe20000010890 */
[C---:B------:R-:W-:Y:S01]  /*9910*/  HMMA.16816.F32.BF16 R72, R128.reuse, R106, R72 ;  /* 0x0000006a8048723c */ /* 0x040fe20000041848 */
[----:B------:R-:W4:Y:S03]  /*9920*/  LDSM.16.MT88.4 R104, [R196+0x10000] ;  /* 0x01000000c468783b */ /* 0x000f260000004200 */
[C---:B------:R-:W-:Y:S02]  /*9930*/  FMUL.FTZ R76, R2.reuse, R76 ;  /* 0x0000004c024c7220 */ /* 0x040fe40000410000 */
[----:B------:R-:W-:Y:S02]  /*9940*/  FMUL.FTZ R77, R2, R77 ;  /* 0x0000004d024d7220 */ /* 0x000fe40000410000 */
[C---:B------:R-:W-:Y:S01]  /*9950*/  FMUL.FTZ R78, R0.reuse, R78 ;  /* 0x0000004e004e7220 */ /* 0x040fe20000410000 */
[----:B------:R-:W-:Y:S03]  /*9960*/  MUFU.EX2 R182, R182 ;  /* 0x000000b600b67308 */ /* 0x000fe60000000800 */
[----:B------:R-:W-:Y:S02]  /*9970*/  FMUL.FTZ R79, R0, R79 ;  /* 0x0000004f004f7220 */ /* 0x000fe40000410000 */
[--C-:B------:R-:W-:Y:S02]  /*9980*/  FFMA.FTZ R229, R229, c[0x0][0x23c], -R144.reuse ;  /* 0x00008f00e5e57a23 */ /* 0x100fe40000010890 */
[--C-:B------:R-:W-:Y:S02]  /*9990*/  FFMA.FTZ R224, R224, c[0x0][0x23c], -R145.reuse ;  /* 0x00008f00e0e07a23 */ /* 0x100fe40000010891 */
[--C-:B------:R-:W-:Y:S01]  /*99a0*/  FFMA.FTZ R231, R226, c[0x0][0x23c], -R145.reuse ;  /* 0x00008f00e2e77a23 */ /* 0x100fe20000010891 */
[C---:B-----5:R-:W-:Y:S01]  /*99b0*/  HMMA.16816.F32.BF16 R76, R128.reuse, R100, R76 ;  /* 0x00000064804c723c */ /* 0x060fe2000004184c */
[----:B------:R-:W-:Y:S02]  /*99c0*/  MUFU.EX2 R183, R183 ;  /* 0x000000b700b77308 */ /* 0x000fe40000000800 */
[C---:B------:R-:W-:Y:S02]  /*99d0*/  FMUL.FTZ R80, R2.reuse, R80 ;  /* 0x0000005002507220 */ /* 0x040fe40000410000 */
[----:B------:R-:W-:Y:S02]  /*99e0*/  FMUL.FTZ R81, R2, R81 ;  /* 0x0000005102517220 */ /* 0x000fe40000410000 */
[C---:B------:R-:W-:Y:S01]  /*99f0*/  FMUL.FTZ R82, R0.reuse, R82 ;  /* 0x0000005200527220 */ /* 0x040fe20000410000 */
[----:B-1----:R-:W-:Y:S01]  /*9a00*/  F2FP.BF16.PACK_AB R100, R173, R172 ;  /* 0x000000acad64723e */ /* 0x002fe200000010ff */
[----:B------:R-:W-:Y:S02]  /*9a10*/  FMUL.FTZ R83, R0, R83 ;  /* 0x0000005300537220 */ /* 0x000fe40000410000 */
[----:B------:R-:W-:Y:S01]  /*9a20*/  MUFU.EX2 R230, R230 ;  /* 0x000000e600e67308 */ /* 0x000fe20000000800 */
[----:B--2---:R-:W-:Y:S01]  /*9a30*/  F2FP.BF16.PACK_AB R101, R175, R174 ;  /* 0x000000aeaf65723e */ /* 0x004fe200000010ff */
[--C-:B------:R-:W-:Y:S02]  /*9a40*/  FFMA.FTZ R226, R227, c[0x0][0x23c], -R144.reuse ;  /* 0x00008f00e3e27a23 */ /* 0x100fe40000010890 */
[--C-:B------:R-:W-:Y:S01]  /*9a50*/  FFMA.FTZ R225, R225, c[0x0][0x23c], -R144.reuse ;  /* 0x00008f00e1e17a23 */ /* 0x100fe20000010890 */
[C---:B------:R-:W-:Y:S03]  /*9a60*/  HMMA.16816.F32.BF16 R80, R128.reuse, R102, R80 ;  /* 0x000000668050723c */ /* 0x040fe60000041850 */
[--C-:B------:R-:W-:Y:S02]  /*9a70*/  FFMA.FTZ R222, R222, c[0x0][0x23c], -R145.reuse ;  /* 0x00008f00dede7a23 */ /* 0x100fe40000010891 */
[----:B------:R-:W-:Y:S01]  /*9a80*/  FFMA.FTZ R145, R220, c[0x0][0x23c], -R145 ;  /* 0x00008f00dc917a23 */ /* 0x000fe20000010891 */
[----:B------:R-:W-:Y:S01]  /*9a90*/  MUFU.EX2 R233, R233 ;  /* 0x000000e900e97308 */ /* 0x000fe20000000800 */
[----:B---3--:R-:W-:Y:S01]  /*9aa0*/  F2FP.BF16.PACK_AB R102, R176, R177 ;  /* 0x000000b1b066723e */ /* 0x008fe200000010ff */
[C---:B------:R-:W-:Y:S04]  /*9ab0*/  HMMA.16816.F32.BF16 R84, R128.reuse, R108, R84 ;  /* 0x0000006c8054723c */ /* 0x040fe80000041854 */
[----:B------:R-:W-:Y:S01]  /*9ac0*/  F2FP.BF16.PACK_AB R103, R179, R178 ;  /* 0x000000b2b367723e */ /* 0x000fe200000010ff */
[--C-:B------:R-:W-:Y:S02]  /*9ad0*/  FFMA.FTZ R134, R134, c[0x0][0x23c], -R144.reuse ;  /* 0x00008f0086867a23 */ /* 0x100fe40000010890 */
[----:B------:R-:W-:Y:S01]  /*9ae0*/  FFMA.FTZ R144, R133, c[0x0][0x23c], -R144 ;  /* 0x00008f0085907a23 */ /* 0x000fe20000010890 */
[C---:B------:R-:W-:Y:S01]  /*9af0*/  HMMA.16816.F32.BF16 R88, R128.reuse, R110, R88 ;  /* 0x0000006e8058723c */ /* 0x040fe20000041858 */
[----:B------:R-:W1:Y:S01]  /*9b00*/  LDSM.16.MT88.4 R108, [R198+0xc800] ;  /* 0x00c80000c66c783b */ /* 0x000e620000004200 */
[----:B------:R-:W-:Y:S02]  /*9b10*/  MUFU.EX2 R227, R145 ;  /* 0x0000009100e37308 */ /* 0x000fe40000000800 */
[----:B------:R-:W-:Y:S02]  /*9b20*/  FFMA.FTZ R171, R2, R223, R171 ;  /* 0x000000df02ab7223 */ /* 0x000fe400000100ab */
[----:B------:R-:W-:Y:S02]  /*9b30*/  FFMA.FTZ R167, R0, R221, R167 ;  /* 0x000000dd00a77223 */ /* 0x000fe400000100a7 */
[C---:B----4-:R-:W-:Y:S04]  /*9b40*/  HMMA.16816.F32.BF16 R92, R128.reuse, R104, R92 ;  /* 0x00000068805c723c */ /* 0x050fe8000004185c */
[----:B------:R2:W-:Y:S01]  /*9b50*/  MUFU.EX2 R133, R144 ;  /* 0x0000009000857308 */ /* 0x0005e20000000800 */
[----:B------:R-:W-:Y:S02]  /*9b60*/  FADD.FTZ R170, R170, R171 ;  /* 0x000000abaaaa7221 */ /* 0x000fe40000010000 */
[----:B------:R-:W-:Y:S01]  /*9b70*/  FADD.FTZ R166, R166, R167 ;  /* 0x000000a7a6a67221 */ /* 0x000fe20000010000 */
[----:B------:R-:W-:Y:S01]  /*9b80*/  HMMA.16816.F32.BF16 R96, R128, R106, R96 ;  /* 0x0000006a8060723c */ /* 0x000fe20000041860 */
[----:B------:R-:W3:Y:S05]  /*9b90*/  LDSM.16.MT88.4 R104, [R196+0xe800] ;  /* 0x00e80000c468783b */ /* 0x000eea0000004200 */
[----:B------:R-:W-:Y:S02]  /*9ba0*/  MUFU.EX2 R228, R228 ;  /* 0x000000e400e47308 */ /* 0x000fe40000000800 */
[C---:B------:R-:W-:Y:S08]  /*9bb0*/  HMMA.16816.F32.BF16 R4, R100.reuse, R112, R4 ;  /* 0x000000706404723c */ /* 0x040ff00000041804 */
[C---:B------:R-:W-:Y:S01]  /*9bc0*/  HMMA.16816.F32.BF16 R8, R100.reuse, R114, R8 ;  /* 0x000000726408723c */ /* 0x040fe20000041808 */
[----:B------:R-:W-:Y:S01]  /*9bd0*/  LDSM.16.MT88.4 R112, [R198+0x10800] ;  /* 0x01080000c670783b */ /* 0x000fe20000004200 */
[----:B------:R-:W-:Y:S06]  /*9be0*/  MUFU.EX2 R229, R229 ;  /* 0x000000e500e57308 */ /* 0x000fec0000000800 */
[C---:B-1----:R-:W-:Y:S01]  /*9bf0*/  HMMA.16816.F32.BF16 R12, R100.reuse, R108, R12 ;  /* 0x0000006c640c723c */ /* 0x042fe2000004180c */
[----:B--2---:R-:W-:Y:S03]  /*9c00*/  LDSM.16.MT88.4 R144, [R200+0xf800] ;  /* 0x00f80000c890783b */ /* 0x004fe60000004200 */
[----:B------:R-:W-:Y:S04]  /*9c10*/  MUFU.EX2 R224, R224 ;  /* 0x000000e000e07308 */ /* 0x000fe80000000800 */
[C---:B------:R-:W-:Y:S01]  /*9c20*/  HMMA.16816.F32.BF16 R16, R100.reuse, R110, R16 ;  /* 0x0000006e6410723c */ /* 0x040fe20000041810 */
[----:B------:R-:W1:Y:S05]  /*9c30*/  LDSM.16.MT88.4 R108, [R200+0x10800] ;  /* 0x01080000c86c783b */ /* 0x000e6a0000004200 */
[----:B------:R-:W2:Y:S02]  /*9c40*/  MUFU.EX2 R231, R231 ;  /* 0x000000e700e77308 */ /* 0x000ea40000000800 */
[C---:B------:R-:W-:Y:S08]  /*9c50*/  HMMA.16816.F32.BF16 R20, R100.reuse, R116, R20 ;  /* 0x000000746414723c */ /* 0x040ff00000041814 */
[----:B------:R-:W-:Y:S01]  /*9c60*/  MUFU.EX2 R226, R226 ;  /* 0x000000e200e27308 */ /* 0x000fe20000000800 */
[C---:B------:R-:W-:Y:S01]  /*9c70*/  HMMA.16816.F32.BF16 R24, R100.reuse, R118, R24 ;  /* 0x000000766418723c */ /* 0x040fe20000041818 */
[----:B------:R-:W-:Y:S07]  /*9c80*/  LDSM.16.MT88.4 R116, [R196+0x10800] ;  /* 0x01080000c474783b */ /* 0x000fee0000004200 */
[C---:B------:R-:W-:Y:S01]  /*9c90*/  HMMA.16816.F32.BF16 R28, R100.reuse, R120, R28 ;  /* 0x00000078641c723c */ /* 0x040fe2000004181c */
[----:B------:R-:W4:Y:S07]  /*9ca0*/  MUFU.EX2 R225, R225 ;  /* 0x000000e100e17308 */ /* 0x000f2e0000000800 */
[C---:B------:R-:W-:Y:S01]  /*9cb0*/  HMMA.16816.F32.BF16 R32, R100.reuse, R122, R32 ;  /* 0x0000007a6420723c */ /* 0x040fe20000041820 */
[----:B------:R-:W-:Y:S02]  /*9cc0*/  LDSM.16.MT88.4 R120, [R198+0xd000] ;  /* 0x00d00000c678783b */ /* 0x000fe40000004200 */
[----:B------:R-:W5:Y:S05]  /*9cd0*/  MUFU.EX2 R222, R222 ;  /* 0x000000de00de7308 */ /* 0x000f6a0000000800 */
[C---:B------:R-:W-:Y:S05]  /*9ce0*/  HMMA.16816.F32.BF16 R36, R100.reuse, R124, R36 ;  /* 0x0000007c6424723c */ /* 0x040fea0000041824 */
[----:B------:R-:W1:Y:S03]  /*9cf0*/  MUFU.EX2 R134, R134 ;  /* 0x0000008600867308 */ /* 0x000e660000000800 */
[C---:B------:R-:W-:Y:S01]  /*9d00*/  HMMA.16816.F32.BF16 R40, R100.reuse, R126, R40 ;  /* 0x0000007e6428723c */ /* 0x040fe20000041828 */
[----:B------:R-:W-:Y:S07]  /*9d10*/  LDSM.16.MT88.4 R124, [R196+0xd000] ;  /* 0x00d00000c47c783b */ /* 0x000fee0000004200 */
[C---:B------:R-:W-:Y:S07]  /*9d20*/  HMMA.16816.F32.BF16 R44, R100.reuse, R136, R44 ;  /* 0x00000088642c723c */ /* 0x040fee000004182c */
[----:B--2---:R-:W-:Y:S01]  /*9d30*/  F2FP.BF16.PACK_AB R136, R231, R224 ;  /* 0x000000e0e788723e */ /* 0x004fe200000010ff */
[C---:B------:R-:W-:Y:S04]  /*9d40*/  HMMA.16816.F32.BF16 R48, R100.reuse, R138, R48 ;  /* 0x0000008a6430723c */ /* 0x040fe80000041830 */
[----:B----4-:R-:W-:Y:S03]  /*9d50*/  F2FP.BF16.PACK_AB R137, R225, R226 ;  /* 0x000000e2e189723e */ /* 0x010fe600000010ff */
[----:B-----5:R-:W-:Y:S01]  /*9d60*/  F2FP.BF16.PACK_AB R138, R227, R222 ;  /* 0x000000dee38a723e */ /* 0x020fe200000010ff */
[C---:B------:R-:W-:Y:S04]  /*9d70*/  HMMA.16816.F32.BF16 R52, R100.reuse, R140, R52 ;  /* 0x0000008c6434723c */ /* 0x040fe80000041834 */
[----:B-1----:R-:W-:Y:S04]  /*9d80*/  F2FP.BF16.PACK_AB R139, R133, R134 ;  /* 0x00000086858b723e */ /* 0x002fe800000010ff */
[C---:B------:R-:W-:Y:S01]  /*9d90*/  HMMA.16816.F32.BF16 R56, R100.reuse, R142, R56 ;  /* 0x0000008e6438723c */ /* 0x040fe20000041838 */
[----:B------:R-:W-:Y:S07]  /*9da0*/  LDSM.16.MT88.4 R140, [R196+0xd800] ;  /* 0x00d80000c48c783b */ /* 0x000fee0000004200 */
        /* <DEDUP_REMOVED lines=9> */
[C---:B-1----:R-:W-:Y:S08]  /*9e40*/  HMMA.16816.F32.BF16 R84, R100.reuse, R104, R84 ;  /* 0x000000686454723c */ /* 0x042ff00000041854 */
[C---:B------:R-:W-:Y:S01]  /*9e50*/  HMMA.16816.F32.BF16 R88, R100.reuse, R106, R88 ;  /* 0x0000006a6458723c */ /* 0x040fe20000041858 */
[----:B------:R-:W1:Y:S07]  /*9e60*/  LDSM.16.MT88.4 R104, [R200+0xf000] ;  /* 0x00f00000c868783b */ /* 0x000e6e0000004200 */
[C---:B------:R-:W-:Y:S08]  /*9e70*/  HMMA.16816.F32.BF16 R92, R100.reuse, R116, R92 ;  /* 0x00000074645c723c */ /* 0x040ff0000004185c */
[----:B------:R-:W-:Y:S01]  /*9e80*/  HMMA.16816.F32.BF16 R96, R100, R118, R96 ;  /* 0x000000766460723c */ /* 0x000fe20000041860 */
[----:B------:R-:W4:Y:S06]  /*9e90*/  LDSM.16.MT88.4 R116, [R198+0xf000] ;  /* 0x00f00000c674783b */ /* 0x000f2c0000004200 */
[----:B------:R-:W-:Y:S02]  /*9ea0*/  F2FP.BF16.PACK_AB R100, R181, R180 ;  /* 0x000000b4b564723e */ /* 0x000fe400000010ff */
[----:B------:R-:W-:Y:S03]  /*9eb0*/  F2FP.BF16.PACK_AB R101, R183, R182 ;  /* 0x000000b6b765723e */ /* 0x000fe600000010ff */
[----:B------:R-:W-:Y:S02]  /*9ec0*/  F2FP.BF16.PACK_AB R102, R233, R230 ;  /* 0x000000e6e966723e */ /* 0x000fe400000010ff */
[----:B------:R-:W-:Y:S07]  /*9ed0*/  F2FP.BF16.PACK_AB R103, R229, R228 ;  /* 0x000000e4e567723e */ /* 0x000fee00000010ff */
[C---:B--2---:R-:W-:Y:S08]  /*9ee0*/  HMMA.16816.F32.BF16 R4, R100.reuse, R108, R4 ;  /* 0x0000006c6404723c */ /* 0x044ff00000041804 */
[C---:B------:R-:W-:Y:S01]  /*9ef0*/  HMMA.16816.F32.BF16 R8, R100.reuse, R110, R8 ;  /* 0x0000006e6408723c */ /* 0x040fe20000041808 */
[----:B------:R-:W2:Y:S07]  /*9f00*/  LDSM.16.MT88.4 R108, [R197+0xf000] ;  /* 0x00f00000c56c783b */ /* 0x000eae0000004200 */
[C---:B------:R-:W-:Y:S08]  /*9f10*/  HMMA.16816.F32.BF16 R12, R100.reuse, R120, R12 ;  /* 0x00000078640c723c */ /* 0x040ff0000004180c */
[C---:B------:R-:W-:Y:S08]  /*9f20*/  HMMA.16816.F32.BF16 R16, R100.reuse, R122, R16 ;  /* 0x0000007a6410723c */ /* 0x040ff00000041810 */
[C---:B---3--:R-:W-:Y:S08]  /*9f30*/  HMMA.16816.F32.BF16 R20, R100.reuse, R112, R20 ;  /* 0x000000706414723c */ /* 0x048ff00000041814 */
[C---:B------:R-:W-:Y:S01]  /*9f40*/  HMMA.16816.F32.BF16 R24, R100.reuse, R114, R24 ;  /* 0x000000726418723c */ /* 0x040fe20000041818 */
[----:B------:R-:W3:Y:S07]  /*9f50*/  LDSM.16.MT88.4 R112, [R196+0xf000] ;  /* 0x00f00000c470783b */ /* 0x000eee0000004200 */
[C---:B------:R-:W-:Y:S08]  /*9f60*/  HMMA.16816.F32.BF16 R28, R100.reuse, R124, R28 ;  /* 0x0000007c641c723c */ /* 0x040ff0000004181c */
[C---:B------:R-:W-:Y:S01]  /*9f70*/  HMMA.16816.F32.BF16 R32, R100.reuse, R126, R32 ;  /* 0x0000007e6420723c */ /* 0x040fe20000041820 */
[----:B------:R-:W-:Y:S07]  /*9f80*/  LDSM.16.MT88.4 R124, [R200+0xd800] ;  /* 0x00d80000c87c783b */ /* 0x000fee0000004200 */
[C---:B-1----:R-:W-:Y:S08]  /*9f90*/  HMMA.16816.F32.BF16 R36, R100.reuse, R104, R36 ;  /* 0x000000686424723c */ /* 0x042ff00000041824 */
[C---:B------:R-:W-:Y:S01]  /*9fa0*/  HMMA.16816.F32.BF16 R40, R100.reuse, R106, R40 ;  /* 0x0000006a6428723c */ /* 0x040fe20000041828 */
[----:B------:R-:W1:Y:S07]  /*9fb0*/  LDSM.16.MT88.4 R104, [R200+0x11000] ;  /* 0x01100000c868783b */ /* 0x000e6e0000004200 */
[C---:B----4-:R-:W-:Y:S08]  /*9fc0*/  HMMA.16816.F32.BF16 R44, R100.reuse, R116, R44 ;  /* 0x00000074642c723c */ /* 0x050ff0000004182c */
        /* <DEDUP_REMOVED lines=10> */
[----:B------:R-:W-:Y:S07]  /*a070*/  LDSM.16.MT88.4 R104, [R197+0xd800] ;  /* 0x00d80000c568783b */ /* 0x000fee0000004200 */
[C---:B----4-:R-:W-:Y:S08]  /*a080*/  HMMA.16816.F32.BF16 R76, R100.reuse, R116, R76 ;  /* 0x00000074644c723c */ /* 0x050ff0000004184c */
[C---:B------:R-:W-:Y:S01]  /*a090*/  HMMA.16816.F32.BF16 R80, R100.reuse, R118, R80 ;  /* 0x000000766450723c */ /* 0x040fe20000041850 */
[----:B------:R-:W1:Y:S07]  /*a0a0*/  LDSM.16.MT88.4 R116, [R198+0xd800] ;  /* 0x00d80000c674783b */ /* 0x000e6e0000004200 */
[C---:B--2---:R-:W-:Y:S08]  /*a0b0*/  HMMA.16816.F32.BF16 R84, R100.reuse, R108, R84 ;  /* 0x0000006c6454723c */ /* 0x044ff00000041854 */
[C---:B------:R-:W-:Y:S08]  /*a0c0*/  HMMA.16816.F32.BF16 R88, R100.reuse, R110, R88 ;  /* 0x0000006e6458723c */ /* 0x040ff00000041858 */
[C---:B---3--:R-:W-:Y:S08]  /*a0d0*/  HMMA.16816.F32.BF16 R92, R100.reuse, R112, R92 ;  /* 0x00000070645c723c */ /* 0x048ff0000004185c */
[----:B------:R-:W-:Y:S08]  /*a0e0*/  HMMA.16816.F32.BF16 R96, R100, R114, R96 ;  /* 0x000000726460723c */ /* 0x000ff00000041860 */
[C---:B------:R-:W-:Y:S01]  /*a0f0*/  HMMA.16816.F32.BF16 R128, R136.reuse, R124, R4 ;  /* 0x0000007c8880723c */ /* 0x040fe20000041804 */
[----:B------:R-:W2:Y:S07]  /*a100*/  LDSM.16.MT88.4 R4, [R198+0x11800] ;  /* 0x01180000c604783b */ /* 0x000eae0000004200 */
[C---:B------:R-:W-:Y:S01]  /*a110*/  HMMA.16816.F32.BF16 R124, R136.reuse, R126, R8 ;  /* 0x0000007e887c723c */ /* 0x040fe20000041808 */
[----:B------:R-:W3:Y:S07]  /*a120*/  LDSM.16.MT88.4 R8, [R197+0x11800] ;  /* 0x01180000c508783b */ /* 0x000eee0000004200 */
[C---:B-1----:R-:W-:Y:S01]  /*a130*/  HMMA.16816.F32.BF16 R120, R136.reuse, R116, R12 ;  /* 0x000000748878723c */ /* 0x042fe2000004180c */
[----:B------:R-:W1:Y:S07]  /*a140*/  LDSM.16.MT88.4 R12, [R196+0x11800] ;  /* 0x01180000c40c783b */ /* 0x000e6e0000004200 */
[C---:B------:R-:W-:Y:S07]  /*a150*/  HMMA.16816.F32.BF16 R116, R136.reuse, R118, R16 ;  /* 0x000000768874723c */ /* 0x040fee0000041810 */
[----:B------:R-:W-:Y:S01]  /*a160*/  FADD.FTZ R17, R165, R166 ;  /* 0x000000a6a5117221 */ /* 0x000fe20000010000 */
[C---:B------:R-:W-:Y:S04]  /*a170*/  HMMA.16816.F32.BF16 R112, R136.reuse, R104, R20 ;  /* 0x000000688870723c */ /* 0x040fe80000041814 */
[----:B------:R-:W-:Y:S04]  /*a180*/  FADD.FTZ R17, R164, R17 ;  /* 0x00000011a4117221 */ /* 0x000fe80000010000 */
        /* <DEDUP_REMOVED lines=24> */
[C---:B------:R-:W-:Y:S08]  /*a310*/  HMMA.16816.F32.BF16 R72, R136.reuse, R162, R72 ;  /* 0x000000a28848723c */ /* 0x040ff00000041848 */
[C---:B--2---:R-:W-:Y:S07]  /*a320*/  HMMA.16816.F32.BF16 R76, R136.reuse, R4, R76 ;  /* 0x00000004884c723c */ /* 0x044fee000004184c */
        /* <DEDUP_REMOVED lines=8> */
[----:B------:R-:W-:Y:S01]  /*a3b0*/  MOV R0, R3 ;  /* 0x0000000300007202 */ /* 0x000fe20000000f00 */
[C---:B-1----:R-:W-:Y:S03]  /*a3c0*/  HMMA.16816.F32.BF16 R92, R136.reuse, R12, R92 ;  /* 0x0000000c885c723c */ /* 0x042fe6000004185c */
        /* <DEDUP_REMOVED lines=11> */
.L_x_371:
[----:B------:R-:W1:Y:S01]  /*a480*/  SHFL.BFLY PT, R2, R223, 0x2, 0x1f ;  /* 0x0c401f00df027f89 */ /* 0x000e6200000e0000 */
[----:B------:R-:W-:Y:S01]  /*a490*/  MOV R4, 0x3f800000 ;  /* 0x3f80000000047802 */ /* 0x000fe20000000f00 */
[----:B------:R-:W2:Y:S01]  /*a4a0*/  S2UR UR6, SR_CTAID.Y ;  /* 0x00000000000679c3 */ /* 0x000ea20000002600 */
[----:B------:R-:W-:Y:S01]  /*a4b0*/  MOV R5, 0x3f800000 ;  /* 0x3f80000000057802 */ /* 0x000fe20000000f00 */
[----:B------:R-:W3:Y:S01]  /*a4c0*/  SHFL.BFLY PT, R0, R221, 0x2, 0x1f ;  /* 0x0c401f00dd007f89 */ /* 0x000ee200000e0000 */
[----:B------:R-:W-:Y:S01]  /*a4d0*/  UISETP.NE.AND UP0, UPT, UR9, -0x1, UPT ;  /* 0xffffffff0900788c */ /* 0x000fe2000bf05270 */
[----:B------:R-:W-:Y:S01]  /*a4e0*/  BSSY B0, `(.L_x_375) ;  /* 0x0000144000007945 */ /* 0x000fe20003800000 */
[----:B------:R-:W-:-:S02]  /*a4f0*/  ULDC.64 UR4, c[0x0][0x1e8] ;  /* 0x00007a0000047ab9 */ /* 0x000fc40000000a00 */
[----:B------:R-:W-:Y:S01]  /*a500*/  ULDC UR8, c[0x0][0x214] ;  /* 0x0000850000087ab9 */ /* 0x000fe20000000800 */
[----:B------:R-:W4:Y:S01]  /*a510*/  S2UR UR11, SR_CTAID.X ;  /* 0x00000000000b79c3 */ /* 0x000f220000002500 */
[----:B------:R-:W-:Y:S02]  /*a520*/  UMOV UR24, URZ ;  /* 0x0000003f00187c82 */ /* 0x000fe40008000000 */
[----:B------:R-:W-:-:S03]  /*a530*/  UMOV UR25, URZ ;  /* 0x0000003f00197c82 */ /* 0x000fc60008000000 */
[----:B------:R-:W-:Y:S02]  /*a540*/  @UP0 UIMAD.WIDE.U32 UR18, UR9, UR4, URZ ;  /* 0x00000004091202a5 */ /* 0x000fe4000f8e003f */
[----:B------:R-:W5:Y:S02]  /*a550*/  S2UR UR12, SR_CTAID.Z ;  /* 0x00000000000c79c3 */ /* 0x000f640000002700 */
[----:B------:R-:W-:-:S03]  /*a560*/  @UP0 UIMAD UR7, UR9, UR5, UR19 ;  /* 0x00000005090702a4 */ /* 0x000fc6000f8e0213 */
[----:B------:R-:W-:Y:S01]  /*a570*/  ULDC.64 UR4, c[0x0][0x1e0] ;  /* 0x0000780000047ab9 */ /* 0x000fe20000000a00 */
[----:B-1----:R-:W-:Y:S01]  /*a580*/  FADD.FTZ R9, R2, R223 ;  /* 0x000000df02097221 */ /* 0x002fe20000010000 */
[----:B--2---:R-:W-:Y:S01]  /*a590*/  @!UP0 USHF.R.S32.HI UR13, URZ, 0x1f, UR6 ;  /* 0x0000001f3f0d8899 */ /* 0x004fe20008011406 */
[----:B---3--:R-:W-:-:S03]  /*a5a0*/  FADD.FTZ R7, R0, R221 ;  /* 0x000000dd00077221 */ /* 0x008fc60000010000 */
[----:B------:R-:W1:Y:S01]  /*a5b0*/  SHFL.BFLY PT, R2, R9, 0x1, 0x1f ;  /* 0x0c201f0009027f89 */ /* 0x000e6200000e0000 */
[----:B------:R-:W-:Y:S02]  /*a5c0*/  @!UP0 UIMAD UR13, UR13, UR4, URZ ;  /* 0x000000040d0d82a4 */ /* 0x000fe4000f8e023f */
[----:B------:R-:W-:Y:S01]  /*a5d0*/  @!UP0 UIMAD.WIDE.U32 UR22, UR6, UR4, URZ ;  /* 0x00000004061682a5 */ /* 0x000fe2000f8e003f */
[----:B------:R-:W2:Y:S01]  /*a5e0*/  SHFL.BFLY PT, R0, R7, 0x1, 0x1f ;  /* 0x0c201f0007007f89 */ /* 0x000ea200000e0000 */
[----:B------:R-:W-:Y:S02]  /*a5f0*/  @!UP0 UIMAD UR13, UR6, UR5, UR13 ;  /* 0x00000005060d82a4 */ /* 0x000fe4000f8e020d */
[----:B------:R-:W-:Y:S02]  /*a600*/  ULDC.U8 UR4, c[0x0][0x329] ;  /* 0x0000ca4000047ab9 */ /* 0x000fe40000000000 */
[----:B------:R-:W-:Y:S02]  /*a610*/  UISETP.NE.AND UP1, UPT, UR4, URZ, UPT ;  /* 0x0000003f0400728c */ /* 0x000fe4000bf25270 */
[----:B------:R-:W-:-:S02]  /*a620*/  ULDC.U8 UR5, c[0x0][0x328] ;  /* 0x0000ca0000057ab9 */ /* 0x000fc40000000000 */
[----:B------:R-:W-:Y:S02]  /*a630*/  UISETP.NE.AND UP2, UPT, UR5, URZ, UPT ;  /* 0x0000003f0500728c */ /* 0x000fe4000bf45270 */
[----:B------:R-:W-:Y:S02]  /*a640*/  @!UP0 UIADD3 UR7, UR23, UR13, URZ ;  /* 0x0000000d17078290 */ /* 0x000fe4000fffe03f */
[----:B------:R-:W-:Y:S02]  /*a650*/  UISETP.NE.OR UP3, UPT, UR4, URZ, !UP2 ;  /* 0x0000003f0400728c */ /* 0x000fe4000d765670 */
[----:B------:R-:W-:Y:S02]  /*a660*/  ULDC UR5, c[0x0][0x234] ;  /* 0x00008d0000057ab9 */ /* 0x000fe40000000800 */
[----:B------:R-:W-:Y:S02]  /*a670*/  @UP1 ULDC UR14, c[0x0][0x210] ;  /* 0x00008400000e1ab9 */ /* 0x000fe40000000800 */
[----:B------:R-:W-:Y:S01]  /*a680*/  @UP1 UIMAD UR14, UR14, UR8, URZ ;  /* 0x000000080e0e12a4 */ /* 0x000fe2000f8e023f */
[----:B-1----:R-:W-:Y:S01]  /*a690*/  FADD.FTZ R2, R9, R2 ;  /* 0x0000000209027221 */ /* 0x002fe20000010000 */
[----:B------:R-:W-:-:S02]  /*a6a0*/  @!UP1 USEL UR14, UR8, UR5, !UP2 ;  /* 0x00000005080e9287 */ /* 0x000fc4000d000000 */
[----:B------:R-:W-:Y:S01]  /*a6b0*/  ULDC UR4, c[0x0][0x1c0] ;  /* 0x0000700000047ab9 */ /* 0x000fe20000000800 */
[----:B--2---:R-:W-:Y:S01]  /*a6c0*/  FADD.FTZ R0, R7, R0 ;  /* 0x0000000007007221 */ /* 0x004fe20000010000 */
[----:B------:R-:W-:Y:S01]  /*a6d0*/  FSETP.NE.FTZ.AND P4, PT, R2, RZ, PT ;  /* 0x000000ff0200720b */ /* 0x000fe20003f95000 */
[----:B------:R-:W-:Y:S02]  /*a6e0*/  @UP1 UMOV UR19, 0x1 ;  /* 0x0000000100131882 */ /* 0x000fe40000000000 */
[----:B------:R-:W-:Y:S01]  /*a6f0*/  @!UP1 UIMAD UR19, UR14, UR4, URZ ;  /* 0x000000040e1392a4 */ /* 0x000fe2000f8e023f */
[----:B------:R-:W-:Y:S01]  /*a700*/  FSETP.NE.FTZ.AND P3, PT, R0, RZ, PT ;  /* 0x000000ff0000720b */ /* 0x000fe20003f75000 */
[----:B------:R-:W-:Y:S02]  /*a710*/  @!UP3 UIMAD UR21, UR6, UR8, URZ ;  /* 0x000000080615b2a4 */ /* 0x000fe4000f8e023f */
[----:B------:R-:W-:Y:S02]  /*a720*/  @UP1 ULDC UR20, c[0x0][0x210] ;  /* 0x0000840000141ab9 */ /* 0x000fe40000000800 */
[----:B------:R-:W-:-:S02]  /*a730*/  UIMAD UR5, UR6, UR19, URZ ;  /* 0x00000013060572a4 */ /* 0x000fc4000f8e023f */
[----:B------:R-:W-:Y:S02]  /*a740*/  @!UP1 UMOV UR20, 0x1 ;  /* 0x0000000100149882 */ /* 0x000fe40000000000 */
[----:B------:R-:W1:Y:S01]  /*a750*/  @P4 MUFU.RCP R4, R2 ;  /* 0x0000000200044308 */ /* 0x000e620000001000 */
[----:B------:R-:W-:Y:S02]  /*a760*/  @!UP3 USEL UR21, UR21, UR9, !UP0 ;  /* 0x000000091515b287 */ /* 0x000fe4000c000000 */
[----:B----4-:R-:W-:Y:S02]  /*a770*/  UIMAD UR4, UR11, UR20, URZ ;  /* 0x000000140b0472a4 */ /* 0x010fe4000f8e023f */
[----:B------:R-:W-:Y:S02]  /*a780*/  USEL UR5, UR5, URZ, UP3 ;  /* 0x0000003f05057287 */ /* 0x000fe40009800000 */
[----:B------:R-:W-:Y:S01]  /*a790*/  USHF.L.U32 UR4, UR4, 0x6, URZ ;  /* 0x0000000604047899 */ /* 0x000fe2000800063f */
[----:B------:R-:W2:Y:S01]  /*a7a0*/  @P3 MUFU.RCP R5, R0 ;  /* 0x0000000000053308 */ /* 0x000ea20000001000 */
[----:B-----5:R-:W-:-:S02]  /*a7b0*/  UIMAD UR14, UR12, UR14, UR5 ;  /* 0x0000000e0c0e72a4 */ /* 0x020fc4000f8e0205 */
[----:B------:R-:W-:Y:S02]  /*a7c0*/  @!UP3 UMOV UR24, UR21 ;  /* 0x000000150018bc82 */ /* 0x000fe40008000000 */
[----:B------:R-:W-:Y:S02]  /*a7d0*/  USHF.R.S32.HI UR5, URZ, 0x1f, UR4 ;  /* 0x0000001f3f057899 */ /* 0x000fe40008011404 */
[----:B------:R-:W-:Y:S01]  /*a7e0*/  @!UP3 USHF.R.S32.HI UR25, URZ, 0x1f, UR21 ;  /* 0x0000001f3f19b899 */ /* 0x000fe20008011415 */
[C---:B-1----:R-:W-:Y:S01]  /*a7f0*/  FMUL.FTZ R128, R4.reuse, R128 ;  /* 0x0000008004807220 */ /* 0x042fe20000410000 */
[----:B------:R-:W-:Y:S01]  /*a800*/  @P4 MUFU.LG2 R2, R2 ;  /* 0x0000000200024308 */ /* 0x000fe20000000c00 */
[C---:B------:R-:W-:Y:S01]  /*a810*/  FMUL.FTZ R129, R4.reuse, R129 ;  /* 0x0000008104817220 */ /* 0x040fe20000410000 */
[----:B------:R-:W-:Y:S01]  /*a820*/  USHF.R.S32.HI UR6, URZ, 0x1f, UR14 ;  /* 0x0000001f3f067899 */ /* 0x000fe2000801140e */
[C---:B------:R-:W-:Y:S01]  /*a830*/  FMUL.FTZ R124, R4.reuse, R124 ;  /* 0x0000007c047c7220 */ /* 0x040fe20000410000 */
[----:B------:R-:W-:Y:S01]  /*a840*/  UIADD3 UR4, UP2, UP1, UR4, UR24, UR14 ;  /* 0x0000001804047290 */ /* 0x000fe2000f95e00e */
[C---:B------:R-:W-:Y:S01]  /*a850*/  FMUL.FTZ R125, R4.reuse, R125 ;  /* 0x0000007d047d7220 */ /* 0x040fe20000410000 */
[----:B------:R-:W-:Y:S01]  /*a860*/  F2FP.BF16.PACK_AB R128, R129, R128 ;  /* 0x000000808180723e */ /* 0x000fe200000010ff */
[C---:B------:R-:W-:Y:S01]  /*a870*/  FMUL.FTZ R120, R4.reuse, R120 ;  /* 0x0000007804787220 */ /* 0x040fe20000410000 */
[----:B------:R-:W1:Y:S01]  /*a880*/  @P3 MUFU.LG2 R0, R0 ;  /* 0x0000000000003308 */ /* 0x000e620000000c00 */
[C---:B------:R-:W-:Y:S01]  /*a890*/  FMUL.FTZ R121, R4.reuse, R121 ;  /* 0x0000007904797220 */ /* 0x040fe20000410000 */
[----:B------:R-:W-:Y:S01]  /*a8a0*/  F2FP.BF16.PACK_AB R124, R125, R124 ;  /* 0x0000007c7d7c723e */ /* 0x000fe200000010ff */
[C---:B------:R-:W-:Y:S01]  /*a8b0*/  FMUL.FTZ R116, R4.reuse, R116 ;  /* 0x0000007404747220 */ /* 0x040fe20000410000 */
[----:B------:R-:W-:Y:S01]  /*a8c0*/  UIADD3.X UR5, UR5, UR25, UR6, UP2, UP1 ;  /* 0x0000001905057290 */ /* 0x000fe200097e2406 */
[C---:B------:R-:W-:Y:S01]  /*a8d0*/  FMUL.FTZ R117, R4.reuse, R117 ;  /* 0x0000007504757220 */ /* 0x040fe20000410000 */
[----:B------:R-:W-:Y:S01]  /*a8e0*/  F2FP.BF16.PACK_AB R120, R121, R120 ;  /* 0x000000787978723e */ /* 0x000fe200000010ff */
[C---:B------:R-:W-:Y:S01]  /*a8f0*/  FMUL.FTZ R112, R4.reuse, R112 ;  /* 0x0000007004707220 */ /* 0x040fe20000410000 */
[----:B------:R-:W-:Y:S01]  /*a900*/  @!UP0 UMOV UR18, UR22 ;  /* 0x0000001600128c82 */ /* 0x000fe20008000000 */
        /* <DEDUP_REMOVED lines=57> */
[----:B------:R-:W-:Y:S01]  /*aca0*/  FMUL.FTZ R97, R4, R97 ;  /* 0x0000006104617220 */ /* 0x000fe20000410000 */
[----:B------:R-:W-:Y:S01]  /*acb0*/  F2FP.BF16.PACK_AB R92, R93, R92 ;  /* 0x0000005c5d5c723e */ /* 0x000fe200000010ff */
[----:B------:R-:W3:Y:S01]  /*acc0*/  S2R R4, SR_TID.X ;  /* 0x0000000000047919 */ /* 0x000ee20000002100 */
[C---:B--2---:R-:W-:Y:S02]  /*acd0*/  FMUL.FTZ R131, R5.reuse, R131 ;  /* 0x0000008305837220 */ /* 0x044fe40000410000 */
        /* <DEDUP_REMOVED lines=15> */
[C---:B------:R-:W-:Y:S01]  /*add0*/  FMUL.FTZ R110, R5.reuse, R110 ;  /* 0x0000006e056e7220 */ /* 0x040fe20000410000 */
[----:B---3--:R-:W-:Y:S01]  /*ade0*/  SHF.R.S32.HI R7, RZ, 0x1f, R4 ;  /* 0x0000001fff077819 */ /* 0x008fe20000011404 */
        /* <DEDUP_REMOVED lines=36> */
[C---:B------:R-:W-:Y:S01]  /*b030*/  FMUL.FTZ R67, R5.reuse, R67 ;  /* 0x0000004305437220 */ /* 0x040fe20000410000 */
[----:B------:R-:W-:Y:S01]  /*b040*/  MOV R8, 0x20 ;  /* 0x0000002000087802 */ /* 0x000fe20000000f00 */
[C---:B------:R-:W-:Y:S01]  /*b050*/  FMUL.FTZ R66, R5.reuse, R66 ;  /* 0x0000004205427220 */ /* 0x040fe20000410000 */
[----:B------:R-:W-:Y:S01]  /*b060*/  MOV R10, 0x40 ;  /* 0x00000040000a7802 */ /* 0x000fe20000000f00 */
[C---:B------:R-:W-:Y:S01]  /*b070*/  FMUL.FTZ R71, R5.reuse, R71 ;  /* 0x0000004705477220 */ /* 0x040fe20000410000 */
[----:B------:R-:W-:Y:S01]  /*b080*/  SEL R8, R8, 0xffffffe0, !P1 ;  /* 0xffffffe008087807 */ /* 0x000fe20004800000 */
[C---:B------:R-:W-:Y:S01]  /*b090*/  FMUL.FTZ R70, R5.reuse, R70 ;  /* 0x0000004605467220 */ /* 0x040fe20000410000 */
[----:B------:R-:W-:Y:S01]  /*b0a0*/  SEL R10, R10, 0xffffffc0, !P2 ;  /* 0xffffffc00a0a7807 */ /* 0x000fe20005000000 */
        /* <DEDUP_REMOVED lines=27> */
[----:B------:R-:W-:Y:S01]  /*b260*/  LOP3.LUT R5, R6, 0x3ffffffc, RZ, 0xc0, !PT ;  /* 0x3ffffffc06057812 */ /* 0x000fe200078ec0ff */
[----:B-1----:R-:W-:Y:S01]  /*b270*/  @P3 FMUL.FTZ R0, R0, 0.69314718246459960938 ;  /* 0x3f31721800003820 */ /* 0x002fe20000410000 */
[----:B------:R-:W-:-:S02]  /*b280*/  SHF.R.S32.HI R6, RZ, 0x5, R7 ;  /* 0x00000005ff067819 */ /* 0x000fc40000011407 */
[----:B------:R-:W-:Y:S02]  /*b290*/  IADD3 R5, -R5, R4, RZ ;  /* 0x0000000405057210 */ /* 0x000fe40007ffe1ff */
[----:B------:R-:W-:Y:S02]  /*b2a0*/  F2FP.BF16.PACK_AB R94, R95, R94 ;  /* 0x0000005e5f5e723e */ /* 0x000fe400000010ff */
[----:B------:R-:W-:Y:S02]  /*b2b0*/  LEA R5, R6, R5, 0x9 ;  /* 0x0000000506057211 */ /* 0x000fe400078e48ff */
[----:B------:R-:W-:Y:S02]  /*b2c0*/  F2FP.BF16.PACK_AB R98, R99, R98 ;  /* 0x000000626362723e */ /* 0x000fe400000010ff */
[----:B------:R-:W-:Y:S02]  /*b2d0*/  LEA R5, R5, R12, 0x1 ;  /* 0x0000000c05057211 */ /* 0x000fe400078e08ff */
[----:B------:R-:W-:-:S02]  /*b2e0*/  LOP3.LUT R7, R7, 0xffffffe0, RZ, 0xc0, !PT ;  /* 0xffffffe007077812 */ /* 0x000fc400078ec0ff */
[----:B------:R-:W-:Y:S02]  /*b2f0*/  SHF.L.U32 R5, R5, 0x1, RZ ;  /* 0x0000000105057819 */ /* 0x000fe400000006ff */
[----:B------:R-:W-:Y:S02]  /*b300*/  IADD3 R7, R4, -R7, RZ ;  /* 0x8000000704077210 */ /* 0x000fe40007ffe0ff */
[C---:B------:R-:W-:Y:S01]  /*b310*/  IADD3 R9, R5.reuse, -0x10, RZ ;  /* 0xfffffff005097810 */ /* 0x040fe20007ffe0ff */
[----:B------:R-:W-:Y:S01]  /*b320*/  STS [R5], R128 ;  /* 0x0000008005007388 */ /* 0x000fe20000000800 */
[C---:B------:R-:W-:Y:S02]  /*b330*/  @P0 IADD3 R9, R5.reuse, 0x10, RZ ;  /* 0x0000001005090810 */ /* 0x040fe40007ffe0ff */
[----:B------:R-:W-:Y:S01]  /*b340*/  IADD3 R11, R5, R8, RZ ;  /* 0x00000008050b7210 */ /* 0x000fe20007ffe0ff */
[----:B------:R-:W-:Y:S01]  /*b350*/  STS [R5+0x400], R130 ;  /* 0x0004008205007388 */ /* 0x000fe20000000800 */
[----:B------:R-:W-:-:S02]  /*b360*/  IADD3 R13, R8, R9, RZ ;  /* 0x00000009080d7210 */ /* 0x000fc40007ffe0ff */
[-C--:B------:R-:W-:Y:S01]  /*b370*/  IADD3 R15, R5, R10.reuse, RZ ;  /* 0x0000000a050f7210 */ /* 0x080fe20007ffe0ff */
[----:B------:R-:W-:Y:S01]  /*b380*/  STS [R9], R124 ;  /* 0x0000007c09007388 */ /* 0x000fe20000000800 */
[----:B------:R-:W-:Y:S02]  /*b390*/  IADD3 R17, R10, R9, RZ ;  /* 0x000000090a117210 */ /* 0x000fe40007ffe0ff */
[-C--:B------:R-:W-:Y:S01]  /*b3a0*/  IADD3 R19, R11, R10.reuse, RZ ;  /* 0x0000000a0b137210 */ /* 0x080fe20007ffe0ff */
[----:B------:R-:W-:Y:S01]  /*b3b0*/  STS [R9+0x400], R126 ;  /* 0x0004007e09007388 */ /* 0x000fe20000000800 */
[----:B------:R-:W-:Y:S02]  /*b3c0*/  IADD3 R21, R13, R10, RZ ;  /* 0x0000000a0d157210 */ /* 0x000fe40007ffe0ff */
[----:B------:R-:W-:Y:S01]  /*b3d0*/  LOP3.LUT P0, RZ, R7, 0x3, RZ, 0xc0, !PT ;  /* 0x0000000307ff7812 */ /* 0x000fe2000780c0ff */
[----:B------:R-:W-:Y:S01]  /*b3e0*/  STS [R11], R120 ;  /* 0x000000780b007388 */ /* 0x000fe20000000800 */
[----:B------:R-:W-:Y:S01]  /*b3f0*/  @P4 FMUL.FTZ R7, R2, 0.69314718246459960938 ;  /* 0x3f31721802074820 */ /* 0x000fe20000410000 */
[----:B------:R-:W-:-:S02]  /*b400*/  MOV R4, 0x7f800000 ;  /* 0x7f80000000047802 */ /* 0x000fc40000000f00 */
[----:B------:R-:W-:Y:S01]  /*b410*/  STS [R11+0x400], R122 ;  /* 0x0004007a0b007388 */ /* 0x000fe20000000800 */
[----:B------:R-:W-:-:S03]  /*b420*/  @P4 FFMA.FTZ R4, R132, c[0x0][0x238], R7 ;  /* 0x00008e0084044a23 */ /* 0x000fc60000010007 */
[----:B------:R-:W-:Y:S04]  /*b430*/  STS [R13], R116 ;  /* 0x000000740d007388 */ /* 0x000fe80000000800 */
[----:B------:R-:W-:Y:S04]  /*b440*/  STS [R13+0x400], R118 ;  /* 0x000400760d007388 */ /* 0x000fe80000000800 */
        /* <DEDUP_REMOVED lines=32> */
[----:B-1----:R-:W-:-:S03]  /*b650*/  SHF.R.S32.HI R5, RZ, 0x1f, R6 ;  /* 0x0000001fff057819 */ /* 0x002fc60000011406 */
[----:B------:R2:W-:Y:S01]  /*b660*/  STS [R15+0x4000], R84 ;  /* 0x004000540f007388 */ /* 0x0005e20000000800 */
[----:B------:R-:W-:-:S03]  /*b670*/  LEA.HI R5, R5, R6, RZ, 0x2 ;  /* 0x0000000605057211 */ /* 0x000fc600078f10ff */
[----:B------:R2:W-:Y:S01]  /*b680*/  STS [R15+0x4400], R86 ;  /* 0x004400560f007388 */ /* 0x0005e20000000800 */
[----:B------:R-:W-:-:S03]  /*b690*/  LOP3.LUT R5, R5, 0xffffffc, RZ, 0xc0, !PT ;  /* 0x0ffffffc05057812 */ /* 0x000fc600078ec0ff */
[----:B------:R2:W-:Y:S01]  /*b6a0*/  STS [R17+0x4000], R88 ;  /* 0x0040005811007388 */ /* 0x0005e20000000800 */
[----:B------:R-:W-:Y:S02]  /*b6b0*/  IADD3 R6, R6, -R5, RZ ;  /* 0x8000000506067210 */ /* 0x000fe40007ffe0ff */
[----:B------:R-:W-:Y:S01]  /*b6c0*/  MOV R5, 0x7f800000 ;  /* 0x7f80000000057802 */ /* 0x000fe20000000f00 */
[----:B------:R2:W-:Y:S01]  /*b6d0*/  STS [R17+0x4400], R90 ;  /* 0x0044005a11007388 */ /* 0x0005e20000000800 */
[----:B------:R-:W-:Y:S01]  /*b6e0*/  @P3 FFMA.FTZ R5, R3, c[0x0][0x238], R0 ;  /* 0x00008e0003053a23 */ /* 0x000fe20000010000 */
[----:B------:R-:W-:Y:S02]  /*b6f0*/  LEA R6, R6, R209, 0x4 ;  /* 0x000000d106067211 */ /* 0x000fe400078e20ff */
[----:B------:R2:W-:Y:S04]  /*b700*/  STS [R19+0x4000], R92 ;  /* 0x0040005c13007388 */ /* 0x0005e80000000800 */
[----:B------:R2:W-:Y:S04]  /*b710*/  STS [R19+0x4400], R94 ;  /* 0x0044005e13007388 */ /* 0x0005e80000000800 */
[----:B------:R2:W-:Y:S04]  /*b720*/  STS [R21+0x4000], R96 ;  /* 0x0040006015007388 */ /* 0x0005e80000000800 */
[----:B------:R2:W-:Y:S04]  /*b730*/  STS [R21+0x4400], R98 ;  /* 0x0044006215007388 */ /* 0x0005e80000000800 */
[----:B------:R-:W-:Y:S06]  /*b740*/  BAR.SYNC.DEFER_BLOCKING 0x0 ;  /* 0x0000000000007b1d */ /* 0x000fec0000010000 */
[----:B------:R2:W1:Y:S04]  /*b750*/  LDS.128 R48, [R208] ;  /* 0x00000000d0307984 */ /* 0x0004680000000c00 */
        /* <DEDUP_REMOVED lines=12> */
[----:B---3--:R-:W-:Y:S01]  /*b820*/  UIMAD UR6, UR11, -0x40, UR15 ;  /* 0xffffffc00b0678a4 */ /* 0x008fe2000f8e020f */
        /* <DEDUP_REMOVED lines=15> */
.L_x_376:
[----:B---3--:R-:W-:Y:S05]  /*b920*/  BSYNC B0 ;  /* 0x0000000000007941 */ /* 0x008fea0003800000 */
.L_x_375:
[----:B------:R-:W3:Y:S01]  /*b930*/  S2R R3, SR_TID.X ;  /* 0x0000000000037919 */ /* 0x000ee20000002100 */
[----:B------:R-:W-:Y:S01]  /*b940*/  IADD3 R4, P0, R216, UR18, RZ ;  /* 0x00000012d8047c10 */ /* 0x000fe2000ff1e0ff */
[----:B------:R-:W-:Y:S01]  /*b950*/  USHF.R.S32.HI UR6, URZ, 0x1f, UR12 ;  /* 0x0000001f3f067899 */ /* 0x000fe2000801140c */
[----:B------:R-:W-:Y:S01]  /*b960*/  BSSY B0, `(.L_x_377) ;  /* 0x0000017000007945 */ /* 0x000fe20003800000 */
[----:B------:R-:W5:Y:S01]  /*b970*/  S2R R0, SR_CTAID.Z ;  /* 0x0000000000007919 */ /* 0x000f620000002700 */
[----:B------:R-:W-:Y:S01]  /*b980*/  IADD3.X R5, R217, UR7, RZ, P0, !PT ;  /* 0x00000007d9057c10 */ /* 0x000fe200087fe4ff */
[----:B------:R-:W-:-:S02]  /*b990*/  ULDC.64 UR4, c[0x0][0x1f0] ;  /* 0x00007c0000047ab9 */ /* 0x000fc40000000a00 */
[----:B------:R-:W-:-:S04]  /*b9a0*/  UIMAD UR4, UR6, UR4, URZ ;  /* 0x00000004060472a4 */ /* 0x000fc8000f8e023f */
[----:B------:R-:W-:Y:S01]  /*b9b0*/  UIMAD UR4, UR12, UR5, UR4 ;  /* 0x000000050c0472a4 */ /* 0x000fe2000f8e0204 */
[----:B---3--:R-:W-:-:S04]  /*b9c0*/  SHF.R.S32.HI R2, RZ, 0x1f, R3 ;  /* 0x0000001fff027819 */ /* 0x008fc80000011403 */
[----:B------:R-:W-:Y:S01]  /*b9d0*/  LEA.HI R2, R2, R3, RZ, 0x3 ;  /* 0x0000000302027211 */ /* 0x000fe200078f18ff */
[----:B-----5:R-:W-:-:S03]  /*b9e0*/  IMAD.WIDE.U32 R4, R0, c[0x0][0x1f0], R4 ;  /* 0x00007c0000047a25 */ /* 0x020fc600078e0004 */
        /* <DEDUP_REMOVED lines=11> */
[----:B-1----:R1:W-:Y:S04]  /*baa0*/  STG.E.128 [R58.64], R48 ;  /* 0x000000303a007986 */ /* 0x0023e8000c101d10 */
[----:B------:R1:W-:Y:S04]  /*bab0*/  STG.E.128 [R58.64+0x80], R32 ;  /* 0x000080203a007986 */ /* 0x0003e8000c101d10 */
[----:B------:R1:W-:Y:S02]  /*bac0*/  STG.E.128 [R58.64+0x100], R16 ;  /* 0x000100103a007986 */ /* 0x0003e4000c101d10 */
.L_x_378:
[----:B------:R-:W-:Y:S05]  /*bad0*/  BSYNC B0 ;  /* 0x0000000000007941 */ /* 0x000fea0003800000 */
.L_x_377:
[----:B------:R-:W-:Y:S01]  /*bae0*/  IADD3 R0, R2, 0x10, RZ ;  /* 0x0000001002007810 */ /* 0x000fe20007ffe0ff */
[----:B------:R-:W-:Y:S03]  /*baf0*/  BSSY B0, `(.L_x_379) ;  /* 0x0000010000007945 */ /* 0x000fe60003800000 */
[----:B------:R-:W-:-:S13]  /*bb00*/  ISETP.GE.AND P0, PT, R0, UR10, PT ;  /* 0x0000000a00007c0c */ /* 0x000fda000bf06270 */
[----:B------:R-:W-:Y:S05]  /*bb10*/  @P0 BRA `(.L_x_380) ;  /* 0x000000d000000947 */ /* 0x000fea0003800000 */
[----:B------:R-:W-:Y:S01]  /*bb20*/  IADD3 R3, P0, R218, 0x10, RZ ;  /* 0x00000010da037810 */ /* 0x000fe20007f1e0ff */
[----:B-1----:R-:W-:Y:S01]  /*bb30*/  IMAD.MOV.U32 R16, RZ, RZ, R4 ;  /* 0x000000ffff107224 */ /* 0x002fe200078e0004 */
[----:B--2---:R-:W-:-:S03]  /*bb40*/  MOV R17, R7 ;  /* 0x0000000700117202 */ /* 0x004fc60000000f00 */
[----:B------:R-:W-:Y:S02]  /*bb50*/  IMAD.X R0, RZ, RZ, R219, P0 ;  /* 0x000000ffff007224 */ /* 0x000fe400000e06db */
[----:B------:R-:W-:-:S04]  /*bb60*/  IMAD.WIDE.U32 R16, R3, c[0x0][0x1e8], R16 ;  /* 0x00007a0003107a25 */ /* 0x000fc800078e0010 */
[----:B------:R-:W-:Y:S01]  /*bb70*/  IMAD R0, R0, c[0x0][0x1e8], RZ ;  /* 0x00007a0000007a24 */ /* 0x000fe200078e02ff */
[----:B------:R-:W-:-:S03]  /*bb80*/  LEA R18, P0, R16, c[0x0][0x1d0], 0x1 ;  /* 0x0000740010127a11 */ /* 0x000fc600078008ff */
[----:B------:R-:W-:-:S05]  /*bb90*/  IMAD R0, R3, c[0x0][0x1ec], R0 ;  /* 0x00007b0003007a24 */ /* 0x000fca00078e0200 */
[----:B------:R-:W-:-:S04]  /*bba0*/  IADD3 R0, R17, R0, RZ ;  /* 0x0000000011007210 */ /* 0x000fc80007ffe0ff */
[----:B------:R-:W-:-:S05]  /*bbb0*/  LEA.HI.X R19, R16, c[0x0][0x1d4], R0, 0x1, P0 ;  /* 0x0000750010137a11 */ /* 0x000fca00000f0c00 */
[----:B------:R1:W-:Y:S04]  /*bbc0*/  STG.E.128 [R18.64], R44 ;  /* 0x0000002c12007986 */ /* 0x0003e8000c101d10 */
[----:B------:R1:W-:Y:S04]  /*bbd0*/  STG.E.128 [R18.64+0x80], R28 ;  /* 0x0000801c12007986 */ /* 0x0003e8000c101d10 */
[----:B------:R1:W-:Y:S02]  /*bbe0*/  STG.E.128 [R18.64+0x100], R12 ;  /* 0x0001000c12007986 */ /* 0x0003e4000c101d10 */
.L_x_380:
[----:B------:R-:W-:Y:S05]  /*bbf0*/  BSYNC B0 ;  /* 0x0000000000007941 */ /* 0x000fea0003800000 */
.L_x_379:
        /* <DEDUP_REMOVED lines=17> */
.L_x_382:
[----:B------:R-:W-:Y:S05]  /*bd10*/  BSYNC B0 ;  /* 0x0000000000007941 */ /* 0x000fea0003800000 */
.L_x_381:
[----:B------:R-:W-:-:S13]  /*bd20*/  ISETP.GE.AND P0, PT, R207, UR10, PT ;  /* 0x0000000acf007c0c */ /* 0x000fda000bf06270 */
        /* <DEDUP_REMOVED lines=14> */
.L_x_364:
[----:B------:R-:W-:Y:S01]  /*be10*/  UISETP.NE.AND UP4, UPT, UR9, -0x1, UPT ;  /* 0xffffffff0900788c */ /* 0x000fe2000bf85270 */
[----:B------:R-:W-:Y:S01]  /*be20*/  SHF.R.S32.HI R3, RZ, 0x1f, R4 ;  /* 0x0000001fff037819 */ /* 0x000fe20000011404 */
[----:B------:R-:W-:Y:S01]  /*be30*/  ULDC.64 UR6, c[0x0][0x1e8] ;  /* 0x00007a0000067ab9 */ /* 0x000fe20000000a00 */
[----:B------:R-:W1:Y:S01]  /*be40*/  S2R R10, SR_CTAID.Z ;  /* 0x00000000000a7919 */ /* 0x000e620000002700 */
[----:B------:R-:W-:Y:S01]  /*be50*/  ULDC.64 UR4, c[0x0][0x1e0] ;  /* 0x0000780000047ab9 */ /* 0x000fe20000000a00 */
[----:B------:R-:W-:Y:S01]  /*be60*/  LEA.HI R8, R3, R4, RZ, 0x3 ;  /* 0x0000000403087211 */ /* 0x000fe200078f18ff */
[----:B------:R-:W-:Y:S01]  /*be70*/  ULDC.U8 UR20, c[0x0][0x328] ;  /* 0x0000ca0000147ab9 */ /* 0x000fe20000000000 */
[----:B------:R-:W2:Y:S01]  /*be80*/  S2R R15, SR_CTAID.X ;  /* 0x00000000000f7919 */ /* 0x000ea20000002500 */
[----:B------:R-:W-:Y:S01]  /*be90*/  USHF.R.S32.HI UR14, URZ, 0x1f, UR11 ;  /* 0x0000001f3f0e7899 */ /* 0x000fe2000801140b */
[----:B------:R-:W-:Y:S01]  /*bea0*/  LOP3.LUT R3, R8, 0x1ffffff8, RZ, 0xc0, !PT ;  /* 0x1ffffff808037812 */ /* 0x000fe200078ec0ff */
[----:B------:R-:W-:Y:S01]  /*beb0*/  UISETP.NE.AND UP3, UPT, UR20, URZ, UPT ;  /* 0x0000003f1400728c */ /* 0x000fe2000bf65270 */
[----:B------:R-:W-:Y:S01]  /*bec0*/  SHF.R.S32.HI R8, RZ, 0x3, R8 ;  /* 0x00000003ff087819 */ /* 0x000fe20000011408 */
[----:B------:R-:W-:Y:S01]  /*bed0*/  @UP4 UIMAD.WIDE.U32 UR18, UR9, UR6, URZ ;  /* 0x00000006091242a5 */ /* 0x000fe2000f8e003f */
[----:B------:R-:W-:Y:S01]  /*bee0*/  BSSY B0, `(.L_x_383) ;  /* 0x000003b000007945 */ /* 0x000fe20003800000 */
[----:B------:R-:W-:Y:S01]  /*bef0*/  @!UP4 USHF.R.S32.HI UR21, URZ, 0x1f, UR10 ;  /* 0x0000001f3f15c899 */ /* 0x000fe2000801140a */
[----:B------:R-:W-:Y:S01]  /*bf00*/  IMAD.IADD R0, R4, 0x1, -R3 ;  /* 0x0000000104007824 */ /* 0x000fe200078e0a03 */
[----:B------:R-:W-:Y:S01]  /*bf10*/  @UP4 UIMAD UR7, UR9, UR7, UR19 ;  /* 0x00000007090742a4 */ /* 0x000fe2000f8e0213 */
[----:B------:R-:W-:Y:S01]  /*bf20*/  SHF.R.S32.HI R9, RZ, 0x1f, R8 ;  /* 0x0000001fff097819 */ /* 0x000fe20000011408 */
[----:B------:R-:W-:Y:S01]  /*bf30*/  @!UP4 UIMAD UR21, UR21, UR4, URZ ;  /* 0x000000041515c2a4 */ /* 0x000fe2000f8e023f */
[----:B------:R-:W-:Y:S01]  /*bf40*/  IMAD.SHL.U32 R0, R0, 0x8, RZ ;  /* 0x0000000800007824 */ /* 0x000fe200078e00ff */
[----:B------:R-:W-:-:S02]  /*bf50*/  ULDC.U8 UR19, c[0x0][0x329] ;  /* 0x0000ca4000137ab9 */ /* 0x000fc40000000000 */
[----:B------:R-:W-:Y:S02]  /*bf60*/  UISETP.NE.AND UP1, UPT, UR19, URZ, UPT ;  /* 0x0000003f1300728c */ /* 0x000fe4000bf25270 */
[----:B------:R-:W-:Y:S02]  /*bf70*/  @!UP4 UIMAD.WIDE.U32 UR22, UR10, UR4, URZ ;  /* 0x000000040a16c2a5 */ /* 0x000fe4000f8e003f */
[----:B------:R-:W-:Y:S02]  /*bf80*/  @!UP4 UIMAD UR21, UR10, UR5, UR21 ;  /* 0x000000050a15c2a4 */ /* 0x000fe4000f8e0215 */
[----:B------:R-:W-:Y:S02]  /*bf90*/  UISETP.NE.OR UP2, UPT, UR19, URZ, !UP3 ;  /* 0x0000003f1300728c */ /* 0x000fe4000df45670 */
[----:B------:R-:W-:Y:S01]  /*bfa0*/  ULDC.64 UR4, c[0x0][0x1f0] ;  /* 0x00007c0000047ab9 */ /* 0x000fe20000000a00 */
[----:B--2---:R-:W-:Y:S01]  /*bfb0*/  IMAD.WIDE R14, R15, 0x40, R8 ;  /* 0x000000400f0e7825 */ /* 0x004fe200078e0208 */
[----:B------:R-:W-:-:S02]  /*bfc0*/  UIMAD UR4, UR14, UR4, URZ ;  /* 0x000000040e0472a4 */ /* 0x000fc4000f8e023f */
[----:B------:R-:W-:Y:S02]  /*bfd0*/  ULDC UR13, c[0x0][0x214] ;  /* 0x00008500000d7ab9 */ /* 0x000fe40000000800 */
[----:B------:R-:W-:Y:S02]  /*bfe0*/  @UP1 ULDC UR14, c[0x0][0x210] ;  /* 0x00008400000e1ab9 */ /* 0x000fe40000000800 */
[----:B------:R-:W-:Y:S02]  /*bff0*/  ULDC UR8, c[0x0][0x234] ;  /* 0x00008d0000087ab9 */ /* 0x000fe40000000800 */
[----:B------:R-:W-:Y:S02]  /*c000*/  @UP1 UIMAD UR14, UR14, UR13, URZ ;  /* 0x0000000d0e0e12a4 */ /* 0x000fe4000f8e023f */
[----:B------:R-:W-:Y:S02]  /*c010*/  UISETP.NE.OR UP0, UPT, UR9, -0x1, UP2 ;  /* 0xffffffff0900788c */ /* 0x000fe40009705670 */
[----:B------:R-:W-:-:S02]  /*c020*/  @!UP1 USEL UR14, UR13, UR8, !UP3 ;  /* 0x000000080d0e9287 */ /* 0x000fc4000d800000 */
[----:B------:R-:W-:Y:S02]  /*c030*/  ULDC UR6, c[0x0][0x1c0] ;  /* 0x0000700000067ab9 */ /* 0x000fe40000000800 */
[----:B------:R-:W-:Y:S02]  /*c040*/  @UP1 UMOV UR19, 0x1 ;  /* 0x0000000100131882 */ /* 0x000fe40000000000 */
[----:B------:R-:W-:Y:S02]  /*c050*/  @!UP1 UIMAD UR19, UR14, UR6, URZ ;  /* 0x000000060e1392a4 */ /* 0x000fe4000f8e023f */
[----:B------:R-:W-:Y:S02]  /*c060*/  @!UP4 UMOV UR18, UR22 ;  /* 0x000000160012cc82 */ /* 0x000fe40008000000 */
[----:B------:R-:W-:Y:S01]  /*c070*/  @!UP4 UIADD3 UR7, UR23, UR21, URZ ;  /* 0x000000151707c290 */ /* 0x000fe2000fffe03f */
[----:B------:R-:W-:Y:S01]  /*c080*/  IADD3 R2, P0, R0, UR18, RZ ;  /* 0x0000001200027c10 */ /* 0x000fe2000ff1e0ff */
[----:B------:R-:W-:-:S02]  /*c090*/  UIADD3 UR15, -UR12, UR15, URZ ;  /* 0x0000000f0c0f7290 */ /* 0x000fc4000fffe13f */
[----:B------:R-:W-:Y:S02]  /*c0a0*/  UIMAD UR19, UR10, UR19, URZ ;  /* 0x000000130a1372a4 */ /* 0x000fe4000f8e023f */
[----:B------:R-:W-:Y:S01]  /*c0b0*/  @!UP0 UIMAD UR9, UR10, UR13, URZ ;  /* 0x0000000d0a0982a4 */ /* 0x000fe2000f8e023f */
[----:B------:R-:W-:Y:S01]  /*c0c0*/  LEA.HI.X.SX32 R3, R0, UR7, 0x1, P0 ;  /* 0x0000000700037c11 */ /* 0x000fe200080f0eff */
[----:B------:R-:W-:Y:S01]  /*c0d0*/  @UP1 ULDC UR20, c[0x0][0x210] ;  /* 0x0000840000141ab9 */ /* 0x000fe20000000800 */
[----:B------:R-:W-:Y:S01]  /*c0e0*/  ISETP.GE.AND P0, PT, R8, UR15, PT ;  /* 0x0000000f08007c0c */ /* 0x000fe2000bf06270 */
[----:B------:R-:W-:Y:S02]  /*c0f0*/  USEL UR19, UR19, URZ, UP2 ;  /* 0x0000003f13137287 */ /* 0x000fe40009000000 */
[----:B------:R-:W-:Y:S01]  /*c100*/  @!UP1 UMOV UR20, 0x1 ;  /* 0x0000000100149882 */ /* 0x000fe20000000000 */
[----:B-1----:R-:W-:Y:S01]  /*c110*/  IMAD.WIDE.U32 R10, R10, c[0x0][0x1f0], R2 ;  /* 0x00007c000a0a7a25 */ /* 0x002fe200078e0002 */
[----:B------:R-:W-:-:S02]  /*c120*/  UIMAD UR12, UR12, UR20, URZ ;  /* 0x000000140c0c72a4 */ /* 0x000fc4000f8e023f */
[----:B------:R-:W-:Y:S02]  /*c130*/  UIMAD UR19, UR11, UR14, UR19 ;  /* 0x0000000e0b1372a4 */ /* 0x000fe4000f8e0213 */
[----:B------:R-:W-:Y:S02]  /*c140*/  UMOV UR24, URZ ;  /* 0x0000003f00187c82 */ /* 0x000fe40008000000 */
[----:B------:R-:W-:Y:S02]  /*c150*/  @!UP2 UMOV UR24, UR9 ;  /* 0x000000090018ac82 */ /* 0x000fe40008000000 */
[----:B------:R-:W-:Y:S02]  /*c160*/  UIMAD UR4, UR11, UR5, UR4 ;  /* 0x000000050b0472a4 */ /* 0x000fe4000f8e0204 */
[----:B------:R-:W-:Y:S02]  /*c170*/  UMOV UR25, URZ ;  /* 0x0000003f00197c82 */ /* 0x000fe40008000000 */
[----:B------:R-:W-:-:S02]  /*c180*/  USHF.R.S32.HI UR6, URZ, 0x1f, UR12 ;  /* 0x0000001f3f067899 */ /* 0x000fc4000801140c */
[----:B------:R-:W-:Y:S01]  /*c190*/  @!UP2 USHF.R.S32.HI UR25, URZ, 0x1f, UR9 ;  /* 0x0000001f3f19a899 */ /* 0x000fe20008011409 */
        /* <DEDUP_REMOVED lines=15> */
.L_x_384:
[----:B------:R-:W-:Y:S05]  /*c290*/  BSYNC B0 ;  /* 0x0000000000007941 */ /* 0x000fea0003800000 */
.L_x_383:
        /* <DEDUP_REMOVED lines=17> */
.L_x_386:
[----:B------:R-:W-:Y:S05]  /*c3b0*/  BSYNC B0 ;  /* 0x0000000000007941 */ /* 0x000fea0003800000 */
.L_x_385:
        /* <DEDUP_REMOVED lines=17> */
.L_x_388:
[----:B------:R-:W-:Y:S05]  /*c4d0*/  BSYNC B0 ;  /* 0x0000000000007941 */ /* 0x000fea0003800000 */
.L_x_387:
        /* <DEDUP_REMOVED lines=16> */
.L_x_390:
[----:B------:R-:W-:Y:S05]  /*c5e0*/  BSYNC B0 ;  /* 0x0000000000007941 */ /* 0x000fea0003800000 */
.L_x_389:
        /* <DEDUP_REMOVED lines=27> */
[----:B--2---:R-:W-:Y:S02]  /*c7a0*/  IMAD R0, R2, UR20, RZ ;  /* 0x0000001402007c24 */ /* 0x004fe4000f8e02ff */
[----:B------:R-:W-:-:S03]  /*c7b0*/  IMAD.MOV.U32 R5, RZ, RZ, 0x7f800000 ;  /* 0x7f800000ff057424 */ /* 0x000fc600078e00ff */
[----:B------:R-:W-:-:S04]  /*c7c0*/  IADD3 R3, P0, R0, UR12, RZ ;  /* 0x0000000c00037c10 */ /* 0x000fc8000ff1e0ff */
[----:B------:R-:W-:Y:S02]  /*c7d0*/  LEA.HI.X.SX32 R0, R0, UR6, 0x1, P0 ;  /* 0x0000000600007c11 */ /* 0x000fe400080f0eff */
[----:B------:R-:W-:-:S04]  /*c7e0*/  LEA R2, P0, R3, c[0x0][0x200], 0x2 ;  /* 0x0000800003027a11 */ /* 0x000fc800078010ff */
[----:B------:R-:W-:-:S05]  /*c7f0*/  LEA.HI.X R3, R3, c[0x0][0x204], R0, 0x2, P0 ;  /* 0x0000810003037a11 */ /* 0x000fca00000f1400 */
[----:B------:R-:W-:Y:S01]  /*c800*/  STG.E [R2.64], R5 ;  /* 0x0000000502007986 */ /* 0x000fe2000c101910 */
[----:B------:R-:W-:Y:S05]  /*c810*/  EXIT ;  /* 0x000000000000794d */ /* 0x000fea0003800000 */
.L_x_391:
        /* <DEDUP_REMOVED lines=14> */
.L_x_690:


//--------------------- .text._ZN5flash16flash_fwd_kernelI23Flash_fwd_kernel_traitsILi192ELi64ELi64ELi4ELb0ELb0EN7cutlass10bfloat16_tE19Flash_kernel_traitsILi192ELi64ELi64ELi4ES3_EELb1ELb1ELb0ELb1ELb0ELb0ELb0ELb0EEEvNS_16Flash_fwd_paramsE --------------------------
	.section	.text._ZN5flash16flash_fwd_kernelI23Flash_fwd_kernel_traitsILi192ELi64ELi64ELi4ELb0ELb0EN7cutlass10bfloat16_tE19Flash_kernel_traitsILi192ELi64ELi64ELi4ES3_EELb1ELb1ELb0ELb1ELb0ELb0ELb0ELb0EEEvNS_16Flash_fwd_paramsE,"ax",@progbits
	.sectioninfo	@"SHI_REGISTERS=254"
	.align	128
        .global         _ZN5flash16flash_fwd_kernelI23Flash_fwd_kernel_traitsILi192ELi64ELi64ELi4ELb0ELb0EN7cutlass10bfloat16_tE19Flash_kernel_traitsILi192ELi64ELi64ELi4ES3_EELb1ELb1ELb0ELb1ELb0ELb0ELb0ELb0EEEvNS_16Flash_fwd_paramsE
        .type           _ZN5flash16flash_fwd_kernelI23Flash_fwd_kernel_traitsILi192ELi64ELi64ELi4ELb0ELb0EN7cutlass10bfloat16_tE19Flash_kernel_traitsILi192ELi64ELi64ELi4ES3_EELb1ELb1ELb0ELb1ELb0ELb0ELb0ELb0EEEvNS_16Flash_fwd_paramsE,@function
        .size           _ZN5flash16flash_fwd_kernelI23Flash_fwd_kernel_traitsILi192ELi64ELi64ELi4ELb0ELb0EN7cutlass10bfloat16_tE19Flash_kernel_traitsILi192ELi64ELi64ELi4ES3_EELb1ELb1ELb0ELb1ELb0ELb0ELb0ELb0EEEvNS_16Flash_fwd_paramsE,(.L_x_691 - _ZN5flash16flash_fwd_kernelI23Flash_fwd_kernel_traitsILi192ELi64ELi64ELi4ELb0ELb0EN7cutlass10bfloat16_tE19Flash_kernel_traitsILi192ELi64ELi64ELi4ES3_EELb1ELb1ELb0ELb1ELb0ELb0ELb0ELb0EEEvNS_16Flash_fwd_paramsE)
        .other          _ZN5flash16flash_fwd_kernelI23Flash_fwd_kernel_traitsILi192ELi64ELi64ELi4ELb0ELb0EN7cutlass10bfloat16_tE19Flash_kernel_traitsILi192ELi64ELi64ELi4ES3_EELb1ELb1ELb0ELb1ELb0ELb0ELb0ELb0EEEvNS_16Flash_fwd_paramsE,@"STO_CUDA_ENTRY STV_DEFAULT"
_ZN5flash16flash_fwd_kernelI23Flash_fwd_kernel_traitsILi192ELi64ELi64ELi4ELb0ELb0EN7cutlass10bfloat16_tE19Flash_kernel_traitsILi192ELi64ELi64ELi4ES3_EELb1ELb1ELb0ELb1ELb0ELb0ELb0ELb0EEEvNS_16Flash_fwd_paramsE:
.text._ZN5flash16flash_fwd_kernelI23Flash_fwd_kernel_traitsILi192ELi64ELi64ELi4ELb0ELb0EN7cutlass10bfloat16_tE19Flash_kernel_traitsILi192ELi64ELi64ELi4ES3_EELb1ELb1ELb0ELb1ELb0ELb0ELb0ELb0EEEvNS_16Flash_fwd_paramsE:
        /* <DEDUP_REMOVED lines=92> */
.L_x_392:
[----:B------:R-:W-:Y:S02]  /*05c0*/  ULDC UR6, c[0x0][0x218] ;  /* 0x0000860000067ab9 */ /* 0x000fe40000000800 */
.L_x_393:
        /* <DEDUP_REMOVED lines=48> */
[----:B------:R-:W-:Y:S02]  /*08d0*/  @UP0 UIMAD.WIDE.U32 UR28, UR25, UR4, URZ ;  /* 0x00000004191c02a5 */ /* 0x000fe4000f8e003f */
[----:B------:R-:W-:Y:S02]  /*08e0*/  @!UP1 UIMAD.WIDE.U32 UR30, UR15, UR6, URZ ;  /* 0x000000060f1e92a5 */ /* 0x000fe4000f8e003f */
[----:B------:R-:W-:Y:S02]  /*08f0*/  @!UP1 UIMAD UR4, UR15, UR7, UR17 ;  /* 0x000000070f0492a4 */ /* 0x000fe4000f8e0211 */
[----:B------:R-:W-:Y:S02]  /*0900*/  @UP1 UMOV UR6, UR26 ;  /* 0x0000001a00061c82 */ /* 0x000fe40008000000 */
[----:B------:R-:W-:Y:S02]  /*0910*/  @UP0 UIMAD UR7, UR25, UR5, UR29 ;  /* 0x00000005190702a4 */ /* 0x000fe4000f8e021d */
[----:B------:R-:W-:-:S02]  /*0920*/  USHF.R.S32.HI UR17, URZ, 0x1f, UR16 ;  /* 0x0000001f3f117899 */ /* 0x000fc40008011410 */
[----:B------:R-:W-:Y:S02]  /*0930*/  @!UP1 UIADD3 UR22, UR31, UR4, URZ ;  /* 0x000000041f169290 */ /* 0x000fe4000fffe03f */
[----:B------:R-:W-:Y:S02]  /*0940*/  @!UP1 UMOV UR6, UR30 ;  /* 0x0000001e00069c82 */ /* 0x000fe40008000000 */
[----:B------:R-:W-:Y:S01]  /*0950*/  @UP0 UMOV UR26, UR28 ;  /* 0x0000001c001a0c82 */ /* 0x000fe20008000000 */
[----:B------:R-:W-:Y:S05]  /*0960*/  @P0 BRA `(.L_x_395) ;  /* 0x000000c000000947 */ /* 0x000fea0003800000 */
[----:B-1----:R-:W-:Y:S02]  /*0970*/  USHF.R.S32.HI UR25, URZ, 0x1f, UR23 ;  /* 0x0000001f3f197899 */ /* 0x002fe40008011417 */
[----:B------:R-:W-:Y:S02]  /*0980*/  ULDC.64 UR4, c[0x0][0x198] ;  /* 0x0000660000047ab9 */ /* 0x000fe40000000a00 */
[----:B------:R-:W-:Y:S02]  /*0990*/  UIMAD UR25, UR25, UR4, URZ ;  /* 0x00000004191972a4 */ /* 0x000fe4000f8e023f */
[----:B------:R-:W-:-:S02]  /*09a0*/  UIMAD.WIDE.U32 UR26, UR23, UR4, URZ ;  /* 0x00000004171a72a5 */ /* 0x000fc4000f8e003f */
[----:B------:R-:W-:Y:S02]  /*09b0*/  UIMAD UR25, UR23, UR5, UR25 ;  /* 0x00000005171972a4 */ /* 0x000fe4000f8e0219 */
[----:B------:R-:W-:Y:S02]  /*09c0*/  USHF.R.S32.HI UR7, URZ, 0x1f, UR15 ;  /* 0x0000001f3f077899 */ /* 0x000fe4000801140f */
[----:B------:R-:W-:Y:S02]  /*09d0*/  ULDC.64 UR4, c[0x0][0x180] ;  /* 0x0000600000047ab9 */ /* 0x000fe40000000a00 */
[----:B------:R-:W-:Y:S02]  /*09e0*/  UIADD3 UR27, UR27, UR25, URZ ;  /* 0x000000191b1b7290 */ /* 0x000fe4000fffe03f */
[----:B------:R-:W-:Y:S02]  /*09f0*/  UIMAD UR7, UR7, UR4, URZ ;  /* 0x00000004070772a4 */ /* 0x000fe4000f8e023f */
[----:B------:R-:W-:-:S02]  /*0a00*/  UIMAD.WIDE.U32 UR26, UR15, UR4, UR26 ;  /* 0x000000040f1a72a5 */ /* 0x000fc4000f8e001a */
[----:B------:R-:W-:-:S04]  /*0a10*/  UIMAD UR7, UR15, UR5, UR7 ;  /* 0x000000050f0772a4 */ /* 0x000fc8000f8e0207 */
[----:B------:R-:W-:Y:S02]  /*0a20*/  UIADD3 UR7, UR27, UR7, URZ ;  /* 0x000000071b077290 */ /* 0x000fe4000fffe03f */
.L_x_395:
        /* <DEDUP_REMOVED lines=44> */
.L_x_396:
        /* <DEDUP_REMOVED lines=17> */
[----:B------:R-:W-:Y:S01]  /*0e00*/  LOP3.LUT R0, R196, 0x38, R204, 0xf8, !PT ;  /* 0x00000038c4007812 */ /* 0x000fe200078ef8cc */
[----:B------:R-:W-:Y:S01]  /*0e10*/  IMAD.IADD R6, R8, 0x1, -R6 ;  /* 0x0000000108067824 */ /* 0x000fe200078e0a06 */
[----:B------:R-:W-:Y:S01]  /*0e20*/  SHF.R.U32.HI R196, RZ, 0x3, R196 ;  /* 0x00000003ffc47819 */ /* 0x000fe200000116c4 */
[----:B------:R-:W-:Y:S01]  /*0e30*/  IMAD.IADD R193, R4, 0x1, -R193 ;  /* 0x0000000104c17824 */ /* 0x000fe200078e0ac1 */
[----:B------:R-:W-:-:S02]  /*0e40*/  SHF.R.S32.HI R205, RZ, 0x1f, R204 ;  /* 0x0000001fffcd7819 */ /* 0x000fc400000114cc */
[----:B------:R-:W-:Y:S02]  /*0e50*/  LOP3.LUT R196, R0, R196, RZ, 0x3c, !PT ;  /* 0x000000c400c47212 */ /* 0x000fe400078e3cff */
[----:B------:R-:W-:Y:S01]  /*0e60*/  SHF.R.S32.HI R0, RZ, 0x1f, R6 ;  /* 0x0000001fff007819 */ /* 0x000fe20000011406 */
[----:B------:R-:W-:Y:S01]  /*0e70*/  IMAD.WIDE.U32 R18, R16, c[0x0][0x198], R204 ;  /* 0x0000660010127a25 */ /* 0x000fe200078e00cc */
[----:B------:R-:W-:Y:S01]  /*0e80*/  IADD3 R10, P0, R204, UR6, RZ ;  /* 0x00000006cc0a7c10 */ /* 0x000fe2000ff1e0ff */
[----:B------:R-:W-:Y:S01]  /*0e90*/  UIADD3 UR6, -UR12, UR14, URZ ;  /* 0x0000000e0c067290 */ /* 0x000fe2000fffe13f */
[----:B------:R-:W-:Y:S02]  /*0ea0*/  LEA.HI R0, R0, R6, RZ, 0x3 ;  /* 0x0000000600007211 */ /* 0x000fe400078f18ff */
[----:B------:R-:W-:Y:S02]  /*0eb0*/  IADD3.X R11, R205, UR22, RZ, P0, !PT ;  /* 0x00000016cd0b7c10 */ /* 0x000fe400087fe4ff */
[C---:B------:R-:W-:Y:S01]  /*0ec0*/  LOP3.LUT R4, R0.reuse, 0xfffffff8, RZ, 0xc0, !PT ;  /* 0xfffffff800047812 */ /* 0x040fe200078ec0ff */
[----:B------:R-:W-:Y:S01]  /*0ed0*/  IMAD.SHL.U32 R0, R0, 0x40, RZ ;  /* 0x0000004000007824 */ /* 0x000fe200078e00ff */
[----:B------:R-:W-:Y:S01]  /*0ee0*/  SHF.R.S32.HI R17, RZ, 0x1f, R16 ;  /* 0x0000001fff117819 */ /* 0x000fe20000011410 */
[----:B-1----:R-:W-:Y:S01]  /*0ef0*/  IMAD.WIDE.U32 R14, R14, c[0x0][0x1a8], R10 ;  /* 0x00006a000e0e7a25 */ /* 0x002fe200078e000a */
[----:B------:R-:W-:-:S02]  /*0f00*/  LOP3.LUT R196, R196, 0xfffffe00, R2, 0xf8, !PT ;  /* 0xfffffe00c4c47812 */ /* 0x000fc400078ef802 */
[----:B------:R-:W-:Y:S01]  /*0f10*/  SHF.R.S32.HI R218, RZ, 0x1f, R216 ;  /* 0x0000001fffda7819 */ /* 0x000fe200000114d8 */
[----:B------:R-:W-:Y:S01]  /*0f20*/  IMAD.IADD R4, R6, 0x1, -R4 ;  /* 0x0000000106047824 */ /* 0x000fe200078e0a04 */
[----:B------:R-:W-:Y:S01]  /*0f30*/  IADD3 R200, P1, R18, UR26, RZ ;  /* 0x0000001a12c87c10 */ /* 0x000fe2000ff3e0ff */
[----:B------:R-:W-:Y:S01]  /*0f40*/  IMAD R2, R17, c[0x0][0x1a0], RZ ;  /* 0x0000680011027a24 */ /* 0x000fe200078e02ff */
[----:B------:R-:W-:Y:S01]  /*0f50*/  SHF.R.S32.HI R194, RZ, 0x5, R194 ;  /* 0x00000005ffc27819 */ /* 0x000fe200000114c2 */
[----:B------:R-:W-:Y:S01]  /*0f60*/  IMAD.WIDE.U32 R10, R16, c[0x0][0x1a0], R204 ;  /* 0x00006800100a7a25 */ /* 0x000fe200078e00cc */
[C---:B------:R-:W-:Y:S02]  /*0f70*/  LOP3.LUT P3, RZ, R4.reuse, 0x4, RZ, 0xc0, !PT ;  /* 0x0000000404ff7812 */ /* 0x040fe4000786c0ff */
[C---:B------:R-:W-:Y:S01]  /*0f80*/  LOP3.LUT P2, RZ, R4.reuse, 0x2, RZ, 0xc0, !PT ;  /* 0x0000000204ff7812 */ /* 0x040fe2000784c0ff */
[----:B------:R-:W-:Y:S01]  /*0f90*/  IMAD.SHL.U32 R4, R4, 0x40, RZ ;  /* 0x0000004004047824 */ /* 0x000fe200078e00ff */
[----:B------:R-:W-:Y:S01]  /*0fa0*/  IADD3 R10, P0, R10, UR28, RZ ;  /* 0x0000001c0a0a7c10 */ /* 0x000fe2000ff1e0ff */
[----:B------:R-:W-:Y:S01]  /*0fb0*/  IMAD R2, R16, c[0x0][0x1a4], R2 ;  /* 0x0000690010027a24 */ /* 0x000fe200078e0202 */
[----:B------:R-:W-:Y:S01]  /*0fc0*/  IADD3 R198, R204, 0x40, RZ ;  /* 0x00000040ccc67810 */ /* 0x000fe20007ffe0ff */
[----:B------:R-:W-:Y:S01]  /*0fd0*/  IMAD.SHL.U32 R6, R193, 0x8, RZ ;  /* 0x00000008c1067824 */ /* 0x000fe200078e00ff */
[----:B------:R-:W-:Y:S01]  /*0fe0*/  LOP3.LUT R4, R4, 0x1c0, RZ, 0xc0, !PT ;  /* 0x000001c004047812 */ /* 0x000fe200078ec0ff */
[----:B------:R-:W-:Y:S01]  /*0ff0*/  IMAD R9, R17, c[0x0][0x198], RZ ;  /* 0x0000660011097a24 */ /* 0x000fe200078e02ff */
[----:B------:R-:W-:Y:S01]  /*1000*/  IADD3.X R11, R11, UR5, R2, P0, !PT ;  /* 0x000000050b0b7c10 */ /* 0x000fe200087fe402 */
[----:B------:R-:W-:Y:S01]  /*1010*/  ULDC.64 UR4, c[0x0][0x1a8] ;  /* 0x00006a0000047ab9 */ /* 0x000fe20000000a00 */
[----:B------:R-:W-:Y:S01]  /*1020*/  LOP3.LUT R2, R4, 0x8, R6, 0xf8, !PT ;  /* 0x0000000804027812 */ /* 0x000fe200078ef806 */
[C---:B------:R-:W-:Y:S01]  /*1030*/  IMAD R9, R16.reuse, c[0x0][0x19c], R9 ;  /* 0x0000670010097a24 */ /* 0x040fe200078e0209 */
[----:B------:R-:W-:Y:S01]  /*1040*/  ISETP.GE.AND P0, PT, R16, UR6, PT ;  /* 0x0000000610007c0c */ /* 0x000fe2000bf06270 */
[----:B------:R-:W-:Y:S01]  /*1050*/  UIMAD UR4, UR17, UR4, URZ ;  /* 0x00000004110472a4 */ /* 0x000fe2000f8e023f */
[----:B------:R-:W-:Y:S01]  /*1060*/  SHF.R.U32.HI R4, RZ, 0x3, R4 ;  /* 0x00000003ff047819 */ /* 0x000fe20000011604 */
[C---:B------:R-:W-:Y:S01]  /*1070*/  IMAD R202, R218.reuse, c[0x0][0x1b0], RZ ;  /* 0x00006c00daca7a24 */ /* 0x040fe200078e02ff */
[----:B------:R-:W-:Y:S01]  /*1080*/  IADD3.X R201, R19, UR7, R9, P1, !PT ;  /* 0x0000000713c97c10 */ /* 0x000fe20008ffe409 */
[----:B------:R-:W-:Y:S01]  /*1090*/  IMAD R218, R218, c[0x0][0x1b8], RZ ;  /* 0x00006e00dada7a24 */ /* 0x000fe200078e02ff */
[----:B------:R-:W-:Y:S01]  /*10a0*/  LOP3.LUT R4, R2, R4, RZ, 0x3c, !PT ;  /* 0x0000000402047212 */ /* 0x000fe200078e3cff */
[----:B------:R-:W-:Y:S01]  /*10b0*/  UIMAD UR4, UR16, UR5, UR4 ;  /* 0x00000005100472a4 */ /* 0x000fe2000f8e0204 */
[----:B------:R-:W-:Y:S01]  /*10c0*/  IMAD R202, R216, c[0x0][0x1b4], R202 ;  /* 0x00006d00d8ca7a24 */ /* 0x000fe200078e02ca */
[----:B------:R-:W-:Y:S01]  /*10d0*/  IADD3 R197, R204, 0x80, RZ ;  /* 0x00000080ccc57810 */ /* 0x000fe20007ffe0ff */
[----:B------:R-:W-:Y:S01]  /*10e0*/  IMAD R218, R216, c[0x0][0x1bc], R218 ;  /* 0x00006f00d8da7a24 */ /* 0x000fe200078e02da */
[----:B------:R-:W-:Y:S01]  /*10f0*/  LOP3.LUT R4, R4, 0xfffffe00, R0, 0xf8, !PT ;  /* 0xfffffe0004047812 */ /* 0x000fe200078ef800 */
[----:B------:R-:W-:Y:S01]  /*1100*/  IMAD.WIDE.U32 R200, R216, c[0x0][0x1b0], R200 ;  /* 0x00006c00d8c87a25 */ /* 0x000fe200078e00c8 */
[----:B------:R-:W-:-:S03]  /*1110*/  IADD3 R19, R15, UR4, RZ ;  /* 0x000000040f137c10 */ /* 0x000fc6000fffe0ff */
        /* <DEDUP_REMOVED lines=40> */
.L_x_398:
[----:B------:R-:W-:Y:S05]  /*13a0*/  BSYNC B0 ;  /* 0x0000000000007941 */ /* 0x000fea0003800000 */
.L_x_397:
        /* <DEDUP_REMOVED lines=37> */
.L_x_400:
[----:B------:R-:W-:Y:S05]  /*1600*/  BSYNC B0 ;  /* 0x0000000000007941 */ /* 0x000fea0003800000 */
.L_x_399:
        /* <DEDUP_REMOVED lines=37> */
.L_x_402:
[----:B------:R-:W-:Y:S05]  /*1860*/  BSYNC B0 ;  /* 0x0000000000007941 */ /* 0x000fea0003800000 */
.L_x_401:
        /* <DEDUP_REMOVED lines=40> */
.L_x_404:
[----:B------:R-:W-:Y:S05]  /*1af0*/  BSYNC B0 ;  /* 0x0000000000007941 */ /* 0x000fea0003800000 */
.L_x_403:
        /* <DEDUP_REMOVED lines=37> */
.L_x_406:
[----:B------:R-:W-:Y:S05]  /*1d50*/  BSYNC B0 ;  /* 0x0000000000007941 */ /* 0x000fea0003800000 */
.L_x_405:
        /* <DEDUP_REMOVED lines=33> */
.L_x_408:
[----:B------:R-:W-:Y:S05]  /*1f70*/  BSYNC B0 ;  /* 0x0000000000007941 */ /* 0x000fea0003800000 */
.L_x_407:
        /* <DEDUP_REMOVED lines=32> */
.L_x_410:
[----:B------:R-:W-:Y:S05]  /*2180*/  BSYNC B0 ;  /* 0x0000000000007941 */ /* 0x000fea0003800000 */
.L_x_409:
[----:B------:R-:W-:Y:S01]  /*2190*/  ISETP.GE.AND P0, PT, R11, UR22, PT ;  /* 0x000000160b007c0c */ /* 0x000fe2000bf06270 */
[----:B------:R-:W-:-:S12]  /*21a0*/  BSSY B0, `(.L_x_411) ;  /* 0x0000021000007945 */ /* 0x000fd80003800000 */
        /* <DEDUP_REMOVED lines=32> */
.L_x_412:
[----:B------:R-:W-:Y:S05]  /*23b0*/  BSYNC B0 ;  /* 0x0000000000007941 */ /* 0x000fea0003800000 */
.L_x_411:
[----:B------:R-:W-:Y:S01]  /*23c0*/  ULDC.64 UR4, c[0x0][0x318] ;  /* 0x0000c60000047ab9 */ /* 0x000fe20000000a00 */
[----:B------:R-:W0:Y:S01]  /*23d0*/  LDGDEPBAR ;  /* 0x00000000000079af */ /* 0x000e220000000000 */
[----:B------:R-:W-:-:S04]  /*23e0*/  UISETP.NE.U32.AND UP1, UPT, URZ, UR4, UPT ;  /* 0x000000043f00728c */ /* 0x000fc8000bf25070 */
[----:B------:R-:W-:-:S03]  /*23f0*/  UISETP.NE.AND.EX UP1, UPT, URZ, UR5, UPT, UP1 ;  /* 0x000000053f00728c */ /* 0x000fc6000bf25310 */
[----:B------:R-:W-:-:S03]  /*2400*/  ULDC.64 UR4, c[0x0][0x320] ;  /* 0x0000c80000047ab9 */ /* 0x000fc60000000a00 */
[----:B------:R-:W-:-:S05]  /*2410*/  PLOP3.LUT P0, PT, PT, PT, UP1, 0x80, 0x0 ;  /* 0x000000000000781c */ /* 0x000fca0003f0f018 */
[----:B------:R-:W-:Y:S02]  /*2420*/  @UP1 USHF.R.S32.HI UR6, URZ, 0x1f, UR15 ;  /* 0x0000001f3f061899 */ /* 0x000fe4000801140f */
[----:B------:R-:W-:Y:S02]  /*2430*/  @UP1 UIMAD.WIDE.U32 UR16, UR15, UR4, UR16 ;  /* 0x000000040f1012a5 */ /* 0x000fe4000f8e0010 */
[----:B------:R-:W-:-:S03]  /*2440*/  @UP1 UIMAD UR6, UR6, UR4, URZ ;  /* 0x00000004060612a4 */ /* 0x000fc6000f8e023f */
[----:B------:R-:W-:Y:S01]  /*2450*/  ULDC UR4, c[0x0][0x318] ;  /* 0x0000c60000047ab9 */ /* 0x000fe20000000800 */
[----:B------:R-:W-:-:S04]  /*2460*/  DEPBAR.LE SB0, 0x0 ;  /* 0x000080000000791a */ /* 0x000fc80000000000 */
[----:B------:R-:W-:Y:S02]  /*2470*/  @UP1 UIMAD UR5, UR15, UR5, UR6 ;  /* 0x000000050f0512a4 */ /* 0x000fe4000f8e0206 */
[----:B------:R-:W-:Y:S02]  /*2480*/  @UP1 ULEA UR6, UP0, UR16, UR4, 0x2 ;  /* 0x0000000410061291 */ /* 0x000fe4000f80103f */
[----:B------:R-:W-:Y:S02]  /*2490*/  @UP1 UIADD3 UR5, UR17, UR5, URZ ;  /* 0x0000000511051290 */ /* 0x000fe4000fffe03f */
[----:B------:R-:W-:Y:S02]  /*24a0*/  ULDC UR4, c[0x0][0x31c] ;  /* 0x0000c70000047ab9 */ /* 0x000fe40000000800 */
[----:B------:R-:W-:Y:S01]  /*24b0*/  @UP1 ULEA.HI.X UR7, UR16, UR4, UR5, 0x2, UP0 ;  /* 0x0000000410071291 */ /* 0x000fe200080f1405 */
[----:B--23--:R-:W-:-:S05]  /*24c0*/  IMAD.U32 R14, RZ, RZ, UR6 ;  /* 0x00000006ff0e7e24 */ /* 0x00cfca000f8e00ff */
[----:B------:R-:W-:Y:S01]  /*24d0*/  IMAD.U32 R15, RZ, RZ, UR7 ;  /* 0x00000007ff0f7e24 */ /* 0x000fe2000f8e00ff */
[----:B------:R-:W2:Y:S01]  /*24e0*/  @P0 MUFU.RCP R13, c[0x0][0x238] ;  /* 0x00008e00000d0b08 */ /* 0x000ea20000001000 */
[----:B------:R-:W-:Y:S01]  /*24f0*/  ISETP.GE.AND P1, PT, R16, UR22, PT ;  /* 0x0000001610007c0c */ /* 0x000fe2000bf26270 */
[----:B------:R-:W-:Y:S02]  /*2500*/  ULDC.64 UR6, c[0x0][0x1a0] ;  /* 0x0000680000067ab9 */ /* 0x000fe40000000a00 */
[----:B------:R-:W2:Y:S01]  /*2510*/  @P0 LDG.E R14, [R14.64] ;  /* 0x000000120e0e0981 */ /* 0x000ea2000c1e1900 */
[----:B------:R-:W-:Y:S01]  /*2520*/  USHF.L.U64.HI UR24, UR6, UR24, UR7 ;  /* 0x0000001806187299 */ /* 0x000fe20008010207 */
[----:B------:R-:W-:Y:S01]  /*2530*/  IMAD.MOV.U32 R218, RZ, RZ, R216 ;  /* 0x000000ffffda7224 */ /* 0x000fe200078e00d8 */
[----:B------:R-:W-:Y:S01]  /*2540*/  USHF.L.U32 UR5, UR6, 0x6, URZ ;  /* 0x0000000606057899 */ /* 0x000fe2000800063f */
[----:B------:R-:W-:Y:S01]  /*2550*/  BAR.SYNC.DEFER_BLOCKING 0x0 ;  /* 0x0000000000007b1d */ /* 0x000fe20000010000 */
[----:B------:R-:W-:Y:S01]  /*2560*/  UIMAD UR4, UR24, UR23, URZ ;  /* 0x00000017180472a4 */ /* 0x000fe2000f8e023f */
[----:B------:R-:W-:Y:S01]  /*2570*/  IMAD.U32 R213, RZ, RZ, UR11 ;  /* 0x0000000bffd57e24 */ /* 0x000fe2000f8e00ff */
[----:B------:R-:W-:-:S02]  /*2580*/  SHF.L.U32 R195, R8, 0x1, RZ ;  /* 0x0000000108c37819 */ /* 0x000fc400000006ff */
[----:B------:R-:W-:Y:S01]  /*2590*/  UIMAD UR28, UR28, UR5, UR4 ;  /* 0x000000051c1c72a4 */ /* 0x000fe2000f8e0204 */
[----:B------:R-:W-:Y:S01]  /*25a0*/  BSSY B0, `(.L_x_413) ;  /* 0x000002a000007945 */ /* 0x000fe20003800000 */
[----:B------:R-:W-:Y:S01]  /*25b0*/  LOP3.LUT R195, R195, 0x6, RZ, 0xc0, !PT ;  /* 0x00000006c3c37812 */ /* 0x000fe200078ec0ff */
[----:B------:R-:W-:Y:S01]  /*25c0*/  UMOV UR4, URZ ;  /* 0x0000003f00047c82 */ /* 0x000fe20008000000 */
[----:B------:R-:W-:Y:S01]  /*25d0*/  LEA R213, R213, R194, 0x2 ;  /* 0x000000c2d5d57211 */ /* 0x000fe200078e10ff */
[----:B------:R3:W-:Y:S04]  /*25e0*/  @P1 STS.128 [R196+0xc000], RZ ;  /* 0x00c000ffc4001388 */ /* 0x0007e80000000c00 */
[----:B------:R3:W-:Y:S04]  /*25f0*/  @P1 STS.128 [R196+0xe000], RZ ;  /* 0x00e000ffc4001388 */ /* 0x0007e80000000c00 */
[----:B------:R3:W-:Y:S01]  /*2600*/  @P1 STS.128 [R196+0x10000], RZ ;  /* 0x010000ffc4001388 */ /* 0x0007e20000000c00 */
[----:B--2---:R-:W-:Y:S01]  /*2610*/  @P0 FMUL.FTZ R13, R14, R13 ;  /* 0x0000000d0e0d0220 */ /* 0x004fe20000410000 */
[----:B------:R-:W-:-:S03]  /*2620*/  SHF.R.S32.HI R14, RZ, 0x1f, R12 ;  /* 0x0000001fff0e7819 */ /* 0x000fc6000001140c */
[----:B------:R2:W4:Y:S01]  /*2630*/  @P0 R2UR UR15, R13 ;  /* 0x000000000d0f03c2 */ /* 0x00052200000e0000 */
[----:B------:R-:W-:Y:S01]  /*2640*/  LEA.HI R14, R14, R12, RZ, 0x2 ;  /* 0x0000000c0e0e7211 */ /* 0x000fe200078f10ff */
[----:B------:R-:W-:-:S03]  /*2650*/  IMAD.U32 R12, RZ, RZ, UR23 ;  /* 0x00000017ff0c7e24 */ /* 0x000fc6000f8e00ff */
[----:B------:R-:W-:Y:S01]  /*2660*/  SHF.R.S32.HI R8, RZ, 0x2, R14 ;  /* 0x00000002ff087819 */ /* 0x000fe2000001140e */
[----:B--2---:R-:W-:Y:S01]  /*2670*/  IMAD.WIDE.U32 R12, R12, UR5, R218 ;  /* 0x000000050c0c7c25 */ /* 0x004fe2000f8e00da */
[----:B----4-:R-:W-:-:S04]  /*2680*/  @UP1 UMOV UR4, UR15 ;  /* 0x0000000f00041c82 */ /* 0x010fc80008000000 */
[----:B------:R-:W-:Y:S01]  /*2690*/  IADD3 R15, R13, UR28, RZ ;  /* 0x0000001c0d0f7c10 */ /* 0x000fe2000fffe0ff */
[----:B------:R-:W-:Y:S05]  /*26a0*/  @P1 BRA `(.L_x_414) ;  /* 0x0000019000001947 */ /* 0x000fea0003800000 */
[----:B---3--:R-:W-:Y:S02]  /*26b0*/  ISETP.GE.AND P3, PT, R204, c[0x0][0x220], PT ;  /* 0x00008800cc007a0c */ /* 0x008fe40003f66270 */
        /* <DEDUP_REMOVED lines=24> */
.L_x_414:
[----:B---3--:R-:W-:Y:S05]  /*2840*/  BSYNC B0 ;  /* 0x0000000000007941 */ /* 0x008fea0003800000 */
.L_x_413:
        /* <DEDUP_REMOVED lines=41> */
.L_x_416:
[----:B------:R-:W-:Y:S05]  /*2ae0*/  BSYNC B0 ;  /* 0x0000000000007941 */ /* 0x000fea0003800000 */
.L_x_415:
        /* <DEDUP_REMOVED lines=14> */
[C---:B--2---:R-:W-:Y:S02]  /*2bd0*/  @!P3 LEA R20, P4, R9.reuse, c[0x0][0x170], 0x1 ;  /* 0x00005c000914ba11 */ /* 0x044fe400078808ff */
        /* <DEDUP_REMOVED lines=20> */
.L_x_418:
[----:B------:R-:W-:Y:S05]  /*2d20*/  BSYNC B0 ;  /* 0x0000000000007941 */ /* 0x000fea0003800000 */
.L_x_417:
[----:B------:R-:W-:Y:S01]  /*2d30*/  ISETP.GE.AND P0, PT, R11, UR22, PT ;  /* 0x000000160b007c0c */ /* 0x000fe2000bf06270 */
[----:B------:R-:W-:-:S12]  /*2d40*/  BSSY B0, `(.L_x_419) ;  /* 0x0000024000007945 */ /* 0x000fd80003800000 */
[----:B------:R1:W-:Y:S04]  /*2d50*/  @P0 STS.128 [R196+0xd800], RZ ;  /* 0x00d800ffc4000388 */ /* 0x0003e80000000c00 */
[----:B------:R1:W-:Y:S04]  /*2d60*/  @P0 STS.128 [R196+0xf800], RZ ;  /* 0x00f800ffc4000388 */ /* 0x0003e80000000c00 */
[----:B------:R1:W-:Y:S01]  /*2d70*/  @P0 STS.128 [R196+0x11800], RZ ;  /* 0x011800ffc4000388 */ /* 0x0003e20000000c00 */
[----:B------:R-:W-:Y:S05]  /*2d80*/  @P0 BRA `(.L_x_420) ;  /* 0x000001f000000947 */ /* 0x000fea0003800000 */
[----:B------:R-:W-:Y:S01]  /*2d90*/  ISETP.GE.AND P3, PT, R204, c[0x0][0x220], PT ;  /* 0x00008800cc007a0c */ /* 0x000fe20003f66270 */
[----:B--2---:R-:W-:Y:S01]  /*2da0*/  IMAD.MOV.U32 R8, RZ, RZ, c[0x0][0x1a0] ;  /* 0x00006800ff087624 */ /* 0x004fe200078e00ff */
        /* <DEDUP_REMOVED lines=29> */
.L_x_420:
[----:B------:R-:W-:Y:S05]  /*2f80*/  BSYNC B0 ;  /* 0x0000000000007941 */ /* 0x000fea0003800000 */
.L_x_419:
[C---:B--2---:R-:W-:Y:S01]  /*2f90*/  IMAD.SHL.U32 R8, R3.reuse, 0x40, RZ ;  /* 0x0000004003087824 */ /* 0x044fe200078e00ff */
[----:B------:R-:W-:Y:S01]  /*2fa0*/  R2P PR, R3, 0x6 ;  /* 0x0000000603007804 */ /* 0x000fe20000000000 */
[----:B------:R-:W-:Y:S01]  /*2fb0*/  IMAD.SHL.U32 R16, R16, 0x8, RZ ;  /* 0x0000000810107824 */ /* 0x000fe200078e00ff */
[----:B------:R-:W-:Y:S01]  /*2fc0*/  IMNMX R134, R88, UR13, PT ;  /* 0x0000000d58867c17 */ /* 0x000fe2000b800200 */
[----:B------:R-:W-:Y:S01]  /*2fd0*/  IMAD R194, R194, 0x400, R4 ;  /* 0x00000400c2c27824 */ /* 0x000fe200078e0204 */
[----:B------:R-:W-:Y:S01]  /*2fe0*/  LOP3.LUT R8, R8, 0x1c0, RZ, 0xc0, !PT ;  /* 0x000001c008087812 */ /* 0x000fe200078ec0ff */
[----:B------:R-:W0:Y:S01]  /*2ff0*/  LDGDEPBAR ;  /* 0x00000000000079af */ /* 0x000e220000000000 */
[----:B------:R-:W-:Y:S01]  /*3000*/  IADD3 R133, R88, 0x8, RZ ;  /* 0x0000000858857810 */ /* 0x000fe20007ffe0ff */
[----:B------:R-:W-:Y:S01]  /*3010*/  IMAD.SHL.U32 R194, R194, 0x2, RZ ;  /* 0x00000002c2c27824 */ /* 0x000fe200078e00ff */
[----:B------:R-:W-:Y:S01]  /*3020*/  LOP3.LUT R16, R8, 0x8, R16, 0xf8, !PT ;  /* 0x0000000808107812 */ /* 0x000fe200078ef810 */
[----:B------:R-:W-:Y:S01]  /*3030*/  UISETP.GE.AND UP0, UPT, UR8, 0x2, UPT ;  /* 0x000000020800788c */ /* 0x000fe2000bf06270 */
[----:B------:R-:W-:Y:S01]  /*3040*/  SHF.R.U32.HI R8, RZ, 0x3, R8 ;  /* 0x00000003ff087819 */ /* 0x000fe20000011608 */
[--C-:B------:R-:W-:Y:S01]  /*3050*/  IMAD R192, R2, 0x2, R194.reuse ;  /* 0x0000000202c07824 */ /* 0x100fe200078e02c2 */
[----:B------:R-:W-:Y:S01]  /*3060*/  IMNMX R133, R133, UR13, PT ;  /* 0x0000000d85857c17 */ /* 0x000fe2000b800200 */
[----:B------:R-:W-:Y:S01]  /*3070*/  IMAD R190, R0, 0x2, R194 ;  /* 0x0000000200be7824 */ /* 0x000fe200078e02c2 */
[----:B------:R-:W-:Y:S01]  /*3080*/  LOP3.LUT R8, R16, R8, RZ, 0x3c, !PT ;  /* 0x0000000810087212 */ /* 0x000fe200078e3cff */
[----:B------:R-:W-:Y:S01]  /*3090*/  IMAD R189, R0, 0x2, R192 ;  /* 0x0000000200bd7824 */ /* 0x000fe200078e02c0 */
[----:B-1----:R-:W-:Y:S01]  /*30a0*/  LDSM.16.M88.4 R20, [R192] ;  /* 0x00000000c014783b */ /* 0x002fe20000000200 */
[----:B------:R-:W-:-:S02]  /*30b0*/  UIADD3 UR6, UR21, 0x646e171e, URZ ;  /* 0x646e171e15067890 */ /* 0x000fc4000fffe03f */
[----:B------:R-:W-:Y:S01]  /*30c0*/  IMAD R193, R193, 0x200, R8 ;  /* 0x00000200c1c17824 */ /* 0x000fe200078e0208 */
[----:B------:R-:W-:Y:S03]  /*30d0*/  LDSM.16.M88.4 R40, [R190] ;  /* 0x00000000be28783b */ /* 0x000fe60000000200 */
[----:B------:R-:W-:Y:S01]  /*30e0*/  IMAD.SHL.U32 R193, R193, 0x2, RZ ;  /* 0x00000002c1c17824 */ /* 0x000fe200078e00ff */
[----:B------:R-:W-:Y:S04]  /*30f0*/  LDSM.16.M88.4 R8, [R194] ;  /* 0x00000000c208783b */ /* 0x000fe80000000200 */
[----:B------:R-:W1:Y:S01]  /*3100*/  LDSM.16.M88.4 R64, [R193+0x6000] ;  /* 0x00600000c140783b */ /* 0x000e620000000200 */
[----:B------:R-:W-:-:S02]  /*3110*/  IADD3 R3, R193, 0x6000, RZ ;  /* 0x00006000c1037810 */ /* 0x000fc40007ffe0ff */
[----:B------:R-:W-:Y:S01]  /*3120*/  IADD3 R191, R193, 0x6020, RZ ;  /* 0x00006020c1bf7810 */ /* 0x000fe20007ffe0ff */
[----:B------:R-:W2:Y:S01]  /*3130*/  LDSM.16.M88.4 R56, [R193+0x6800] ;  /* 0x00680000c138783b */ /* 0x000ea20000000200 */
[----:B------:R-:W-:Y:S01]  /*3140*/  @P1 IADD3 R191, R3, -0x20, RZ ;  /* 0xffffffe003bf1810 */ /* 0x000fe20007ffe0ff */
[----:B------:R-:W-:Y:S02]  /*3150*/  IMAD.MOV.U32 R3, RZ, RZ, 0x40 ;  /* 0x00000040ff037424 */ /* 0x000fe400078e00ff */
[----:B------:R-:W5:Y:S01]  /*3160*/  LDSM.16.M88.4 R48, [R193+0x7000] ;  /* 0x00700000c130783b */ /* 0x000f620000000200 */
[----:B------:R-:W-:Y:S02]  /*3170*/  IADD3 R183, R191, 0x800, RZ ;  /* 0x00000800bfb77810 */ /* 0x000fe40007ffe0ff */
[----:B------:R-:W-:Y:S01]  /*3180*/  SEL R3, R3, 0xffffffc0, !P2 ;  /* 0xffffffc003037807 */ /* 0x000fe20005000000 */
[----:B------:R-:W3:Y:S01]  /*3190*/  LDSM.16.M88.4 R12, [R193+0x7800] ;  /* 0x00780000c10c783b */ /* 0x000ee20000000200 */
[----:B------:R-:W-:-:S02]  /*31a0*/  IADD3 R182, R191, 0x1000, RZ ;  /* 0x00001000bfb67810 */ /* 0x000fc40007ffe0ff */
[----:B------:R-:W-:Y:S01]  /*31b0*/  IADD3 R181, R191, 0x1800, RZ ;  /* 0x00001800bfb57810 */ /* 0x000fe20007ffe0ff */
[----:B------:R-:W4:Y:S01]  /*31c0*/  LDSM.16.M88.4 R80, [R191] ;  /* 0x00000000bf50783b */ /* 0x000f220000000200 */
[----:B------:R-:W-:Y:S01]  /*31d0*/  IMAD.IADD R187, R193, 0x1, R3 ;  /* 0x00000001c1bb7824 */ /* 0x000fe200078e0203 */
[----:B------:R-:W-:Y:S01]  /*31e0*/  IADD3 R179, R191, 0x2000, RZ ;  /* 0x00002000bfb37810 */ /* 0x000fe20007ffe0ff */
[----:B------:R-:W-:Y:S01]  /*31f0*/  IMAD.IADD R180, R3, 0x1, R191 ;  /* 0x0000000103b47824 */ /* 0x000fe200078e02bf */
[----:B------:R-:W3:Y:S01]  /*3200*/  LDSM.16.M88.4 R76, [R191+0x800] ;  /* 0x00080000bf4c783b */ /* 0x000ee20000000200 */
[C---:B------:R-:W-:Y:S02]  /*3210*/  IADD3 R178, R191.reuse, 0x2800, RZ ;  /* 0x00002800bfb27810 */ /* 0x040fe40007ffe0ff */
[C---:B------:R-:W-:Y:S01]  /*3220*/  IADD3 R177, R191.reuse, 0x3000, RZ ;  /* 0x00003000bfb17810 */ /* 0x040fe20007ffe0ff */
[----:B------:R-:W3:Y:S01]  /*3230*/  LDSM.16.M88.4 R32, [R191+0x1000] ;  /* 0x00100000bf20783b */ /* 0x000ee20000000200 */
[----:B------:R-:W-:-:S02]  /*3240*/  IADD3 R176, R191, 0x3800, RZ ;  /* 0x00003800bfb07810 */ /* 0x000fc40007ffe0ff */
[C---:B------:R-:W-:Y:S01]  /*3250*/  IADD3 R175, R191.reuse, 0x4000, RZ ;  /* 0x00004000bfaf7810 */ /* 0x040fe20007ffe0ff */
[----:B------:R-:W3:Y:S01]  /*3260*/  LDSM.16.M88.4 R24, [R191+0x1800] ;  /* 0x00180000bf18783b */ /* 0x000ee20000000200 */
[C---:B------:R-:W-:Y:S02]  /*3270*/  IADD3 R174, R191.reuse, 0x4800, RZ ;  /* 0x00004800bfae7810 */ /* 0x040fe40007ffe0ff */
[C---:B------:R-:W-:Y:S01]  /*3280*/  IADD3 R173, R191.reuse, 0x5000, RZ ;  /* 0x00005000bfad7810 */ /* 0x040fe20007ffe0ff */
[----:B------:R-:W3:Y:S01]  /*3290*/  LDSM.16.M88.4 R72, [R187+0x6000] ;  /* 0x00600000bb48783b */ /* 0x000ee20000000200 */
[----:B------:R-:W-:-:S03]  /*32a0*/  IADD3 R172, R191, 0x5800, RZ ;  /* 0x00005800bfac7810 */ /* 0x000fc60007ffe0ff */
[----:B------:R-:W3:Y:S01]  /*32b0*/  LDSM.16.M88.4 R68, [R187+0x6800] ;  /* 0x00680000bb44783b */ /* 0x000ee20000000200 */
[C---:B-1----:R-:W-:Y:S03]  /*32c0*/  HMMA.16816.F32.BF16 R16, R8.reuse, R64, RZ ;  /* 0x000000400810723c */ /* 0x042fe600000418ff */
[----:B------:R-:W1:Y:S04]  /*32d0*/  LDSM.16.M88.4 R36, [R187+0x7000] ;  /* 0x00700000bb24783b */ /* 0x000e680000000200 */
[----:B------:R-:W1:Y:S01]  /*32e0*/  LDSM.16.M88.4 R28, [R187+0x7800] ;  /* 0x00780000bb1c783b */ /* 0x000e620000000200 */
[C---:B------:R-:W-:Y:S03]  /*32f0*/  HMMA.16816.F32.BF16 R64, R8.reuse, R66, RZ ;  /* 0x000000420840723c */ /* 0x040fe600000418ff */
[----:B------:R-:W-:Y:S05]  /*3300*/  LDSM.16.M88.4 R84, [R180] ;  /* 0x00000000b454783b */ /* 0x000fea0000000200 */
[C---:B--2---:R-:W-:Y:S08]  /*3310*/  HMMA.16816.F32.BF16 R60, R8.reuse, R56, RZ ;  /* 0x00000038083c723c */ /* 0x044ff000000418ff */
[C---:B-----5:R-:W-:Y:S08]  /*3320*/  HMMA.16816.F32.BF16 R52, R8.reuse, R48, RZ ;  /* 0x000000300834723c */ /* 0x060ff000000418ff */
[C---:B------:R-:W-:Y:S08]  /*3330*/  HMMA.16816.F32.BF16 R56, R8.reuse, R58, RZ ;  /* 0x0000003a0838723c */ /* 0x040ff000000418ff */
[C---:B------:R-:W-:Y:S08]  /*3340*/  HMMA.16816.F32.BF16 R48, R8.reuse, R50, RZ ;  /* 0x000000320830723c */ /* 0x040ff000000418ff */
[C---:B---3--:R-:W-:Y:S08]  /*3350*/  HMMA.16816.F32.BF16 R44, R8.reuse, R12, RZ ;  /* 0x0000000c082c723c */ /* 0x048ff000000418ff */
[----:B------:R-:W-:Y:S01]  /*3360*/  HMMA.16816.F32.BF16 R8, R8, R14, RZ ;  /* 0x0000000e0808723c */ /* 0x000fe200000418ff */
[----:B------:R-:W2:Y:S07]  /*3370*/  LDSM.16.M88.4 R12, [R189] ;  /* 0x00000000bd0c783b */ /* 0x000eae0000000200 */
[C---:B----4-:R-:W-:Y:S08]  /*3380*/  HMMA.16816.F32.BF16 R16, R20.reuse, R80, R16 ;  /* 0x000000501410723c */ /* 0x050ff00000041810 */
[C---:B------:R-:W-:Y:S01]  /*3390*/  HMMA.16816.F32.BF16 R64, R20.reuse, R82, R64 ;  /* 0x000000521440723c */ /* 0x040fe20000041840 */
[----:B------:R-:W3:Y:S07]  /*33a0*/  LDSM.16.M88.4 R80, [R180+0x800] ;  /* 0x00080000b450783b */ /* 0x000eee0000000200 */
        /* <DEDUP_REMOVED lines=8> */
[----:B------:R-:W4:Y:S04]  /*3430*/  LDSM.16.M88.4 R24, [R180+0x1000] ;  /* 0x00100000b418783b */ /* 0x000f280000000200 */
[----:B------:R-:W5:Y:S03]  /*3440*/  LDSM.16.M88.4 R20, [R180+0x1800] ;  /* 0x00180000b414783b */ /* 0x000f660000000200 */
[C---:B------:R-:W-:Y:S08]  /*3450*/  HMMA.16816.F32.BF16 R16, R40.reuse, R72, R16 ;  /* 0x000000482810723c */ /* 0x040ff00000041810 */
[C---:B------:R-:W-:Y:S01]  /*3460*/  HMMA.16816.F32.BF16 R64, R40.reuse, R74, R64 ;  /* 0x0000004a2840723c */ /* 0x040fe20000041840 */
[----:B------:R-:W2:Y:S07]  /*3470*/  LDSM.16.M88.4 R72, [R193+0x8800] ;  /* 0x00880000c148783b */ /* 0x000eae0000000200 */
[C---:B------:R-:W-:Y:S08]  /*3480*/  HMMA.16816.F32.BF16 R60, R40.reuse, R68, R60 ;  /* 0x00000044283c723c */ /* 0x040ff0000004183c */
[C---:B------:R-:W-:Y:S01]  /*3490*/  HMMA.16816.F32.BF16 R56, R40.reuse, R70, R56 ;  /* 0x000000462838723c */ /* 0x040fe20000041838 */
[----:B------:R-:W3:Y:S07]  /*34a0*/  LDSM.16.M88.4 R68, [R193+0x9000] ;  /* 0x00900000c144783b */ /* 0x000eee0000000200 */
[C---:B-1----:R-:W-:Y:S08]  /*34b0*/  HMMA.16816.F32.BF16 R52, R40.reuse, R36, R52 ;  /* 0x000000242834723c */ /* 0x042ff00000041834 */
[C---:B------:R-:W-:Y:S01]  /*34c0*/  HMMA.16816.F32.BF16 R48, R40.reuse, R38, R48 ;  /* 0x000000262830723c */ /* 0x040fe20000041830 */
[----:B------:R-:W1:Y:S07]  /*34d0*/  LDSM.16.M88.4 R36, [R193+0x9800] ;  /* 0x00980000c124783b */ /* 0x000e6e0000000200 */
[C---:B------:R-:W-:Y:S08]  /*34e0*/  HMMA.16816.F32.BF16 R44, R40.reuse, R28, R44 ;  /* 0x0000001c282c723c */ /* 0x040ff0000004182c */
[----:B------:R-:W-:Y:S01]  /*34f0*/  HMMA.16816.F32.BF16 R40, R40, R30, R8 ;  /* 0x0000001e2828723c */ /* 0x000fe20000041808 */
[----:B------:R-:W-:Y:S04]  /*3500*/  LDSM.16.M88.4 R8, [R192+0x2000] ;  /* 0x00200000c008783b */ /* 0x000fe80000000200 */
        /* <DEDUP_REMOVED lines=14> */
[C---:B------:R-:W-:Y:S08]  /*35f0*/  HMMA.16816.F32.BF16 R16, R32.reuse, R76, R16 ;  /* 0x0000004c2010723c */ /* 0x040ff00000041810 */
[C---:B------:R-:W-:Y:S01]  /*3600*/  HMMA.16816.F32.BF16 R64, R32.reuse, R78, R64 ;  /* 0x0000004e2040723c */ /* 0x040fe20000041840 */
[----:B------:R-:W5:Y:S07]  /*3610*/  LDSM.16.M88.4 R76, [R187+0x8800] ;  /* 0x00880000bb4c783b */ /* 0x000f6e0000000200 */
[C---:B------:R-:W-:Y:S08]  /*3620*/  HMMA.16816.F32.BF16 R60, R32.reuse, R72, R60 ;  /* 0x00000048203c723c */ /* 0x040ff0000004183c */
[C---:B------:R-:W-:Y:S01]  /*3630*/  HMMA.16816.F32.BF16 R56, R32.reuse, R74, R56 ;  /* 0x0000004a2038723c */ /* 0x040fe20000041838 */
[----:B------:R-:W2:Y:S07]  /*3640*/  LDSM.16.M88.4 R72, [R187+0x9000] ;  /* 0x00900000bb48783b */ /* 0x000eae0000000200 */
[C---:B------:R-:W-:Y:S08]  /*3650*/  HMMA.16816.F32.BF16 R52, R32.reuse, R68, R52 ;  /* 0x000000442034723c */ /* 0x040ff00000041834 */
[C---:B------:R-:W-:Y:S01]  /*3660*/  HMMA.16816.F32.BF16 R48, R32.reuse, R70, R48 ;  /* 0x000000462030723c */ /* 0x040fe20000041830 */
[----:B------:R-:W3:Y:S07]  /*3670*/  LDSM.16.M88.4 R68, [R187+0x9800] ;  /* 0x00980000bb44783b */ /* 0x000eee0000000200 */
[----:B-1----:R-:W-:Y:S08]  /*3680*/  HMMA.16816.F32.BF16 R44, R32, R36, R44 ;  /* 0x00000024202c723c */ /* 0x002ff0000004182c */
[C---:B------:R-:W-:Y:S08]  /*3690*/  HMMA.16816.F32.BF16 R16, R8.reuse, R28, R16 ;  /* 0x0000001c0810723c */ /* 0x040ff00000041810 */
[----:B------:R-:W-:Y:S01]  /*36a0*/  HMMA.16816.F32.BF16 R64, R8, R30, R64 ;  /* 0x0000001e0840723c */ /* 0x000fe20000041840 */
[----:B------:R-:W-:Y:S07]  /*36b0*/  LDSM.16.M88.4 R28, [R180+0x2800] ;  /* 0x00280000b41c783b */ /* 0x000fee0000000200 */
[----:B------:R-:W-:Y:S01]  /*36c0*/  HMMA.16816.F32.BF16 R40, R32, R38, R40 ;  /* 0x000000262028723c */ /* 0x000fe20000041828 */
[----:B------:R-:W-:Y:S04]  /*36d0*/  LDSM.16.M88.4 R36, [R189+0x2000] ;  /* 0x00200000bd24783b */ /* 0x000fe80000000200 */
[----:B------:R-:W1:Y:S03]  /*36e0*/  LDSM.16.M88.4 R32, [R180+0x2000] ;  /* 0x00200000b420783b */ /* 0x000e660000000200 */
[C---:B--2---:R-:W-:Y:S08]  /*36f0*/  HMMA.16816.F32.BF16 R60, R8.reuse, R24, R60 ;  /* 0x00000018083c723c */ /* 0x044ff0000004183c */
[C---:B------:R-:W-:Y:S01]  /*3700*/  HMMA.16816.F32.BF16 R56, R8.reuse, R26, R56 ;  /* 0x0000001a0838723c */ /* 0x040fe20000041838 */
[----:B------:R-:W2:Y:S07]  /*3710*/  LDSM.16.M88.4 R24, [R180+0x3000] ;  /* 0x00300000b418783b */ /* 0x000eae0000000200 */
[C---:B---3--:R-:W-:Y:S08]  /*3720*/  HMMA.16816.F32.BF16 R52, R8.reuse, R20, R52 ;  /* 0x000000140834723c */ /* 0x048ff00000041834 */
[C---:B------:R-:W-:Y:S01]  /*3730*/  HMMA.16816.F32.BF16 R48, R8.reuse, R22, R48 ;  /* 0x000000160830723c */ /* 0x040fe20000041830 */
[----:B------:R-:W3:Y:S07]  /*3740*/  LDSM.16.M88.4 R20, [R180+0x3800] ;  /* 0x00380000b414783b */ /* 0x000eee0000000200 */
[----:B----4-:R-:W-:Y:S08]  /*3750*/  HMMA.16816.F32.BF16 R44, R8, R12, R44 ;  /* 0x0000000c082c723c */ /* 0x010ff0000004182c */
[C---:B------:R-:W-:Y:S08]  /*3760*/  HMMA.16816.F32.BF16 R16, R80.reuse, R84, R16 ;  /* 0x000000545010723c */ /* 0x040ff00000041810 */
[----:B------:R-:W-:Y:S08]  /*3770*/  HMMA.16816.F32.BF16 R64, R80, R86, R64 ;  /* 0x000000565040723c */ /* 0x000ff00000041840 */
[----:B------:R-:W-:Y:S01]  /*3780*/  HMMA.16816.F32.BF16 R40, R8, R14, R40 ;  /* 0x0000000e0828723c */ /* 0x000fe20000041828 */
[----:B------:R-:W-:Y:S04]  /*3790*/  LDSM.16.M88.4 R12, [R194+0x4000] ;  /* 0x00400000c20c783b */ /* 0x000fe80000000200 */
[----:B------:R-:W4:Y:S03]  /*37a0*/  LDSM.16.M88.4 R8, [R193+0xa000] ;  /* 0x00a00000c108783b */ /* 0x000f260000000200 */
[C---:B-----5:R-:W-:Y:S08]  /*37b0*/  HMMA.16816.F32.BF16 R60, R80.reuse, R76, R60 ;  /* 0x0000004c503c723c */ /* 0x060ff0000004183c */
[C---:B------:R-:W-:Y:S08]  /*37c0*/  HMMA.16816.F32.BF16 R56, R80.reuse, R78, R56 ;  /* 0x0000004e5038723c */ /* 0x040ff00000041838 */
[C---:B------:R-:W-:Y:S08]  /*37d0*/  HMMA.16816.F32.BF16 R52, R80.reuse, R72, R52 ;  /* 0x000000485034723c */ /* 0x040ff00000041834 */
[C---:B------:R-:W-:Y:S01]  /*37e0*/  HMMA.16816.F32.BF16 R48, R80.reuse, R74, R48 ;  /* 0x0000004a5030723c */ /* 0x040fe20000041830 */
[----:B------:R-:W5:Y:S07]  /*37f0*/  LDSM.16.M88.4 R72, [R193+0xa800] ;  /* 0x00a80000c148783b */ /* 0x000f6e0000000200 */
[----:B------:R-:W-:Y:S08]  /*3800*/  HMMA.16816.F32.BF16 R44, R80, R68, R44 ;  /* 0x00000044502c723c */ /* 0x000ff0000004182c */
[C---:B-1----:R-:W-:Y:S08]  /*3810*/  HMMA.16816.F32.BF16 R16, R36.reuse, R32, R16 ;  /* 0x000000202410723c */ /* 0x042ff00000041810 */
[----:B------:R-:W-:Y:S01]  /*3820*/  HMMA.16816.F32.BF16 R64, R36, R34, R64 ;  /* 0x000000222440723c */ /* 0x000fe20000041840 */
[----:B------:R-:W1:Y:S07]  /*3830*/  LDSM.16.M88.4 R32, [R193+0xb800] ;  /* 0x00b80000c120783b */ /* 0x000e6e0000000200 */
[----:B------:R-:W-:Y:S01]  /*3840*/  HMMA.16816.F32.BF16 R40, R80, R70, R40 ;  /* 0x000000465028723c */ /* 0x000fe20000041828 */
[----:B------:R-:W-:Y:S07]  /*3850*/  LDSM.16.M88.4 R68, [R193+0xb000] ;  /* 0x00b00000c144783b */ /* 0x000fee0000000200 */
[C---:B------:R-:W-:Y:S08]  /*3860*/  HMMA.16816.F32.BF16 R60, R36.reuse, R28, R60 ;  /* 0x0000001c243c723c */ /* 0x040ff0000004183c */
[C---:B------:R-:W-:Y:S01]  /*3870*/  HMMA.16816.F32.BF16 R56, R36.reuse, R30, R56 ;  /* 0x0000001e2438723c */ /* 0x040fe20000041838 */
[----:B------:R-:W-:Y:S07]  /*3880*/  LDSM.16.M88.4 R28, [R192+0x4000] ;  /* 0x00400000c01c783b */ /* 0x000fee0000000200 */
[C---:B--2---:R-:W-:Y:S08]  /*3890*/  HMMA.16816.F32.BF16 R52, R36.reuse, R24, R52 ;  /* 0x000000182434723c */ /* 0x044ff00000041834 */
[C---:B------:R-:W-:Y:S01]  /*38a0*/  HMMA.16816.F32.BF16 R48, R36.reuse, R26, R48 ;  /* 0x0000001a2430723c */ /* 0x040fe20000041830 */
[----:B------:R-:W2:Y:S07]  /*38b0*/  LDSM.16.M88.4 R24, [R191+0x4000] ;  /* 0x00400000bf18783b */ /* 0x000eae0000000200 */
[C---:B---3--:R-:W-:Y:S08]  /*38c0*/  HMMA.16816.F32.BF16 R44, R36.reuse, R20, R44 ;  /* 0x00000014242c723c */ /* 0x048ff0000004182c */
[----:B------:R-:W-:Y:S01]  /*38d0*/  HMMA.16816.F32.BF16 R40, R36, R22, R40 ;  /* 0x000000162428723c */ /* 0x000fe20000041828 */
[----:B------:R-:W3:Y:S04]  /*38e0*/  LDSM.16.M88.4 R20, [R191+0x4800] ;  /* 0x00480000bf14783b */ /* 0x000ee80000000200 */
[----:B------:R-:W-:Y:S03]  /*38f0*/  LDSM.16.M88.4 R36, [R191+0x5800] ;  /* 0x00580000bf24783b */ /* 0x000fe60000000200 */
[C---:B----4-:R-:W-:Y:S08]  /*3900*/  HMMA.16816.F32.BF16 R16, R12.reuse, R8, R16 ;  /* 0x000000080c10723c */ /* 0x050ff00000041810 */
[C---:B------:R-:W-:Y:S01]  /*3910*/  HMMA.16816.F32.BF16 R64, R12.reuse, R10, R64 ;  /* 0x0000000a0c40723c */ /* 0x040fe20000041840 */
[----:B------:R-:W-:Y:S07]  /*3920*/  LDSM.16.M88.4 R8, [R191+0x5000] ;  /* 0x00500000bf08783b */ /* 0x000fee0000000200 */
[C---:B-----5:R-:W-:Y:S08]  /*3930*/  HMMA.16816.F32.BF16 R60, R12.reuse, R72, R60 ;  /* 0x000000480c3c723c */ /* 0x060ff0000004183c */
[C---:B------:R-:W-:Y:S01]  /*3940*/  HMMA.16816.F32.BF16 R56, R12.reuse, R74, R56 ;  /* 0x0000004a0c38723c */ /* 0x040fe20000041838 */
[----:B------:R-:W-:Y:S07]  /*3950*/  LDSM.16.M88.4 R72, [R187+0xa000] ;  /* 0x00a00000bb48783b */ /* 0x000fee0000000200 */
[----:B-1----:R-:W-:Y:S01]  /*3960*/  HMMA.16816.F32.BF16 R76, R12, R32, R44 ;  /* 0x000000200c4c723c */ /* 0x002fe2000004182c */
[----:B------:R-:W1:Y:S07]  /*3970*/  LDSM.16.M88.4 R44, [R190+0x4000] ;  /* 0x00400000be2c783b */ /* 0x000e6e0000000200 */
[----:B--2---:R-:W-:Y:S08]  /*3980*/  HMMA.16816.F32.BF16 R16, R28, R24, R16 ;  /* 0x000000181c10723c */ /* 0x004ff00000041810 */
[C---:B------:R-:W-:Y:S08]  /*3990*/  HMMA.16816.F32.BF16 R52, R12.reuse, R68, R52 ;  /* 0x000000440c34723c */ /* 0x040ff00000041834 */
[C---:B------:R-:W-:Y:S01]  /*39a0*/  HMMA.16816.F32.BF16 R48, R12.reuse, R70, R48 ;  /* 0x000000460c30723c */ /* 0x040fe20000041830 */
[----:B------:R-:W2:Y:S07]  /*39b0*/  LDSM.16.M88.4 R68, [R187+0xa800] ;  /* 0x00a80000bb44783b */ /* 0x000eae0000000200 */
[----:B------:R-:W-:Y:S01]  /*39c0*/  HMMA.16816.F32.BF16 R40, R12, R34, R40 ;  /* 0x000000220c28723c */ /* 0x000fe20000041828 */
[----:B------:R-:W-:Y:S04]  /*39d0*/  LDSM.16.M88.4 R32, [R180+0x4000] ;  /* 0x00400000b420783b */ /* 0x000fe80000000200 */
[----:B------:R-:W-:Y:S03]  /*39e0*/  LDSM.16.M88.4 R12, [R187+0xb000] ;  /* 0x00b00000bb0c783b */ /* 0x000fe60000000200 */
[C---:B------:R-:W-:Y:S01]  /*39f0*/  HMMA.16816.F32.BF16 R64, R28.reuse, R26, R64 ;  /* 0x0000001a1c40723c */ /* 0x040fe20000041840 */
[----:B------:R-:W4:Y:S07]  /*3a00*/  LDSM.16.M88.4 R24, [R189+0x4000] ;  /* 0x00400000bd18783b */ /* 0x000f2e0000000200 */
[C---:B---3--:R-:W-:Y:S08]  /*3a10*/  HMMA.16816.F32.BF16 R60, R28.reuse, R20, R60 ;  /* 0x000000141c3c723c */ /* 0x048ff0000004183c */
[----:B------:R-:W-:Y:S01]  /*3a20*/  HMMA.16816.F32.BF16 R56, R28, R22, R56 ;  /* 0x000000161c38723c */ /* 0x000fe20000041838 */
[----:B------:R-:W3:Y:S07]  /*3a30*/  LDSM.16.M88.4 R20, [R187+0xb800] ;  /* 0x00b80000bb14783b */ /* 0x000eee0000000200 */
[----:B-1----:R-:W-:Y:S08]  /*3a40*/  HMMA.16816.F32.BF16 R16, R44, R72, R16 ;  /* 0x000000482c10723c */ /* 0x002ff00000041810 */
[C---:B------:R-:W-:Y:S07]  /*3a50*/  HMMA.16816.F32.BF16 R76, R28.reuse, R36, R76 ;  /* 0x000000241c4c723c */ /* 0x040fee000004184c */
[----:B------:R-:W-:Y:S01]  /*3a60*/  IMAD.U32 R36, RZ, RZ, UR23 ;  /* 0x00000017ff247e24 */ /* 0x000fe2000f8e00ff */
[----:B------:R-:W-:Y:S03]  /*3a70*/  HMMA.16816.F32.BF16 R52, R28, R8, R52 ;  /* 0x000000081c34723c */ /* 0x000fe60000041834 */
[----:B------:R-:W-:-:S04]  /*3a80*/  IMAD R36, R36, 0x40, R195 ;  /* 0x0000004024247824 */ /* 0x000fc800078e02c3 */
[----:B------:R-:W-:Y:S01]  /*3a90*/  I2F R3, R36 ;  /* 0x0000002400037306 */ /* 0x000fe20000201400 */
[----:B------:R-:W-:Y:S01]  /*3aa0*/  HMMA.16816.F32.BF16 R48, R28, R10, R48 ;  /* 0x0000000a1c30723c */ /* 0x000fe20000041830 */
[----:B------:R-:W1:Y:S07]  /*3ab0*/  LDSM.16.M88.4 R8, [R180+0x4800] ;  /* 0x00480000b408783b */ /* 0x000e6e0000000200 */
[C---:B------:R-:W-:Y:S08]  /*3ac0*/  HMMA.16816.F32.BF16 R64, R44.reuse, R74, R64 ;  /* 0x0000004a2c40723c */ /* 0x040ff00000041840 */
[----:B--2---:R-:W-:Y:S08]  /*3ad0*/  HMMA.16816.F32.BF16 R60, R44, R68, R60 ;  /* 0x000000442c3c723c */ /* 0x004ff0000004183c */
[----:B----4-:R-:W-:Y:S08]  /*3ae0*/  HMMA.16816.F32.BF16 R16, R24, R32, R16 ;  /* 0x000000201810723c */ /* 0x010ff00000041810 */
[C---:B---3--:R-:W-:Y:S07]  /*3af0*/  HMMA.16816.F32.BF16 R76, R44.reuse, R20, R76 ;  /* 0x000000142c4c723c */ /* 0x048fee000004184c */
[----:B------:R-:W-:Y:S01]  /*3b00*/  IADD3 R20, R36, 0x1, RZ ;  /* 0x0000000124147810 */ /* 0x000fe20007ffe0ff */
[----:B------:R-:W-:Y:S03]  /*3b10*/  HMMA.16816.F32.BF16 R56, R44, R70, R56 ;  /* 0x000000462c38723c */ /* 0x000fe60000041838 */
[----:B------:R-:W2:Y:S01]  /*3b20*/  I2F R21, R20 ;  /* 0x0000001400157306 */ /* 0x000ea20000201400 */
[----:B------:R-:W-:-:S02]  /*3b30*/  ISETP.GE.AND P5, PT, R20, R134, PT ;  /* 0x000000861400720c */ /* 0x000fc40003fa6270 */
[----:B------:R-:W-:Y:S02]  /*3b40*/  ISETP.GE.AND P2, PT, R20, R133, PT ;  /* 0x000000851400720c */ /* 0x000fe40003f46270 */
[----:B------:R-:W-:Y:S07]  /*3b50*/  HMMA.16816.F32.BF16 R40, R28, R38, R40 ;  /* 0x000000261c28723c */ /* 0x000fee0000041828 */
[----:B------:R-:W-:Y:S01]  /*3b60*/  IADD3 R29, R36, 0x8, RZ ;  /* 0x00000008241d7810 */ /* 0x000fe20007ffe0ff */
[----:B------:R-:W-:Y:S01]  /*3b70*/  HMMA.16816.F32.BF16 R52, R44, R12, R52 ;  /* 0x0000000c2c34723c */ /* 0x000fe20000041834 */
[----:B--2---:R-:W-:-:S02]  /*3b80*/  FFMA.FTZ R31, R21, UR4, R17 ;  /* 0x00000004151f7c23 */ /* 0x004fc40008010011 */
[----:B------:R-:W2:Y:S01]  /*3b90*/  I2F R28, R29 ;  /* 0x0000001d001c7306 */ /* 0x000ea20000201400 */
[----:B------:R-:W-:Y:S01]  /*3ba0*/  FFMA.FTZ R21, R21, UR4, R19 ;  /* 0x0000000415157c23 */ /* 0x000fe20008010013 */
[----:B------:R-:W-:-:S03]  /*3bb0*/  ISETP.GE.AND P4, PT, R29, R134, PT ;  /* 0x000000861d00720c */ /* 0x000fc60003f86270 */
[----:B------:R-:W-:Y:S01]  /*3bc0*/  HMMA.16816.F32.BF16 R48, R44, R14, R48 ;  /* 0x0000000e2c30723c */ /* 0x000fe20000041830 */
[----:B------:R-:W3:Y:S01]  /*3bd0*/  LDSM.16.M88.4 R12, [R180+0x5000] ;  /* 0x00500000b40c783b */ /* 0x000ee20000000200 */
[----:B------:R-:W-:Y:S02]  /*3be0*/  FSEL R31, R31, -INF , !P5 ;  /* 0xff8000001f1f7808 */ /* 0x000fe40006800000 */
[----:B------:R-:W-:Y:S02]  /*3bf0*/  ISETP.GE.AND P1, PT, R29, R133, PT ;  /* 0x000000851d00720c */ /* 0x000fe40003f26270 */
[----:B------:R-:W-:Y:S02]  /*3c00*/  IADD3 R17, R36, 0x11, RZ ;  /* 0x0000001124117810 */ /* 0x000fe40007ffe0ff */
[----:B------:R-:W-:Y:S01]  /*3c10*/  HMMA.16816.F32.BF16 R64, R24, R34, R64 ;  /* 0x000000221840723c */ /* 0x000fe20000041840 */
[----:B------:R-:W-:Y:S02]  /*3c20*/  FSEL R21, R21, -INF , !P2 ;  /* 0xff80000015157808 */ /* 0x000fe40005000000 */
[----:B------:R-:W-:-:S04]  /*3c30*/  ISETP.GE.AND P2, PT, R17, R134, PT ;  /* 0x000000861100720c */ /* 0x000fc80003f46270 */
[C---:B------:R-:W-:Y:S01]  /*3c40*/  IADD3 R35, R36.reuse, 0x28, RZ ;  /* 0x0000002824237810 */ /* 0x040fe20007ffe0ff */
[C---:B-1----:R-:W-:Y:S03]  /*3c50*/  HMMA.16816.F32.BF16 R60, R24.reuse, R8, R60 ;  /* 0x00000008183c723c */ /* 0x042fe6000004183c */
[----:B------:R-:W-:Y:S04]  /*3c60*/  I2F R34, R35 ;  /* 0x0000002300227306 */ /* 0x000fe80000201400 */
[----:B------:R-:W-:Y:S01]  /*3c70*/  IADD3 R8, R36, 0x10, RZ ;  /* 0x0000001024087810 */ /* 0x000fe20007ffe0ff */
[----:B------:R-:W-:Y:S03]  /*3c80*/  HMMA.16816.F32.BF16 R56, R24, R10, R56 ;  /* 0x0000000a1838723c */ /* 0x000fe60000041838 */
[C---:B------:R-:W-:Y:S01]  /*3c90*/  ISETP.GE.AND P3, PT, R8.reuse, R134, PT ;  /* 0x000000860800720c */ /* 0x040fe20003f66270 */
[----:B------:R1:W4:Y:S01]  /*3ca0*/  I2F R19, R8 ;  /* 0x0000000800137306 */ /* 0x0003220000201400 */
[----:B------:R-:W-:-:S03]  /*3cb0*/  ISETP.GE.AND P5, PT, R8, R133, PT ;  /* 0x000000850800720c */ /* 0x000fc60003fa6270 */
[----:B------:R-:W-:Y:S01]  /*3cc0*/  HMMA.16816.F32.BF16 R40, R44, R22, R40 ;  /* 0x000000162c28723c */ /* 0x000fe20000041828 */
[C---:B--2---:R-:W-:Y:S02]  /*3cd0*/  FFMA.FTZ R29, R28.reuse, UR4, R64 ;  /* 0x000000041c1d7c23 */ /* 0x044fe40008010040 */
[----:B------:R-:W-:-:S03]  /*3ce0*/  FFMA.FTZ R30, R28, UR4, R66 ;  /* 0x000000041c1e7c23 */ /* 0x000fc60008010042 */
[----:B------:R-:W-:Y:S02]  /*3cf0*/  FSEL R29, R29, -INF , !P4 ;  /* 0xff8000001d1d7808 */ /* 0x000fe40006000000 */
[----:B------:R-:W-:Y:S01]  /*3d00*/  IADD3 R22, R36, 0x9, RZ ;  /* 0x0000000924167810 */ /* 0x000fe20007ffe0ff */
[C---:B---3--:R-:W-:Y:S01]  /*3d10*/  HMMA.16816.F32.BF16 R52, R24.reuse, R12, R52 ;  /* 0x0000000c1834723c */ /* 0x048fe20000041834 */
[----:B------:R-:W-:Y:S01]  /*3d20*/  ISETP.GE.AND P4, PT, R17, R133, PT ;  /* 0x000000851100720c */ /* 0x000fe20003f86270 */
[----:B-1----:R-:W1:Y:S01]  /*3d30*/  LDSM.16.M88.4 R8, [R180+0x5800] ;  /* 0x00580000b408783b */ /* 0x002e620000000200 */
[----:B------:R-:W2:Y:S01]  /*3d40*/  I2F R20, R22 ;  /* 0x0000001600147306 */ /* 0x000ea20000201400 */
[----:B------:R-:W-:Y:S01]  /*3d50*/  ISETP.GE.AND P0, PT, R22, R134, PT ;  /* 0x000000861600720c */ /* 0x000fe20003f06270 */
[----:B----4-:R-:W-:Y:S01]  /*3d60*/  FFMA.FTZ R62, R19, UR4, R62 ;  /* 0x00000004133e7c23 */ /* 0x010fe2000801003e */
[C---:B------:R-:W-:Y:S02]  /*3d70*/  IADD3 R23, R36.reuse, 0x18, RZ ;  /* 0x0000001824177810 */ /* 0x040fe40007ffe0ff */
[----:B------:R-:W-:Y:S01]  /*3d80*/  HMMA.16816.F32.BF16 R48, R24, R14, R48 ;  /* 0x0000000e1830723c */ /* 0x000fe20000041830 */
[----:B------:R-:W-:Y:S01]  /*3d90*/  IADD3 R12, R36, 0x19, RZ ;  /* 0x00000019240c7810 */ /* 0x000fe20007ffe0ff */
[----:B------:R-:W-:-:S04]  /*3da0*/  DEPBAR.LE SB0, 0x0 ;  /* 0x000080000000791a */ /* 0x000fc80000000000 */
[----:B------:R-:W3:Y:S01]  /*3db0*/  I2F R17, R17 ;  /* 0x0000001100117306 */ /* 0x000ee20000201400 */
[-C--:B------:R-:W-:Y:S02]  /*3dc0*/  ISETP.GE.AND P6, PT, R22, R133.reuse, PT ;  /* 0x000000851600720c */ /* 0x080fe40003fc6270 */
[----:B------:R-:W-:Y:S02]  /*3dd0*/  FSEL R30, R30, -INF , !P1 ;  /* 0xff8000001e1e7808 */ /* 0x000fe40004800000 */
[----:B------:R-:W-:Y:S01]  /*3de0*/  ISETP.GE.AND P1, PT, R23, R134, PT ;  /* 0x000000861700720c */ /* 0x000fe20003f26270 */
[----:B--2---:R-:W-:Y:S01]  /*3df0*/  FFMA.FTZ R32, R20, UR4, R65 ;  /* 0x0000000414207c23 */ /* 0x004fe20008010041 */
[----:B------:R-:W-:Y:S01]  /*3e00*/  IADD3 R13, R36, 0x20, RZ ;  /* 0x00000020240d7810 */ /* 0x000fe20007ffe0ff */
[----:B------:R-:W2:Y:S01]  /*3e10*/  I2F R22, R23 ;  /* 0x0000001700167306 */ /* 0x000ea20000201400 */
[----:B------:R-:W-:Y:S02]  /*3e20*/  FFMA.FTZ R28, R20, UR4, R67 ;  /* 0x00000004141c7c23 */ /* 0x000fe40008010043 */
[----:B------:R-:W-:Y:S01]  /*3e30*/  FSEL R32, R32, -INF , !P0 ;  /* 0xff80000020207808 */ /* 0x000fe20004000000 */
[----:B------:R-:W-:Y:S01]  /*3e40*/  FFMA.FTZ R20, R19, UR4, R60 ;  /* 0x0000000413147c23 */ /* 0x000fe2000801003c */
[----:B------:R-:W-:-:S02]  /*3e50*/  ISETP.GE.AND P0, PT, R23, R133, PT ;  /* 0x000000851700720c */ /* 0x000fc40003f06270 */
[----:B------:R-:W-:Y:S01]  /*3e60*/  FSEL R28, R28, -INF , !P6 ;  /* 0xff8000001c1c7808 */ /* 0x000fe20007000000 */
[----:B------:R4:W5:Y:S01]  /*3e70*/  I2F R23, R12 ;  /* 0x0000000c00177306 */ /* 0x0009620000201400 */
[C---:B---3--:R-:W-:Y:S01]  /*3e80*/  FFMA.FTZ R19, R17.reuse, UR4, R61 ;  /* 0x0000000411137c23 */ /* 0x048fe2000801003d */
[----:B------:R-:W-:Y:S01]  /*3e90*/  FSEL R20, R20, -INF , !P3 ;  /* 0xff80000014147808 */ /* 0x000fe20005800000 */
[----:B------:R-:W-:Y:S01]  /*3ea0*/  FFMA.FTZ R17, R17, UR4, R63 ;  /* 0x0000000411117c23 */ /* 0x000fe2000801003f */
[-C--:B------:R-:W-:Y:S01]  /*3eb0*/  ISETP.GE.AND P6, PT, R12, R134.reuse, PT ;  /* 0x000000860c00720c */ /* 0x080fe20003fc6270 */
[----:B------:R-:W-:Y:S01]  /*3ec0*/  FFMA.FTZ R50, R34, UR4, R50 ;  /* 0x0000000422327c23 */ /* 0x000fe20008010032 */
[-C--:B------:R-:W-:Y:S01]  /*3ed0*/  ISETP.GE.AND P3, PT, R12, R133.reuse, PT ;  /* 0x000000850c00720c */ /* 0x080fe20003f66270 */
[----:B------:R-:W-:Y:S01]  /*3ee0*/  FFMA.FTZ R48, R34, UR4, R48 ;  /* 0x0000000422307c23 */ /* 0x000fe20008010030 */
[----:B------:R-:W-:Y:S01]  /*3ef0*/  FSEL R19, R19, -INF , !P2 ;  /* 0xff80000013137808 */ /* 0x000fe20005000000 */
[----:B------:R3:W3:Y:S01]  /*3f00*/  I2F R33, R13 ;  /* 0x0000000d00217306 */ /* 0x0006e20000201400 */
[----:B------:R-:W-:Y:S01]  /*3f10*/  ISETP.GE.AND P2, PT, R13, R133, PT ;  /* 0x000000850d00720c */ /* 0x000fe20003f46270 */
[C---:B--2---:R-:W-:Y:S01]  /*3f20*/  FFMA.FTZ R15, R22.reuse, UR4, R56 ;  /* 0x00000004160f7c23 */ /* 0x044fe20008010038 */
[----:B------:R-:W-:Y:S01]  /*3f30*/  FSEL R17, R17, -INF , !P4 ;  /* 0xff80000011117808 */ /* 0x000fe20006000000 */
[----:B-1----:R-:W-:Y:S01]  /*3f40*/  HMMA.16816.F32.BF16 R76, R24, R8, R76 ;  /* 0x00000008184c723c */ /* 0x002fe2000004184c */
[----:B------:R-:W-:Y:S01]  /*3f50*/  FFMA.FTZ R58, R22, UR4, R58 ;  /* 0x00000004163a7c23 */ /* 0x000fe2000801003a */
[----:B----4-:R-:W-:Y:S01]  /*3f60*/  FSEL R12, R62, -INF , !P5 ;  /* 0xff8000003e0c7808 */ /* 0x010fe20006800000 */
[----:B-----5:R-:W-:Y:S01]  /*3f70*/  FFMA.FTZ R14, R23, UR4, R57 ;  /* 0x00000004170e7c23 */ /* 0x020fe20008010039 */
[----:B------:R-:W-:-:S03]  /*3f80*/  ISETP.GE.AND P5, PT, R13, R134, PT ;  /* 0x000000860d00720c */ /* 0x000fc60003fa6270 */
[----:B------:R-:W-:Y:S01]  /*3f90*/  IADD3 R9, R36, 0x29, RZ ;  /* 0x0000002924097810 */ /* 0x000fe20007ffe0ff */
[----:B------:R-:W-:Y:S01]  /*3fa0*/  FFMA.FTZ R8, R23, UR4, R59 ;  /* 0x0000000417087c23 */ /* 0x000fe2000801003b */
[----:B------:R-:W-:Y:S01]  /*3fb0*/  HMMA.16816.F32.BF16 R40, R24, R10, R40 ;  /* 0x0000000a1828723c */ /* 0x000fe20000041828 */
[----:B------:R-:W-:Y:S01]  /*3fc0*/  FSEL R14, R14, -INF , !P6 ;  /* 0xff8000000e0e7808 */ /* 0x000fe20007000000 */
[----:B------:R-:W1:Y:S01]  /*3fd0*/  I2F R23, R9 ;  /* 0x0000000900177306 */ /* 0x000e620000201400 */
[----:B---3--:R-:W-:Y:S01]  /*3fe0*/  IADD3 R13, R36, 0x21, RZ ;  /* 0x00000021240d7810 */ /* 0x008fe20007ffe0ff */
[C---:B------:R-:W-:Y:S01]  /*3ff0*/  FFMA.FTZ R52, R33.reuse, UR4, R52 ;  /* 0x0000000421347c23 */ /* 0x040fe20008010034 */
[----:B------:R-:W-:Y:S01]  /*4000*/  FSEL R8, R8, -INF , !P3 ;  /* 0xff80000008087808 */ /* 0x000fe20005800000 */
[----:B------:R-:W-:Y:S01]  /*4010*/  FFMA.FTZ R54, R33, UR4, R54 ;  /* 0x0000000421367c23 */ /* 0x000fe20008010036 */
[----:B------:R-:W-:Y:S02]  /*4020*/  IADD3 R11, R36, 0x31, RZ ;  /* 0x00000031240b7810 */ /* 0x000fe40007ffe0ff */
[----:B------:R-:W-:Y:S01]  /*4030*/  ISETP.GE.AND P6, PT, R35, R133, PT ;  /* 0x000000852300720c */ /* 0x000fe20003fc6270 */
[----:B------:R2:W3:Y:S01]  /*4040*/  I2F R22, R13 ;  /* 0x0000000d00167306 */ /* 0x0004e20000201400 */
[----:B------:R-:W-:-:S02]  /*4050*/  ISETP.GE.AND P3, PT, R9, R134, PT ;  /* 0x000000860900720c */ /* 0x000fc40003f66270 */
[----:B------:R-:W-:Y:S02]  /*4060*/  FSEL R15, R15, -INF , !P1 ;  /* 0xff8000000f0f7808 */ /* 0x000fe40004800000 */
[----:B------:R-:W-:Y:S02]  /*4070*/  IADD3 R33, R36, 0x30, RZ ;  /* 0x0000003024217810 */ /* 0x000fe40007ffe0ff */
[----:B------:R-:W-:Y:S01]  /*4080*/  ISETP.GE.AND P4, PT, R13, R134, PT ;  /* 0x000000860d00720c */ /* 0x000fe20003f86270 */
[----:B------:R-:W4:Y:S01]  /*4090*/  I2F R10, R11 ;  /* 0x0000000b000a7306 */ /* 0x000f220000201400 */
[----:B-1----:R-:W-:Y:S01]  /*40a0*/  FFMA.FTZ R49, R23, UR4, R49 ;  /* 0x0000000417317c23 */ /* 0x002fe20008010031 */
[-C--:B------:R-:W-:Y:S01]  /*40b0*/  ISETP.GE.AND P1, PT, R13, R133.reuse, PT ;  /* 0x000000850d00720c */ /* 0x080fe20003f26270 */
[----:B------:R-:W-:Y:S01]  /*40c0*/  FFMA.FTZ R51, R23, UR4, R51 ;  /* 0x0000000417337c23 */ /* 0x000fe20008010033 */
[----:B------:R-:W-:Y:S02]  /*40d0*/  FSEL R146, R52, -INF , !P5 ;  /* 0xff80000034927808 */ /* 0x000fe40006800000 */
[----:B------:R-:W-:-:S02]  /*40e0*/  ISETP.GE.AND P5, PT, R9, R133, PT ;  /* 0x000000850900720c */ /* 0x000fc40003fa6270 */
[----:B--2---:R-:W-:Y:S01]  /*40f0*/  FSEL R13, R58, -INF , !P0 ;  /* 0xff8000003a0d7808 */ /* 0x004fe20004000000 */
[----:B---3--:R-:W-:Y:S01]  /*4100*/  FFMA.FTZ R55, R22, UR4, R55 ;  /* 0x0000000416377c23 */ /* 0x008fe20008010037 */
[-C--:B------:R-:W-:Y:S01]  /*4110*/  ISETP.GE.AND P0, PT, R35, R134.reuse, PT ;  /* 0x000000862300720c */ /* 0x080fe20003f06270 */
[----:B------:R-:W1:Y:S01]  /*4120*/  I2F R9, R33 ;  /* 0x0000002100097306 */ /* 0x000e620000201400 */
[----:B------:R-:W-:Y:S01]  /*4130*/  FSEL R136, R50, -INF , !P6 ;  /* 0xff80000032887808 */ /* 0x000fe20007000000 */
[----:B------:R-:W-:Y:S01]  /*4140*/  FFMA.FTZ R53, R22, UR4, R53 ;  /* 0x0000000416357c23 */ /* 0x000fe20008010035 */
[----:B------:R-:W-:Y:S02]  /*4150*/  FSEL R139, R49, -INF , !P3 ;  /* 0xff800000318b7808 */ /* 0x000fe40005800000 */
[----:B------:R-:W-:Y:S01]  /*4160*/  IADD3 R24, R36, 0x38, RZ ;  /* 0x0000003824187810 */ /* 0x000fe20007ffe0ff */
[----:B----4-:R-:W-:Y:S01]  /*4170*/  FFMA.FTZ R79, R10, UR4, R79 ;  /* 0x000000040a4f7c23 */ /* 0x010fe2000801004f */
[----:B------:R-:W-:Y:S01]  /*4180*/  ISETP.GE.AND P6, PT, R36, R134, PT ;  /* 0x000000862400720c */ /* 0x000fe20003fc6270 */
[----:B------:R-:W-:Y:S01]  /*4190*/  FFMA.FTZ R77, R10, UR4, R77 ;  /* 0x000000040a4d7c23 */ /* 0x000fe2000801004d */
[C---:B------:R-:W-:Y:S01]  /*41a0*/  ISETP.GE.AND P3, PT, R36.reuse, R133, PT ;  /* 0x000000852400720c */ /* 0x040fe20003f66270 */
[----:B------:R-:W2:Y:S01]  /*41b0*/  I2F R22, R24 ;  /* 0x0000001800167306 */ /* 0x000ea20000201400 */
[----:B------:R-:W-:Y:S01]  /*41c0*/  IADD3 R36, R36, 0x39, RZ ;  /* 0x0000003924247810 */ /* 0x000fe20007ffe0ff */
[----:B------:R-:W-:Y:S01]  /*41d0*/  FFMA.FTZ R10, R3, UR4, R16 ;  /* 0x00000004030a7c23 */ /* 0x000fe20008010010 */
[----:B------:R-:W-:-:S02]  /*41e0*/  FSEL R137, R55, -INF , !P1 ;  /* 0xff80000037897808 */ /* 0x000fc40004800000 */
[----:B------:R-:W-:Y:S01]  /*41f0*/  FSEL R144, R48, -INF , !P0 ;  /* 0xff80000030907808 */ /* 0x000fe20004000000 */
[----:B-1----:R-:W-:Y:S01]  /*4200*/  FFMA.FTZ R76, R9, UR4, R76 ;  /* 0x00000004094c7c23 */ /* 0x002fe2000801004c */
[-C--:B------:R-:W-:Y:S01]  /*4210*/  ISETP.GE.AND P1, PT, R11, R134.reuse, PT ;  /* 0x000000860b00720c */ /* 0x080fe20003f26270 */
[----:B------:R-:W-:Y:S01]  /*4220*/  FFMA.FTZ R78, R9, UR4, R78 ;  /* 0x00000004094e7c23 */ /* 0x000fe2000801004e */
[----:B------:R-:W-:Y:S01]  /*4230*/  ISETP.GE.AND P0, PT, R11, R133, PT ;  /* 0x000000850b00720c */ /* 0x000fe20003f06270 */
[----:B------:R-:W-:Y:S01]  /*4240*/  FFMA.FTZ R9, R3, UR4, R18 ;  /* 0x0000000403097c23 */ /* 0x000fe20008010012 */
[----:B------:R-:W1:Y:S01]  /*4250*/  I2F R11, R36 ;  /* 0x00000024000b7306 */ /* 0x000e620000201400 */
[----:B------:R-:W-:Y:S02]  /*4260*/  FSEL R138, R54, -INF , !P2 ;  /* 0xff800000368a7808 */ /* 0x000fe40005000000 */
[----:B------:R-:W-:Y:S02]  /*4270*/  FSEL R168, R79, -INF , !P0 ;  /* 0xff8000004fa87808 */ /* 0x000fe40004000000 */
[----:B------:R-:W-:Y:S01]  /*4280*/  PLOP3.LUT P0, PT, PT, PT, UP0, 0x80, 0x0 ;  /* 0x000000000000781c */ /* 0x000fe20003f0f008 */
[C---:B--2---:R-:W-:Y:S01]  /*4290*/  FFMA.FTZ R40, R22.reuse, UR4, R40 ;  /* 0x0000000416287c23 */ /* 0x044fe20008010028 */
[----:B------:R-:W-:Y:S01]  /*42a0*/  FSEL R145, R53, -INF , !P4 ;  /* 0xff80000035917808 */ /* 0x000fe20006000000 */
[----:B------:R-:W-:Y:S01]  /*42b0*/  FFMA.FTZ R42, R22, UR4, R42 ;  /* 0x00000004162a7c23 */ /* 0x000fe2000801002a */
[----:B------:R-:W-:-:S02]  /*42c0*/  ISETP.GE.AND P2, PT, R33, R134, PT ;  /* 0x000000862100720c */ /* 0x000fc40003f46270 */
[----:B------:R-:W-:Y:S02]  /*42d0*/  ISETP.GE.AND P4, PT, R33, R133, PT ;  /* 0x000000852100720c */ /* 0x000fe40003f86270 */
[----:B------:R-:W-:Y:S02]  /*42e0*/  FSEL R199, R51, -INF , !P5 ;  /* 0xff80000033c77808 */ /* 0x000fe40006800000 */
[----:B------:R-:W-:Y:S01]  /*42f0*/  FSEL R215, R76, -INF , !P2 ;  /* 0xff8000004cd77808 */ /* 0x000fe20005000000 */
[C---:B-1----:R-:W-:Y:S01]  /*4300*/  FFMA.FTZ R41, R11.reuse, UR4, R41 ;  /* 0x000000040b297c23 */ /* 0x042fe20008010029 */
[----:B------:R-:W-:Y:S01]  /*4310*/  FSEL R206, R78, -INF , !P4 ;  /* 0xff8000004ece7808 */ /* 0x000fe20006000000 */
[----:B------:R-:W-:Y:S01]  /*4320*/  FFMA.FTZ R43, R11, UR4, R43 ;  /* 0x000000040b2b7c23 */ /* 0x000fe2000801002b */
[----:B------:R-:W-:Y:S01]  /*4330*/  FSEL R211, R77, -INF , !P1 ;  /* 0xff8000004dd37808 */ /* 0x000fe20004800000 */
[----:B------:R-:W-:Y:S01]  /*4340*/  BAR.SYNC.DEFER_BLOCKING 0x0 ;  /* 0x0000000000007b1d */ /* 0x000fe20000010000 */
[----:B------:R-:W-:-:S02]  /*4350*/  ISETP.GE.AND P5, PT, R24, R134, PT ;  /* 0x000000861800720c */ /* 0x000fc40003fa6270 */
[-C--:B------:R-:W-:Y:S02]  /*4360*/  ISETP.GE.AND P2, PT, R24, R133.reuse, PT ;  /* 0x000000851800720c */ /* 0x080fe40003f46270 */
        /* <DEDUP_REMOVED lines=34> */
[C---:B------:R-:W-:Y:S01]  /*4590*/  IADD3 R11, P5, R3.reuse, UR27, RZ ;  /* 0x0000001b030b7c10 */ /* 0x040fe2000ffbe0ff */
        /* <DEDUP_REMOVED lines=15> */
[----:B------:R1:W-:Y:S01]  /*4690*/  @P3 STS.128 [R196+0x8800], RZ ;  /* 0x008800ffc4003388 */ /* 0x0003e20000000c00 */
[----:B---3--:R-:W-:-:S04]  /*46a0*/  @!P3 LEA R26, P6, R3, c[0x0][0x168], 0x1 ;  /* 0x00005a00031aba11 */ /* 0x008fc800078c08ff */
[C---:B------:R-:W-:Y:S02]  /*46b0*/  @!P3 LEA.HI.X R27, R3.reuse, c[0x0][0x16c], R6, 0x1, P6 ;  /* 0x00005b00031bba11 */ /* 0x040fe400030f0c06 */
        /* <DEDUP_REMOVED lines=8> */
[C---:B-----5:R-:W-:Y:S01]  /*4740*/  @!P4 LEA R22, P6, R11.reuse, c[0x0][0x168], 0x1 ;  /* 0x00005a000b16ca11 */ /* 0x060fe200078c08ff */
[----:B------:R-:W-:Y:S01]  /*4750*/  @!PT LDS RZ, [RZ] ;  /* 0x00000000fffff984 */ /* 0x000fe20000000800 */
[----:B------:R-:W-:Y:S01]  /*4760*/  @!PT LDS RZ, [RZ] ;  /* 0x00000000fffff984 */ /* 0x000fe20000000800 */
[----:B------:R-:W-:Y:S01]  /*4770*/  @!PT LDS RZ, [RZ] ;  /* 0x00000000fffff984 */ /* 0x000fe20000000800 */
[----:B------:R4:W-:Y:S01]  /*4780*/  @!P2 LDGSTS.E.BYPASS.LTC128B.128 [R196+0xa800], [R24.64+0x100] ;  /* 0x0a80010018c4afae */ /* 0x0009e2000b901d52 */
[C---:B--2---:R-:W-:Y:S02]  /*4790*/  @!P3 LEA R34, P5, R11.reuse, c[0x0][0x168], 0x1 ;  /* 0x00005a000b22ba11 */ /* 0x044fe400078a08ff */
[C-C-:B------:R-:W-:Y:S01]  /*47a0*/  @!P4 LEA.HI.X R23, R11.reuse, c[0x0][0x16c], R6.reuse, 0x1, P6 ;  /* 0x00005b000b17ca11 */ /* 0x140fe200030f0c06 */
[----:B------:R1:W-:Y:S01]  /*47b0*/  @P4 STS.128 [R196+0x7000], RZ ;  /* 0x007000ffc4004388 */ /* 0x0003e20000000c00 */
[C---:B------:R-:W-:Y:S02]  /*47c0*/  IADD3 R3, P6, R11.reuse, UR27, RZ ;  /* 0x0000001b0b037c10 */ /* 0x040fe4000ffde0ff */
[C---:B------:R-:W-:Y:S01]  /*47d0*/  @!P3 LEA.HI.X R35, R11.reuse, c[0x0][0x16c], R6, 0x1, P5 ;  /* 0x00005b000b23ba11 */ /* 0x040fe200028f0c06 */
        /* <DEDUP_REMOVED lines=8> */
[----:B------:R1:W-:Y:S01]  /*4860*/  @!P3 LDGSTS.E.BYPASS.LTC128B.128 [R196+0x9000], [R34.64+0x80] ;  /* 0x0900008022c4bfae */ /* 0x0003e2000b901d52 */
[----:B---3--:R-:W-:-:S03]  /*4870*/  @!P2 LEA R26, P1, R11, c[0x0][0x168], 0x1 ;  /* 0x00005a000b1aaa11 */ /* 0x008fc600078208ff */
[----:B------:R1:W-:Y:S01]  /*4880*/  @P2 STS.128 [R196+0xb000], RZ ;  /* 0x00b000ffc4002388 */ /* 0x0003e20000000c00 */
[----:B------:R-:W-:Y:S02]  /*4890*/  @!P2 LEA.HI.X R27, R11, c[0x0][0x16c], R6, 0x1, P1 ;  /* 0x00005b000b1baa11 */ /* 0x000fe400008f0c06 */
[----:B------:R-:W-:Y:S02]  /*48a0*/  IADD3.X R6, R6, UR29, RZ, P6, !PT ;  /* 0x0000001d06067c10 */ /* 0x000fe4000b7fe4ff */
        /* <DEDUP_REMOVED lines=26> */
.L_x_423:
[----:B------:R-:W-:Y:S05]  /*4a50*/  BSYNC B0 ;  /* 0x0000000000007941 */ /* 0x000fea0003800000 */
.L_x_422:
[----:B------:R-:W0:Y:S02]  /*4a60*/  LDGDEPBAR ;  /* 0x00000000000079af */ /* 0x000e240000000000 */
.L_x_421:
[----:B------:R-:W-:Y:S01]  /*4a70*/  FMNMX.FTZ R3, R10, R31, !PT ;  /* 0x0000001f0a037209 */ /* 0x000fe20007810000 */
[----:B------:R-:W-:Y:S01]  /*4a80*/  IMAD.WIDE.U32 R170, R213, -0x326172a9, RZ ;  /* 0xcd9e8d57d5aa7825 */ /* 0x000fe200078e00ff */
[----:B------:R-:W-:Y:S01]  /*4a90*/  FMNMX.FTZ R6, R9, R21, !PT ;  /* 0x0000001509067209 */ /* 0x000fe20007810000 */
[----:B------:R-:W-:Y:S01]  /*4aa0*/  USHF.L.U32 UR31, UR23, 0x1, URZ ;  /* 0x00000001171f7899 */ /* 0x000fe2000800063f */
        /* <DEDUP_REMOVED lines=23> */
[----:B------:R-:W-:Y:S01]  /*4c20*/  IMAD R161, R5, 0x10000, R5 ;  /* 0x0001000005a17824 */ /* 0x000fe200078e0205 */
[----:B------:R-:W-:Y:S01]  /*4c30*/  FMNMX.FTZ R3, R146, R3, !PT ;  /* 0x0000000392037209 */ /* 0x000fe20007810000 */
[--C-:B------:R-:W-:Y:S01]  /*4c40*/  IMAD R186, R2, 0x2, R188.reuse ;  /* 0x0000000202ba7824 */ /* 0x100fe200078e02bc */
[----:B------:R-:W-:Y:S01]  /*4c50*/  FMNMX.FTZ R6, R138, R6, !PT ;  /* 0x000000068a067209 */ /* 0x000fe20007810000 */
[----:B------:R-:W-:Y:S01]  /*4c60*/  UIADD3 UR15, UR20, 0x1715609d, URZ ;  /* 0x1715609d140f7890 */ /* 0x000fe2000fffe03f */
[----:B------:R-:W-:Y:S01]  /*4c70*/  FMNMX.FTZ R3, R145, R3, !PT ;  /* 0x0000000391037209 */ /* 0x000fe20007810000 */
[----:B------:R-:W-:Y:S01]  /*4c80*/  LDSM.16.MT88.4 R124, [R188+0xc000] ;  /* 0x00c00000bc7c783b */ /* 0x000fe20000004200 */
[----:B------:R-:W-:Y:S01]  /*4c90*/  FMNMX.FTZ R6, R137, R6, !PT ;  /* 0x0000000689067209 */ /* 0x000fe20007810000 */
[----:B------:R-:W-:Y:S01]  /*4ca0*/  IMAD R185, R0, 0x2, R188 ;  /* 0x0000000200b97824 */ /* 0x000fe200078e02bc */
        /* <DEDUP_REMOVED lines=19> */
[----:B------:R-:W-:-:S03]  /*4de0*/  LOP3.LUT R214, R7, UR20, RZ, 0x3c, !PT ;  /* 0x0000001407d67c12 */ /* 0x000fc6000f8e3cff */
[----:B------:R-:W2:Y:S01]  /*4df0*/  SHFL.BFLY PT, R132, R3, 0x2, 0x1f ;  /* 0x0c401f0003847f89 */ /* 0x000ea200000e0000 */
[----:B------:R-:W-:-:S03]  /*4e00*/  LOP3.LUT R162, R171, R214, RZ, 0x3c, !PT ;  /* 0x000000d6aba27212 */ /* 0x000fc600078e3cff */
[----:B------:R-:W3:Y:S02]  /*4e10*/  SHFL.BFLY PT, R11, R6, 0x2, 0x1f ;  /* 0x0c401f00060b7f89 */ /* 0x000ee400000e0000 */
[----:B------:R-:W-:Y:S02]  /*4e20*/  IMAD.WIDE.U32 R162, R162, -0x2daee0ad, RZ ;  /* 0xd2511f53a2a27825 */ /* 0x000fe400078e00ff */
[----:B------:R-:W-:Y:S03]  /*4e30*/  LDSM.16.MT88.4 R96, [R188+0x10000] ;  /* 0x01000000bc60783b */ /* 0x000fe60000004200 */
[----:B------:R-:W-:Y:S01]  /*4e40*/  LOP3.LUT R164, R163, UR7, R220, 0x96, !PT ;  /* 0x00000007a3a47c12 */ /* 0x000fe2000f8e96dc */
[----:B------:R-:W-:Y:S01]  /*4e50*/  UIADD3 UR7, UR20, -0x61c88647, URZ ;  /* 0x9e3779b914077890 */ /* 0x000fe2000fffe03f */
[----:B------:R-:W-:Y:S03]  /*4e60*/  LDSM.16.MT88.4 R56, [R184+0xc000] ;  /* 0x00c00000b838783b */ /* 0x000fe60000004200 */
[----:B------:R-:W-:Y:S01]  /*4e70*/  IMAD.WIDE.U32 R164, R164, -0x326172a9, RZ ;  /* 0xcd9e8d57a4a47825 */ /* 0x000fe200078e00ff */
[----:B------:R-:W-:Y:S04]  /*4e80*/  LDSM.16.MT88.4 R40, [R186+0xc000] ;  /* 0x00c00000ba28783b */ /* 0x000fe80000004200 */
[----:B------:R-:W-:Y:S01]  /*4e90*/  LDSM.16.MT88.4 R48, [R185+0xc000] ;  /* 0x00c00000b930783b */ /* 0x000fe20000004200 */
[----:B--2---:R-:W-:Y:S01]  /*4ea0*/  FMNMX.FTZ R132, R3, R132, !PT ;  /* 0x0000008403847209 */ /* 0x004fe20007810000 */
[----:B------:R-:W-:Y:S01]  /*4eb0*/  IMAD.U32 R3, RZ, RZ, UR31 ;  /* 0x0000001fff037e24 */ /* 0x000fe2000f8e00ff */
[----:B------:R-:W-:Y:S01]  /*4ec0*/  UIADD3 UR31, UR31, 0x1, URZ ;  /* 0x000000011f1f7890 */ /* 0x000fe2000fffe03f */
[----:B---3--:R-:W-:-:S02]  /*4ed0*/  FMNMX.FTZ R6, R6, R11, !PT ;  /* 0x0000000b06067209 */ /* 0x008fc40007810000 */
[----:B------:R-:W2:Y:S01]  /*4ee0*/  SHFL.BFLY PT, R7, R132, 0x1, 0x1f ;  /* 0x0c201f0084077f89 */ /* 0x000ea200000e0000 */
[----:B------:R-:W-:Y:S02]  /*4ef0*/  LOP3.LUT R3, R221, UR21, R3, 0x96, !PT ;  /* 0x00000015dd037c12 */ /* 0x000fe4000f8e9603 */
[----:B------:R-:W-:-:S03]  /*4f00*/  IMAD.U32 R220, RZ, RZ, UR31 ;  /* 0x0000001fffdc7e24 */ /* 0x000fc6000f8e00ff */
[----:B-1----:R-:W-:Y:S02]  /*4f10*/  IMAD.WIDE.U32 R24, R3, -0x326172a9, RZ ;  /* 0xcd9e8d5703187825 */ /* 0x002fe400078e00ff */
[----:B------:R-:W-:-:S03]  /*4f20*/  LOP3.LUT R220, R221, UR21, R220, 0x96, !PT ;  /* 0x00000015dddc7c12 */ /* 0x000fc6000f8e96dc */
[----:B------:R-:W-:Y:S02]  /*4f30*/  LOP3.LUT R3, R25, UR7, R170, 0x96, !PT ;  /* 0x0000000719037c12 */ /* 0x000fe4000f8e96aa */
[----:B------:R-:W-:Y:S01]  /*4f40*/  LOP3.LUT R24, R165, UR28, R24, 0x96, !PT ;  /* 0x0000001ca5187c12 */ /* 0x000fe2000f8e9618 */
[----:B------:R-:W-:-:S04]  /*4f50*/  IMAD.WIDE.U32 R220, R220, -0x326172a9, RZ ;  /* 0xcd9e8d57dcdc7825 */ /* 0x000fc800078e00ff */
[----:B------:R-:W-:Y:S01]  /*4f60*/  IMAD.WIDE.U32 R22, R3, -0x2daee0ad, RZ ;  /* 0xd2511f5303167825 */ /* 0x000fe200078e00ff */
[----:B------:R-:W-:Y:S01]  /*4f70*/  LOP3.LUT R170, R221, UR7, R170, 0x96, !PT ;  /* 0x00000007ddaa7c12 */ /* 0x000fe2000f8e96aa */
[----:B------:R-:W1:Y:S02]  /*4f80*/  SHFL.BFLY PT, R3, R6, 0x1, 0x1f ;  /* 0x0c201f0006037f89 */ /* 0x000e6400000e0000 */
[----:B------:R-:W-:Y:S01]  /*4f90*/  IMAD.WIDE.U32 R24, R24, -0x2daee0ad, RZ ;  /* 0xd2511f5318187825 */ /* 0x000fe200078e00ff */
[----:B--2---:R-:W-:Y:S02]  /*4fa0*/  FMNMX.FTZ R132, R132, R7, !PT ;  /* 0x0000000784847209 */ /* 0x004fe40007810000 */
[----:B------:R-:W-:Y:S01]  /*4fb0*/  LOP3.LUT R7, R23, UR26, R162, 0x96, !PT ;  /* 0x0000001a17077c12 */ /* 0x000fe2000f8e96a2 */
[----:B------:R-:W-:Y:S01]  /*4fc0*/  IMAD.WIDE.U32 R170, R170, -0x2daee0ad, RZ ;  /* 0xd2511f53aaaa7825 */ /* 0x000fe200078e00ff */
[C---:B------:R-:W-:Y:S02]  /*4fd0*/  FSETP.NEU.FTZ.AND P1, PT, R132.reuse, -INF , PT ;  /* 0xff8000008400780b */ /* 0x040fe40003f3d000 */
[----:B------:R-:W-:Y:S01]  /*4fe0*/  LOP3.LUT R22, R25, UR22, R22, 0x96, !PT ;  /* 0x0000001619167c12 */ /* 0x000fe2000f8e9616 */
[----:B------:R-:W-:Y:S01]  /*4ff0*/  FMUL.FTZ R209, R132, c[0x0][0x23c] ;  /* 0x00008f0084d17a20 */ /* 0x000fe20000410000 */
[----:B------:R-:W-:Y:S01]  /*5000*/  LOP3.LUT R163, R171, UR26, R162, 0x96, !PT ;  /* 0x0000001aaba37c12 */ /* 0x000fe2000f8e96a2 */
[----:B------:R-:W-:-:S03]  /*5010*/  IMAD.WIDE.U32 R26, R7, -0x326172a9, RZ ;  /* 0xcd9e8d57071a7825 */ /* 0x000fc600078e00ff */
[----:B------:R-:W-:Y:S01]  /*5020*/  FSEL R209, R209, RZ, P1 ;  /* 0x000000ffd1d17208 */ /* 0x000fe20000800000 */
[----:B------:R-:W-:Y:S01]  /*5030*/  IMAD.WIDE.U32 R22, R22, -0x326172a9, RZ ;  /* 0xcd9e8d5716167825 */ /* 0x000fe200078e00ff */
[----:B------:R-:W-:-:S03]  /*5040*/  LOP3.LUT R7, R27, UR25, R164, 0x96, !PT ;  /* 0x000000191b077c12 */ /* 0x000fc6000f8e96a4 */
[----:B------:R-:W-:Y:S01]  /*5050*/  FFMA.FTZ R157, R10, c[0x0][0x23c], -R209 ;  /* 0x00008f000a9d7a23 */ /* 0x000fe200000108d1 */
[----:B------:R-:W-:Y:S01]  /*5060*/  LOP3.LUT R10, R23, UR17, R26, 0x96, !PT ;  /* 0x00000011170a7c12 */ /* 0x000fe2000f8e961a */
[----:B------:R-:W-:Y:S01]  /*5070*/  IMAD.WIDE.U32 R26, R7, -0x2daee0ad, RZ ;  /* 0xd2511f53071a7825 */ /* 0x000fe200078e00ff */
[----:B-1----:R-:W-:-:S03]  /*5080*/  FMNMX.FTZ R3, R6, R3, !PT ;  /* 0x0000000306037209 */ /* 0x002fc60007810000 */
[----:B------:R-:W-:Y:S01]  /*5090*/  IMAD.WIDE.U32 R10, R10, -0x2daee0ad, RZ ;  /* 0xd2511f530a0a7825 */ /* 0x000fe200078e00ff */
[----:B------:R-:W-:Y:S01]  /*50a0*/  FSETP.NEU.FTZ.AND P1, PT, R3, -INF , PT ;  /* 0xff8000000300780b */ /* 0x000fe20003f3d000 */
[----:B------:R-:W-:Y:S01]  /*50b0*/  MUFU.EX2 R157, R157 ;  /* 0x0000009d009d7308 */ /* 0x000fe20000000800 */
[----:B------:R-:W-:Y:S01]  /*50c0*/  LOP3.LUT R6, R27, UR16, R24, 0x96, !PT ;  /* 0x000000101b067c12 */ /* 0x000fe2000f8e9618 */
[----:B------:R-:W-:Y:S01]  /*50d0*/  FMUL.FTZ R169, R3, c[0x0][0x23c] ;  /* 0x00008f0003a97a20 */ /* 0x000fe20000410000 */
[----:B------:R-:W-:Y:S01]  /*50e0*/  LOP3.LUT R24, R11, UR13, R26, 0x96, !PT ;  /* 0x0000000d0b187c12 */ /* 0x000fe2000f8e961a */
[--C-:B------:R-:W-:Y:S02]  /*50f0*/  FFMA.FTZ R155, R29, c[0x0][0x23c], -R209.reuse ;  /* 0x00008f001d9b7a23 */ /* 0x100fe400000108d1 */
[----:B------:R-:W-:Y:S01]  /*5100*/  FFMA.FTZ R150, R32, c[0x0][0x23c], -R209 ;  /* 0x00008f0020967a23 */ /* 0x000fe200000108d1 */
[----:B------:R-:W-:Y:S01]  /*5110*/  FSEL R169, R169, RZ, P1 ;  /* 0x000000ffa9a97208 */ /* 0x000fe20000800000 */
[----:B------:R-:W-:Y:S01]  /*5120*/  IMAD.WIDE.U32 R24, R24, -0x326172a9, RZ ;  /* 0xcd9e8d5718187825 */ /* 0x000fe200078e00ff */
[----:B------:R-:W1:Y:S01]  /*5130*/  LDSM.16.MT88.4 R32, [R184+0x10000] ;  /* 0x01000000b820783b */ /* 0x000e620000004200 */
[----:B------:R-:W-:Y:S02]  /*5140*/  MUFU.EX2 R155, R155 ;  /* 0x0000009b009b7308 */ /* 0x000fe40000000800 */
[--C-:B------:R-:W-:Y:S01]  /*5150*/  FFMA.FTZ R159, R30, c[0x0][0x23c], -R169.reuse ;  /* 0x00008f001e9f7a23 */ /* 0x100fe200000108a9 */
[----:B------:R-:W-:Y:S01]  /*5160*/  LOP3.LUT R18, R24, 0xffff, RZ, 0xc0, !PT ;  /* 0x0000ffff18127812 */ /* 0x000fe200078ec0ff */
[----:B------:R-:W-:Y:S01]  /*5170*/  FFMA.FTZ R152, R28, c[0x0][0x23c], -R169 ;  /* 0x00008f001c987a23 */ /* 0x000fe200000108a9 */
[----:B------:R-:W-:Y:S01]  /*5180*/  SHF.R.U32.HI R11, RZ, 0x10, R24 ;  /* 0x00000010ff0b7819 */ /* 0x000fe20000011618 */
[----:B------:R-:W-:Y:S01]  /*5190*/  IMAD.WIDE.U32 R6, R6, -0x326172a9, RZ ;  /* 0xcd9e8d5706067825 */ /* 0x000fe200078e00ff */
[----:B------:R-:W-:Y:S01]  /*51a0*/  LOP3.LUT R16, R24, 0xff, RZ, 0xc0, !PT ;  /* 0x000000ff18107812 */ /* 0x000fe200078ec0ff */
[----:B------:R-:W2:Y:S01]  /*51b0*/  MUFU.EX2 R150, R150 ;  /* 0x0000009600967308 */ /* 0x000ea20000000800 */
[----:B------:R-:W-:Y:S01]  /*51c0*/  SHF.R.U32.HI R18, RZ, 0x8, R18 ;  /* 0x00000008ff127819 */ /* 0x000fe20000011612 */
[----:B------:R-:W-:Y:S01]  /*51d0*/  FFMA.FTZ R156, R31, c[0x0][0x23c], -R209 ;  /* 0x00008f001f9c7a23 */ /* 0x000fe200000108d1 */
[----:B------:R-:W-:Y:S01]  /*51e0*/  LOP3.LUT R11, R11, 0xff, RZ, 0xc0, !PT ;  /* 0x000000ff0b0b7812 */ /* 0x000fe200078ec0ff */
[--C-:B------:R-:W-:Y:S01]  /*51f0*/  FFMA.FTZ R154, R9, c[0x0][0x23c], -R169.reuse ;  /* 0x00008f00099a7a23 */ /* 0x100fe200000108a9 */
[----:B------:R-:W-:Y:S01]  /*5200*/  LOP3.LUT R9, R25, UR30, R6, 0x96, !PT ;  /* 0x0000001e19097c12 */ /* 0x000fe2000f8e9606 */
[----:B------:R-:W-:Y:S01]  /*5210*/  FFMA.FTZ R160, R21, c[0x0][0x23c], -R169 ;  /* 0x00008f0015a07a23 */ /* 0x000fe200000108a9 */
[----:B------:R-:W-:Y:S01]  /*5220*/  SHF.R.U32.HI R6, RZ, 0x18, R24 ;  /* 0x00000018ff067819 */ /* 0x000fe20000011618 */
[----:B------:R-:W-:Y:S01]  /*5230*/  MUFU.EX2 R159, R159 ;  /* 0x0000009f009f7308 */ /* 0x000fe20000000800 */
[----:B------:R-:W-:Y:S01]  /*5240*/  PRMT R4, R16, 0x5410, R18 ;  /* 0x0000541010047816 */ /* 0x000fe20000000012 */
[--C-:B------:R-:W-:Y:S01]  /*5250*/  FFMA.FTZ R148, R15, c[0x0][0x23c], -R209.reuse ;  /* 0x00008f000f947a23 */ /* 0x100fe200000108d1 */
[----:B------:R-:W-:Y:S01]  /*5260*/  PRMT R6, R11, 0x5410, R6 ;  /* 0x000054100b067816 */ /* 0x000fe20000000006 */
[----:B------:R-:W-:Y:S01]  /*5270*/  FFMA.FTZ R153, R20, c[0x0][0x23c], -R209 ;  /* 0x00008f0014997a23 */ /* 0x000fe200000108d1 */
[C---:B------:R-:W-:Y:S01]  /*5280*/  LOP3.LUT R5, R9.reuse, 0xffff, RZ, 0xc0, !PT ;  /* 0x0000ffff09057812 */ /* 0x040fe200078ec0ff */
[--C-:B------:R-:W-:Y:S01]  /*5290*/  HSET2.LE.AND R4, R4, R161.reuse, PT ;  /* 0x000000a104047233 */ /* 0x100fe20003803000 */
[--C-:B------:R-:W-:Y:S01]  /*52a0*/  SHF.R.U32.HI R2, RZ, 0x10, R9.reuse ;  /* 0x00000010ff027819 */ /* 0x100fe20000011609 */
[----:B------:R-:W3:Y:S01]  /*52b0*/  MUFU.EX2 R152, R152 ;  /* 0x0000009800987308 */ /* 0x000ee20000000800 */
[----:B------:R-:W-:Y:S01]  /*52c0*/  LOP3.LUT R0, R9, 0xff, RZ, 0xc0, !PT ;  /* 0x000000ff09007812 */ /* 0x000fe200078ec0ff */
[--C-:B------:R-:W-:Y:S01]  /*52d0*/  HSET2.LE.AND R115, R6, R161.reuse, PT ;  /* 0x000000a106737233 */ /* 0x100fe20003803000 */
[----:B------:R-:W-:Y:S01]  /*52e0*/  SHF.R.U32.HI R9, RZ, 0x18, R9 ;  /* 0x00000018ff097819 */ /* 0x000fe20000011609 */
[----:B------:R-:W-:Y:S01]  /*52f0*/  FFMA.FTZ R149, R19, c[0x0][0x23c], -R209 ;  /* 0x00008f0013957a23 */ /* 0x000fe200000108d1 */
[----:B------:R-:W-:Y:S01]  /*5300*/  SHF.R.U32.HI R5, RZ, 0x8, R5 ;  /* 0x00000008ff057819 */ /* 0x000fe20000011605 */
[--C-:B------:R-:W-:Y:S01]  /*5310*/  FFMA.FTZ R151, R12, c[0x0][0x23c], -R169.reuse ;  /* 0x00008f000c977a23 */ /* 0x100fe200000108a9 */
[----:B------:R-:W-:Y:S01]  /*5320*/  LOP3.LUT R2, R2, 0xff, RZ, 0xc0, !PT ;  /* 0x000000ff02027812 */ /* 0x000fe200078ec0ff */
[----:B------:R-:W4:Y:S01]  /*5330*/  MUFU.EX2 R156, R156 ;  /* 0x0000009c009c7308 */ /* 0x000f220000000800 */
[----:B--2---:R-:W-:Y:S01]  /*5340*/  F2FP.BF16.PACK_AB R114, R150, R155 ;  /* 0x0000009b9672723e */ /* 0x004fe200000010ff */
[--C-:B------:R-:W-:Y:S01]  /*5350*/  FFMA.FTZ R135, R13, c[0x0][0x23c], -R169.reuse ;  /* 0x00008f000d877a23 */ /* 0x100fe200000108a9 */
[----:B------:R-:W-:Y:S01]  /*5360*/  LOP3.LUT R6, R7, UR15, R22, 0x96, !PT ;  /* 0x0000000f07067c12 */ /* 0x000fe2000f8e9616 */
[----:B------:R-:W-:Y:S01]  /*5370*/  FFMA.FTZ R158, R17, c[0x0][0x23c], -R169 ;  /* 0x00008f00119e7a23 */ /* 0x000fe200000108a9 */
[----:B------:R-:W-:Y:S01]  /*5380*/  PRMT R0, R0, 0x5410, R5 ;  /* 0x0000541000007816 */ /* 0x000fe20000000005 */
[----:B------:R-:W-:Y:S01]  /*5390*/  LDSM.16.MT88.4 R16, [R186+0xe800] ;  /* 0x00e80000ba10783b */ /* 0x000fe20000004200 */
[----:B------:R-:W-:Y:S01]  /*53a0*/  PRMT R2, R2, 0x5410, R9 ;  /* 0x0000541002027816 */ /* 0x000fe20000000009 */
[----:B------:R-:W-:Y:S01]  /*53b0*/  MUFU.EX2 R154, R154 ;  /* 0x0000009a009a7308 */ /* 0x000fe20000000800 */
[----:B------:R-:W-:Y:S01]  /*53c0*/  LOP3.LUT R114, R4, R114, RZ, 0xc0, !PT ;  /* 0x0000007204727212 */ /* 0x000fe200078ec0ff */
[----:B------:R-:W-:Y:S01]  /*53d0*/  IMAD.WIDE.U32 R6, R6, -0x2daee0ad, RZ ;  /* 0xd2511f5306067825 */ /* 0x000fe200078e00ff */
[----:B---3--:R-:W-:Y:S01]  /*53e0*/  F2FP.BF16.PACK_AB R4, R152, R159 ;  /* 0x0000009f9804723e */ /* 0x008fe200000010ff */
[--C-:B------:R-:W-:Y:S01]  /*53f0*/  HSET2.LE.AND R112, R0, R161.reuse, PT ;  /* 0x000000a100707233 */ /* 0x100fe20003803000 */
[----:B------:R-:W-:Y:S01]  /*5400*/  LDSM.16.MT88.4 R20, [R184+0xc800] ;  /* 0x00c80000b814783b */ /* 0x000fe20000004200 */
[--C-:B------:R-:W-:Y:S01]  /*5410*/  HSET2.LE.AND R113, R2, R161.reuse, PT ;  /* 0x000000a102717233 */ /* 0x100fe20003803000 */
[----:B------:R-:W-:Y:S01]  /*5420*/  LOP3.LUT R115, R115, R4, RZ, 0xc0, !PT ;  /* 0x0000000473737212 */ /* 0x000fe200078ec0ff */
[----:B------:R-:W2:Y:S01]  /*5430*/  MUFU.EX2 R160, R160 ;  /* 0x000000a000a07308 */ /* 0x000ea20000000800 */
[----:B----4-:R-:W-:Y:S01]  /*5440*/  F2FP.BF16.PACK_AB R2, R156, R157 ;  /* 0x0000009d9c02723e */ /* 0x010fe200000010ff */
[----:B------:R-:W-:Y:S01]  /*5450*/  FFMA.FTZ R9, R8, c[0x0][0x23c], -R169 ;  /* 0x00008f0008097a23 */ /* 0x000fe200000108a9 */
[----:B------:R-:W-:Y:S01]  /*5460*/  LOP3.LUT R4, R6, 0xffff, RZ, 0xc0, !PT ;  /* 0x0000ffff06047812 */ /* 0x000fe200078ec0ff */
[--C-:B------:R-:W-:Y:S01]  /*5470*/  FFMA.FTZ R162, R146, c[0x0][0x23c], -R209.reuse ;  /* 0x00008f0092a27a23 */ /* 0x100fe200000108d1 */
[----:B------:R-:W-:Y:S01]  /*5480*/  LOP3.LUT R112, R112, R2, RZ, 0xc0, !PT ;  /* 0x0000000270707212 */ /* 0x000fe200078ec0ff */
[----:B------:R-:W-:Y:S01]  /*5490*/  FFMA.FTZ R2, R14, c[0x0][0x23c], -R209 ;  /* 0x00008f000e027a23 */ /* 0x000fe200000108d1 */
[----:B------:R-:W-:Y:S01]  /*54a0*/  SHF.R.U32.HI R4, RZ, 0x8, R4 ;  /* 0x00000008ff047819 */ /* 0x000fe20000011604 */
[----:B------:R-:W-:Y:S01]  /*54b0*/  MUFU.EX2 R148, R148 ;  /* 0x0000009400947308 */ /* 0x000fe20000000800 */
[----:B------:R-:W-:Y:S01]  /*54c0*/  LOP3.LUT R142, R6, 0xff, RZ, 0xc0, !PT ;  /* 0x000000ff068e7812 */ /* 0x000fe200078ec0ff */
[----:B------:R-:W-:Y:S01]  /*54d0*/  LDSM.16.MT88.4 R12, [R188+0xe800] ;  /* 0x00e80000bc0c783b */ /* 0x000fe20000004200 */
[----:B------:R-:W-:Y:S01]  /*54e0*/  LOP3.LUT R10, R7, UR6, R10, 0x96, !PT ;  /* 0x00000006070a7c12 */ /* 0x000fe2000f8e960a */
[--C-:B------:R-:W-:Y:S01]  /*54f0*/  FFMA.FTZ R207, R138, c[0x0][0x23c], -R169.reuse ;  /* 0x00008f008acf7a23 */ /* 0x100fe200000108a9 */
[----:B------:R-:W-:Y:S01]  /*5500*/  SHF.R.U32.HI R143, RZ, 0x18, R6 ;  /* 0x00000018ff8f7819 */ /* 0x000fe20000011606 */
[--C-:B------:R-:W-:Y:S01]  /*5510*/  FFMA.FTZ R171, R137, c[0x0][0x23c], -R169.reuse ;  /* 0x00008f0089ab7a23 */ /* 0x100fe200000108a9 */
[----:B------:R-:W-:Y:S01]  /*5520*/  PRMT R142, R142, 0x5410, R4 ;  /* 0x000054108e8e7816 */ /* 0x000fe20000000004 */
[----:B------:R-:W-:Y:S01]  /*5530*/  MUFU.EX2 R2, R2 ;  /* 0x0000000200027308 */ /* 0x000fe20000000800 */
[----:B--2---:R-:W-:Y:S01]  /*5540*/  F2FP.BF16.PACK_AB R0, R160, R154 ;  /* 0x0000009aa000723e */ /* 0x004fe200000010ff */
[----:B------:R-:W-:Y:S01]  /*5550*/  FFMA.FTZ R199, R199, c[0x0][0x23c], -R169 ;  /* 0x00008f00c7c77a23 */ /* 0x000fe200000108a9 */
[----:B------:R-:W-:Y:S01]  /*5560*/  LOP3.LUT R11, R10, 0xffff, RZ, 0xc0, !PT ;  /* 0x0000ffff0a0b7812 */ /* 0x000fe200078ec0ff */
[--C-:B------:R-:W-:Y:S01]  /*5570*/  HSET2.LE.AND R142, R142, R161.reuse, PT ;  /* 0x000000a18e8e7233 */ /* 0x100fe20003803000 */
[----:B------:R-:W-:Y:S01]  /*5580*/  LOP3.LUT R113, R113, R0, RZ, 0xc0, !PT ;  /* 0x0000000071717212 */ /* 0x000fe200078ec0ff */
[----:B------:R-:W-:Y:S01]  /*5590*/  LDSM.16.MT88.4 R28, [R186+0xc800] ;  /* 0x00c80000ba1c783b */ /* 0x000fe20000004200 */
[----:B------:R-:W-:Y:S01]  /*55a0*/  SHF.R.U32.HI R0, RZ, 0x10, R6 ;  /* 0x00000010ff007819 */ /* 0x000fe20000011606 */
[----:B------:R-:W-:Y:S01]  /*55b0*/  MUFU.EX2 R153, R153 ;  /* 0x0000009900997308 */ /* 0x000fe20000000800 */
[--C-:B------:R-:W-:Y:S01]  /*55c0*/  SHF.R.U32.HI R141, RZ, 0x10, R10.reuse ;  /* 0x00000010ff8d7819 */ /* 0x100fe2000001160a */
[----:B------:R-:W2:Y:S01]  /*55d0*/  LDSM.16.MT88.4 R4, [R188+0xc800] ;  /* 0x00c80000bc04783b */ /* 0x000ea20000004200 */
[----:B------:R-:W-:Y:S01]  /*55e0*/  LOP3.LUT R8, R0, 0xff, RZ, 0xc0, !PT ;  /* 0x000000ff00087812 */ /* 0x000fe200078ec0ff */
[C---:B------:R-:W-:Y:S01]  /*55f0*/  HMMA.16816.F32.BF16 R128, R112.reuse, R124, RZ ;  /* 0x0000007c7080723c */ /* 0x040fe200000418ff */
[----:B------:R-:W-:Y:S01]  /*5600*/  LOP3.LUT R140, R10, 0xff, RZ, 0xc0, !PT ;  /* 0x000000ff0a8c7812 */ /* 0x000fe200078ec0ff */
[----:B------:R-:W-:Y:S01]  /*5610*/  LDSM.16.MT88.4 R24, [R185+0xc800] ;  /* 0x00c80000b918783b */ /* 0x000fe20000004200 */
[----:B------:R-:W-:Y:S01]  /*5620*/  SHF.R.U32.HI R10, RZ, 0x18, R10 ;  /* 0x00000018ff0a7819 */ /* 0x000fe2000001160a */
[----:B------:R-:W3:Y:S01]  /*5630*/  MUFU.EX2 R149, R149 ;  /* 0x0000009500957308 */ /* 0x000ee20000000800 */
[----:B------:R-:W-:Y:S01]  /*5640*/  SHF.R.U32.HI R11, RZ, 0x8, R11 ;  /* 0x00000008ff0b7819 */ /* 0x000fe2000001160b */
[----:B------:R-:W-:Y:S01]  /*5650*/  FFMA.FTZ R215, R215, c[0x0][0x23c], -R209 ;  /* 0x00008f00d7d77a23 */ /* 0x000fe200000108d1 */
[----:B------:R-:W-:Y:S01]  /*5660*/  LOP3.LUT R141, R141, 0xff, RZ, 0xc0, !PT ;  /* 0x000000ff8d8d7812 */ /* 0x000fe200078ec0ff */
[C---:B------:R-:W-:Y:S01]  /*5670*/  HMMA.16816.F32.BF16 R124, R112.reuse, R126, RZ ;  /* 0x0000007e707c723c */ /* 0x040fe200000418ff */
[----:B------:R-:W-:Y:S01]  /*5680*/  PRMT R143, R8, 0x5410, R143 ;  /* 0x00005410088f7816 */ /* 0x000fe2000000008f */
[----:B------:R-:W-:Y:S01]  /*5690*/  FFMA.FTZ R211, R211, c[0x0][0x23c], -R209 ;  /* 0x00008f00d3d37a23 */ /* 0x000fe200000108d1 */
[----:B------:R-:W-:Y:S01]  /*56a0*/  PRMT R140, R140, 0x5410, R11 ;  /* 0x000054108c8c7816 */ /* 0x000fe2000000000b */
[----:B------:R-:W-:Y:S01]  /*56b0*/  MUFU.EX2 R151, R151 ;  /* 0x0000009700977308 */ /* 0x000fe20000000800 */
[----:B------:R-:W-:Y:S01]  /*56c0*/  PRMT R141, R141, 0x5410, R10 ;  /* 0x000054108d8d7816 */ /* 0x000fe2000000000a */
[--C-:B------:R-:W-:Y:S01]  /*56d0*/  HSET2.LE.AND R143, R143, R161.reuse, PT ;  /* 0x000000a18f8f7233 */ /* 0x100fe20003803000 */
[--C-:B------:R-:W-:Y:S01]  /*56e0*/  FFMA.FTZ R210, R210, c[0x0][0x23c], -R209.reuse ;  /* 0x00008f00d2d27a23 */ /* 0x100fe200000108d1 */
[----:B-1----:R-:W-:Y:S01]  /*56f0*/  HMMA.16816.F32.BF16 R116, R112, R32, RZ ;  /* 0x000000207074723c */ /* 0x002fe200000418ff */
[--C-:B------:R-:W-:Y:S01]  /*5700*/  HSET2.LE.AND R140, R140, R161.reuse, PT ;  /* 0x000000a18c8c7233 */ /* 0x100fe20003803000 */
[----:B------:R-:W-:Y:S01]  /*5710*/  FFMA.FTZ R208, R208, c[0x0][0x23c], -R209 ;  /* 0x00008f00d0d07a23 */ /* 0x000fe200000108d1 */
[----:B------:R-:W-:Y:S01]  /*5720*/  HSET2.LE.AND R141, R141, R161, PT ;  /* 0x000000a18d8d7233 */ /* 0x000fe20003803000 */
[----:B------:R-:W-:Y:S01]  /*5730*/  MUFU.EX2 R135, R135 ;  /* 0x0000008700877308 */ /* 0x000fe20000000800 */
[----:B------:R-:W-:-:S02]  /*5740*/  FFMA.FTZ R206, R206, c[0x0][0x23c], -R169 ;  /* 0x00008f00cece7a23 */ /* 0x000fc400000108a9 */
[----:B---3--:R-:W-:Y:S01]  /*5750*/  F2FP.BF16.PACK_AB R33, R149, R153 ;  /* 0x000000999521723e */ /* 0x008fe200000010ff */
[C---:B------:R-:W-:Y:S01]  /*5760*/  HMMA.16816.F32.BF16 R76, R112.reuse, R80, RZ ;  /* 0x00000050704c723c */ /* 0x040fe200000418ff */
[--C-:B------:R-:W-:Y:S02]  /*5770*/  FFMA.FTZ R168, R168, c[0x0][0x23c], -R169.reuse ;  /* 0x00008f00a8a87a23 */ /* 0x100fe400000108a9 */
[----:B------:R-:W-:Y:S01]  /*5780*/  LOP3.LUT R140, R140, R33, RZ, 0xc0, !PT ;  /* 0x000000218c8c7212 */ /* 0x000fe200078ec0ff */
[----:B------:R1:W3:Y:S01]  /*5790*/  MUFU.EX2 R0, R9 ;  /* 0x0000000900007308 */ /* 0x0002e20000000800 */
[--C-:B------:R-:W-:Y:S02]  /*57a0*/  FFMA.FTZ R167, R167, c[0x0][0x23c], -R169.reuse ;  /* 0x00008f00a7a77a23 */ /* 0x100fe400000108a9 */
[----:B------:R-:W-:Y:S01]  /*57b0*/  FFMA.FTZ R166, R166, c[0x0][0x23c], -R169 ;  /* 0x00008f00a6a67a23 */ /* 0x000fe200000108a9 */
[----:B------:R-:W-:Y:S01]  /*57c0*/  HMMA.16816.F32.BF16 R80, R112, R82, RZ ;  /* 0x000000527050723c */ /* 0x000fe200000418ff */
[----:B------:R-:W-:-:S02]  /*57d0*/  FADD.FTZ R156, R157, R156 ;  /* 0x0000009c9d9c7221 */ /* 0x000fc40000010000 */
[----:B------:R-:W-:Y:S01]  /*57e0*/  FADD.FTZ R154, R154, R160 ;  /* 0x000000a09a9a7221 */ /* 0x000fe20000010000 */
[----:B------:R-:W4:Y:S01]  /*57f0*/  MUFU.EX2 R158, R158 ;  /* 0x0000009e009e7308 */ /* 0x000f220000000800 */
[----:B------:R-:W-:Y:S02]  /*5800*/  FADD.FTZ R155, R155, R156 ;  /* 0x0000009c9b9b7221 */ /* 0x000fe40000010000 */
[----:B------:R-:W-:Y:S01]  /*5810*/  FADD.FTZ R159, R159, R154 ;  /* 0x0000009a9f9f7221 */ /* 0x000fe20000010000 */
[C---:B------:R-:W-:Y:S01]  /*5820*/  HMMA.16816.F32.BF16 R68, R112.reuse, R72, RZ ;  /* 0x000000487044723c */ /* 0x040fe200000418ff */
[----:B------:R-:W-:Y:S02]  /*5830*/  FADD.FTZ R155, R150, R155 ;  /* 0x0000009b969b7221 */ /* 0x000fe40000010000 */
[----:B------:R-:W-:Y:S01]  /*5840*/  FADD.FTZ R159, R152, R159 ;  /* 0x0000009f989f7221 */ /* 0x000fe20000010000 */
[----:B-1----:R-:W-:Y:S01]  /*5850*/  F2FP.BF16.PACK_AB R9, R2, R148 ;  /* 0x000000940209723e */ /* 0x002fe200000010ff */
[----:B------:R-:W-:Y:S01]  /*5860*/  MUFU.EX2 R162, R162 ;  /* 0x000000a200a27308 */ /* 0x000fe20000000800 */
[----:B---3--:R-:W-:Y:S01]  /*5870*/  F2FP.BF16.PACK_AB R147, R0, R135 ;  /* 0x000000870093723e */ /* 0x008fe200000010ff */
[----:B------:R-:W-:Y:S01]  /*5880*/  FADD.FTZ R153, R153, R155 ;  /* 0x0000009b99997221 */ /* 0x000fe20000010000 */
[----:B------:R-:W-:Y:S01]  /*5890*/  LOP3.LUT R142, R142, R9, RZ, 0xc0, !PT ;  /* 0x000000098e8e7212 */ /* 0x000fe200078ec0ff */
[----:B------:R-:W-:Y:S01]  /*58a0*/  HMMA.16816.F32.BF16 R84, R112, R88, RZ ;  /* 0x000000587054723c */ /* 0x000fe200000418ff */
[----:B------:R-:W1:Y:S01]  /*58b0*/  LDSM.16.MT88.4 R8, [R185+0xe800] ;  /* 0x00e80000b908783b */ /* 0x000e620000004200 */
[----:B------:R-:W-:Y:S01]  /*58c0*/  LOP3.LUT R143, R143, R147, RZ, 0xc0, !PT ;  /* 0x000000938f8f7212 */ /* 0x000fe200078ec0ff */
[----:B------:R-:W-:Y:S01]  /*58d0*/  FADD.FTZ R153, R149, R153 ;  /* 0x0000009995997221 */ /* 0x000fe20000010000 */
[----:B----4-:R-:W-:Y:S01]  /*58e0*/  F2FP.BF16.PACK_AB R32, R158, R151 ;  /* 0x000000979e20723e */ /* 0x010fe200000010ff */
[----:B------:R-:W-:Y:S01]  /*58f0*/  MUFU.EX2 R207, R207 ;  /* 0x000000cf00cf7308 */ /* 0x000fe20000000800 */
[----:B------:R-:W-:-:S02]  /*5900*/  FADD.FTZ R151, R151, R159 ;  /* 0x0000009f97977221 */ /* 0x000fc40000010000 */
[----:B------:R-:W-:Y:S01]  /*5910*/  LOP3.LUT R141, R141, R32, RZ, 0xc0, !PT ;  /* 0x000000208d8d7212 */ /* 0x000fe200078ec0ff */
[----:B------:R-:W-:Y:S01]  /*5920*/  HMMA.16816.F32.BF16 R88, R112, R90, RZ ;  /* 0x0000005a7058723c */ /* 0x000fe200000418ff */
[----:B------:R-:W-:Y:S02]  /*5930*/  FADD.FTZ R151, R158, R151 ;  /* 0x000000979e977221 */ /* 0x000fe40000010000 */
[----:B------:R-:W-:Y:S01]  /*5940*/  FADD.FTZ R148, R148, R153 ;  /* 0x0000009994947221 */ /* 0x000fe20000010000 */
[----:B------:R-:W-:Y:S01]  /*5950*/  MUFU.EX2 R171, R171 ;  /* 0x000000ab00ab7308 */ /* 0x000fe20000000800 */
[----:B------:R-:W-:Y:S02]  /*5960*/  FADD.FTZ R135, R135, R151 ;  /* 0x0000009787877221 */ /* 0x000fe40000010000 */
[----:B------:R-:W-:Y:S01]  /*5970*/  FADD.FTZ R148, R2, R148 ;  /* 0x0000009402947221 */ /* 0x000fe20000010000 */
[----:B--2---:R-:W-:Y:S01]  /*5980*/  HMMA.16816.F32.BF16 R128, R140, R4, R128 ;  /* 0x000000048c80723c */ /* 0x004fe20000041880 */
[----:B------:R-:W-:-:S03]  /*5990*/  FADD.FTZ R135, R0, R135 ;  /* 0x0000008700877221 */ /* 0x000fc60000010000 */
[----:B------:R-:W-:Y:S04]  /*59a0*/  MUFU.EX2 R199, R199 ;  /* 0x000000c700c77308 */ /* 0x000fe80000000800 */
[C---:B------:R-:W-:Y:S01]  /*59b0*/  HMMA.16816.F32.BF16 R124, R140.reuse, R6, R124 ;  /* 0x000000068c7c723c */ /* 0x040fe2000004187c */
[----:B------:R-:W2:Y:S03]  /*59c0*/  LDSM.16.MT88.4 R4, [R184+0xe800] ;  /* 0x00e80000b804783b */ /* 0x000ea60000004200 */
[----:B------:R-:W-:Y:S04]  /*59d0*/  MUFU.EX2 R215, R215 ;  /* 0x000000d700d77308 */ /* 0x000fe80000000800 */
[C---:B------:R-:W-:Y:S04]  /*59e0*/  HMMA.16816.F32.BF16 R68, R140.reuse, R16, R68 ;  /* 0x000000108c44723c */ /* 0x040fe80000041844 */
[----:B------:R-:W-:Y:S03]  /*59f0*/  MUFU.EX2 R211, R211 ;  /* 0x000000d300d37308 */ /* 0x000fe60000000800 */
[----:B------:R-:W-:Y:S01]  /*5a00*/  LOP3.LUT R16, R165, UR28, R220, 0x96, !PT ;  /* 0x0000001ca5107c12 */ /* 0x000fe2000f8e96dc */
[----:B-1----:R-:W-:Y:S01]  /*5a10*/  HMMA.16816.F32.BF16 R76, R140, R8, R76 ;  /* 0x000000088c4c723c */ /* 0x002fe2000004184c */
[----:B------:R-:W-:-:S03]  /*5a20*/  IMAD.WIDE.U32 R220, R163, -0x326172a9, RZ ;  /* 0xcd9e8d57a3dc7825 */ /* 0x000fc600078e00ff */
[----:B------:R-:W-:Y:S01]  /*5a30*/  MUFU.EX2 R210, R210 ;  /* 0x000000d200d27308 */ /* 0x000fe20000000800 */
[----:B------:R-:W-:Y:S01]  /*5a40*/  IMAD.WIDE.U32 R16, R16, -0x2daee0ad, RZ ;  /* 0xd2511f5310107825 */ /* 0x000fe200078e00ff */
[----:B------:R-:W-:Y:S02]  /*5a50*/  LOP3.LUT R164, R221, UR25, R164, 0x96, !PT ;  /* 0x00000019dda47c12 */ /* 0x000fe4000f8e96a4 */
[----:B------:R-:W-:Y:S01]  /*5a60*/  HMMA.16816.F32.BF16 R80, R140, R10, R80 ;  /* 0x0000000a8c50723c */ /* 0x000fe20000041850 */
[----:B------:R-:W1:Y:S01]  /*5a70*/  LDSM.16.MT88.4 R8, [R186+0x10800] ;  /* 0x01080000ba08783b */ /* 0x000e620000004200 */
[----:B------:R-:W-:Y:S01]  /*5a80*/  LOP3.LUT R222, R17, UR22, R170, 0x96, !PT ;  /* 0x0000001611de7c12 */ /* 0x000fe2000f8e96aa */
[--C-:B------:R-:W-:Y:S01]  /*5a90*/  FFMA.FTZ R163, R145, c[0x0][0x23c], -R209.reuse ;  /* 0x00008f0091a37a23 */ /* 0x100fe200000108d1 */
[----:B------:R-:W-:Y:S01]  /*5aa0*/  MUFU.EX2 R208, R208 ;  /* 0x000000d000d07308 */ /* 0x000fe20000000800 */
[----:B------:R-:W-:Y:S02]  /*5ab0*/  FFMA.FTZ R165, R139, c[0x0][0x23c], -R209 ;  /* 0x00008f008ba57a23 */ /* 0x000fe400000108d1 */
[----:B------:R-:W-:Y:S01]  /*5ac0*/  IMAD.WIDE.U32 R222, R222, -0x326172a9, RZ ;  /* 0xcd9e8d57dede7825 */ /* 0x000fe200078e00ff */
[C---:B------:R-:W-:Y:S03]  /*5ad0*/  HMMA.16816.F32.BF16 R100, R112.reuse, R104, RZ ;  /* 0x000000687064723c */ /* 0x040fe600000418ff */
[----:B------:R-:W-:Y:S01]  /*5ae0*/  FFMA.FTZ R170, R136, c[0x0][0x23c], -R169 ;  /* 0x00008f0088aa7a23 */ /* 0x000fe200000108a9 */
[----:B------:R-:W-:Y:S01]  /*5af0*/  LOP3.LUT R220, R223, UR17, R220, 0x96, !PT ;  /* 0x00000011dfdc7c12 */ /* 0x000fe2000f8e96dc */
[----:B------:R-:W3:Y:S01]  /*5b00*/  MUFU.EX2 R163, R163 ;  /* 0x000000a300a37308 */ /* 0x000ee20000000800 */
[----:B------:R-:W-:Y:S02]  /*5b10*/  LDSM.16.MT88.4 R136, [R186+0xd000] ;  /* 0x00d00000ba88783b */ /* 0x000fe40000004200 */
[----:B------:R-:W-:Y:S01]  /*5b20*/  HMMA.16816.F32.BF16 R60, R112, R64, RZ ;  /* 0x00000040703c723c */ /* 0x000fe200000418ff */
[----:B------:R-:W-:-:S04]  /*5b30*/  IMAD.WIDE.U32 R220, R220, -0x2daee0ad, RZ ;  /* 0xd2511f53dcdc7825 */ /* 0x000fc800078e00ff */
[----:B------:R-:W-:Y:S03]  /*5b40*/  MUFU.EX2 R165, R165 ;  /* 0x000000a500a57308 */ /* 0x000fe60000000800 */
[----:B------:R-:W-:Y:S05]  /*5b50*/  HMMA.16816.F32.BF16 R64, R112, R66, RZ ;  /* 0x000000427040723c */ /* 0x000fea00000418ff */
[----:B------:R-:W-:Y:S03]  /*5b60*/  MUFU.EX2 R170, R170 ;  /* 0x000000aa00aa7308 */ /* 0x000fe60000000800 */
[C---:B--2---:R-:W-:Y:S05]  /*5b70*/  HMMA.16816.F32.BF16 R84, R140.reuse, R4, R84 ;  /* 0x000000048c54723c */ /* 0x044fea0000041854 */
[----:B------:R-:W-:Y:S03]  /*5b80*/  MUFU.EX2 R206, R206 ;  /* 0x000000ce00ce7308 */ /* 0x000fe60000000800 */
[----:B------:R-:W-:Y:S01]  /*5b90*/  HMMA.16816.F32.BF16 R88, R140, R6, R88 ;  /* 0x000000068c58723c */ /* 0x000fe20000041858 */
[----:B------:R-:W2:Y:S04]  /*5ba0*/  LDSM.16.MT88.4 R4, [R185+0x10800] ;  /* 0x01080000b904783b */ /* 0x000ea80000004200 */
[----:B------:R-:W-:Y:S03]  /*5bb0*/  MUFU.EX2 R168, R168 ;  /* 0x000000a800a87308 */ /* 0x000fe60000000800 */
[C---:B------:R-:W-:Y:S05]  /*5bc0*/  HMMA.16816.F32.BF16 R104, R112.reuse, R106, RZ ;  /* 0x0000006a7068723c */ /* 0x040fea00000418ff */
[----:B------:R-:W-:Y:S03]  /*5bd0*/  MUFU.EX2 R167, R167 ;  /* 0x000000a700a77308 */ /* 0x000fe60000000800 */
[----:B------:R-:W-:Y:S05]  /*5be0*/  HMMA.16816.F32.BF16 R120, R112, R108, RZ ;  /* 0x0000006c7078723c */ /* 0x000fea00000418ff */
[----:B------:R-:W-:Y:S03]  /*5bf0*/  MUFU.EX2 R166, R166 ;  /* 0x000000a600a67308 */ /* 0x000fe60000000800 */
[C---:B-1----:R-:W-:Y:S07]  /*5c00*/  HMMA.16816.F32.BF16 R100, R140.reuse, R8, R100 ;  /* 0x000000088c64723c */ /* 0x042fee0000041864 */
[----:B------:R-:W-:Y:S01]  /*5c10*/  IMAD.WIDE.U32 R8, R164, -0x2daee0ad, RZ ;  /* 0xd2511f53a4087825 */ /* 0x000fe200078e00ff */
[----:B------:R-:W-:Y:S03]  /*5c20*/  HMMA.16816.F32.BF16 R60, R140, R12, R60 ;  /* 0x0000000c8c3c723c */ /* 0x000fe6000004183c */
[----:B------:R-:W-:Y:S01]  /*5c30*/  FFMA.FTZ R164, R144, c[0x0][0x23c], -R209 ;  /* 0x00008f0090a47a23 */ /* 0x000fe200000108d1 */
[----:B------:R-:W-:Y:S01]  /*5c40*/  LOP3.LUT R224, R9, UR16, R16, 0x96, !PT ;  /* 0x0000001009e07c12 */ /* 0x000fe2000f8e9610 */
[----:B------:R-:W-:Y:S01]  /*5c50*/  LDSM.16.MT88.4 R144, [R184+0x10800] ;  /* 0x01080000b890783b */ /* 0x000fe20000004200 */
[----:B------:R-:W-:-:S02]  /*5c60*/  LOP3.LUT R8, R221, UR13, R8, 0x96, !PT ;  /* 0x0000000ddd087c12 */ /* 0x000fc4000f8e9608 */
[----:B------:R-:W-:Y:S01]  /*5c70*/  HMMA.16816.F32.BF16 R64, R140, R14, R64 ;  /* 0x0000000e8c40723c */ /* 0x000fe20000041840 */
[----:B------:R-:W1:Y:S01]  /*5c80*/  LDSM.16.MT88.4 R12, [R188+0x10800] ;  /* 0x01080000bc0c783b */ /* 0x000e620000004200 */
[----:B------:R-:W-:Y:S01]  /*5c90*/  IMAD.WIDE.U32 R224, R224, -0x326172a9, RZ ;  /* 0xcd9e8d57e0e07825 */ /* 0x000fe200078e00ff */
[----:B------:R-:W4:Y:S05]  /*5ca0*/  MUFU.EX2 R164, R164 ;  /* 0x000000a400a47308 */ /* 0x000f2a0000000800 */
[C---:B------:R-:W-:Y:S08]  /*5cb0*/  HMMA.16816.F32.BF16 R72, R112.reuse, R74, RZ ;  /* 0x0000004a7048723c */ /* 0x040ff000000418ff */
        /* <DEDUP_REMOVED lines=46> */
[----:B------:R-:W5:Y:S07]  /*5fa0*/  LDSM.16.MT88.4 R20, [R184+0xf000] ;  /* 0x00f00000b814783b */ /* 0x000f6e0000004200 */
        /* <DEDUP_REMOVED lines=27> */
[----:B------:R-:W-:-:S06]  /*6160*/  FADD.FTZ R207, R208, R164 ;  /* 0x000000a4d0cf7221 */ /* 0x000fcc0000010000 */
        /* <DEDUP_REMOVED lines=12> */
[C---:B-----5:R-:W-:Y:S07]  /*6230*/  HMMA.16816.F32.BF16 R84, R16.reuse, R20, R84 ;  /* 0x000000141054723c */ /* 0x060fee0000041854 */
        /* <DEDUP_REMOVED lines=165> */
[----:B------:R5:W-:Y:S02]  /*6c90*/  @!P4 LDGSTS.E.BYPASS.LTC128B.128 [R196+0xd000], [R22.64] ;  /* 0x0d00000016c4cfae */ /* 0x000be4000b901d52 */
[----:B------:R-:W-:Y:S02]  /*6ca0*/  IMAD R0, R0, 0x40, R195 ;  /* 0x0000004000007824 */ /* 0x000fe400078e02c3 */
[----:B------:R-:W-:Y:S03]  /*6cb0*/  @P3 STS.128 [R196+0xf000], RZ ;  /* 0x00f000ffc4003388 */ /* 0x000fe60000000c00 */
[----:B------:R-:W-:Y:S01]  /*6cc0*/  IADD3 R135, R0, 0x8, RZ ;  /* 0x0000000800877810 */ /* 0x000fe20007ffe0ff */
[----:B------:R-:W-:Y:S01]  /*6cd0*/  @!PT LDS RZ, [RZ] ;  /* 0x00000000fffff984 */ /* 0x000fe20000000800 */
[----:B------:R-:W-:Y:S01]  /*6ce0*/  @!PT LDS RZ, [RZ] ;  /* 0x00000000fffff984 */ /* 0x000fe20000000800 */
[----:B------:R-:W-:Y:S01]  /*6cf0*/  @!PT LDS RZ, [RZ] ;  /* 0x00000000fffff984 */ /* 0x000fe20000000800 */
[----:B------:R5:W-:Y:S03]  /*6d00*/  @!P3 LDGSTS.E.BYPASS.LTC128B.128 [R196+0xf000], [R20.64+0x80] ;  /* 0x0f00008014c4bfae */ /* 0x000be6000b901d52 */
[----:B------:R-:W-:Y:S01]  /*6d10*/  I2F R2, R135 ;  /* 0x0000008700027306 */ /* 0x000fe20000201400 */
[----:B------:R-:W-:Y:S01]  /*6d20*/  @P2 STS.128 [R196+0x11000], RZ ;  /* 0x011000ffc4002388 */ /* 0x000fe20000000c00 */
[----:B------:R-:W-:-:S02]  /*6d30*/  ISETP.GE.AND P0, PT, R135, R134, PT ;  /* 0x000000868700720c */ /* 0x000fc40003f06270 */
        /* <DEDUP_REMOVED lines=21> */
[----:B-----5:R-:W1:Y:S04]  /*6e90*/  LDSM.16.M88.4 R20, [R193+0x6000] ;  /* 0x00600000c114783b */ /* 0x020e680000000200 */
[----:B------:R-:W5:Y:S04]  /*6ea0*/  LDSM.16.M88.4 R156, [R193+0x7000] ;  /* 0x00700000c19c783b */ /* 0x000f680000000200 */
[----:B---3--:R-:W-:Y:S04]  /*6eb0*/  LDSM.16.M88.4 R8, [R192] ;  /* 0x00000000c008783b */ /* 0x008fe80000000200 */
[----:B------:R-:W3:Y:S04]  /*6ec0*/  LDSM.16.M88.4 R140, [R191] ;  /* 0x00000000bf8c783b */ /* 0x000ee80000000200 */
[----:B--2---:R-:W2:Y:S04]  /*6ed0*/  LDSM.16.M88.4 R12, [R193+0x6800] ;  /* 0x00680000c10c783b */ /* 0x004ea80000000200 */
[----:B------:R-:W2:Y:S04]  /*6ee0*/  LDSM.16.M88.4 R144, [R193+0x7800] ;  /* 0x00780000c190783b */ /* 0x000ea80000000200 */
[----:B------:R-:W2:Y:S04]  /*6ef0*/  LDSM.16.M88.4 R32, [R182] ;  /* 0x00000000b620783b */ /* 0x000ea80000000200 */
[----:B------:R-:W-:Y:S04]  /*6f00*/  LDSM.16.M88.4 R208, [R190] ;  /* 0x00000000bed0783b */ /* 0x000fe80000000200 */
[----:B----4-:R-:W4:Y:S04]  /*6f10*/  LDSM.16.M88.4 R4, [R187+0x6000] ;  /* 0x00600000bb04783b */ /* 0x010f280000000200 */
[----:B------:R-:W2:Y:S01]  /*6f20*/  LDSM.16.M88.4 R136, [R183] ;  /* 0x00000000b788783b */ /* 0x000ea20000000200 */
[C---:B-1----:R-:W-:Y:S03]  /*6f30*/  HMMA.16816.F32.BF16 R24, R148.reuse, R20, RZ ;  /* 0x000000149418723c */ /* 0x042fe600000418ff */
[----:B------:R-:W1:Y:S04]  /*6f40*/  LDSM.16.M88.4 R28, [R181] ;  /* 0x00000000b51c783b */ /* 0x000e680000000200 */
[----:B------:R-:W1:Y:S01]  /*6f50*/  LDSM.16.M88.4 R168, [R187+0x7000] ;  /* 0x00700000bba8783b */ /* 0x000e620000000200 */
[C---:B------:R-:W-:Y:S03]  /*6f60*/  HMMA.16816.F32.BF16 R20, R148.reuse, R22, RZ ;  /* 0x000000169414723c */ /* 0x040fe600000418ff */
[----:B------:R-:W-:Y:S04]  /*6f70*/  LDSM.16.M88.4 R220, [R187+0x6800] ;  /* 0x00680000bbdc783b */ /* 0x000fe80000000200 */
[----:B------:R-:W-:Y:S01]  /*6f80*/  LDSM.16.M88.4 R164, [R187+0x7800] ;  /* 0x00780000bba4783b */ /* 0x000fe20000000200 */
[C---:B-----5:R-:W-:Y:S03]  /*6f90*/  HMMA.16816.F32.BF16 R160, R148.reuse, R156, RZ ;  /* 0x0000009c94a0723c */ /* 0x060fe600000418ff */
[----:B------:R-:W0:Y:S05]  /*6fa0*/  LDGDEPBAR ;  /* 0x00000000000079af */ /* 0x000e2a0000000000 */
[----:B------:R-:W-:Y:S08]  /*6fb0*/  HMMA.16816.F32.BF16 R156, R148, R158, RZ ;  /* 0x0000009e949c723c */ /* 0x000ff000000418ff */
[C---:B---3--:R-:W-:Y:S08]  /*6fc0*/  HMMA.16816.F32.BF16 R24, R8.reuse, R140, R24 ;  /* 0x0000008c0818723c */ /* 0x048ff00000041818 */
[----:B------:R-:W-:Y:S01]  /*6fd0*/  HMMA.16816.F32.BF16 R20, R8, R142, R20 ;  /* 0x0000008e0814723c */ /* 0x000fe20000041814 */
[----:B------:R-:W-:Y:S07]  /*6fe0*/  LDSM.16.M88.4 R140, [R180] ;  /* 0x00000000b48c783b */ /* 0x000fee0000000200 */
[C---:B--2---:R-:W-:Y:S08]  /*6ff0*/  HMMA.16816.F32.BF16 R16, R148.reuse, R12, RZ ;  /* 0x0000000c9410723c */ /* 0x044ff000000418ff */
[C---:B------:R-:W-:Y:S08]  /*7000*/  HMMA.16816.F32.BF16 R12, R148.reuse, R14, RZ ;  /* 0x0000000e940c723c */ /* 0x040ff000000418ff */
[C---:B------:R-:W-:Y:S08]  /*7010*/  HMMA.16816.F32.BF16 R152, R148.reuse, R144, RZ ;  /* 0x000000909498723c */ /* 0x040ff000000418ff */
[----:B------:R-:W-:Y:S01]  /*7020*/  HMMA.16816.F32.BF16 R148, R148, R146, RZ ;  /* 0x000000929494723c */ /* 0x000fe200000418ff */
[----:B------:R-:W2:Y:S07]  /*7030*/  LDSM.16.M88.4 R144, [R189] ;  /* 0x00000000bd90783b */ /* 0x000eae0000000200 */
[C---:B------:R-:W-:Y:S08]  /*7040*/  HMMA.16816.F32.BF16 R160, R8.reuse, R32, R160 ;  /* 0x0000002008a0723c */ /* 0x040ff000000418a0 */
[----:B------:R-:W-:Y:S01]  /*7050*/  HMMA.16816.F32.BF16 R156, R8, R34, R156 ;  /* 0x00000022089c723c */ /* 0x000fe2000004189c */
[----:B------:R-:W3:Y:S07]  /*7060*/  LDSM.16.M88.4 R32, [R180+0x1000] ;  /* 0x00100000b420783b */ /* 0x000eee0000000200 */
[C---:B----4-:R-:W-:Y:S08]  /*7070*/  HMMA.16816.F32.BF16 R24, R208.reuse, R4, R24 ;  /* 0x00000004d018723c */ /* 0x050ff00000041818 */
[----:B------:R-:W-:Y:S01]  /*7080*/  HMMA.16816.F32.BF16 R20, R208, R6, R20 ;  /* 0x00000006d014723c */ /* 0x000fe20000041814 */
[----:B------:R-:W-:Y:S07]  /*7090*/  LDSM.16.M88.4 R4, [R193+0x8000] ;  /* 0x00800000c104783b */ /* 0x000fee0000000200 */
[C---:B------:R-:W-:Y:S08]  /*70a0*/  HMMA.16816.F32.BF16 R16, R8.reuse, R136, R16 ;  /* 0x000000880810723c */ /* 0x040ff00000041810 */
[C---:B------:R-:W-:Y:S01]  /*70b0*/  HMMA.16816.F32.BF16 R12, R8.reuse, R138, R12 ;  /* 0x0000008a080c723c */ /* 0x040fe2000004180c */
[----:B------:R-:W4:Y:S07]  /*70c0*/  LDSM.16.M88.4 R136, [R180+0x800] ;  /* 0x00080000b488783b */ /* 0x000f2e0000000200 */
[C---:B-1----:R-:W-:Y:S08]  /*70d0*/  HMMA.16816.F32.BF16 R152, R8.reuse, R28, R152 ;  /* 0x0000001c0898723c */ /* 0x042ff00000041898 */
[----:B------:R-:W-:Y:S01]  /*70e0*/  HMMA.16816.F32.BF16 R148, R8, R30, R148 ;  /* 0x0000001e0894723c */ /* 0x000fe20000041894 */
[----:B------:R-:W1:Y:S04]  /*70f0*/  LDSM.16.M88.4 R28, [R180+0x1800] ;  /* 0x00180000b41c783b */ /* 0x000e680000000200 */
[----:B------:R-:W5:Y:S03]  /*7100*/  LDSM.16.M88.4 R8, [R194+0x2000] ;  /* 0x00200000c208783b */ /* 0x000f660000000200 */
        /* <DEDUP_REMOVED lines=10> */
[----:B------:R-:W2:Y:S07]  /*71b0*/  LDSM.16.M88.4 R164, [R193+0x8800] ;  /* 0x00880000c1a4783b */ /* 0x000eae0000000200 */
[C---:B---3--:R-:W-:Y:S08]  /*71c0*/  HMMA.16816.F32.BF16 R160, R144.reuse, R32, R160 ;  /* 0x0000002090a0723c */ /* 0x048ff000000418a0 */
[C---:B------:R-:W-:Y:S01]  /*71d0*/  HMMA.16816.F32.BF16 R156, R144.reuse, R34, R156 ;  /* 0x00000022909c723c */ /* 0x040fe2000004189c */
[----:B------:R-:W-:Y:S07]  /*71e0*/  LDSM.16.M88.4 R32, [R179] ;  /* 0x00000000b320783b */ /* 0x000fee0000000200 */
[C---:B----4-:R-:W-:Y:S08]  /*71f0*/  HMMA.16816.F32.BF16 R16, R144.reuse, R136, R16 ;  /* 0x000000889010723c */ /* 0x050ff00000041810 */
[C---:B------:R-:W-:Y:S01]  /*7200*/  HMMA.16816.F32.BF16 R12, R144.reuse, R138, R12 ;  /* 0x0000008a900c723c */ /* 0x040fe2000004180c */
[----:B------:R-:W-:Y:S07]  /*7210*/  LDSM.16.M88.4 R136, [R192+0x2000] ;  /* 0x00200000c088783b */ /* 0x000fee0000000200 */
[C---:B-1----:R-:W-:Y:S08]  /*7220*/  HMMA.16816.F32.BF16 R152, R144.reuse, R28, R152 ;  /* 0x0000001c9098723c */ /* 0x042ff00000041898 */
[----:B------:R-:W-:Y:S01]  /*7230*/  HMMA.16816.F32.BF16 R148, R144, R30, R148 ;  /* 0x0000001e9094723c */ /* 0x000fe20000041894 */
[----:B------:R-:W-:Y:S04]  /*7240*/  LDSM.16.M88.4 R28, [R178] ;  /* 0x00000000b21c783b */ /* 0x000fe80000000200 */
[----:B------:R-:W-:Y:S03]  /*7250*/  LDSM.16.M88.4 R144, [R187+0x8800] ;  /* 0x00880000bb90783b */ /* 0x000fe60000000200 */
[C---:B-----5:R-:W-:Y:S08]  /*7260*/  HMMA.16816.F32.BF16 R24, R8.reuse, R4, R24 ;  /* 0x000000040818723c */ /* 0x060ff00000041818 */
[C---:B------:R-:W-:Y:S01]  /*7270*/  HMMA.16816.F32.BF16 R20, R8.reuse, R6, R20 ;  /* 0x000000060814723c */ /* 0x040fe20000041814 */
[----:B------:R-:W1:Y:S07]  /*7280*/  LDSM.16.M88.4 R4, [R177] ;  /* 0x00000000b104783b */ /* 0x000e6e0000000200 */
[C---:B--2---:R-:W-:Y:S08]  /*7290*/  HMMA.16816.F32.BF16 R160, R8.reuse, R140, R160 ;  /* 0x0000008c08a0723c */ /* 0x044ff000000418a0 */
[C---:B------:R-:W-:Y:S01]  /*72a0*/  HMMA.16816.F32.BF16 R156, R8.reuse, R142, R156 ;  /* 0x0000008e089c723c */ /* 0x040fe2000004189c */
[----:B------:R-:W2:Y:S07]  /*72b0*/  LDSM.16.M88.4 R140, [R176] ;  /* 0x00000000b08c783b */ /* 0x000eae0000000200 */
[C---:B------:R-:W-:Y:S08]  /*72c0*/  HMMA.16816.F32.BF16 R16, R8.reuse, R164, R16 ;  /* 0x000000a40810723c */ /* 0x040ff00000041810 */
[C---:B------:R-:W-:Y:S01]  /*72d0*/  HMMA.16816.F32.BF16 R12, R8.reuse, R166, R12 ;  /* 0x000000a6080c723c */ /* 0x040fe2000004180c */
[----:B------:R-:W-:Y:S07]  /*72e0*/  LDSM.16.M88.4 R164, [R190+0x2000] ;  /* 0x00200000bea4783b */ /* 0x000fee0000000200 */
[C---:B------:R-:W-:Y:S01]  /*72f0*/  HMMA.16816.F32.BF16 R208, R8.reuse, R168, R152 ;  /* 0x000000a808d0723c */ /* 0x040fe20000041898 */
[----:B------:R-:W-:Y:S07]  /*7300*/  LDSM.16.M88.4 R152, [R187+0x8000] ;  /* 0x00800000bb98783b */ /* 0x000fee0000000200 */
        /* <DEDUP_REMOVED lines=11> */
[----:B------:R-:W1:Y:S07]  /*73c0*/  LDSM.16.M88.4 R32, [R189+0x2000] ;  /* 0x00200000bd20783b */ /* 0x000e6e0000000200 */
[C---:B--2---:R-:W-:Y:S08]  /*73d0*/  HMMA.16816.F32.BF16 R208, R136.reuse, R140, R208 ;  /* 0x0000008c88d0723c */ /* 0x044ff000000418d0 */
[----:B------:R-:W-:Y:S01]  /*73e0*/  HMMA.16816.F32.BF16 R148, R136, R142, R148 ;  /* 0x0000008e8894723c */ /* 0x000fe20000041894 */
[----:B------:R-:W2:Y:S04]  /*73f0*/  LDSM.16.M88.4 R136, [R180+0x2800] ;  /* 0x00280000b488783b */ /* 0x000ea80000000200 */
[----:B------:R-:W5:Y:S03]  /*7400*/  LDSM.16.M88.4 R140, [R180+0x3800] ;  /* 0x00380000b48c783b */ /* 0x000f660000000200 */
[C---:B---3--:R-:W-:Y:S08]  /*7410*/  HMMA.16816.F32.BF16 R160, R164.reuse, R8, R160 ;  /* 0x00000008a4a0723c */ /* 0x048ff000000418a0 */
[C---:B------:R-:W-:Y:S01]  /*7420*/  HMMA.16816.F32.BF16 R156, R164.reuse, R10, R156 ;  /* 0x0000000aa49c723c */ /* 0x040fe2000004189c */
[----:B------:R-:W-:Y:S07]  /*7430*/  LDSM.16.M88.4 R8, [R193+0xa000] ;  /* 0x00a00000c108783b */ /* 0x000fee0000000200 */
[C---:B------:R-:W-:Y:S08]  /*7440*/  HMMA.16816.F32.BF16 R16, R164.reuse, R144, R16 ;  /* 0x00000090a410723c */ /* 0x040ff00000041810 */
[C---:B------:R-:W-:Y:S01]  /*7450*/  HMMA.16816.F32.BF16 R12, R164.reuse, R146, R12 ;  /* 0x00000092a40c723c */ /* 0x040fe2000004180c */
[----:B------:R-:W3:Y:S07]  /*7460*/  LDSM.16.M88.4 R144, [R194+0x4000] ;  /* 0x00400000c290783b */ /* 0x000eee0000000200 */
[C---:B------:R-:W-:Y:S08]  /*7470*/  HMMA.16816.F32.BF16 R24, R164.reuse, R152, R24 ;  /* 0x00000098a418723c */ /* 0x040ff00000041818 */
[C---:B------:R-:W-:Y:S01]  /*7480*/  HMMA.16816.F32.BF16 R20, R164.reuse, R154, R20 ;  /* 0x0000009aa414723c */ /* 0x040fe20000041814 */
[----:B------:R-:W-:Y:S07]  /*7490*/  LDSM.16.M88.4 R152, [R175] ;  /* 0x00000000af98783b */ /* 0x000fee0000000200 */
[C---:B----4-:R-:W-:Y:S08]  /*74a0*/  HMMA.16816.F32.BF16 R208, R164.reuse, R168, R208 ;  /* 0x000000a8a4d0723c */ /* 0x050ff000000418d0 */
[----:B------:R-:W-:Y:S01]  /*74b0*/  HMMA.16816.F32.BF16 R148, R164, R170, R148 ;  /* 0x000000aaa494723c */ /* 0x000fe20000041894 */
        /* <DEDUP_REMOVED lines=8> */
[C---:B------:R-:W-:Y:S01]  /*7540*/  HMMA.16816.F32.BF16 R20, R32.reuse, R30, R20 ;  /* 0x0000001e2014723c */ /* 0x040fe20000041814 */
[----:B------:R-:W4:Y:S07]  /*7550*/  LDSM.16.M88.4 R28, [R193+0xb000] ;  /* 0x00b00000c11c783b */ /* 0x000f2e0000000200 */
[C---:B-----5:R-:W-:Y:S08]  /*7560*/  HMMA.16816.F32.BF16 R208, R32.reuse, R140, R208 ;  /* 0x0000008c20d0723c */ /* 0x060ff000000418d0 */
[----:B------:R-:W-:Y:S01]  /*7570*/  HMMA.16816.F32.BF16 R148, R32, R142, R148 ;  /* 0x0000008e2094723c */ /* 0x000fe20000041894 */
[----:B------:R-:W5:Y:S04]  /*7580*/  LDSM.16.M88.4 R32, [R174] ;  /* 0x00000000ae20783b */ /* 0x000f680000000200 */
[----:B------:R-:W-:Y:S03]  /*7590*/  LDSM.16.M88.4 R140, [R187+0xa800] ;  /* 0x00a80000bb8c783b */ /* 0x000fe60000000200 */
[C---:B---3--:R-:W-:Y:S08]  /*75a0*/  HMMA.16816.F32.BF16 R24, R144.reuse, R8, R24 ;  /* 0x000000089018723c */ /* 0x048ff00000041818 */
[C---:B------:R-:W-:Y:S01]  /*75b0*/  HMMA.16816.F32.BF16 R20, R144.reuse, R10, R20 ;  /* 0x0000000a9014723c */ /* 0x040fe20000041814 */
[----:B------:R-:W-:Y:S07]  /*75c0*/  LDSM.16.M88.4 R8, [R190+0x4000] ;  /* 0x00400000be08783b */ /* 0x000fee0000000200 */
[C---:B-1----:R-:W-:Y:S08]  /*75d0*/  HMMA.16816.F32.BF16 R208, R144.reuse, R4, R208 ;  /* 0x0000000490d0723c */ /* 0x042ff000000418d0 */
[C---:B------:R-:W-:Y:S01]  /*75e0*/  HMMA.16816.F32.BF16 R148, R144.reuse, R6, R148 ;  /* 0x000000069094723c */ /* 0x040fe20000041894 */
[----:B------:R-:W1:Y:S07]  /*75f0*/  LDSM.16.M88.4 R4, [R187+0xa000] ;  /* 0x00a00000bb04783b */ /* 0x000e6e0000000200 */
[C---:B--2---:R-:W-:Y:S08]  /*7600*/  HMMA.16816.F32.BF16 R16, R144.reuse, R136, R16 ;  /* 0x000000889010723c */ /* 0x044ff00000041810 */
[----:B------:R-:W-:Y:S01]  /*7610*/  HMMA.16816.F32.BF16 R12, R144, R138, R12 ;  /* 0x0000008a900c723c */ /* 0x000fe2000004180c */
[----:B------:R-:W2:Y:S07]  /*7620*/  LDSM.16.M88.4 R136, [R173] ;  /* 0x00000000ad88783b */ /* 0x000eae0000000200 */
[C---:B------:R-:W-:Y:S08]  /*7630*/  HMMA.16816.F32.BF16 R24, R164.reuse, R152, R24 ;  /* 0x00000098a418723c */ /* 0x040ff00000041818 */
[----:B------:R-:W-:Y:S08]  /*7640*/  HMMA.16816.F32.BF16 R20, R164, R154, R20 ;  /* 0x0000009aa414723c */ /* 0x000ff00000041814 */
[C---:B----4-:R-:W-:Y:S08]  /*7650*/  HMMA.16816.F32.BF16 R160, R144.reuse, R28, R160 ;  /* 0x0000001c90a0723c */ /* 0x050ff000000418a0 */
[----:B------:R-:W-:Y:S01]  /*7660*/  HMMA.16816.F32.BF16 R156, R144, R30, R156 ;  /* 0x0000001e909c723c */ /* 0x000fe2000004189c */
[----:B------:R-:W-:Y:S04]  /*7670*/  LDSM.16.M88.4 R144, [R189+0x4000] ;  /* 0x00400000bd90783b */ /* 0x000fe80000000200 */
[----:B------:R-:W-:Y:S03]  /*7680*/  LDSM.16.M88.4 R28, [R172] ;  /* 0x00000000ac1c783b */ /* 0x000fe60000000200 */
[C---:B-----5:R-:W-:Y:S01]  /*7690*/  HMMA.16816.F32.BF16 R152, R164.reuse, R32, R16 ;  /* 0x00000020a498723c */ /* 0x060fe20000041810 */
[----:B------:R-:W3:Y:S07]  /*76a0*/  LDSM.16.M88.4 R16, [R180+0x4000] ;  /* 0x00400000b410783b */ /* 0x000eee0000000200 */
[----:B------:R-:W-:Y:S01]  /*76b0*/  HMMA.16816.F32.BF16 R12, R164, R34, R12 ;  /* 0x00000022a40c723c */ /* 0x000fe2000004180c */
[----:B------:R-:W4:Y:S07]  /*76c0*/  LDSM.16.M88.4 R32, [R187+0xb000] ;  /* 0x00b00000bb20783b */ /* 0x000f2e0000000200 */
[C---:B-1----:R-:W-:Y:S08]  /*76d0*/  HMMA.16816.F32.BF16 R24, R8.reuse, R4, R24 ;  /* 0x000000040818723c */ /* 0x042ff00000041818 */
[----:B------:R-:W-:Y:S01]  /*76e0*/  HMMA.16816.F32.BF16 R20, R8, R6, R20 ;  /* 0x000000060814723c */ /* 0x000fe20000041814 */
[----:B------:R-:W1:Y:S07]  /*76f0*/  LDSM.16.M88.4 R4, [R180+0x4800] ;  /* 0x00480000b404783b */ /* 0x000e6e0000000200 */
[C---:B--2---:R-:W-:Y:S08]  /*7700*/  HMMA.16816.F32.BF16 R160, R164.reuse, R136, R160 ;  /* 0x00000088a4a0723c */ /* 0x044ff000000418a0 */
[----:B------:R-:W-:Y:S08]  /*7710*/  HMMA.16816.F32.BF16 R156, R164, R138, R156 ;  /* 0x0000008aa49c723c */ /* 0x000ff0000004189c */
[----:B------:R-:W-:Y:S08]  /*7720*/  HMMA.16816.F32.BF16 R152, R8, R140, R152 ;  /* 0x0000008c0898723c */ /* 0x000ff00000041898 */
[----:B---3--:R-:W-:Y:S08]  /*7730*/  HMMA.16816.F32.BF16 R24, R144, R16, R24 ;  /* 0x000000109018723c */ /* 0x008ff00000041818 */
[----:B----4-:R-:W-:Y:S07]  /*7740*/  HMMA.16816.F32.BF16 R160, R8, R32, R160 ;  /* 0x0000002008a0723c */ /* 0x010fee00000418a0 */
[----:B------:R-:W-:Y:S01]  /*7750*/  IADD3 R32, R0, 0x1, RZ ;  /* 0x0000000100207810 */ /* 0x000fe20007ffe0ff */
[----:B------:R-:W-:Y:S03]  /*7760*/  HMMA.16816.F32.BF16 R208, R164, R28, R208 ;  /* 0x0000001ca4d0723c */ /* 0x000fe600000418d0 */
[----:B------:R-:W2:Y:S01]  /*7770*/  I2F R33, R32 ;  /* 0x0000002000217306 */ /* 0x000ea20000201400 */
[----:B------:R-:W-:-:S02]  /*7780*/  ISETP.GE.AND P6, PT, R32, R134, PT ;  /* 0x000000862000720c */ /* 0x000fc40003fc6270 */
[----:B------:R-:W-:Y:S02]  /*7790*/  ISETP.GE.AND P1, PT, R32, R133, PT ;  /* 0x000000852000720c */ /* 0x000fe40003f26270 */
[----:B------:R-:W-:Y:S01]  /*77a0*/  HMMA.16816.F32.BF16 R148, R164, R30, R148 ;  /* 0x0000001ea494723c */ /* 0x000fe20000041894 */
[----:B------:R-:W3:Y:S07]  /*77b0*/  LDSM.16.M88.4 R28, [R187+0xb800] ;  /* 0x00b80000bb1c783b */ /* 0x000eee0000000200 */
[----:B------:R-:W-:Y:S01]  /*77c0*/  HMMA.16816.F32.BF16 R20, R144, R18, R20 ;  /* 0x000000129014723c */ /* 0x000fe20000041814 */
[----:B------:R-:W4:Y:S01]  /*77d0*/  LDSM.16.M88.4 R16, [R180+0x5000] ;  /* 0x00500000b410783b */ /* 0x000f220000000200 */
[----:B--2---:R-:W-:-:S02]  /*77e0*/  FFMA.FTZ R25, R33, UR4, R25 ;  /* 0x0000000421197c23 */ /* 0x004fc40008010019 */
[----:B------:R-:W-:-:S04]  /*77f0*/  FFMA.FTZ R33, R33, UR4, R27 ;  /* 0x0000000421217c23 */ /* 0x000fc8000801001b */
[----:B------:R-:W-:Y:S01]  /*7800*/  HMMA.16816.F32.BF16 R12, R8, R142, R12 ;  /* 0x0000008e080c723c */ /* 0x000fe2000004180c */
[----:B------:R-:W-:Y:S02]  /*7810*/  FSEL R27, R25, -INF , !P6 ;  /* 0xff800000191b7808 */ /* 0x000fe40007000000 */
[----:B------:R-:W-:Y:S02]  /*7820*/  FSEL R25, R33, -INF , !P1 ;  /* 0xff80000021197808 */ /* 0x000fe40004800000 */
[----:B------:R-:W-:-:S03]  /*7830*/  IADD3 R33, R0, 0x18, RZ ;  /* 0x0000001800217810 */ /* 0x000fc60007ffe0ff */
[----:B------:R-:W-:Y:S07]  /*7840*/  HMMA.16816.F32.BF16 R156, R8, R34, R156 ;  /* 0x00000022089c723c */ /* 0x000fee000004189c */
[C---:B------:R-:W-:Y:S01]  /*7850*/  IADD3 R35, R0.reuse, 0x9, RZ ;  /* 0x0000000900237810 */ /* 0x040fe20007ffe0ff */
[----:B-1----:R-:W-:Y:S01]  /*7860*/  HMMA.16816.F32.BF16 R152, R144, R4, R152 ;  /* 0x000000049098723c */ /* 0x002fe20000041898 */
[----:B------:R-:W-:Y:S01]  /*7870*/  IADD3 R34, R0, 0x10, RZ ;  /* 0x0000001000227810 */ /* 0x000fe20007ffe0ff */
[----:B------:R-:W-:Y:S01]  /*7880*/  FFMA.FTZ R20, R2, UR4, R20 ;  /* 0x0000000402147c23 */ /* 0x000fe20008010014 */
[----:B------:R-:W1:Y:S01]  /*7890*/  I2F R32, R35 ;  /* 0x0000002300207306 */ /* 0x000e620000201400 */
[----:B------:R-:W-:-:S02]  /*78a0*/  ISETP.GE.AND P6, PT, R35, R134, PT ;  /* 0x000000862300720c */ /* 0x000fc40003fc6270 */
[----:B------:R-:W-:Y:S02]  /*78b0*/  ISETP.GE.AND P1, PT, R35, R133, PT ;  /* 0x000000852300720c */ /* 0x000fe40003f26270 */
[----:B------:R-:W-:Y:S01]  /*78c0*/  HMMA.16816.F32.BF16 R12, R144, R6, R12 ;  /* 0x00000006900c723c */ /* 0x000fe2000004180c */
[----:B------:R-:W-:Y:S02]  /*78d0*/  IADD3 R5, R0, 0x11, RZ ;  /* 0x0000001100057810 */ /* 0x000fe40007ffe0ff */
[----:B------:R-:W2:Y:S04]  /*78e0*/  I2F R4, R34 ;  /* 0x0000002200047306 */ /* 0x000ea80000201400 */
[----:B------:R-:W-:Y:S01]  /*78f0*/  FFMA.FTZ R6, R2, UR4, R22 ;  /* 0x0000000402067c23 */ /* 0x000fe20008010016 */
[----:B------:R-:W-:Y:S01]  /*7900*/  FSEL R22, R20, -INF , !P0 ;  /* 0xff80000014167808 */ /* 0x000fe20004000000 */
[----:B---3--:R-:W-:Y:S01]  /*7910*/  HMMA.16816.F32.BF16 R208, R8, R28, R208 ;  /* 0x0000001c08d0723c */ /* 0x008fe200000418d0 */
[----:B------:R-:W-:Y:S01]  /*7920*/  ISETP.GE.AND P0, PT, R34, R134, PT ;  /* 0x000000862200720c */ /* 0x000fe20003f06270 */
[C---:B-1----:R-:W-:Y:S01]  /*7930*/  FFMA.FTZ R21, R32.reuse, UR4, R21 ;  /* 0x0000000420157c23 */ /* 0x042fe20008010015 */
[----:B------:R1:W3:Y:S01]  /*7940*/  I2F R2, R5 ;  /* 0x0000000500027306 */ /* 0x0002e20000201400 */
[----:B------:R-:W-:Y:S01]  /*7950*/  FFMA.FTZ R32, R32, UR4, R23 ;  /* 0x0000000420207c23 */ /* 0x000fe20008010017 */
[----:B------:R-:W-:-:S02]  /*7960*/  FSEL R20, R6, -INF , !P5 ;  /* 0xff80000006147808 */ /* 0x000fc40006800000 */
[----:B------:R-:W-:Y:S01]  /*7970*/  FSEL R23, R21, -INF , !P6 ;  /* 0xff80000015177808 */ /* 0x000fe20007000000 */
[C---:B----4-:R-:W-:Y:S01]  /*7980*/  HMMA.16816.F32.BF16 R160, R144.reuse, R16, R160 ;  /* 0x0000001090a0723c */ /* 0x050fe200000418a0 */
[----:B------:R-:W-:Y:S01]  /*7990*/  FSEL R21, R32, -INF , !P1 ;  /* 0xff80000020157808 */ /* 0x000fe20004800000 */
[C---:B--2---:R-:W-:Y:S01]  /*79a0*/  FFMA.FTZ R136, R4.reuse, UR4, R152 ;  /* 0x0000000404887c23 */ /* 0x044fe20008010098 */
[CC--:B------:R-:W-:Y:S01]  /*79b0*/  ISETP.GE.AND P6, PT, R5.reuse, R134.reuse, PT ;  /* 0x000000860500720c */ /* 0x0c0fe20003fc6270 */
[----:B------:R-:W-:Y:S01]  /*79c0*/  FFMA.FTZ R135, R4, UR4, R154 ;  /* 0x0000000404877c23 */ /* 0x000fe2000801009a */
[-C--:B------:R-:W-:Y:S01]  /*79d0*/  ISETP.GE.AND P1, PT, R5, R133.reuse, PT ;  /* 0x000000850500720c */ /* 0x080fe20003f26270 */
[----:B------:R-:W2:Y:S01]  /*79e0*/  I2F R29, R33 ;  /* 0x00000021001d7306 */ /* 0x000ea20000201400 */
[----:B------:R-:W-:Y:S01]  /*79f0*/  IADD3 R28, R0, 0x19, RZ ;  /* 0x00000019001c7810 */ /* 0x000fe20007ffe0ff */
[----:B------:R-:W-:Y:S01]  /*7a00*/  HMMA.16816.F32.BF16 R156, R144, R18, R156 ;  /* 0x00000012909c723c */ /* 0x000fe2000004189c */
[----:B------:R-:W-:Y:S01]  /*7a10*/  FSEL R136, R136, -INF , !P0 ;  /* 0xff80000088887808 */ /* 0x000fe20004000000 */
[----:B-1----:R-:W1:Y:S01]  /*7a20*/  LDSM.16.M88.4 R4, [R180+0x5800] ;  /* 0x00580000b404783b */ /* 0x002e620000000200 */
[C---:B---3--:R-:W-:Y:S01]  /*7a30*/  FFMA.FTZ R137, R2.reuse, UR4, R153 ;  /* 0x0000000402897c23 */ /* 0x048fe20008010099 */
[----:B------:R-:W-:Y:S01]  /*7a40*/  ISETP.GE.AND P0, PT, R33, R134, PT ;  /* 0x000000862100720c */ /* 0x000fe20003f06270 */
[----:B------:R-:W-:Y:S01]  /*7a50*/  FFMA.FTZ R155, R2, UR4, R155 ;  /* 0x00000004029b7c23 */ /* 0x000fe2000801009b */
[----:B------:R-:W-:Y:S01]  /*7a60*/  IADD3 R17, R0, 0x20, RZ ;  /* 0x0000002000117810 */ /* 0x000fe20007ffe0ff */
[----:B------:R-:W3:Y:S01]  /*7a70*/  I2F R16, R28 ;  /* 0x0000001c00107306 */ /* 0x000ee20000201400 */
[----:B------:R-:W-:Y:S01]  /*7a80*/  HMMA.16816.F32.BF16 R148, R8, R30, R148 ;  /* 0x0000001e0894723c */ /* 0x000fe20000041894 */
[----:B------:R-:W-:Y:S01]  /*7a90*/  ISETP.GE.AND P5, PT, R34, R133, PT ;  /* 0x000000852200720c */ /* 0x000fe20003fa6270 */
[----:B------:R-:W-:-:S04]  /*7aa0*/  DEPBAR.LE SB0, 0x0 ;  /* 0x000080000000791a */ /* 0x000fc80000000000 */
[C---:B--2---:R-:W-:Y:S01]  /*7ab0*/  FFMA.FTZ R164, R29.reuse, UR4, R14 ;  /* 0x000000041da47c23 */ /* 0x044fe2000801000e */
[C---:B------:R-:W-:Y:S01]  /*7ac0*/  IADD3 R14, R0.reuse, 0x21, RZ ;  /* 0x00000021000e7810 */ /* 0x040fe20007ffe0ff */
[----:B------:R-:W-:Y:S01]  /*7ad0*/  FFMA.FTZ R12, R29, UR4, R12 ;  /* 0x000000041d0c7c23 */ /* 0x000fe2000801000c */
[----:B------:R-:W2:Y:S01]  /*7ae0*/  I2F R18, R17 ;  /* 0x0000001100127306 */ /* 0x000ea20000201400 */
[C---:B------:R-:W-:Y:S02]  /*7af0*/  IADD3 R10, R0.reuse, 0x30, RZ ;  /* 0x00000030000a7810 */ /* 0x040fe40007ffe0ff */
[----:B------:R-:W-:Y:S02]  /*7b00*/  IADD3 R11, R0, 0x29, RZ ;  /* 0x00000029000b7810 */ /* 0x000fe40007ffe0ff */
[----:B------:R-:W-:Y:S01]  /*7b10*/  FSEL R166, R12, -INF , !P0 ;  /* 0xff8000000ca67808 */ /* 0x000fe20004000000 */
[----:B---3--:R-:W-:Y:S01]  /*7b20*/  FFMA.FTZ R13, R16, UR4, R13 ;  /* 0x00000004100d7c23 */ /* 0x008fe2000801000d */
[----:B------:R-:W-:Y:S01]  /*7b30*/  IADD3 R12, R0, 0x28, RZ ;  /* 0x00000028000c7810 */ /* 0x000fe20007ffe0ff */
[----:B------:R-:W3:Y:S01]  /*7b40*/  I2F R2, R14 ;  /* 0x0000000e00027306 */ /* 0x000ee20000201400 */
[----:B------:R-:W-:Y:S01]  /*7b50*/  FSEL R135, R135, -INF , !P5 ;  /* 0xff80000087877808 */ /* 0x000fe20006800000 */
[----:B------:R-:W-:Y:S01]  /*7b60*/  FFMA.FTZ R15, R16, UR4, R15 ;  /* 0x00000004100f7c23 */ /* 0x000fe2000801000f */
[----:B------:R-:W-:-:S02]  /*7b70*/  ISETP.GE.AND P5, PT, R33, R133, PT ;  /* 0x000000852100720c */ /* 0x000fc40003fa6270 */
[----:B------:R-:W-:Y:S02]  /*7b80*/  FSEL R137, R137, -INF , !P6 ;  /* 0xff80000089897808 */ /* 0x000fe40007000000 */
[----:B------:R-:W-:Y:S01]  /*7b90*/  FSEL R165, R155, -INF , !P1 ;  /* 0xff8000009ba57808 */ /* 0x000fe20004800000 */
[----:B------:R-:W4:Y:S01]  /*7ba0*/  I2F R9, R12 ;  /* 0x0000000c00097306 */ /* 0x000f220000201400 */
[-C--:B------:R-:W-:Y:S01]  /*7bb0*/  ISETP.GE.AND P6, PT, R28, R134.reuse, PT ;  /* 0x000000861c00720c */ /* 0x080fe20003fc6270 */
[----:B--2---:R-:W-:Y:S01]  /*7bc0*/  FFMA.FTZ R143, R18, UR4, R160 ;  /* 0x00000004128f7c23 */ /* 0x004fe200080100a0 */
[-C--:B------:R-:W-:Y:S01]  /*7bd0*/  ISETP.GE.AND P1, PT, R28, R133.reuse, PT ;  /* 0x000000851c00720c */ /* 0x080fe20003f26270 */
[----:B------:R-:W-:Y:S01]  /*7be0*/  FFMA.FTZ R141, R18, UR4, R162 ;  /* 0x00000004128d7c23 */ /* 0x000fe200080100a2 */
[----:B------:R-:W-:Y:S02]  /*7bf0*/  FSEL R164, R164, -INF , !P5 ;  /* 0xff800000a4a47808 */ /* 0x000fe40006800000 */
[C---:B------:R-:W-:Y:S01]  /*7c00*/  ISETP.GE.AND P0, PT, R17.reuse, R134, PT ;  /* 0x000000861100720c */ /* 0x040fe20003f06270 */
[C---:B---3--:R-:W-:Y:S01]  /*7c10*/  FFMA.FTZ R153, R2.reuse, UR4, R161 ;  /* 0x0000000402997c23 */ /* 0x048fe200080100a1 */
[----:B-1----:R-:W-:Y:S01]  /*7c20*/  HMMA.16816.F32.BF16 R208, R144, R4, R208 ;  /* 0x0000000490d0723c */ /* 0x002fe200000418d0 */
[----:B------:R-:W-:Y:S01]  /*7c30*/  FFMA.FTZ R140, R2, UR4, R163 ;  /* 0x00000004028c7c23 */ /* 0x000fe200080100a3 */
[----:B------:R-:W1:Y:S01]  /*7c40*/  I2F R8, R11 ;  /* 0x0000000b00087306 */ /* 0x000e620000201400 */
[----:B------:R-:W-:-:S02]  /*7c50*/  ISETP.GE.AND P5, PT, R17, R133, PT ;  /* 0x000000851100720c */ /* 0x000fc40003fa6270 */
[----:B------:R-:W-:Y:S02]  /*7c60*/  FSEL R162, R13, -INF , !P6 ;  /* 0xff8000000da27808 */ /* 0x000fe40007000000 */
[----:B------:R-:W-:Y:S01]  /*7c70*/  IADD3 R4, R0, 0x31, RZ ;  /* 0x0000003100047810 */ /* 0x000fe20007ffe0ff */
[----:B----4-:R-:W-:Y:S01]  /*7c80*/  FFMA.FTZ R152, R9, UR4, R156 ;  /* 0x0000000409987c23 */ /* 0x010fe2000801009c */
[----:B------:R-:W-:Y:S01]  /*7c90*/  FSEL R160, R15, -INF , !P1 ;  /* 0xff8000000fa07808 */ /* 0x000fe20004800000 */
[----:B------:R-:W2:Y:S01]  /*7ca0*/  I2F R2, R10 ;  /* 0x0000000a00027306 */ /* 0x000ea20000201400 */
[C---:B------:R-:W-:Y:S01]  /*7cb0*/  ISETP.GE.AND P6, PT, R14.reuse, R134, PT ;  /* 0x000000860e00720c */ /* 0x040fe20003fc6270 */
[----:B------:R-:W-:Y:S01]  /*7cc0*/  FFMA.FTZ R142, R9, UR4, R158 ;  /* 0x00000004098e7c23 */ /* 0x000fe2000801009e */
[----:B------:R-:W-:Y:S01]  /*7cd0*/  ISETP.GE.AND P1, PT, R14, R133, PT ;  /* 0x000000850e00720c */ /* 0x000fe20003f26270 */
[----:B------:R-:W-:Y:S01]  /*7ce0*/  HMMA.16816.F32.BF16 R148, R144, R6, R148 ;  /* 0x000000069094723c */ /* 0x000fe20000041894 */
[----:B------:R-:W-:-:S02]  /*7cf0*/  FSEL R143, R143, -INF , !P0 ;  /* 0xff8000008f8f7808 */ /* 0x000fc40004000000 */
[----:B------:R-:W-:Y:S01]  /*7d00*/  FSEL R141, R141, -INF , !P5 ;  /* 0xff8000008d8d7808 */ /* 0x000fe20006800000 */
[----:B------:R-:W3:Y:S01]  /*7d10*/  I2F R5, R4 ;  /* 0x0000000400057306 */ /* 0x000ee20000201400 */
[-C--:B------:R-:W-:Y:S01]  /*7d20*/  ISETP.GE.AND P0, PT, R12, R134.reuse, PT ;  /* 0x000000860c00720c */ /* 0x080fe20003f06270 */
[----:B-1----:R-:W-:Y:S01]  /*7d30*/  FFMA.FTZ R157, R8, UR4, R157 ;  /* 0x00000004089d7c23 */ /* 0x002fe2000801009d */
[-C--:B------:R-:W-:Y:S01]  /*7d40*/  ISETP.GE.AND P5, PT, R12, R133.reuse, PT ;  /* 0x000000850c00720c */ /* 0x080fe20003fa6270 */
[----:B------:R-:W-:Y:S01]  /*7d50*/  FFMA.FTZ R144, R8, UR4, R159 ;  /* 0x0000000408907c23 */ /* 0x000fe2000801009f */
[----:B------:R-:W-:Y:S02]  /*7d60*/  FSEL R153, R153, -INF , !P6 ;  /* 0xff80000099997808 */ /* 0x000fe40007000000 */
[----:B------:R-:W-:Y:S01]  /*7d70*/  FSEL R140, R140, -INF , !P1 ;  /* 0xff8000008c8c7808 */ /* 0x000fe20004800000 */
[C---:B--2---:R-:W-:Y:S01]  /*7d80*/  FFMA.FTZ R208, R2.reuse, UR4, R208 ;  /* 0x0000000402d07c23 */ /* 0x044fe200080100d0 */
[C---:B------:R-:W-:Y:S01]  /*7d90*/  ISETP.GE.AND P6, PT, R11.reuse, R134, PT ;  /* 0x000000860b00720c */ /* 0x040fe20003fc6270 */
[----:B------:R-:W-:Y:S01]  /*7da0*/  FFMA.FTZ R210, R2, UR4, R210 ;  /* 0x0000000402d27c23 */ /* 0x000fe200080100d2 */
[----:B------:R-:W-:Y:S01]  /*7db0*/  ISETP.GE.AND P1, PT, R11, R133, PT ;  /* 0x000000850b00720c */ /* 0x000fe20003f26270 */
[----:B------:R-:W1:Y:S01]  /*7dc0*/  I2F R2, R0 ;  /* 0x0000000000027306 */ /* 0x000e620000201400 */
[----:B------:R-:W-:-:S02]  /*7dd0*/  FSEL R152, R152, -INF , !P0 ;  /* 0xff80000098987808 */ /* 0x000fc40004000000 */
[----:B------:R-:W-:Y:S01]  /*7de0*/  FSEL R142, R142, -INF , !P5 ;  /* 0xff8000008e8e7808 */ /* 0x000fe20006800000 */
[C---:B---3--:R-:W-:Y:S01]  /*7df0*/  FFMA.FTZ R209, R5.reuse, UR4, R209 ;  /* 0x0000000405d17c23 */ /* 0x048fe200080100d1 */
[----:B------:R-:W-:Y:S01]  /*7e00*/  BAR.SYNC.DEFER_BLOCKING 0x0 ;  /* 0x0000000000007b1d */ /* 0x000fe20000010000 */
[CC--:B------:R-:W-:Y:S01]  /*7e10*/  ISETP.GE.AND P0, PT, R10.reuse, R134.reuse, PT ;  /* 0x000000860a00720c */ /* 0x0c0fe20003f06270 */
[----:B------:R-:W-:Y:S01]  /*7e20*/  FFMA.FTZ R211, R5, UR4, R211 ;  /* 0x0000000405d37c23 */ /* 0x000fe200080100d3 */
[-C--:B------:R-:W-:Y:S02]  /*7e30*/  ISETP.GE.AND P5, PT, R10, R133.reuse, PT ;  /* 0x000000850a00720c */ /* 0x080fe40003fa6270 */
[----:B------:R-:W-:Y:S02]  /*7e40*/  IADD3 R6, R0, 0x38, RZ ;  /* 0x0000003800067810 */ /* 0x000fe40007ffe0ff */
[----:B------:R-:W-:Y:S02]  /*7e50*/  FSEL R145, R157, -INF , !P6 ;  /* 0xff8000009d917808 */ /* 0x000fe40007000000 */
[----:B------:R-:W-:Y:S01]  /*7e60*/  FSEL R144, R144, -INF , !P1 ;  /* 0xff80000090907808 */ /* 0x000fe20004800000 */
[----:B------:R-:W2:Y:S01]  /*7e70*/  I2F R7, R6 ;  /* 0x0000000600077306 */ /* 0x000ea20000201400 */
[----:B------:R-:W-:Y:S01]  /*7e80*/  ISETP.GE.AND P6, PT, R4, R134, PT ;  /* 0x000000860400720c */ /* 0x000fe20003fc6270 */
[----:B-1----:R-:W-:Y:S01]  /*7e90*/  FFMA.FTZ R26, R2, UR4, R26 ;  /* 0x00000004021a7c23 */ /* 0x002fe2000801001a */
[----:B------:R-:W-:-:S02]  /*7ea0*/  ISETP.GE.AND P1, PT, R4, R133, PT ;  /* 0x000000850400720c */ /* 0x000fc40003f26270 */
[----:B------:R-:W-:Y:S02]  /*7eb0*/  FSEL R233, R208, -INF , !P0 ;  /* 0xff800000d0e97808 */ /* 0x000fe40004000000 */
[----:B------:R-:W-:Y:S02]  /*7ec0*/  FSEL R228, R210, -INF , !P5 ;  /* 0xff800000d2e47808 */ /* 0x000fe40006800000 */
[CC--:B------:R-:W-:Y:S02]  /*7ed0*/  ISETP.GE.AND P0, PT, R0.reuse, R134.reuse, PT ;  /* 0x000000860000720c */ /* 0x0c0fe40003f06270 */
[CC--:B------:R-:W-:Y:S02]  /*7ee0*/  ISETP.GE.AND P5, PT, R0.reuse, R133.reuse, PT ;  /* 0x000000850000720c */ /* 0x0c0fe40003fa6270 */
[----:B------:R-:W-:Y:S02]  /*7ef0*/  IADD3 R0, R0, 0x39, RZ ;  /* 0x0000003900007810 */ /* 0x000fe40007ffe0ff */
[----:B------:R-:W-:Y:S01]  /*7f00*/  FSEL R232, R209, -INF , !P6 ;  /* 0xff800000d1e87808 */ /* 0x000fe20007000000 */
[----:B--2---:R-:W-:Y:S01]  /*7f10*/  FFMA.FTZ R148, R7, UR4, R148 ;  /* 0x0000000407947c23 */ /* 0x004fe20008010094 */
[----:B------:R-:W-:Y:S01]  /*7f20*/  FSEL R224, R211, -INF , !P1 ;  /* 0xff800000d3e07808 */ /* 0x000fe20004800000 */
[----:B------:R-:W1:Y:S01]  /*7f30*/  I2F R4, R0 ;  /* 0x0000000000047306 */ /* 0x000e620000201400 */
[C---:B------:R-:W-:Y:S01]  /*7f40*/  ISETP.GE.AND P6, PT, R6.reuse, R134, PT ;  /* 0x000000860600720c */ /* 0x040fe20003fc6270 */
[----:B------:R-:W-:Y:S01]  /*7f50*/  FFMA.FTZ R150, R7, UR4, R150 ;  /* 0x0000000407967c23 */ /* 0x000fe20008010096 */
[----:B------:R-:W-:Y:S01]  /*7f60*/  ISETP.GE.AND P1, PT, R6, R133, PT ;  /* 0x000000850600720c */ /* 0x000fe20003f26270 */
[----:B------:R-:W-:Y:S01]  /*7f70*/  FFMA.FTZ R6, R2, UR4, R24 ;  /* 0x0000000402067c23 */ /* 0x000fe20008010018 */
[----:B------:R-:W-:-:S02]  /*7f80*/  FSEL R231, R148, -INF , !P6 ;  /* 0xff80000094e77808 */ /* 0x000fc40007000000 */
[----:B------:R-:W-:Y:S02]  /*7f90*/  FSEL R225, R150, -INF , !P1 ;  /* 0xff80000096e17808 */ /* 0x000fe40004800000 */
[----:B------:R-:W-:Y:S02]  /*7fa0*/  FSEL R6, R6, -INF , !P0 ;  /* 0xff80000006067808 */ /* 0x000fe40004000000 */
[----:B------:R-:W-:Y:S02]  /*7fb0*/  PLOP3.LUT P0, PT, PT, PT, UP0, 0x80, 0x0 ;  /* 0x000000000000781c */ /* 0x000fe40003f0f008 */
[C---:B------:R-:W-:Y:S02]  /*7fc0*/  ISETP.GE.AND P6, PT, R0.reuse, R134, PT ;  /* 0x000000860000720c */ /* 0x040fe40003fc6270 */
[----:B------:R-:W-:Y:S01]  /*7fd0*/  ISETP.GE.AND P1, PT, R0, R133, PT ;  /* 0x000000850000720c */ /* 0x000fe20003f26270 */
[C---:B-1----:R-:W-:Y:S02]  /*7fe0*/  FFMA.FTZ R149, R4.reuse, UR4, R149 ;  /* 0x0000000404957c23 */ /* 0x042fe40008010095 */
[----:B------:R-:W-:Y:S01]  /*7ff0*/  FFMA.FTZ R151, R4, UR4, R151 ;  /* 0x0000000404977c23 */ /* 0x000fe20008010097 */
[----:B------:R-:W-:-:S02]  /*8000*/  FSEL R4, R26, -INF , !P5 ;  /* 0xff8000001a047808 */ /* 0x000fc40006800000 */
[----:B------:R-:W-:Y:S02]  /*8010*/  FSEL R229, R149, -INF , !P6 ;  /* 0xff80000095e57808 */ /* 0x000fe40007000000 */
        /* <DEDUP_REMOVED lines=106> */
.L_x_427:
[----:B------:R-:W-:Y:S05]  /*86c0*/  BSYNC B0 ;  /* 0x0000000000007941 */ /* 0x000fea0003800000 */
.L_x_426:
[----:B------:R-:W0:Y:S02]  /*86d0*/  LDGDEPBAR ;  /* 0x00000000000079af */ /* 0x000e240000000000 */
.L_x_425:
[----:B------:R-:W-:Y:S01]  /*86e0*/  FMNMX.FTZ R2, R132, R6, !PT ;  /* 0x0000000684027209 */ /* 0x000fe20007810000 */
[----:B------:R-:W-:Y:S01]  /*86f0*/  IMAD.WIDE.U32 R150, R213, -0x326172a9, RZ ;  /* 0xcd9e8d57d5967825 */ /* 0x000fe200078e00ff */
[----:B-1----:R-:W-:Y:S01]  /*8700*/  FMNMX.FTZ R8, R3, R4, !PT ;  /* 0x0000000403087209 */ /* 0x002fe20007810000 */
[----:B------:R-:W-:Y:S01]  /*8710*/  UIADD3 UR7, UR21, -0x4498517b, URZ ;  /* 0xbb67ae8515077890 */ /* 0x000fe2000fffe03f */
[----:B------:R-:W-:Y:S01]  /*8720*/  FMNMX.FTZ R2, R27, R2, !PT ;  /* 0x000000021b027209 */ /* 0x000fe20007810000 */
[----:B------:R-:W-:Y:S01]  /*8730*/  USHF.L.U32 UR31, UR23, 0x1, URZ ;  /* 0x00000001171f7899 */ /* 0x000fe2000800063f */
[----:B------:R-:W-:Y:S01]  /*8740*/  FMNMX.FTZ R8, R25, R8, !PT ;  /* 0x0000000819087209 */ /* 0x000fe20007810000 */
[----:B------:R-:W-:Y:S01]  /*8750*/  IMAD.WIDE.U32 R154, R212, -0x2daee0ad, RZ ;  /* 0xd2511f53d49a7825 */ /* 0x000fe200078e00ff */
        /* <DEDUP_REMOVED lines=43> */
[----:B------:R-:W-:Y:S01]  /*8a10*/  IMAD.WIDE.U32 R138, R7, -0x326172a9, RZ ;  /* 0xcd9e8d57078a7825 */ /* 0x000fe200078e00ff */
[----:B------:R-:W-:Y:S01]  /*8a20*/  UIADD3 UR7, UR20, -0x4ab325aa, URZ ;  /* 0xb54cda5614077890 */ /* 0x000fe2000fffe03f */
        /* <DEDUP_REMOVED lines=8> */
[----:B-1----:R-:W-:Y:S01]  /*8ab0*/  FMNMX.FTZ R5, R8, R5, !PT ;  /* 0x0000000508057209 */ /* 0x002fe20007810000 */
[----:B------:R-:W1:Y:S03]  /*8ac0*/  SHFL.BFLY PT, R2, R0, 0x1, 0x1f ;  /* 0x0c201f0000027f89 */ /* 0x000e6600000e0000 */
[----:B------:R-:W-:Y:S01]  /*8ad0*/  LOP3.LUT R158, R139, UR22, R158, 0x96, !PT ;  /* 0x000000168b9e7c12 */ /* 0x000fe2000f8e969e */
[----:B------:R-:W-:-:S05]  /*8ae0*/  IMAD.WIDE.U32 R154, R154, -0x326172a9, RZ ;  /* 0xcd9e8d579a9a7825 */ /* 0x000fca00078e00ff */
[----:B------:R-:W-:Y:S02]  /*8af0*/  LOP3.LUT R150, R155, UR6, R150, 0x96, !PT ;  /* 0x000000069b967c12 */ /* 0x000fe4000f8e9696 */
[----:B-1----:R-:W-:Y:S02]  /*8b00*/  FMNMX.FTZ R2, R0, R2, !PT ;  /* 0x0000000200027209 */ /* 0x002fe40007810000 */
[----:B------:R-:W1:Y:S02]  /*8b10*/  SHFL.BFLY PT, R0, R5, 0x1, 0x1f ;  /* 0x0c201f0005007f89 */ /* 0x000e6400000e0000 */
[C---:B------:R-:W-:Y:S01]  /*8b20*/  FSETP.NEU.FTZ.AND P2, PT, R2.reuse, -INF , PT ;  /* 0xff8000000200780b */ /* 0x040fe20003f5d000 */
[----:B------:R-:W-:-:S03]  /*8b30*/  FMUL.FTZ R230, R2, c[0x0][0x23c] ;  /* 0x00008f0002e67a20 */ /* 0x000fc60000410000 */
[----:B------:R-:W-:Y:S02]  /*8b40*/  FSEL R222, R2, RZ, P2 ;  /* 0x000000ff02de7208 */ /* 0x000fe40001000000 */
[----:B------:R-:W-:-:S03]  /*8b50*/  FSEL R230, R230, RZ, P2 ;  /* 0x000000ffe6e67208 */ /* 0x000fc60001000000 */
[----:B------:R-:W-:Y:S02]  /*8b60*/  FADD.FTZ R222, R132, -R222 ;  /* 0x800000de84de7221 */ /* 0x000fe40000010000 */
[----:B------:R-:W-:Y:S01]  /*8b70*/  FFMA.FTZ R220, R6, c[0x0][0x23c], -R230 ;  /* 0x00008f0006dc7a23 */ /* 0x000fe200000108e6 */
[----:B------:R-:W-:Y:S01]  /*8b80*/  LOP3.LUT R6, R159, UR26, R148, 0x96, !PT ;  /* 0x0000001a9f067c12 */ /* 0x000fe2000f8e9694 */
[----:B------:R-:W-:-:S04]  /*8b90*/  IMAD.WIDE.U32 R158, R158, -0x326172a9, RZ ;  /* 0xcd9e8d579e9e7825 */ /* 0x000fc800078e00ff */
[----:B------:R-:W-:Y:S01]  /*8ba0*/  IMAD.WIDE.U32 R6, R6, -0x326172a9, RZ ;  /* 0xcd9e8d5706067825 */ /* 0x000fe200078e00ff */
[----:B------:R-:W-:Y:S03]  /*8bb0*/  MUFU.EX2 R220, R220 ;  /* 0x000000dc00dc7308 */ /* 0x000fe60000000800 */
[----:B------:R-:W-:Y:S01]  /*8bc0*/  FMUL.FTZ R222, R222, c[0x0][0x23c] ;  /* 0x00008f00dede7a20 */ /* 0x000fe20000410000 */
[----:B-1----:R-:W-:Y:S01]  /*8bd0*/  FMNMX.FTZ R0, R5, R0, !PT ;  /* 0x0000000005007209 */ /* 0x002fe20007810000 */
[----:B------:R-:W-:Y:S01]  /*8be0*/  FFMA.FTZ R215, R27, c[0x0][0x23c], -R230 ;  /* 0x00008f001bd77a23 */ /* 0x000fe200000108e6 */
[----:B------:R-:W-:Y:S01]  /*8bf0*/  LOP3.LUT R5, R7, UR25, R146, 0x96, !PT ;  /* 0x0000001907057c12 */ /* 0x000fe2000f8e9692 */
[----:B------:R-:W-:Y:S01]  /*8c00*/  FFMA.FTZ R211, R22, c[0x0][0x23c], -R230 ;  /* 0x00008f0016d37a23 */ /* 0x000fe200000108e6 */
[C---:B------:R-:W-:Y:S01]  /*8c10*/  FSETP.NEU.FTZ.AND P1, PT, R0.reuse, -INF , PT ;  /* 0xff8000000000780b */ /* 0x040fe20003f3d000 */
[----:B------:R-:W-:Y:S01]  /*8c20*/  FMUL.FTZ R227, R0, c[0x0][0x23c] ;  /* 0x00008f0000e37a20 */ /* 0x000fe20000410000 */
[----:B------:R-:W-:Y:S01]  /*8c30*/  LOP3.LUT R156, R159, UR17, R6, 0x96, !PT ;  /* 0x000000119f9c7c12 */ /* 0x000fe2000f8e9606 */
[----:B------:R-:W-:Y:S01]  /*8c40*/  IMAD.WIDE.U32 R6, R5, -0x2daee0ad, RZ ;  /* 0xd2511f5305067825 */ /* 0x000fe200078e00ff */
[----:B------:R-:W1:Y:S02]  /*8c50*/  MUFU.EX2 R222, R222 ;  /* 0x000000de00de7308 */ /* 0x000e640000000800 */
[----:B------:R-:W-:Y:S01]  /*8c60*/  FSEL R227, R227, RZ, P1 ;  /* 0x000000ffe3e37208 */ /* 0x000fe20000800000 */
[----:B------:R-:W-:Y:S01]  /*8c70*/  IMAD.WIDE.U32 R156, R156, -0x2daee0ad, RZ ;  /* 0xd2511f539c9c7825 */ /* 0x000fe200078e00ff */
[----:B------:R-:W-:-:S03]  /*8c80*/  LOP3.LUT R138, R7, UR16, R138, 0x96, !PT ;  /* 0x00000010078a7c12 */ /* 0x000fc6000f8e968a */
[----:B------:R-:W-:Y:S01]  /*8c90*/  FFMA.FTZ R209, R4, c[0x0][0x23c], -R227 ;  /* 0x00008f0004d17a23 */ /* 0x000fe200000108e3 */
[----:B------:R-:W-:Y:S01]  /*8ca0*/  LOP3.LUT R4, R157, UR13, R6, 0x96, !PT ;  /* 0x0000000d9d047c12 */ /* 0x000fe2000f8e9606 */
[----:B------:R-:W-:Y:S01]  /*8cb0*/  IMAD.WIDE.U32 R138, R138, -0x326172a9, RZ ;  /* 0xcd9e8d578a8a7825 */ /* 0x000fe200078e00ff */
[----:B------:R-:W2:Y:S03]  /*8cc0*/  MUFU.EX2 R215, R215 ;  /* 0x000000d700d77308 */ /* 0x000ea60000000800 */
[----:B------:R-:W-:-:S04]  /*8cd0*/  IMAD.WIDE.U32 R4, R4, -0x326172a9, RZ ;  /* 0xcd9e8d5704047825 */ /* 0x000fc800078e00ff */
[-C--:B-1----:R-:W-:Y:S01]  /*8ce0*/  FMUL.FTZ R16, R36, R222.reuse ;  /* 0x000000de24107220 */ /* 0x082fe20000410000 */
[----:B------:R-:W-:Y:S01]  /*8cf0*/  LOP3.LUT R8, R5, UR7, R138, 0x96, !PT ;  /* 0x0000000705087c12 */ /* 0x000fe2000f8e968a */
[-C--:B------:R-:W-:Y:S01]  /*8d00*/  FMUL.FTZ R17, R37, R222.reuse ;  /* 0x000000de25117220 */ /* 0x080fe20000410000 */
[C---:B------:R-:W-:Y:S01]  /*8d10*/  LOP3.LUT R5, R4.reuse, 0xffff, RZ, 0xc0, !PT ;  /* 0x0000ffff04057812 */ /* 0x040fe200078ec0ff */
[----:B------:R-:W-:Y:S01]  /*8d20*/  FFMA.FTZ R210, R23, c[0x0][0x23c], -R230 ;  /* 0x00008f0017d27a23 */ /* 0x000fe200000108e6 */
[----:B------:R-:W-:Y:S01]  /*8d30*/  LOP3.LUT R6, R4, 0xff, RZ, 0xc0, !PT ;  /* 0x000000ff04067812 */ /* 0x000fe200078ec0ff */
[--C-:B------:R-:W-:Y:S01]  /*8d40*/  FFMA.FTZ R208, R25, c[0x0][0x23c], -R227.reuse ;  /* 0x00008f0019d07a23 */ /* 0x100fe200000108e3 */
[--C-:B------:R-:W-:Y:S01]  /*8d50*/  SHF.R.U32.HI R10, RZ, 0x10, R4.reuse ;  /* 0x00000010ff0a7819 */ /* 0x100fe20000011604 */
[--C-:B------:R-:W-:Y:S01]  /*8d60*/  FFMA.FTZ R199, R20, c[0x0][0x23c], -R227.reuse ;  /* 0x00008f0014c77a23 */ /* 0x100fe200000108e3 */
[----:B------:R-:W-:Y:S01]  /*8d70*/  SHF.R.U32.HI R7, RZ, 0x18, R4 ;  /* 0x00000018ff077819 */ /* 0x000fe20000011604 */
[----:B------:R-:W-:Y:S01]  /*8d80*/  FFMA.FTZ R221, R21, c[0x0][0x23c], -R227 ;  /* 0x00008f0015dd7a23 */ /* 0x000fe200000108e3 */
[----:B------:R-:W-:Y:S01]  /*8d90*/  FSEL R4, R0, RZ, P1 ;  /* 0x000000ff00047208 */ /* 0x000fe20000800000 */
[----:B------:R-:W-:Y:S01]  /*8da0*/  MUFU.EX2 R211, R211 ;  /* 0x000000d300d37308 */ /* 0x000fe20000000800 */
[----:B------:R-:W-:Y:S01]  /*8db0*/  SHF.R.U32.HI R5, RZ, 0x8, R5 ;  /* 0x00000008ff057819 */ /* 0x000fe20000011605 */
[----:B------:R-:W-:Y:S01]  /*8dc0*/  LDSM.16.MT88.4 R20, [R186+0xc000] ;  /* 0x00c00000ba14783b */ /* 0x000fe20000004200 */
[----:B------:R-:W-:Y:S01]  /*8dd0*/  LOP3.LUT R9, R8, 0xffff, RZ, 0xc0, !PT ;  /* 0x0000ffff08097812 */ /* 0x000fe200078ec0ff */
[----:B------:R-:W-:Y:S01]  /*8de0*/  FADD.FTZ R3, R3, -R4 ;  /* 0x8000000403037221 */ /* 0x000fe20000010000 */
[----:B------:R-:W-:Y:S01]  /*8df0*/  PRMT R6, R6, 0x5410, R5 ;  /* 0x0000541006067816 */ /* 0x000fe20000000005 */
[-C--:B------:R-:W-:Y:S01]  /*8e00*/  FMUL.FTZ R32, R52, R222.reuse ;  /* 0x000000de34207220 */ /* 0x080fe20000410000 */
[--C-:B------:R-:W-:Y:S01]  /*8e10*/  SHF.R.U32.HI R5, RZ, 0x10, R8.reuse ;  /* 0x00000010ff057819 */ /* 0x100fe20000011608 */
[----:B------:R-:W-:Y:S01]  /*8e20*/  FMUL.FTZ R3, R3, c[0x0][0x23c] ;  /* 0x00008f0003037a20 */ /* 0x000fe20000410000 */
[----:B------:R-:W1:Y:S01]  /*8e30*/  MUFU.EX2 R210, R210 ;  /* 0x000000d200d27308 */ /* 0x000e620000000800 */
[----:B------:R-:W-:Y:S01]  /*8e40*/  LOP3.LUT R4, R8, 0xff, RZ, 0xc0, !PT ;  /* 0x000000ff08047812 */ /* 0x000fe200078ec0ff */
[-C--:B------:R-:W-:Y:S01]  /*8e50*/  FMUL.FTZ R33, R53, R222.reuse ;  /* 0x000000de35217220 */ /* 0x080fe20000410000 */
[----:B------:R-:W-:Y:S01]  /*8e60*/  LOP3.LUT R10, R10, 0xff, RZ, 0xc0, !PT ;  /* 0x000000ff0a0a7812 */ /* 0x000fe200078ec0ff */
[--C-:B------:R-:W-:Y:S01]  /*8e70*/  HSET2.LE.AND R6, R6, R223.reuse, PT ;  /* 0x000000df06067233 */ /* 0x100fe20003803000 */
[----:B------:R-:W-:Y:S01]  /*8e80*/  SHF.R.U32.HI R8, RZ, 0x18, R8 ;  /* 0x00000018ff087819 */ /* 0x000fe20000011608 */
[-C--:B------:R-:W-:Y:S01]  /*8e90*/  FMUL.FTZ R56, R56, R222.reuse ;  /* 0x000000de38387220 */ /* 0x080fe20000410000 */
[----:B------:R-:W-:Y:S01]  /*8ea0*/  SHF.R.U32.HI R9, RZ, 0x8, R9 ;  /* 0x00000008ff097819 */ /* 0x000fe20000011609 */
[----:B------:R-:W3:Y:S01]  /*8eb0*/  MUFU.EX2 R3, R3 ;  /* 0x0000000300037308 */ /* 0x000ee20000000800 */
[----:B------:R-:W-:Y:S01]  /*8ec0*/  LOP3.LUT R5, R5, 0xff, RZ, 0xc0, !PT ;  /* 0x000000ff05057812 */ /* 0x000fe200078ec0ff */
[-C--:B------:R-:W-:Y:S01]  /*8ed0*/  FMUL.FTZ R57, R57, R222.reuse ;  /* 0x000000de39397220 */ /* 0x080fe20000410000 */
[----:B------:R-:W-:Y:S01]  /*8ee0*/  PRMT R7, R10, 0x5410, R7 ;  /* 0x000054100a077816 */ /* 0x000fe20000000007 */
[-C--:B------:R-:W-:Y:S01]  /*8ef0*/  FMUL.FTZ R24, R44, R222.reuse ;  /* 0x000000de2c187220 */ /* 0x080fe20000410000 */
[----:B------:R-:W-:Y:S01]  /*8f00*/  PRMT R4, R4, 0x5410, R9 ;  /* 0x0000541004047816 */ /* 0x000fe20000000009 */
[----:B------:R-:W-:Y:S01]  /*8f10*/  FMUL.FTZ R25, R45, R222 ;  /* 0x000000de2d197220 */ /* 0x000fe20000410000 */
[----:B------:R-:W-:Y:S01]  /*8f20*/  PRMT R5, R5, 0x5410, R8 ;  /* 0x0000541005057816 */ /* 0x000fe20000000008 */
[----:B------:R-:W-:Y:S01]  /*8f30*/  MUFU.EX2 R209, R209 ;  /* 0x000000d100d17308 */ /* 0x000fe20000000800 */
[--C-:B------:R-:W-:Y:S01]  /*8f40*/  HSET2.LE.AND R7, R7, R223.reuse, PT ;  /* 0x000000df07077233 */ /* 0x100fe20003803000 */
[----:B--2---:R-:W-:Y:S01]  /*8f50*/  F2FP.BF16.PACK_AB R11, R215, R220 ;  /* 0x000000dcd70b723e */ /* 0x004fe200000010ff */
[--C-:B------:R-:W-:Y:S01]  /*8f60*/  HSET2.LE.AND R4, R4, R223.reuse, PT ;  /* 0x000000df04047233 */ /* 0x100fe20003803000 */
[----:B-1----:R-:W-:Y:S01]  /*8f70*/  F2FP.BF16.PACK_AB R9, R210, R211 ;  /* 0x000000d3d209723e */ /* 0x002fe200000010ff */
[----:B------:R-:W-:Y:S01]  /*8f80*/  HSET2.LE.AND R5, R5, R223, PT ;  /* 0x000000df05057233 */ /* 0x000fe20003803000 */
[----:B------:R-:W-:Y:S01]  /*8f90*/  FMUL.FTZ R40, R40, R222 ;  /* 0x000000de28287220 */ /* 0x000fe20000410000 */
[----:B------:R-:W-:Y:S01]  /*8fa0*/  LOP3.LUT R138, R139, UR15, R158, 0x96, !PT ;  /* 0x0000000f8b8a7c12 */ /* 0x000fe2000f8e969e */
[-C--:B---3--:R-:W-:Y:S01]  /*8fb0*/  FMUL.FTZ R18, R38, R3.reuse ;  /* 0x0000000326127220 */ /* 0x088fe20000410000 */
[----:B------:R-:W1:Y:S01]  /*8fc0*/  MUFU.EX2 R208, R208 ;  /* 0x000000d000d07308 */ /* 0x000e620000000800 */
[----:B------:R-:W-:Y:S01]  /*8fd0*/  FMUL.FTZ R19, R39, R3 ;  /* 0x0000000327137220 */ /* 0x000fe20000410000 */
[----:B------:R-:W-:Y:S01]  /*8fe0*/  LOP3.LUT R4, R4, R11, RZ, 0xc0, !PT ;  /* 0x0000000b04047212 */ /* 0x000fe200078ec0ff */
[----:B------:R-:W2:Y:S01]  /*8ff0*/  LDSM.16.MT88.4 R36, [R184+0xc000] ;  /* 0x00c00000b824783b */ /* 0x000ea20000004200 */
[----:B------:R-:W-:Y:S01]  /*9000*/  FMUL.FTZ R34, R54, R3 ;  /* 0x0000000336227220 */ /* 0x000fe20000410000 */
[----:B------:R-:W-:Y:S01]  /*9010*/  LOP3.LUT R6, R6, R9, RZ, 0xc0, !PT ;  /* 0x0000000906067212 */ /* 0x000fe200078ec0ff */
[----:B------:R-:W-:-:S02]  /*9020*/  FMUL.FTZ R35, R55, R3 ;  /* 0x0000000337237220 */ /* 0x000fc40000410000 */
[----:B------:R-:W-:Y:S01]  /*9030*/  MUFU.EX2 R199, R199 ;  /* 0x000000c700c77308 */ /* 0x000fe20000000800 */
[----:B------:R-:W-:Y:S01]  /*9040*/  LDSM.16.MT88.4 R52, [R186+0xe000] ;  /* 0x00e00000ba34783b */ /* 0x000fe20000004200 */
[-C--:B------:R-:W-:Y:S02]  /*9050*/  FMUL.FTZ R58, R58, R3.reuse ;  /* 0x000000033a3a7220 */ /* 0x080fe40000410000 */
[-C--:B------:R-:W-:Y:S02]  /*9060*/  FMUL.FTZ R59, R59, R3.reuse ;  /* 0x000000033b3b7220 */ /* 0x080fe40000410000 */
[----:B------:R-:W-:Y:S02]  /*9070*/  FMUL.FTZ R26, R46, R3 ;  /* 0x000000032e1a7220 */ /* 0x000fe40000410000 */
[----:B------:R-:W3:Y:S01]  /*9080*/  MUFU.EX2 R221, R221 ;  /* 0x000000dd00dd7308 */ /* 0x000ee20000000800 */
[----:B-1----:R-:W-:Y:S01]  /*9090*/  F2FP.BF16.PACK_AB R10, R208, R209 ;  /* 0x000000d1d00a723e */ /* 0x002fe200000010ff */
[----:B------:R-:W-:-:S02]  /*90a0*/  FMUL.FTZ R27, R47, R3 ;  /* 0x000000032f1b7220 */ /* 0x000fc40000410000 */
[----:B------:R-:W1:Y:S01]  /*90b0*/  LDSM.16.MT88.4 R44, [R188+0xe000] ;  /* 0x00e00000bc2c783b */ /* 0x000e620000004200 */
[----:B------:R-:W-:Y:S01]  /*90c0*/  LOP3.LUT R5, R5, R10, RZ, 0xc0, !PT ;  /* 0x0000000a05057212 */ /* 0x000fe200078ec0ff */
[-C--:B------:R-:W-:Y:S02]  /*90d0*/  FMUL.FTZ R41, R41, R222.reuse ;  /* 0x000000de29297220 */ /* 0x080fe40000410000 */
[-C--:B------:R-:W-:Y:S02]  /*90e0*/  FMUL.FTZ R42, R42, R3.reuse ;  /* 0x000000032a2a7220 */ /* 0x080fe40000410000 */
[----:B------:R-:W-:Y:S02]  /*90f0*/  FMUL.FTZ R43, R43, R3 ;  /* 0x000000032b2b7220 */ /* 0x000fe40000410000 */
[-C--:B------:R-:W-:Y:S02]  /*9100*/  FMUL.FTZ R48, R48, R222.reuse ;  /* 0x000000de30307220 */ /* 0x080fe40000410000 */
[----:B------:R-:W-:Y:S01]  /*9110*/  FMUL.FTZ R49, R49, R222 ;  /* 0x000000de31317220 */ /* 0x000fe20000410000 */
[----:B---3--:R-:W-:Y:S01]  /*9120*/  F2FP.BF16.PACK_AB R8, R221, R199 ;  /* 0x000000c7dd08723e */ /* 0x008fe200000010ff */
[----:B------:R-:W-:-:S02]  /*9130*/  FMUL.FTZ R50, R50, R3 ;  /* 0x0000000332327220 */ /* 0x000fc40000410000 */
[-C--:B------:R-:W-:Y:S01]  /*9140*/  FMUL.FTZ R51, R51, R3.reuse ;  /* 0x0000000333337220 */ /* 0x080fe20000410000 */
[----:B------:R-:W-:Y:S01]  /*9150*/  LOP3.LUT R7, R7, R8, RZ, 0xc0, !PT ;  /* 0x0000000807077212 */ /* 0x000fe200078ec0ff */
[-C--:B------:R-:W-:Y:S02]  /*9160*/  FMUL.FTZ R72, R72, R222.reuse ;  /* 0x000000de48487220 */ /* 0x080fe40000410000 */
[-C--:B------:R-:W-:Y:S02]  /*9170*/  FMUL.FTZ R73, R73, R222.reuse ;  /* 0x000000de49497220 */ /* 0x080fe40000410000 */
[-C--:B------:R-:W-:Y:S02]  /*9180*/  FMUL.FTZ R74, R74, R3.reuse ;  /* 0x000000034a4a7220 */ /* 0x080fe40000410000 */
[----:B--2---:R-:W-:Y:S01]  /*9190*/  HMMA.16816.F32.BF16 R32, R4, R36, R32 ;  /* 0x000000240420723c */ /* 0x004fe20000041820 */
[----:B------:R-:W-:Y:S02]  /*91a0*/  FMUL.FTZ R75, R75, R3 ;  /* 0x000000034b4b7220 */ /* 0x000fe40000410000 */
[----:B------:R-:W-:-:S02]  /*91b0*/  FMUL.FTZ R64, R64, R222 ;  /* 0x000000de40407220 */ /* 0x000fc40000410000 */
[-C--:B------:R-:W-:Y:S02]  /*91c0*/  FMUL.FTZ R65, R65, R222.reuse ;  /* 0x000000de41417220 */ /* 0x080fe40000410000 */
[-C--:B------:R-:W-:Y:S01]  /*91d0*/  FMUL.FTZ R66, R66, R3.reuse ;  /* 0x0000000342427220 */ /* 0x080fe20000410000 */
[C---:B------:R-:W-:Y:S01]  /*91e0*/  HMMA.16816.F32.BF16 R36, R4.reuse, R38, R56 ;  /* 0x000000260424723c */ /* 0x040fe20000041838 */
[----:B------:R-:W-:Y:S02]  /*91f0*/  FMUL.FTZ R67, R67, R3 ;  /* 0x0000000343437220 */ /* 0x000fe40000410000 */
[-C--:B------:R-:W-:Y:S02]  /*9200*/  FMUL.FTZ R96, R96, R222.reuse ;  /* 0x000000de60607220 */ /* 0x080fe40000410000 */
[-C--:B------:R-:W-:Y:S02]  /*9210*/  FMUL.FTZ R97, R97, R222.reuse ;  /* 0x000000de61617220 */ /* 0x080fe40000410000 */
[-C--:B------:R-:W-:Y:S01]  /*9220*/  FMUL.FTZ R56, R76, R222.reuse ;  /* 0x000000de4c387220 */ /* 0x080fe20000410000 */
[----:B------:R-:W-:Y:S01]  /*9230*/  HMMA.16816.F32.BF16 R16, R4, R20, R16 ;  /* 0x000000140410723c */ /* 0x000fe20000041810 */
[----:B------:R-:W-:-:S02]  /*9240*/  FMUL.FTZ R57, R77, R222 ;  /* 0x000000de4d397220 */ /* 0x000fc40000410000 */
[-C--:B------:R-:W-:Y:S02]  /*9250*/  FMUL.FTZ R58, R78, R3.reuse ;  /* 0x000000034e3a7220 */ /* 0x080fe40000410000 */
[-C--:B------:R-:W-:Y:S02]  /*9260*/  FMUL.FTZ R59, R79, R3.reuse ;  /* 0x000000034f3b7220 */ /* 0x080fe40000410000 */
[----:B------:R-:W-:Y:S01]  /*9270*/  LDSM.16.MT88.4 R76, [R188+0x10000] ;  /* 0x01000000bc4c783b */ /* 0x000fe20000004200 */
[----:B------:R-:W-:Y:S01]  /*9280*/  HMMA.16816.F32.BF16 R20, R4, R22, R40 ;  /* 0x000000160414723c */ /* 0x000fe20000041828 */
[-C--:B------:R-:W-:Y:S02]  /*9290*/  FMUL.FTZ R98, R98, R3.reuse ;  /* 0x0000000362627220 */ /* 0x080fe40000410000 */
[----:B------:R-:W-:Y:S02]  /*92a0*/  FMUL.FTZ R99, R99, R3 ;  /* 0x0000000363637220 */ /* 0x000fe40000410000 */
[----:B------:R-:W-:-:S02]  /*92b0*/  FFMA.FTZ R234, R136, c[0x0][0x23c], -R230 ;  /* 0x00008f0088ea7a23 */ /* 0x000fc400000108e6 */
[-C--:B------:R-:W-:Y:S01]  /*92c0*/  FMUL.FTZ R40, R60, R222.reuse ;  /* 0x000000de3c287220 */ /* 0x080fe20000410000 */
[C---:B------:R-:W-:Y:S01]  /*92d0*/  HMMA.16816.F32.BF16 R24, R4.reuse, R28, R24 ;  /* 0x0000001c0418723c */ /* 0x040fe20000041818 */
[----:B------:R-:W-:Y:S02]  /*92e0*/  FMUL.FTZ R41, R61, R222 ;  /* 0x000000de3d297220 */ /* 0x000fe40000410000 */
[-C--:B------:R-:W-:Y:S01]  /*92f0*/  FMUL.FTZ R42, R62, R3.reuse ;  /* 0x000000033e2a7220 */ /* 0x080fe20000410000 */
[----:B------:R-:W-:Y:S01]  /*9300*/  MUFU.EX2 R234, R234 ;  /* 0x000000ea00ea7308 */ /* 0x000fe20000000800 */
[----:B------:R-:W-:Y:S02]  /*9310*/  FMUL.FTZ R43, R63, R3 ;  /* 0x000000033f2b7220 */ /* 0x000fe40000410000 */
[----:B------:R-:W2:Y:S01]  /*9320*/  LDSM.16.MT88.4 R60, [R185+0xe000] ;  /* 0x00e00000b93c783b */ /* 0x000ea20000004200 */
[----:B------:R-:W-:Y:S01]  /*9330*/  HMMA.16816.F32.BF16 R28, R4, R30, R48 ;  /* 0x0000001e041c723c */ /* 0x000fe20000041830 */
[----:B------:R-:W-:-:S02]  /*9340*/  FFMA.FTZ R237, R137, c[0x0][0x23c], -R230 ;  /* 0x00008f0089ed7a23 */ /* 0x000fc400000108e6 */
[-C--:B------:R-:W-:Y:S02]  /*9350*/  FMUL.FTZ R80, R80, R222.reuse ;  /* 0x000000de50507220 */ /* 0x080fe40000410000 */
[-C--:B------:R-:W-:Y:S02]  /*9360*/  FMUL.FTZ R81, R81, R222.reuse ;  /* 0x000000de51517220 */ /* 0x080fe40000410000 */
[-C--:B------:R-:W-:Y:S01]  /*9370*/  FMUL.FTZ R48, R68, R222.reuse ;  /* 0x000000de44307220 */ /* 0x080fe20000410000 */
[----:B-1----:R-:W-:Y:S01]  /*9380*/  HMMA.16816.F32.BF16 R40, R4, R44, R40 ;  /* 0x0000002c0428723c */ /* 0x002fe20000041828 */
[----:B------:R-:W-:Y:S01]  /*9390*/  FMUL.FTZ R49, R69, R222 ;  /* 0x000000de45317220 */ /* 0x000fe20000410000 */
[----:B------:R-:W1:Y:S01]  /*93a0*/  MUFU.EX2 R237, R237 ;  /* 0x000000ed00ed7308 */ /* 0x000e620000000800 */
[-C--:B------:R-:W-:Y:S02]  /*93b0*/  FMUL.FTZ R50, R70, R3.reuse ;  /* 0x0000000346327220 */ /* 0x080fe40000410000 */
[----:B------:R-:W-:-:S02]  /*93c0*/  FMUL.FTZ R51, R71, R3 ;  /* 0x0000000347337220 */ /* 0x000fc40000410000 */
[----:B------:R-:W3:Y:S01]  /*93d0*/  LDSM.16.MT88.4 R68, [R184+0xe000] ;  /* 0x00e00000b844783b */ /* 0x000ee20000004200 */
[C---:B------:R-:W-:Y:S01]  /*93e0*/  HMMA.16816.F32.BF16 R44, R4.reuse, R46, R64 ;  /* 0x0000002e042c723c */ /* 0x040fe20000041840 */
[-C--:B------:R-:W-:Y:S02]  /*93f0*/  FMUL.FTZ R82, R82, R3.reuse ;  /* 0x0000000352527220 */ /* 0x080fe40000410000 */
[----:B------:R-:W-:Y:S02]  /*9400*/  FMUL.FTZ R83, R83, R3 ;  /* 0x0000000353537220 */ /* 0x000fe40000410000 */
[-C--:B------:R-:W-:Y:S02]  /*9410*/  FMUL.FTZ R88, R88, R222.reuse ;  /* 0x000000de58587220 */ /* 0x080fe40000410000 */
[-C--:B------:R-:W-:Y:S01]  /*9420*/  FMUL.FTZ R64, R84, R222.reuse ;  /* 0x000000de54407220 */ /* 0x080fe20000410000 */
[----:B------:R-:W-:Y:S01]  /*9430*/  HMMA.16816.F32.BF16 R48, R4, R52, R48 ;  /* 0x000000340430723c */ /* 0x000fe20000041830 */
[----:B------:R-:W-:-:S02]  /*9440*/  FMUL.FTZ R65, R85, R222 ;  /* 0x000000de55417220 */ /* 0x000fc40000410000 */
[-C--:B------:R-:W-:Y:S02]  /*9450*/  FMUL.FTZ R66, R86, R3.reuse ;  /* 0x0000000356427220 */ /* 0x080fe40000410000 */
[-C--:B------:R-:W-:Y:S02]  /*9460*/  FMUL.FTZ R67, R87, R3.reuse ;  /* 0x0000000357437220 */ /* 0x080fe40000410000 */
[----:B------:R-:W4:Y:S01]  /*9470*/  LDSM.16.MT88.4 R84, [R186+0x10000] ;  /* 0x01000000ba54783b */ /* 0x000f220000004200 */
[----:B------:R-:W-:Y:S01]  /*9480*/  HMMA.16816.F32.BF16 R52, R4, R54, R72 ;  /* 0x000000360434723c */ /* 0x000fe20000041848 */
[----:B------:R-:W-:Y:S02]  /*9490*/  FMUL.FTZ R89, R89, R222 ;  /* 0x000000de59597220 */ /* 0x000fe40000410000 */
[-C--:B------:R-:W-:Y:S02]  /*94a0*/  FMUL.FTZ R90, R90, R3.reuse ;  /* 0x000000035a5a7220 */ /* 0x080fe40000410000 */
[----:B------:R-:W-:-:S02]  /*94b0*/  FMUL.FTZ R91, R91, R3 ;  /* 0x000000035b5b7220 */ /* 0x000fc40000410000 */
[-C--:B------:R-:W-:Y:S01]  /*94c0*/  FMUL.FTZ R72, R92, R222.reuse ;  /* 0x000000de5c487220 */ /* 0x080fe20000410000 */
[C---:B--2---:R-:W-:Y:S01]  /*94d0*/  HMMA.16816.F32.BF16 R56, R4.reuse, R60, R56 ;  /* 0x0000003c0438723c */ /* 0x044fe20000041838 */
[-C--:B------:R-:W-:Y:S02]  /*94e0*/  FMUL.FTZ R73, R93, R222.reuse ;  /* 0x000000de5d497220 */ /* 0x080fe40000410000 */
[-C--:B------:R-:W-:Y:S02]  /*94f0*/  FMUL.FTZ R74, R94, R3.reuse ;  /* 0x000000035e4a7220 */ /* 0x080fe40000410000 */
[----:B------:R-:W-:Y:S02]  /*9500*/  FMUL.FTZ R75, R95, R3 ;  /* 0x000000035f4b7220 */ /* 0x000fe40000410000 */
[----:B------:R-:W2:Y:S01]  /*9510*/  LDSM.16.MT88.4 R92, [R185+0x10000] ;  /* 0x01000000b95c783b */ /* 0x000ea20000004200 */
[----:B------:R-:W-:Y:S01]  /*9520*/  HMMA.16816.F32.BF16 R60, R4, R62, R80 ;  /* 0x0000003e043c723c */ /* 0x000fe20000041850 */
[----:B------:R-:W-:-:S02]  /*9530*/  FMUL.FTZ R108, R108, R222 ;  /* 0x000000de6c6c7220 */ /* 0x000fc40000410000 */
[-C--:B------:R-:W-:Y:S02]  /*9540*/  FMUL.FTZ R109, R109, R222.reuse ;  /* 0x000000de6d6d7220 */ /* 0x080fe40000410000 */
[-C--:B------:R-:W-:Y:S02]  /*9550*/  FMUL.FTZ R110, R110, R3.reuse ;  /* 0x000000036e6e7220 */ /* 0x080fe40000410000 */
[-C--:B------:R-:W-:Y:S01]  /*9560*/  FMUL.FTZ R81, R101, R222.reuse ;  /* 0x000000de65517220 */ /* 0x080fe20000410000 */
[----:B------:R-:W-:Y:S01]  /*9570*/  HMMA.16816.F32.BF16 R72, R4, R76, R72 ;  /* 0x0000004c0448723c */ /* 0x000fe20000041848 */
[-C--:B------:R-:W-:Y:S02]  /*9580*/  FMUL.FTZ R82, R102, R3.reuse ;  /* 0x0000000366527220 */ /* 0x080fe40000410000 */
[----:B------:R-:W-:Y:S02]  /*9590*/  FMUL.FTZ R111, R111, R3 ;  /* 0x000000036f6f7220 */ /* 0x000fe40000410000 */
[----:B------:R-:W-:-:S02]  /*95a0*/  FMUL.FTZ R80, R100, R222 ;  /* 0x000000de64507220 */ /* 0x000fc40000410000 */
[-C--:B------:R-:W-:Y:S01]  /*95b0*/  FMUL.FTZ R83, R103, R3.reuse ;  /* 0x0000000367537220 */ /* 0x080fe20000410000 */
[C---:B------:R-:W-:Y:S01]  /*95c0*/  HMMA.16816.F32.BF16 R76, R4.reuse, R78, R96 ;  /* 0x0000004e044c723c */ /* 0x040fe20000041860 */
[-C--:B------:R-:W-:Y:S02]  /*95d0*/  FMUL.FTZ R104, R104, R222.reuse ;  /* 0x000000de68687220 */ /* 0x080fe40000410000 */
[-C--:B------:R-:W-:Y:S02]  /*95e0*/  FMUL.FTZ R105, R105, R222.reuse ;  /* 0x000000de69697220 */ /* 0x080fe40000410000 */
[-C--:B------:R-:W-:Y:S02]  /*95f0*/  FMUL.FTZ R106, R106, R3.reuse ;  /* 0x000000036a6a7220 */ /* 0x080fe40000410000 */
[----:B------:R-:W-:Y:S01]  /*9600*/  IMAD.WIDE.U32 R98, R138, -0x2daee0ad, RZ ;  /* 0xd2511f538a627825 */ /* 0x000fe200078e00ff */
[C---:B---3--:R-:W-:Y:S01]  /*9610*/  HMMA.16816.F32.BF16 R64, R4.reuse, R68, R64 ;  /* 0x000000440440723c */ /* 0x048fe20000041840 */
[----:B------:R-:W3:Y:S02]  /*9620*/  LDSM.16.MT88.4 R136, [R184+0x10000] ;  /* 0x01000000b888783b */ /* 0x000ee40000004200 */
[-C--:B------:R-:W-:Y:S01]  /*9630*/  FMUL.FTZ R107, R107, R3.reuse ;  /* 0x000000036b6b7220 */ /* 0x080fe20000410000 */
[----:B------:R-:W-:Y:S01]  /*9640*/  LOP3.LUT R97, R98, 0xffff, RZ, 0xc0, !PT ;  /* 0x0000ffff62617812 */ /* 0x000fe200078ec0ff */
[----:B------:R-:W-:Y:S01]  /*9650*/  FFMA.FTZ R236, R166, c[0x0][0x23c], -R230 ;  /* 0x00008f00a6ec7a23 */ /* 0x000fe200000108e6 */
[----:B------:R-:W-:Y:S01]  /*9660*/  SHF.R.U32.HI R101, RZ, 0x10, R98 ;  /* 0x00000010ff657819 */ /* 0x000fe20000011662 */
[----:B------:R-:W-:Y:S01]  /*9670*/  FFMA.FTZ R235, R162, c[0x0][0x23c], -R230 ;  /* 0x00008f00a2eb7a23 */ /* 0x000fe200000108e6 */
[C---:B------:R-:W-:Y:S01]  /*9680*/  HMMA.16816.F32.BF16 R68, R4.reuse, R70, R88 ;  /* 0x000000460444723c */ /* 0x040fe20000041858 */
[----:B------:R-:W-:Y:S01]  /*9690*/  LOP3.LUT R102, R98, 0xff, RZ, 0xc0, !PT ;  /* 0x000000ff62667812 */ /* 0x000fe200078ec0ff */
[----:B------:R-:W-:Y:S01]  /*96a0*/  FFMA.FTZ R238, R135, c[0x0][0x23c], -R227 ;  /* 0x00008f0087ee7a23 */ /* 0x000fe200000108e3 */
[----:B------:R-:W-:Y:S01]  /*96b0*/  SHF.R.U32.HI R96, RZ, 0x18, R98 ;  /* 0x00000018ff607819 */ /* 0x000fe20000011662 */
[-C--:B------:R-:W-:Y:S01]  /*96c0*/  FMUL.FTZ R98, R118, R3.reuse ;  /* 0x0000000376627220 */ /* 0x080fe20000410000 */
[----:B------:R-:W-:Y:S01]  /*96d0*/  SHF.R.U32.HI R97, RZ, 0x8, R97 ;  /* 0x00000008ff617819 */ /* 0x000fe20000011661 */
[----:B------:R-:W-:Y:S01]  /*96e0*/  FFMA.FTZ R239, R165, c[0x0][0x23c], -R227 ;  /* 0x00008f00a5ef7a23 */ /* 0x000fe200000108e3 */
[----:B------:R-:W-:Y:S01]  /*96f0*/  LOP3.LUT R101, R101, 0xff, RZ, 0xc0, !PT ;  /* 0x000000ff65657812 */ /* 0x000fe200078ec0ff */
[-C--:B------:R-:W-:Y:S01]  /*9700*/  FMUL.FTZ R88, R120, R222.reuse ;  /* 0x000000de78587220 */ /* 0x080fe20000410000 */
[----:B------:R-:W-:Y:S01]  /*9710*/  LOP3.LUT R156, R99, UR30, R156, 0x96, !PT ;  /* 0x0000001e639c7c12 */ /* 0x000fe2000f8e969c */
[-C--:B------:R-:W-:Y:S01]  /*9720*/  FMUL.FTZ R89, R121, R222.reuse ;  /* 0x000000de79597220 */ /* 0x080fe20000410000 */
[----:B------:R-:W-:Y:S01]  /*9730*/  PRMT R102, R102, 0x5410, R97 ;  /* 0x0000541066667816 */ /* 0x000fe20000000061 */
[-C--:B------:R-:W-:Y:S01]  /*9740*/  FMUL.FTZ R90, R122, R3.reuse ;  /* 0x000000037a5a7220 */ /* 0x080fe20000410000 */
[----:B------:R-:W-:Y:S01]  /*9750*/  PRMT R101, R101, 0x5410, R96 ;  /* 0x0000541065657816 */ /* 0x000fe20000000060 */
[-C--:B------:R-:W-:Y:S01]  /*9760*/  FMUL.FTZ R91, R123, R3.reuse ;  /* 0x000000037b5b7220 */ /* 0x080fe20000410000 */
[----:B------:R-:W-:Y:S01]  /*9770*/  LOP3.LUT R100, R156, 0xff, RZ, 0xc0, !PT ;  /* 0x000000ff9c647812 */ /* 0x000fe200078ec0ff */
[-C--:B------:R-:W-:Y:S01]  /*9780*/  FMUL.FTZ R96, R116, R222.reuse ;  /* 0x000000de74607220 */ /* 0x080fe20000410000 */
[C---:B----4-:R-:W-:Y:S01]  /*9790*/  HMMA.16816.F32.BF16 R80, R4.reuse, R84, R80 ;  /* 0x000000540450723c */ /* 0x050fe20000041850 */
[-C--:B------:R-:W-:Y:S01]  /*97a0*/  FMUL.FTZ R97, R117, R222.reuse ;  /* 0x000000de75617220 */ /* 0x080fe20000410000 */
[----:B------:R-:W-:Y:S01]  /*97b0*/  MUFU.EX2 R236, R236 ;  /* 0x000000ec00ec7308 */ /* 0x000fe20000000800 */
[-C--:B------:R-:W-:Y:S01]  /*97c0*/  FMUL.FTZ R99, R119, R3.reuse ;  /* 0x0000000377637220 */ /* 0x080fe20000410000 */
[----:B------:R-:W-:Y:S01]  /*97d0*/  SHF.R.U32.HI R103, RZ, 0x10, R156 ;  /* 0x00000010ff677819 */ /* 0x000fe2000001169c */
[----:B------:R-:W4:Y:S01]  /*97e0*/  LDSM.16.MT88.4 R116, [R188+0xe800] ;  /* 0x00e80000bc74783b */ /* 0x000f220000004200 */
[--C-:B------:R-:W-:Y:S01]  /*97f0*/  FFMA.FTZ R240, R164, c[0x0][0x23c], -R227.reuse ;  /* 0x00008f00a4f07a23 */ /* 0x100fe200000108e3 */
[--C-:B------:R-:W-:Y:S01]  /*9800*/  HSET2.LE.AND R102, R102, R223.reuse, PT ;  /* 0x000000df66667233 */ /* 0x100fe20003803000 */
[C---:B--2---:R-:W-:Y:S01]  /*9810*/  HMMA.16816.F32.BF16 R88, R4.reuse, R92, R88 ;  /* 0x0000005c0458723c */ /* 0x044fe20000041858 */
[--C-:B------:R-:W-:Y:S01]  /*9820*/  FFMA.FTZ R241, R160, c[0x0][0x23c], -R227.reuse ;  /* 0x00008f00a0f17a23 */ /* 0x100fe200000108e3 */
[----:B------:R-:W2:Y:S01]  /*9830*/  MUFU.EX2 R235, R235 ;  /* 0x000000eb00eb7308 */ /* 0x000ea20000000800 */
[-C--:B------:R-:W-:Y:S01]  /*9840*/  FMUL.FTZ R8, R128, R222.reuse ;  /* 0x000000de80087220 */ /* 0x080fe20000410000 */
[----:B------:R-:W-:Y:S01]  /*9850*/  LOP3.LUT R103, R103, 0xff, RZ, 0xc0, !PT ;  /* 0x000000ff67677812 */ /* 0x000fe200078ec0ff */
[-C--:B------:R-:W-:Y:S01]  /*9860*/  FMUL.FTZ R9, R129, R222.reuse ;  /* 0x000000de81097220 */ /* 0x080fe20000410000 */
[----:B------:R-:W-:Y:S01]  /*9870*/  LDSM.16.MT88.4 R120, [R184+0xc800] ;  /* 0x00c80000b878783b */ /* 0x000fe20000004200 */
[----:B------:R-:W-:Y:S01]  /*9880*/  LOP3.LUT R92, R156, 0xffff, RZ, 0xc0, !PT ;  /* 0x0000ffff9c5c7812 */ /* 0x000fe200078ec0ff */
[-C--:B------:R-:W-:Y:S01]  /*9890*/  FMUL.FTZ R10, R130, R3.reuse ;  /* 0x00000003820a7220 */ /* 0x080fe20000410000 */
[C---:B------:R-:W-:Y:S01]  /*98a0*/  HMMA.16816.F32.BF16 R84, R4.reuse, R86, R104 ;  /* 0x000000560454723c */ /* 0x040fe20000041868 */
[-C--:B------:R-:W-:Y:S01]  /*98b0*/  FMUL.FTZ R11, R131, R3.reuse ;  /* 0x00000003830b7220 */ /* 0x080fe20000410000 */
[----:B------:R-:W-:Y:S01]  /*98c0*/  SHF.R.U32.HI R92, RZ, 0x8, R92 ;  /* 0x00000008ff5c7819 */ /* 0x000fe2000001165c */
[-C--:B------:R-:W-:Y:S01]  /*98d0*/  FMUL.FTZ R124, R124, R222.reuse ;  /* 0x000000de7c7c7220 */ /* 0x080fe20000410000 */
[----:B------:R-:W-:Y:S01]  /*98e0*/  MUFU.EX2 R238, R238 ;  /* 0x000000ee00ee7308 */ /* 0x000fe20000000800 */
[-C--:B------:R-:W-:Y:S01]  /*98f0*/  FMUL.FTZ R125, R125, R222.reuse ;  /* 0x000000de7d7d7220 */ /* 0x080fe20000410000 */
[----:B------:R-:W-:Y:S01]  /*9900*/  PRMT R100, R100, 0x5410, R92 ;  /* 0x0000541064647816 */ /* 0x000fe2000000005c */
[-C--:B------:R-:W-:Y:S01]  /*9910*/  FMUL.FTZ R126, R126, R3.reuse ;  /* 0x000000037e7e7220 */ /* 0x080fe20000410000 */
[C---:B------:R-:W-:Y:S01]  /*9920*/  HMMA.16816.F32.BF16 R92, R4.reuse, R94, R108 ;  /* 0x0000005e045c723c */ /* 0x040fe2000004186c */
[----:B------:R-:W5:Y:S01]  /*9930*/  LDSM.16.MT88.4 R108, [R186+0xe800] ;  /* 0x00e80000ba6c783b */ /* 0x000f620000004200 */
[-C--:B------:R-:W-:Y:S01]  /*9940*/  FMUL.FTZ R127, R127, R3.reuse ;  /* 0x000000037f7f7220 */ /* 0x080fe20000410000 */
[----:B------:R-:W-:Y:S01]  /*9950*/  HSET2.LE.AND R100, R100, R223, PT ;  /* 0x000000df64647233 */ /* 0x000fe20003803000 */
[----:B------:R-:W-:Y:S01]  /*9960*/  FMUL.FTZ R112, R112, R222 ;  /* 0x000000de70707220 */ /* 0x000fe20000410000 */
[----:B-1----:R-:W-:Y:S01]  /*9970*/  F2FP.BF16.PACK_AB R104, R237, R234 ;  /* 0x000000eaed68723e */ /* 0x002fe200000010ff */
[----:B------:R-:W-:Y:S01]  /*9980*/  FMUL.FTZ R113, R113, R222 ;  /* 0x000000de71717220 */ /* 0x000fe20000410000 */
[----:B------:R-:W1:Y:S01]  /*9990*/  MUFU.EX2 R239, R239 ;  /* 0x000000ef00ef7308 */ /* 0x000e620000000800 */
[-C--:B------:R-:W-:Y:S01]  /*99a0*/  FMUL.FTZ R114, R114, R3.reuse ;  /* 0x0000000372727220 */ /* 0x080fe20000410000 */
[C---:B------:R-:W-:Y:S01]  /*99b0*/  HMMA.16816.F32.BF16 R8, R4.reuse, R12, R8 ;  /* 0x0000000c0408723c */ /* 0x040fe20000041808 */
[----:B------:R-:W-:Y:S01]  /*99c0*/  FMUL.FTZ R115, R115, R3 ;  /* 0x0000000373737220 */ /* 0x000fe20000410000 */
[----:B------:R-:W-:Y:S01]  /*99d0*/  LOP3.LUT R100, R100, R104, RZ, 0xc0, !PT ;  /* 0x0000006864647212 */ /* 0x000fe200078ec0ff */
[----:B------:R-:W-:Y:S01]  /*99e0*/  LDSM.16.MT88.4 R132, [R188+0xc800] ;  /* 0x00c80000bc84783b */ /* 0x000fe20000004200 */
[----:B------:R-:W-:Y:S01]  /*99f0*/  SHF.R.U32.HI R156, RZ, 0x18, R156 ;  /* 0x00000018ff9c7819 */ /* 0x000fe2000001169c */
[----:B------:R-:W-:Y:S01]  /*9a00*/  FFMA.FTZ R242, R143, c[0x0][0x23c], -R230 ;  /* 0x00008f008ff27a23 */ /* 0x000fe200000108e6 */
[----:B------:R-:W-:Y:S01]  /*9a10*/  MUFU.EX2 R240, R240 ;  /* 0x000000f000f07308 */ /* 0x000fe20000000800 */
[----:B------:R-:W5:Y:S01]  /*9a20*/  LDSM.16.MT88.4 R104, [R185+0xe800] ;  /* 0x00e80000b968783b */ /* 0x000f620000004200 */
[C---:B------:R-:W-:Y:S01]  /*9a30*/  HMMA.16816.F32.BF16 R12, R4.reuse, R14, R124 ;  /* 0x0000000e040c723c */ /* 0x040fe2000004187c */
[----:B------:R-:W-:Y:S01]  /*9a40*/  PRMT R103, R103, 0x5410, R156 ;  /* 0x0000541067677816 */ /* 0x000fe2000000009c */
[--C-:B------:R-:W-:Y:S01]  /*9a50*/  FFMA.FTZ R246, R142, c[0x0][0x23c], -R227.reuse ;  /* 0x00008f008ef67a23 */ /* 0x100fe200000108e3 */
[----:B--2---:R-:W-:Y:S01]  /*9a60*/  F2FP.BF16.PACK_AB R149, R235, R236 ;  /* 0x000000eceb95723e */ /* 0x004fe200000010ff */
[----:B------:R-:W-:Y:S01]  /*9a70*/  LDSM.16.MT88.4 R124, [R185+0xc800] ;  /* 0x00c80000b97c783b */ /* 0x000fe20000004200 */
[--C-:B------:R-:W-:Y:S01]  /*9a80*/  FFMA.FTZ R248, R141, c[0x0][0x23c], -R227.reuse ;  /* 0x00008f008df87a23 */ /* 0x100fe200000108e3 */
[----:B------:R-:W2:Y:S01]  /*9a90*/  MUFU.EX2 R241, R241 ;  /* 0x000000f100f17308 */ /* 0x000ea20000000800 */
[----:B-1----:R-:W-:Y:S01]  /*9aa0*/  F2FP.BF16.PACK_AB R151, R239, R238 ;  /* 0x000000eeef97723e */ /* 0x002fe200000010ff */
[----:B---3--:R-:W-:Y:S01]  /*9ab0*/  HMMA.16816.F32.BF16 R96, R4, R136, R96 ;  /* 0x000000880460723c */ /* 0x008fe20000041860 */
[----:B------:R-:W-:Y:S01]  /*9ac0*/  LOP3.LUT R102, R102, R149, RZ, 0xc0, !PT ;  /* 0x0000009566667212 */ /* 0x000fe200078ec0ff */
[----:B------:R-:W-:Y:S01]  /*9ad0*/  FFMA.FTZ R249, R140, c[0x0][0x23c], -R227 ;  /* 0x00008f008cf97a23 */ /* 0x000fe200000108e3 */
[----:B------:R-:W-:Y:S01]  /*9ae0*/  LDSM.16.MT88.4 R128, [R186+0xc800] ;  /* 0x00c80000ba80783b */ /* 0x000fe20000004200 */
[----:B------:R-:W-:-:S02]  /*9af0*/  FFMA.FTZ R243, R153, c[0x0][0x23c], -R230 ;  /* 0x00008f0099f37a23 */ /* 0x000fc400000108e6 */
[--C-:B------:R-:W-:Y:S01]  /*9b00*/  FFMA.FTZ R244, R152, c[0x0][0x23c], -R230.reuse ;  /* 0x00008f0098f47a23 */ /* 0x100fe200000108e6 */
[--C-:B------:R-:W-:Y:S01]  /*9b10*/  HSET2.LE.AND R137, R103, R223.reuse, PT ;  /* 0x000000df67897233 */ /* 0x100fe20003803000 */
[----:B------:R-:W-:Y:S01]  /*9b20*/  HMMA.16816.F32.BF16 R4, R4, R138, R112 ;  /* 0x0000008a0404723c */ /* 0x000fe20000041870 */
[----:B------:R-:W1:Y:S01]  /*9b30*/  LDSM.16.MT88.4 R112, [R184+0xe800] ;  /* 0x00e80000b870783b */ /* 0x000e620000004200 */
[----:B------:R-:W-:Y:S01]  /*9b40*/  HSET2.LE.AND R103, R101, R223, PT ;  /* 0x000000df65677233 */ /* 0x000fe20003803000 */
[----:B------:R-:W-:Y:S01]  /*9b50*/  FFMA.FTZ R245, R145, c[0x0][0x23c], -R230 ;  /* 0x00008f0091f57a23 */ /* 0x000fe200000108e6 */
[----:B------:R-:W-:Y:S01]  /*9b60*/  LOP3.LUT R101, R137, R151, RZ, 0xc0, !PT ;  /* 0x0000009789657212 */ /* 0x000fe200078ec0ff */
[----:B------:R-:W-:Y:S01]  /*9b70*/  IMAD.WIDE.U32 R150, R150, -0x2daee0ad, RZ ;  /* 0xd2511f5396967825 */ /* 0x000fe200078e00ff */
[----:B--2---:R-:W-:Y:S01]  /*9b80*/  F2FP.BF16.PACK_AB R136, R241, R240 ;  /* 0x000000f0f188723e */ /* 0x004fe200000010ff */
[----:B------:R-:W-:Y:S01]  /*9b90*/  LDSM.16.MT88.4 R140, [R188+0xf000] ;  /* 0x00f00000bc8c783b */ /* 0x000fe20000004200 */
[----:B------:R-:W-:Y:S01]  /*9ba0*/  MUFU.EX2 R242, R242 ;  /* 0x000000f200f27308 */ /* 0x000fe20000000800 */
[----:B------:R-:W-:Y:S01]  /*9bb0*/  FFMA.FTZ R247, R144, c[0x0][0x23c], -R227 ;  /* 0x00008f0090f77a23 */ /* 0x000fe200000108e3 */
[----:B------:R-:W-:Y:S01]  /*9bc0*/  LOP3.LUT R103, R103, R136, RZ, 0xc0, !PT ;  /* 0x0000008867677212 */ /* 0x000fe200078ec0ff */
[----:B------:R-:W-:Y:S01]  /*9bd0*/  LDSM.16.MT88.4 R156, [R185+0xd000] ;  /* 0x00d00000b99c783b */ /* 0x000fe20000004200 */
[----:B------:R-:W-:Y:S01]  /*9be0*/  LOP3.LUT R148, R151, UR26, R148, 0x96, !PT ;  /* 0x0000001a97947c12 */ /* 0x000fe2000f8e9694 */
[----:B------:R-:W-:-:S02]  /*9bf0*/  FFMA.FTZ R231, R231, c[0x0][0x23c], -R230 ;  /* 0x00008f00e7e77a23 */ /* 0x000fc400000108e6 */
[----:B------:R-:W-:Y:S01]  /*9c00*/  LDSM.16.MT88.4 R164, [R186+0xd000] ;  /* 0x00d00000baa4783b */ /* 0x000fe20000004200 */
[----:B------:R-:W-:Y:S01]  /*9c10*/  MUFU.EX2 R243, R243 ;  /* 0x000000f300f37308 */ /* 0x000fe20000000800 */
[----:B----4-:R-:W-:Y:S01]  /*9c20*/  HMMA.16816.F32.BF16 R40, R100, R116, R40 ;  /* 0x000000746428723c */ /* 0x010fe20000041828 */
[----:B------:R-:W-:-:S04]  /*9c30*/  IMAD.WIDE.U32 R148, R148, -0x326172a9, RZ ;  /* 0xcd9e8d5794947825 */ /* 0x000fc800078e00ff */
[----:B------:R-:W-:Y:S01]  /*9c40*/  FFMA.FTZ R229, R229, c[0x0][0x23c], -R230 ;  /* 0x00008f00e5e57a23 */ /* 0x000fe200000108e6 */
[----:B------:R-:W-:Y:S01]  /*9c50*/  LOP3.LUT R146, R149, UR25, R146, 0x96, !PT ;  /* 0x0000001995927c12 */ /* 0x000fe2000f8e9692 */
[----:B------:R-:W-:Y:S01]  /*9c60*/  MUFU.EX2 R244, R244 ;  /* 0x000000f400f47308 */ /* 0x000fe20000000800 */
[C---:B------:R-:W-:Y:S01]  /*9c70*/  HMMA.16816.F32.BF16 R44, R100.reuse, R118, R44 ;  /* 0x00000076642c723c */ /* 0x040fe2000004182c */
[----:B------:R-:W2:Y:S01]  /*9c80*/  LDSM.16.MT88.4 R116, [R188+0x10800] ;  /* 0x01080000bc74783b */ /* 0x000ea20000004200 */
[--C-:B------:R-:W-:Y:S02]  /*9c90*/  FFMA.FTZ R233, R233, c[0x0][0x23c], -R230.reuse ;  /* 0x00008f00e9e97a23 */ /* 0x100fe400000108e6 */
[----:B------:R-:W-:Y:S02]  /*9ca0*/  FFMA.FTZ R232, R232, c[0x0][0x23c], -R230 ;  /* 0x00008f00e8e87a23 */ /* 0x000fe400000108e6 */
[--C-:B------:R-:W-:Y:S01]  /*9cb0*/  FFMA.FTZ R230, R224, c[0x0][0x23c], -R227.reuse ;  /* 0x00008f00e0e67a23 */ /* 0x100fe200000108e3 */
[----:B------:R-:W3:Y:S01]  /*9cc0*/  MUFU.EX2 R245, R245 ;  /* 0x000000f500f57308 */ /* 0x000ee20000000800 */
[----:B-----5:R-:W-:Y:S01]  /*9cd0*/  HMMA.16816.F32.BF16 R48, R100, R108, R48 ;  /* 0x0000006c6430723c */ /* 0x020fe20000041830 */
[----:B------:R-:W-:-:S02]  /*9ce0*/  FFMA.FTZ R224, R225, c[0x0][0x23c], -R227 ;  /* 0x00008f00e1e07a23 */ /* 0x000fc400000108e3 */
[--C-:B------:R-:W-:Y:S02]  /*9cf0*/  FFMA.FTZ R228, R228, c[0x0][0x23c], -R227.reuse ;  /* 0x00008f00e4e47a23 */ /* 0x100fe400000108e3 */
[----:B------:R-:W-:Y:S02]  /*9d00*/  FFMA.FTZ R225, R226, c[0x0][0x23c], -R227 ;  /* 0x00008f00e2e17a23 */ /* 0x000fe400000108e3 */
[----:B------:R-:W-:Y:S01]  /*9d10*/  MUFU.EX2 R246, R246 ;  /* 0x000000f600f67308 */ /* 0x000fe20000000800 */
[C---:B------:R-:W-:Y:S01]  /*9d20*/  HMMA.16816.F32.BF16 R52, R100.reuse, R110, R52 ;  /* 0x0000006e6434723c */ /* 0x040fe20000041834 */
[----:B------:R-:W4:Y:S01]  /*9d30*/  LDSM.16.MT88.4 R108, [R186+0x10800] ;  /* 0x01080000ba6c783b */ /* 0x000f220000004200 */
[----:B------:R-:W-:Y:S02]  /*9d40*/  FFMA.FTZ R207, R207, R222, R220 ;  /* 0x000000decfcf7223 */ /* 0x000fe400000100dc */
[----:B------:R-:W-:Y:S02]  /*9d50*/  FFMA.FTZ R3, R206, R3, R209 ;  /* 0x00000003ce037223 */ /* 0x000fe400000100d1 */
[----:B------:R-:W-:Y:S01]  /*9d60*/  FADD.FTZ R215, R215, R207 ;  /* 0x000000cfd7d77221 */ /* 0x000fe20000010000 */
[----:B------:R-:W-:Y:S01]  /*9d70*/  MUFU.EX2 R247, R247 ;  /* 0x000000f700f77308 */ /* 0x000fe20000000800 */
[----:B------:R-:W-:Y:S01]  /*9d80*/  HMMA.16816.F32.BF16 R56, R100, R104, R56 ;  /* 0x000000686438723c */ /* 0x000fe20000041838 */
[----:B------:R-:W-:Y:S01]  /*9d90*/  FADD.FTZ R208, R208, R3 ;  /* 0x00000003d0d07221 */ /* 0x000fe20000010000 */
[-C--:B------:R-:W-:Y:S01]  /*9da0*/  MOV R3, R0.reuse ;  /* 0x0000000000037202 */ /* 0x080fe20000000f00 */
[----:B------:R-:W-:Y:S01]  /*9db0*/  FADD.FTZ R215, R211, R215 ;  /* 0x000000d7d3d77221 */ /* 0x000fe20000010000 */
[----:B------:R-:W-:Y:S01]  /*9dc0*/  @P0 MOV R3, R0 ;  /* 0x0000000000030202 */ /* 0x000fe20000000f00 */
[----:B------:R-:W-:-:S02]  /*9dd0*/  FADD.FTZ R208, R199, R208 ;  /* 0x000000d0c7d07221 */ /* 0x000fc40000010000 */
[----:B------:R-:W5:Y:S01]  /*9de0*/  MUFU.EX2 R248, R248 ;  /* 0x000000f800f87308 */ /* 0x000f620000000800 */
[C---:B------:R-:W-:Y:S01]  /*9df0*/  HMMA.16816.F32.BF16 R60, R100.reuse, R106, R60 ;  /* 0x0000006a643c723c */ /* 0x040fe2000004183c */
[----:B------:R-:W4:Y:S01]  /*9e00*/  LDSM.16.MT88.4 R104, [R185+0x10800] ;  /* 0x01080000b968783b */ /* 0x000f220000004200 */
[----:B------:R-:W-:Y:S02]  /*9e10*/  FADD.FTZ R210, R210, R215 ;  /* 0x000000d7d2d27221 */ /* 0x000fe40000010000 */
[----:B------:R-:W-:Y:S02]  /*9e20*/  FADD.FTZ R221, R221, R208 ;  /* 0x000000d0dddd7221 */ /* 0x000fe40000010000 */
[----:B------:R-:W-:Y:S01]  /*9e30*/  FADD.FTZ R210, R234, R210 ;  /* 0x000000d2ead27221 */ /* 0x000fe20000010000 */
[----:B------:R-:W2:Y:S01]  /*9e40*/  MUFU.EX2 R249, R249 ;  /* 0x000000f900f97308 */ /* 0x000ea20000000800 */
[----:B-1----:R-:W-:Y:S01]  /*9e50*/  HMMA.16816.F32.BF16 R64, R100, R112, R64 ;  /* 0x000000706440723c */ /* 0x002fe20000041840 */
[----:B------:R-:W-:-:S02]  /*9e60*/  FADD.FTZ R221, R238, R221 ;  /* 0x000000ddeedd7221 */ /* 0x000fc40000010000 */
[----:B------:R-:W-:Y:S02]  /*9e70*/  FADD.FTZ R237, R237, R210 ;  /* 0x000000d2eded7221 */ /* 0x000fe40000010000 */
[----:B------:R-:W-:Y:S02]  /*9e80*/  FADD.FTZ R239, R239, R221 ;  /* 0x000000ddefef7221 */ /* 0x000fe40000010000 */
[----:B------:R-:W-:Y:S01]  /*9e90*/  LOP3.LUT R112, R147, UR28, R154, 0x96, !PT ;  /* 0x0000001c93707c12 */ /* 0x000fe2000f8e969a */
[----:B------:R-:W-:Y:S01]  /*9ea0*/  HMMA.16816.F32.BF16 R36, R100, R122, R36 ;  /* 0x0000007a6424723c */ /* 0x000fe20000041824 */
[----:B------:R-:W-:Y:S01]  /*9eb0*/  IMAD.WIDE.U32 R146, R146, -0x2daee0ad, RZ ;  /* 0xd2511f5392927825 */ /* 0x000fe200078e00ff */
[----:B------:R-:W-:Y:S03]  /*9ec0*/  MUFU.EX2 R231, R231 ;  /* 0x000000e700e77308 */ /* 0x000fe60000000800 */
[----:B------:R-:W-:-:S03]  /*9ed0*/  IMAD.WIDE.U32 R112, R112, -0x2daee0ad, RZ ;  /* 0xd2511f5370707825 */ /* 0x000fc600078e00ff */
[C---:B------:R-:W-:Y:S01]  /*9ee0*/  HMMA.16816.F32.BF16 R32, R100.reuse, R120, R32 ;  /* 0x000000786420723c */ /* 0x040fe20000041820 */
[----:B------:R-:W-:Y:S01]  /*9ef0*/  FADD.FTZ R237, R236, R237 ;  /* 0x000000edeced7221 */ /* 0x000fe20000010000 */
[----:B------:R-:W-:Y:S01]  /*9f00*/  LOP3.LUT R122, R113, UR22, R150, 0x96, !PT ;  /* 0x00000016717a7c12 */ /* 0x000fe2000f8e9696 */
[----:B------:R-:W-:Y:S01]  /*9f10*/  MUFU.EX2 R229, R229 ;  /* 0x000000e500e57308 */ /* 0x000fe20000000800 */
[----:B------:R-:W-:Y:S01]  /*9f20*/  LOP3.LUT R250, R147, UR16, R112, 0x96, !PT ;  /* 0x0000001093fa7c12 */ /* 0x000fe2000f8e9670 */
[----:B------:R-:W-:Y:S01]  /*9f30*/  FADD.FTZ R239, R240, R239 ;  /* 0x000000eff0ef7221 */ /* 0x000fe20000010000 */
[----:B---3--:R-:W-:Y:S01]  /*9f40*/  F2FP.BF16.PACK_AB R113, R245, R244 ;  /* 0x000000f4f571723e */ /* 0x008fe200000010ff */
[----:B------:R-:W-:Y:S01]  /*9f50*/  IMAD.WIDE.U32 R122, R122, -0x326172a9, RZ ;  /* 0xcd9e8d577a7a7825 */ /* 0x000fe200078e00ff */
[C---:B--2---:R-:W-:Y:S03]  /*9f60*/  HMMA.16816.F32.BF16 R72, R100.reuse, R116, R72 ;  /* 0x000000746448723c */ /* 0x044fe60000041848 */
[----:B------:R-:W-:Y:S01]  /*9f70*/  IMAD.WIDE.U32 R250, R250, -0x326172a9, RZ ;  /* 0xcd9e8d57fafa7825 */ /* 0x000fe200078e00ff */
[----:B------:R-:W-:Y:S01]  /*9f80*/  LOP3.LUT R120, R123, UR17, R148, 0x96, !PT ;  /* 0x000000117b787c12 */ /* 0x000fe2000f8e9694 */
[----:B------:R-:W1:Y:S01]  /*9f90*/  MUFU.EX2 R233, R233 ;  /* 0x000000e900e97308 */ /* 0x000e620000000800 */
[----:B------:R-:W-:Y:S01]  /*9fa0*/  LDSM.16.MT88.4 R148, [R184+0xd000] ;  /* 0x00d00000b894783b */ /* 0x000fe20000004200 */
[----:B------:R-:W-:Y:S01]  /*9fb0*/  FADD.FTZ R235, R235, R237 ;  /* 0x000000edebeb7221 */ /* 0x000fe20000010000 */
[----:B------:R-:W-:Y:S01]  /*9fc0*/  HMMA.16816.F32.BF16 R76, R100, R118, R76 ;  /* 0x00000076644c723c */ /* 0x000fe2000004184c */
[----:B------:R-:W-:Y:S01]  /*9fd0*/  IMAD.WIDE.U32 R120, R120, -0x2daee0ad, RZ ;  /* 0xd2511f5378787825 */ /* 0x000fe200078e00ff */
[----:B------:R-:W2:Y:S03]  /*9fe0*/  LDSM.16.MT88.4 R116, [R184+0x10800] ;  /* 0x01080000b874783b */ /* 0x000ea60000004200 */
[----:B------:R-:W-:Y:S01]  /*9ff0*/  MUFU.EX2 R232, R232 ;  /* 0x000000e800e87308 */ /* 0x000fe20000000800 */
[----:B------:R-:W-:-:S02]  /*a000*/  FADD.FTZ R241, R241, R239 ;  /* 0x000000eff1f17221 */ /* 0x000fc40000010000 */
[C---:B----4-:R-:W-:Y:S01]  /*a010*/  HMMA.16816.F32.BF16 R84, R100.reuse, R110, R84 ;  /* 0x0000006e6454723c */ /* 0x050fe20000041854 */
[----:B------:R-:W-:Y:S02]  /*a020*/  FADD.FTZ R235, R242, R235 ;  /* 0x000000ebf2eb7221 */ /* 0x000fe40000010000 */
[----:B-----5:R-:W-:Y:S02]  /*a030*/  FADD.FTZ R241, R248, R241 ;  /* 0x000000f1f8f17221 */ /* 0x020fe40000010000 */
[----:B------:R-:W3:Y:S02]  /*a040*/  MUFU.EX2 R228, R228 ;  /* 0x000000e400e47308 */ /* 0x000ee40000000800 */
[----:B------:R-:W-:Y:S01]  /*a050*/  LOP3.LUT R110, R121, UR13, R146, 0x96, !PT ;  /* 0x0000000d796e7c12 */ /* 0x000fe2000f8e9692 */
[C---:B------:R-:W-:Y:S04]  /*a060*/  HMMA.16816.F32.BF16 R80, R100.reuse, R108, R80 ;  /* 0x0000006c6450723c */ /* 0x040fe80000041850 */
[----:B------:R-:W-:Y:S01]  /*a070*/  IMAD.WIDE.U32 R110, R110, -0x326172a9, RZ ;  /* 0xcd9e8d576e6e7825 */ /* 0x000fe200078e00ff */
[----:B------:R-:W4:Y:S03]  /*a080*/  MUFU.EX2 R230, R230 ;  /* 0x000000e600e67308 */ /* 0x000f260000000800 */
[----:B------:R-:W-:Y:S01]  /*a090*/  HMMA.16816.F32.BF16 R88, R100, R104, R88 ;  /* 0x000000686458723c */ /* 0x000fe20000041858 */
[----:B------:R-:W-:-:S02]  /*a0a0*/  LOP3.LUT R108, R110, 0xffff, RZ, 0xc0, !PT ;  /* 0x0000ffff6e6c7812 */ /* 0x000fc400078ec0ff */
[--C-:B------:R-:W-:Y:S02]  /*a0b0*/  SHF.R.U32.HI R109, RZ, 0x18, R110.reuse ;  /* 0x00000018ff6d7819 */ /* 0x100fe4000001166e */
[----:B------:R-:W5:Y:S02]  /*a0c0*/  MUFU.EX2 R224, R224 ;  /* 0x000000e000e07308 */ /* 0x000f640000000800 */
[----:B------:R-:W-:Y:S01]  /*a0d0*/  SHF.R.U32.HI R104, RZ, 0x10, R110 ;  /* 0x00000010ff687819 */ /* 0x000fe2000001166e */
[C---:B------:R-:W-:Y:S01]  /*a0e0*/  HMMA.16816.F32.BF16 R8, R100.reuse, R132, R8 ;  /* 0x000000846408723c */ /* 0x040fe20000041808 */
[----:B------:R-:W-:Y:S02]  /*a0f0*/  LOP3.LUT R105, R110, 0xff, RZ, 0xc0, !PT ;  /* 0x000000ff6e697812 */ /* 0x000fe400078ec0ff */
[----:B------:R-:W-:Y:S02]  /*a100*/  SHF.R.U32.HI R110, RZ, 0x8, R108 ;  /* 0x00000008ff6e7819 */ /* 0x000fe4000001166c */
[----:B------:R-:W-:Y:S01]  /*a110*/  LOP3.LUT R104, R104, 0xff, RZ, 0xc0, !PT ;  /* 0x000000ff68687812 */ /* 0x000fe200078ec0ff */
[----:B------:R-:W1:Y:S01]  /*a120*/  MUFU.EX2 R225, R225 ;  /* 0x000000e100e17308 */ /* 0x000e620000000800 */
[----:B------:R-:W-:Y:S01]  /*a130*/  LOP3.LUT R108, R111, UR7, R250, 0x96, !PT ;  /* 0x000000076f6c7c12 */ /* 0x000fe2000f8e96fa */
[----:B------:R-:W-:Y:S01]  /*a140*/  HMMA.16816.F32.BF16 R12, R100, R134, R12 ;  /* 0x00000086640c723c */ /* 0x000fe2000004180c */
[----:B------:R-:W-:Y:S01]  /*a150*/  PRMT R104, R104, 0x5410, R109 ;  /* 0x0000541068687816 */ /* 0x000fe2000000006d */
[----:B------:R-:W1:Y:S01]  /*a160*/  LDSM.16.MT88.4 R132, [R186+0xf000] ;  /* 0x00f00000ba84783b */ /* 0x000e620000004200 */
[----:B------:R-:W-:-:S02]  /*a170*/  LOP3.LUT R112, R108, 0xffff, RZ, 0xc0, !PT ;  /* 0x0000ffff6c707812 */ /* 0x000fc400078ec0ff */
[----:B------:R-:W-:Y:S02]  /*a180*/  SHF.R.U32.HI R109, RZ, 0x10, R108 ;  /* 0x00000010ff6d7819 */ /* 0x000fe4000001166c */
[----:B------:R-:W-:Y:S01]  /*a190*/  PRMT R105, R105, 0x5410, R110 ;  /* 0x0000541069697816 */ /* 0x000fe2000000006e */
[C---:B------:R-:W-:Y:S01]  /*a1a0*/  HMMA.16816.F32.BF16 R24, R100.reuse, R124, R24 ;  /* 0x0000007c6418723c */ /* 0x040fe20000041818 */
[----:B------:R-:W-:Y:S02]  /*a1b0*/  SHF.R.U32.HI R110, RZ, 0x18, R108 ;  /* 0x00000018ff6e7819 */ /* 0x000fe4000001166c */
[----:B------:R-:W-:Y:S02]  /*a1c0*/  SHF.R.U32.HI R112, RZ, 0x8, R112 ;  /* 0x00000008ff707819 */ /* 0x000fe40000011670 */
[----:B------:R-:W-:Y:S02]  /*a1d0*/  LOP3.LUT R109, R109, 0xff, RZ, 0xc0, !PT ;  /* 0x000000ff6d6d7812 */ /* 0x000fe400078ec0ff */
[----:B------:R-:W-:Y:S01]  /*a1e0*/  F2FP.BF16.PACK_AB R111, R247, R246 ;  /* 0x000000f6f76f723e */ /* 0x000fe200000010ff */
[C---:B------:R-:W-:Y:S01]  /*a1f0*/  HMMA.16816.F32.BF16 R28, R100.reuse, R126, R28 ;  /* 0x0000007e641c723c */ /* 0x040fe2000004181c */
[----:B------:R-:W1:Y:S07]  /*a200*/  LDSM.16.MT88.4 R124, [R188+0xd000] ;  /* 0x00d00000bc7c783b */ /* 0x000e6e0000004200 */
[C---:B------:R-:W-:Y:S07]  /*a210*/  HMMA.16816.F32.BF16 R92, R100.reuse, R106, R92 ;  /* 0x0000006a645c723c */ /* 0x040fee000004185c */
[----:B------:R-:W-:Y:S01]  /*a220*/  LOP3.LUT R106, R108, 0xff, RZ, 0xc0, !PT ;  /* 0x000000ff6c6a7812 */ /* 0x000fe200078ec0ff */
[--C-:B------:R-:W-:Y:S01]  /*a230*/  HSET2.LE.AND R108, R105, R223.reuse, PT ;  /* 0x000000df696c7233 */ /* 0x100fe20003803000 */
[----:B------:R-:W-:Y:S01]  /*a240*/  PRMT R105, R109, 0x5410, R110 ;  /* 0x000054106d697816 */ /* 0x000fe2000000006e */
[--C-:B------:R-:W-:Y:S01]  /*a250*/  HSET2.LE.AND R107, R104, R223.reuse, PT ;  /* 0x000000df686b7233 */ /* 0x100fe20003803000 */
[----:B------:R-:W-:Y:S01]  /*a260*/  PRMT R104, R106, 0x5410, R112 ;  /* 0x000054106a687816 */ /* 0x000fe20000000070 */
[C---:B--2---:R-:W-:Y:S01]  /*a270*/  HMMA.16816.F32.BF16 R96, R100.reuse, R116, R96 ;  /* 0x000000746460723c */ /* 0x044fe20000041860 */
[----:B------:R-:W-:Y:S01]  /*a280*/  LOP3.LUT R106, R108, R113, RZ, 0xc0, !PT ;  /* 0x000000716c6a7212 */ /* 0x000fe200078ec0ff */
[--C-:B------:R-:W-:Y:S01]  /*a290*/  HSET2.LE.AND R105, R105, R223.reuse, PT ;  /* 0x000000df69697233 */ /* 0x100fe20003803000 */
[----:B------:R-:W-:Y:S01]  /*a2a0*/  LOP3.LUT R107, R107, R111, RZ, 0xc0, !PT ;  /* 0x0000006f6b6b7212 */ /* 0x000fe200078ec0ff */
[----:B------:R-:W-:Y:S01]  /*a2b0*/  HSET2.LE.AND R104, R104, R223, PT ;  /* 0x000000df68687233 */ /* 0x000fe20003803000 */
[----:B------:R-:W2:Y:S02]  /*a2c0*/  LDSM.16.MT88.4 R108, [R184+0xf000] ;  /* 0x00f00000b86c783b */ /* 0x000ea40000004200 */
[----:B------:R-:W-:Y:S01]  /*a2d0*/  F2FP.BF16.PACK_AB R117, R243, R242 ;  /* 0x000000f2f375723e */ /* 0x000fe200000010ff */
[----:B------:R-:W-:Y:S01]  /*a2e0*/  HMMA.16816.F32.BF16 R68, R100, R114, R68 ;  /* 0x000000726444723c */ /* 0x000fe20000041844 */
[----:B------:R-:W-:Y:S01]  /*a2f0*/  F2FP.BF16.PACK_AB R116, R249, R248 ;  /* 0x000000f8f974723e */ /* 0x000fe200000010ff */
[----:B------:R-:W-:Y:S01]  /*a300*/  LDSM.16.MT88.4 R112, [R185+0xf000] ;  /* 0x00f00000b970783b */ /* 0x000fe20000004200 */
[----:B------:R-:W-:Y:S01]  /*a310*/  LOP3.LUT R104, R104, R117, RZ, 0xc0, !PT ;  /* 0x0000007568687212 */ /* 0x000fe200078ec0ff */
[----:B------:R-:W-:Y:S01]  /*a320*/  FADD.FTZ R243, R243, R235 ;  /* 0x000000ebf3f37221 */ /* 0x000fe20000010000 */
[----:B------:R-:W-:Y:S01]  /*a330*/  LOP3.LUT R105, R105, R116, RZ, 0xc0, !PT ;  /* 0x0000007469697212 */ /* 0x000fe200078ec0ff */
[----:B------:R-:W-:-:S02]  /*a340*/  FADD.FTZ R249, R249, R241 ;  /* 0x000000f1f9f97221 */ /* 0x000fc40000010000 */
[----:B------:R-:W-:Y:S01]  /*a350*/  HMMA.16816.F32.BF16 R16, R100, R128, R16 ;  /* 0x000000806410723c */ /* 0x000fe20000041810 */
[----:B------:R-:W-:Y:S02]  /*a360*/  FADD.FTZ R243, R244, R243 ;  /* 0x000000f3f4f37221 */ /* 0x000fe40000010000 */
[----:B------:R-:W-:Y:S02]  /*a370*/  FADD.FTZ R249, R246, R249 ;  /* 0x000000f9f6f97221 */ /* 0x000fe40000010000 */
[----:B------:R-:W-:Y:S02]  /*a380*/  FADD.FTZ R245, R245, R243 ;  /* 0x000000f3f5f57221 */ /* 0x000fe40000010000 */
[----:B------:R-:W-:Y:S01]  /*a390*/  FADD.FTZ R247, R247, R249 ;  /* 0x000000f9f7f77221 */ /* 0x000fe20000010000 */
[----:B------:R-:W-:Y:S01]  /*a3a0*/  HMMA.16816.F32.BF16 R144, R104, R140, R40 ;  /* 0x0000008c6890723c */ /* 0x000fe20000041828 */
[----:B-1----:R-:W-:Y:S02]  /*a3b0*/  FADD.FTZ R245, R233, R245 ;  /* 0x000000f5e9f57221 */ /* 0x002fe40000010000 */
[----:B---3--:R-:W-:-:S02]  /*a3c0*/  FADD.FTZ R247, R228, R247 ;  /* 0x000000f7e4f77221 */ /* 0x008fc40000010000 */
[----:B------:R-:W-:Y:S02]  /*a3d0*/  FADD.FTZ R245, R232, R245 ;  /* 0x000000f5e8f57221 */ /* 0x000fe40000010000 */
[----:B----4-:R-:W-:Y:S01]  /*a3e0*/  FADD.FTZ R247, R230, R247 ;  /* 0x000000f7e6f77221 */ /* 0x010fe20000010000 */
[----:B------:R-:W-:Y:S01]  /*a3f0*/  HMMA.16816.F32.BF16 R140, R104, R142, R44 ;  /* 0x0000008e688c723c */ /* 0x000fe2000004182c */
[----:B------:R-:W1:Y:S01]  /*a400*/  LDSM.16.MT88.4 R44, [R184+0x11000] ;  /* 0x01100000b82c783b */ /* 0x000e620000004200 */
[----:B------:R-:W-:Y:S02]  /*a410*/  FADD.FTZ R245, R231, R245 ;  /* 0x000000f5e7f57221 */ /* 0x000fe40000010000 */
[----:B-----5:R-:W-:Y:S02]  /*a420*/  FADD.FTZ R247, R224, R247 ;  /* 0x000000f7e0f77221 */ /* 0x020fe40000010000 */
[----:B------:R-:W-:Y:S02]  /*a430*/  FADD.FTZ R207, R229, R245 ;  /* 0x000000f5e5cf7221 */ /* 0x000fe40000010000 */
[----:B------:R-:W-:Y:S01]  /*a440*/  HMMA.16816.F32.BF16 R20, R100, R130, R20 ;  /* 0x000000826414723c */ /* 0x000fe20000041814 */
[----:B------:R-:W-:-:S07]  /*a450*/  FADD.FTZ R206, R225, R247 ;  /* 0x000000f7e1ce7221 */ /* 0x000fce0000010000 */
[C---:B------:R-:W-:Y:S01]  /*a460*/  HMMA.16816.F32.BF16 R136, R104.reuse, R132, R48 ;  /* 0x000000846888723c */ /* 0x040fe20000041830 */
[----:B------:R-:W3:Y:S07]  /*a470*/  LDSM.16.MT88.4 R48, [R185+0x11000] ;  /* 0x01100000b930783b */ /* 0x000eee0000004200 */
[C---:B------:R-:W-:Y:S01]  /*a480*/  HMMA.16816.F32.BF16 R128, R104.reuse, R124, R8 ;  /* 0x0000007c6880723c */ /* 0x040fe20000041808 */
[----:B------:R-:W-:Y:S07]  /*a490*/  LDSM.16.MT88.4 R8, [R186+0x11000] ;  /* 0x01100000ba08783b */ /* 0x000fee0000004200 */
[----:B------:R-:W-:Y:S01]  /*a4a0*/  HMMA.16816.F32.BF16 R124, R104, R126, R12 ;  /* 0x0000007e687c723c */ /* 0x000fe2000004180c */
[----:B------:R-:W4:Y:S07]  /*a4b0*/  LDSM.16.MT88.4 R12, [R188+0x11000] ;  /* 0x01100000bc0c783b */ /* 0x000f2e0000004200 */
[----:B------:R-:W-:Y:S08]  /*a4c0*/  HMMA.16816.F32.BF16 R4, R100, R118, R4 ;  /* 0x000000766404723c */ /* 0x000ff00000041804 */
[C---:B------:R-:W-:Y:S08]  /*a4d0*/  HMMA.16816.F32.BF16 R160, R104.reuse, R156, R24 ;  /* 0x0000009c68a0723c */ /* 0x040ff00000041818 */
[C---:B------:R-:W-:Y:S08]  /*a4e0*/  HMMA.16816.F32.BF16 R152, R104.reuse, R148, R32 ;  /* 0x000000946898723c */ /* 0x040ff00000041820 */
[C---:B------:R-:W-:Y:S07]  /*a4f0*/  HMMA.16816.F32.BF16 R148, R104.reuse, R150, R36 ;  /* 0x000000966894723c */ /* 0x040fee0000041824 */
[----:B------:R-:W-:Y:S01]  /*a500*/  LOP3.LUT R36, R251, UR15, R122, 0x96, !PT ;  /* 0x0000000ffb247c12 */ /* 0x000fe2000f8e967a */
[----:B--2---:R-:W-:Y:S01]  /*a510*/  HMMA.16816.F32.BF16 R24, R104, R108, R64 ;  /* 0x0000006c6818723c */ /* 0x004fe20000041840 */
[----:B------:R-:W2:Y:S03]  /*a520*/  LDSM.16.MT88.4 R64, [R188+0xf800] ;  /* 0x00f80000bc40783b */ /* 0x000ea60000004200 */
[----:B------:R-:W-:-:S04]  /*a530*/  IMAD.WIDE.U32 R36, R36, -0x2daee0ad, RZ ;  /* 0xd2511f5324247825 */ /* 0x000fc800078e00ff */
[C---:B-1----:R-:W-:Y:S01]  /*a540*/  HMMA.16816.F32.BF16 R116, R104.reuse, R44, R96 ;  /* 0x0000002c6874723c */ /* 0x042fe20000041860 */
[----:B------:R-:W1:Y:S01]  /*a550*/  LDSM.16.MT88.4 R96, [R188+0x11800] ;  /* 0x01180000bc60783b */ /* 0x000e620000004200 */
[----:B------:R-:W-:Y:S02]  /*a560*/  LOP3.LUT R41, R36, 0xffff, RZ, 0xc0, !PT ;  /* 0x0000ffff24297812 */ /* 0x000fe400078ec0ff */
[----:B------:R-:W-:Y:S02]  /*a570*/  LOP3.LUT R40, R37, UR30, R120, 0x96, !PT ;  /* 0x0000001e25287c12 */ /* 0x000fe4000f8e9678 */
[----:B------:R-:W-:Y:S02]  /*a580*/  SHF.R.U32.HI R41, RZ, 0x8, R41 ;  /* 0x00000008ff297819 */ /* 0x000fe40000011629 */
[----:B------:R-:W-:Y:S01]  /*a590*/  HMMA.16816.F32.BF16 R156, R104, R158, R28 ;  /* 0x0000009e689c723c */ /* 0x000fe2000004181c */
[----:B------:R-:W-:Y:S02]  /*a5a0*/  SHF.R.U32.HI R42, RZ, 0x10, R36 ;  /* 0x00000010ff2a7819 */ /* 0x000fe40000011624 */
[----:B------:R-:W-:-:S02]  /*a5b0*/  LOP3.LUT R43, R40, 0xffff, RZ, 0xc0, !PT ;  /* 0x0000ffff282b7812 */ /* 0x000fc400078ec0ff */
[----:B------:R-:W-:Y:S02]  /*a5c0*/  LOP3.LUT R42, R42, 0xff, RZ, 0xc0, !PT ;  /* 0x000000ff2a2a7812 */ /* 0x000fe400078ec0ff */
[----:B------:R-:W-:Y:S01]  /*a5d0*/  SHF.R.U32.HI R43, RZ, 0x8, R43 ;  /* 0x00000008ff2b7819 */ /* 0x000fe2000001162b */
[----:B------:R-:W-:Y:S01]  /*a5e0*/  HMMA.16816.F32.BF16 R28, R104, R114, R60 ;  /* 0x00000072681c723c */ /* 0x000fe2000004183c */
[----:B------:R-:W-:-:S06]  /*a5f0*/  F2FP.BF16.PACK_AB R44, R229, R231 ;  /* 0x000000e7e52c723e */ /* 0x000fcc00000010ff */
[----:B------:R-:W-:Y:S01]  /*a600*/  LOP3.LUT R114, R36, 0xff, RZ, 0xc0, !PT ;  /* 0x000000ff24727812 */ /* 0x000fe200078ec0ff */
[C---:B---3--:R-:W-:Y:S01]  /*a610*/  HMMA.16816.F32.BF16 R120, R104.reuse, R48, R88 ;  /* 0x000000306878723c */ /* 0x048fe20000041858 */
[----:B------:R-:W-:Y:S01]  /*a620*/  SHF.R.U32.HI R115, RZ, 0x18, R36 ;  /* 0x00000018ff737819 */ /* 0x000fe20000011624 */
[----:B------:R-:W-:Y:S01]  /*a630*/  LDSM.16.MT88.4 R88, [R184+0xf800] ;  /* 0x00f80000b858783b */ /* 0x000fe20000004200 */
[----:B------:R-:W-:Y:S02]  /*a640*/  PRMT R114, R114, 0x5410, R41 ;  /* 0x0000541072727816 */ /* 0x000fe40000000029 */
[----:B------:R-:W-:Y:S01]  /*a650*/  PRMT R115, R42, 0x5410, R115 ;  /* 0x000054102a737816 */ /* 0x000fe20000000073 */
[----:B------:R-:W3:Y:S01]  /*a660*/  LDSM.16.MT88.4 R36, [R188+0xd800] ;  /* 0x00d80000bc24783b */ /* 0x000ee20000004200 */
[----:B------:R-:W-:Y:S01]  /*a670*/  SHF.R.U32.HI R48, RZ, 0x10, R40 ;  /* 0x00000010ff307819 */ /* 0x000fe20000011628 */
[----:B------:R-:W-:Y:S01]  /*a680*/  HMMA.16816.F32.BF16 R168, R104, R164, R16 ;  /* 0x000000a468a8723c */ /* 0x000fe20000041810 */
[----:B------:R-:W-:-:S02]  /*a690*/  HSET2.LE.AND R114, R114, R223, PT ;  /* 0x000000df72727233 */ /* 0x000fc40003803000 */
[----:B------:R-:W-:Y:S01]  /*a6a0*/  LOP3.LUT R48, R48, 0xff, RZ, 0xc0, !PT ;  /* 0x000000ff30307812 */ /* 0x000fe200078ec0ff */
[----:B------:R-:W-:Y:S02]  /*a6b0*/  HSET2.LE.AND R115, R115, R223, PT ;  /* 0x000000df73737233 */ /* 0x000fe40003803000 */
[----:B------:R-:W-:Y:S02]  /*a6c0*/  LOP3.LUT R114, R114, R44, RZ, 0xc0, !PT ;  /* 0x0000002c72727212 */ /* 0x000fe400078ec0ff */
[----:B----4-:R-:W-:Y:S01]  /*a6d0*/  HMMA.16816.F32.BF16 R16, R104, R12, R72 ;  /* 0x0000000c6810723c */ /* 0x010fe20000041848 */
[----:B------:R-:W-:Y:S01]  /*a6e0*/  F2FP.BF16.PACK_AB R44, R225, R224 ;  /* 0x000000e0e12c723e */ /* 0x000fe200000010ff */
[----:B------:R-:W-:Y:S03]  /*a6f0*/  LDSM.16.MT88.4 R72, [R186+0xf800] ;  /* 0x00f80000ba48783b */ /* 0x000fe60000004200 */
[----:B------:R-:W-:-:S03]  /*a700*/  LOP3.LUT R115, R115, R44, RZ, 0xc0, !PT ;  /* 0x0000002c73737212 */ /* 0x000fc600078ec0ff */
[C---:B------:R-:W-:Y:S08]  /*a710*/  HMMA.16816.F32.BF16 R12, R104.reuse, R14, R76 ;  /* 0x0000000e680c723c */ /* 0x040ff0000004184c */
[C---:B------:R-:W-:Y:S07]  /*a720*/  HMMA.16816.F32.BF16 R132, R104.reuse, R134, R52 ;  /* 0x000000866884723c */ /* 0x040fee0000041834 */
[----:B------:R-:W-:Y:S01]  /*a730*/  LOP3.LUT R53, R40, 0xff, RZ, 0xc0, !PT ;  /* 0x000000ff28357812 */ /* 0x000fe200078ec0ff */
[----:B------:R-:W-:Y:S01]  /*a740*/  HMMA.16816.F32.BF16 R32, R104, R112, R56 ;  /* 0x000000706820723c */ /* 0x000fe20000041838 */
[----:B------:R-:W-:Y:S01]  /*a750*/  SHF.R.U32.HI R52, RZ, 0x18, R40 ;  /* 0x00000018ff347819 */ /* 0x000fe20000011628 */
[----:B------:R-:W-:Y:S01]  /*a760*/  LDSM.16.MT88.4 R56, [R184+0xd800] ;  /* 0x00d80000b838783b */ /* 0x000fe20000004200 */
[----:B------:R-:W-:-:S02]  /*a770*/  PRMT R53, R53, 0x5410, R43 ;  /* 0x0000541035357816 */ /* 0x000fc4000000002b */
[----:B------:R-:W-:Y:S01]  /*a780*/  PRMT R52, R48, 0x5410, R52 ;  /* 0x0000541030347816 */ /* 0x000fe20000000034 */
[----:B------:R-:W4:Y:S01]  /*a790*/  LDSM.16.MT88.4 R40, [R186+0xd800] ;  /* 0x00d80000ba28783b */ /* 0x000f220000004200 */
[----:B------:R-:W-:Y:S01]  /*a7a0*/  F2FP.BF16.PACK_AB R112, R232, R233 ;  /* 0x000000e9e870723e */ /* 0x000fe200000010ff */
[--C-:B------:R-:W-:Y:S01]  /*a7b0*/  HSET2.LE.AND R53, R53, R223.reuse, PT ;  /* 0x000000df35357233 */ /* 0x100fe20003803000 */
[----:B------:R-:W-:Y:S01]  /*a7c0*/  F2FP.BF16.PACK_AB R113, R230, R228 ;  /* 0x000000e4e671723e */ /* 0x000fe200000010ff */
[----:B------:R-:W-:Y:S01]  /*a7d0*/  HSET2.LE.AND R52, R52, R223, PT ;  /* 0x000000df34347233 */ /* 0x000fe20003803000 */
[----:B------:R-:W-:Y:S02]  /*a7e0*/  HMMA.16816.F32.BF16 R164, R104, R166, R20 ;  /* 0x000000a668a4723c */ /* 0x000fe40000041814 */
[----:B------:R-:W-:Y:S02]  /*a7f0*/  LOP3.LUT R112, R53, R112, RZ, 0xc0, !PT ;  /* 0x0000007035707212 */ /* 0x000fe400078ec0ff */
[----:B------:R-:W-:-:S04]  /*a800*/  LOP3.LUT R113, R52, R113, RZ, 0xc0, !PT ;  /* 0x0000007134717212 */ /* 0x000fc800078ec0ff */
[C---:B------:R-:W-:Y:S08]  /*a810*/  HMMA.16816.F32.BF16 R20, R104.reuse, R110, R68 ;  /* 0x0000006e6814723c */ /* 0x040ff00000041844 */
[C---:B------:R-:W-:Y:S01]  /*a820*/  HMMA.16816.F32.BF16 R100, R104.reuse, R8, R80 ;  /* 0x000000086864723c */ /* 0x040fe20000041850 */
[----:B------:R-:W-:Y:S07]  /*a830*/  LDSM.16.MT88.4 R80, [R185+0xf800] ;  /* 0x00f80000b950783b */ /* 0x000fee0000004200 */
[C---:B------:R-:W-:Y:S01]  /*a840*/  HMMA.16816.F32.BF16 R108, R104.reuse, R50, R92 ;  /* 0x00000032686c723c */ /* 0x040fe2000004185c */
[----:B------:R-:W5:Y:S07]  /*a850*/  LDSM.16.MT88.4 R48, [R185+0xd800] ;  /* 0x00d80000b930783b */ /* 0x000f6e0000004200 */
[C---:B------:R-:W-:Y:S08]  /*a860*/  HMMA.16816.F32.BF16 R8, R104.reuse, R10, R84 ;  /* 0x0000000a6808723c */ /* 0x040ff00000041854 */
[----:B------:R-:W-:Y:S01]  /*a870*/  HMMA.16816.F32.BF16 R4, R104, R46, R4 ;  /* 0x0000002e6804723c */ /* 0x000fe20000041804 */
[----:B------:R-:W4:Y:S07]  /*a880*/  LDSM.16.MT88.4 R104, [R186+0x11800] ;  /* 0x01180000ba68783b */ /* 0x000f2e0000004200 */
[C---:B--2---:R-:W-:Y:S08]  /*a890*/  HMMA.16816.F32.BF16 R60, R112.reuse, R64, R144 ;  /* 0x00000040703c723c */ /* 0x044ff00000041890 */
[C---:B-1----:R-:W-:Y:S08]  /*a8a0*/  HMMA.16816.F32.BF16 R92, R112.reuse, R96, R16 ;  /* 0x00000060705c723c */ /* 0x042ff00000041810 */
[C---:B------:R-:W-:Y:S01]  /*a8b0*/  HMMA.16816.F32.BF16 R64, R112.reuse, R66, R140 ;  /* 0x000000427040723c */ /* 0x040fe2000004188c */
[----:B------:R-:W1:Y:S07]  /*a8c0*/  LDSM.16.MT88.4 R140, [R185+0x11800] ;  /* 0x01180000b98c783b */ /* 0x000e6e0000004200 */
[C---:B------:R-:W-:Y:S01]  /*a8d0*/  HMMA.16816.F32.BF16 R96, R112.reuse, R98, R12 ;  /* 0x000000627060723c */ /* 0x040fe2000004180c */
[----:B------:R-:W2:Y:S07]  /*a8e0*/  LDSM.16.MT88.4 R12, [R184+0x11800] ;  /* 0x01180000b80c783b */ /* 0x000eae0000004200 */
[C---:B---3--:R-:W-:Y:S08]  /*a8f0*/  HMMA.16816.F32.BF16 R128, R112.reuse, R36, R128 ;  /* 0x000000247080723c */ /* 0x048ff00000041880 */
[C---:B------:R-:W-:Y:S08]  /*a900*/  HMMA.16816.F32.BF16 R124, R112.reuse, R38, R124 ;  /* 0x00000026707c723c */ /* 0x040ff0000004187c */
[C---:B----4-:R-:W-:Y:S08]  /*a910*/  HMMA.16816.F32.BF16 R36, R112.reuse, R40, R168 ;  /* 0x000000287024723c */ /* 0x050ff000000418a8 */
[C---:B-----5:R-:W-:Y:S08]  /*a920*/  HMMA.16816.F32.BF16 R44, R112.reuse, R48, R160 ;  /* 0x00000030702c723c */ /* 0x060ff000000418a0 */
        /* <DEDUP_REMOVED lines=13> */
[C---:B------:R-:W-:Y:S08]  /*aa00*/  HMMA.16816.F32.BF16 R104, R112.reuse, R106, R8 ;  /* 0x0000006a7068723c */ /* 0x040ff00000041808 */
[C---:B-1----:R-:W-:Y:S08]  /*aa10*/  HMMA.16816.F32.BF16 R120, R112.reuse, R140, R120 ;  /* 0x0000008c7078723c */ /* 0x042ff00000041878 */
[C---:B------:R-:W-:Y:S08]  /*aa20*/  HMMA.16816.F32.BF16 R108, R112.reuse, R142, R108 ;  /* 0x0000008e706c723c */ /* 0x040ff0000004186c */
[C---:B--2---:R-:W-:Y:S08]  /*aa30*/  HMMA.16816.F32.BF16 R116, R112.reuse, R12, R116 ;  /* 0x0000000c7074723c */ /* 0x044ff00000041874 */
[----:B------:R-:W-:Y:S01]  /*aa40*/  HMMA.16816.F32.BF16 R112, R112, R14, R4 ;  /* 0x0000000e7070723c */ /* 0x000fe20000041804 */
[----:B------:R-:W-:Y:S11]  /*aa50*/  @P0 BRA `(.L_x_428) ;  /* 0x0000001000000947 */ /* 0x000ff60003800000 */
.L_x_424:
[----:B------:R-:W-:-:S12]  /*aa60*/  UIADD3 UR8, UR23, -0x1, URZ ;  /* 0xffffffff17087890 */ /* 0x000fd8000fffe03f */
.L_x_428:
        /* <DEDUP_REMOVED lines=16> */
.L_x_432:
        /* <DEDUP_REMOVED lines=104> */
.L_x_430:
        /* <DEDUP_REMOVED lines=259> */
.L_x_431:
[----:B-1----:R-:W-:Y:S01]  /*c220*/  MOV R138, UR8 ;  /* 0x00000008008a7c02 */ /* 0x002fe20008000f00 */
[----:B------:R-:W-:Y:S01]  /*c230*/  USHF.L.U32 UR30, UR8, 0x1, URZ ;  /* 0x00000001081e7899 */ /* 0x000fe2000800063f */
[----:B------:R-:W-:Y:S01]  /*c240*/  LDSM.16.MT88.4 R156, [R185+0xe800] ;  /* 0x00e80000b99c783b */ /* 0x000fe20000004200 */
[----:B------:R-:W-:Y:S01]  /*c250*/  UIADD3 UR6, UR21, -0x4498517b, URZ ;  /* 0xbb67ae8515067890 */ /* 0x000fe2000fffe03f */
[----:B------:R-:W-:Y:S01]  /*c260*/  LEA R138, R138, R195, 0x6 ;  /* 0x000000c38a8a7211 */ /* 0x000fe200078e30ff */
[----:B------:R-:W-:Y:S02]  /*c270*/  UIADD3 UR7, UR20, -0x61c88647, URZ ;  /* 0x9e3779b914077890 */ /* 0x000fe4000fffe03f */
[----:B------:R-:W-:Y:S01]  /*c280*/  UIADD3 UR23, UR20, -0x4ab325aa, URZ ;  /* 0xb54cda5614177890 */ /* 0x000fe2000fffe03f */
[C---:B------:R-:W-:Y:S01]  /*c290*/  IADD3 R143, R138.reuse, 0x1, RZ ;  /* 0x000000018a8f7810 */ /* 0x040fe20007ffe0ff */
[----:B------:R-:W-:Y:S01]  /*c2a0*/  I2F R144, R138 ;  /* 0x0000008a00907306 */ /* 0x000fe20000201400 */
[C---:B------:R-:W-:Y:S01]  /*c2b0*/  IADD3 R141, R138.reuse, 0x9, RZ ;  /* 0x000000098a8d7810 */ /* 0x040fe20007ffe0ff */
[----:B------:R-:W-:Y:S01]  /*c2c0*/  UIADD3 UR8, UR8, -0x1, URZ ;  /* 0xffffffff08087890 */ /* 0x000fe2000fffe03f */
[C---:B------:R-:W-:Y:S02]  /*c2d0*/  IADD3 R142, R138.reuse, 0x8, RZ ;  /* 0x000000088a8e7810 */ /* 0x040fe40007ffe0ff */
        /* <DEDUP_REMOVED lines=10> */
[----:B------:R-:W-:Y:S02]  /*c380*/  IADD3 R133, R138, 0x30, RZ ;  /* 0x000000308a857810 */ /* 0x000fe40007ffe0ff */
[----:B------:R-:W-:Y:S01]  /*c390*/  LOP3.LUT R220, R209, UR6, R212, 0x96, !PT ;  /* 0x00000006d1dc7c12 */ /* 0x000fe2000f8e96d4 */
[----:B------:R-:W-:Y:S04]  /*c3a0*/  UIADD3 UR6, UR21, 0x646e171e, URZ ;  /* 0x646e171e15067890 */ /* 0x000fe8000fffe03f */
[----:B------:R-:W-:Y:S02]  /*c3b0*/  IMAD.WIDE.U32 R220, R220, -0x326172a9, RZ ;  /* 0xcd9e8d57dcdc7825 */ /* 0x000fe400078e00ff */
        /* <DEDUP_REMOVED lines=10> */
[----:B-1----:R-:W-:Y:S02]  /*c460*/  FFMA.FTZ R30, R133, UR4, R30 ;  /* 0x00000004851e7c23 */ /* 0x002fe4000801001e */
[C---:B------:R-:W-:Y:S02]  /*c470*/  FFMA.FTZ R6, R144.reuse, UR4, R6 ;  /* 0x0000000490067c23 */ /* 0x040fe40008010006 */
[----:B------:R-:W-:Y:S02]  /*c480*/  FFMA.FTZ R4, R144, UR4, R4 ;  /* 0x0000000490047c23 */ /* 0x000fe40008010004 */
[C---:B------:R-:W-:Y:S01]  /*c490*/  FFMA.FTZ R7, R143.reuse, UR4, R7 ;  /* 0x000000048f077c23 */ /* 0x040fe20008010007 */
[----:B------:R-:W-:Y:S01]  /*c4a0*/  LDSM.16.MT88.4 R144, [R186+0xc000] ;  /* 0x00c00000ba90783b */ /* 0x000fe20000004200 */
[----:B------:R-:W-:Y:S01]  /*c4b0*/  FFMA.FTZ R5, R143, UR4, R5 ;  /* 0x000000048f057c23 */ /* 0x000fe20008010005 */
[----:B------:R-:W-:Y:S01]  /*c4c0*/  FMNMX.FTZ R143, R4, R2, !PT ;  /* 0x00000002048f7209 */ /* 0x000fe20007810000 */
[C---:B------:R-:W-:Y:S02]  /*c4d0*/  FFMA.FTZ R11, R141.reuse, UR4, R11 ;  /* 0x000000048d0b7c23 */ /* 0x040fe4000801000b */
[----:B------:R-:W-:Y:S01]  /*c4e0*/  FFMA.FTZ R9, R141, UR4, R9 ;  /* 0x000000048d097c23 */ /* 0x000fe20008010009 */
[----:B------:R-:W-:Y:S01]  /*c4f0*/  FMNMX.FTZ R141, R6, R0, !PT ;  /* 0x00000000068d7209 */ /* 0x000fe20007810000 */
[C---:B------:R-:W-:Y:S01]  /*c500*/  FFMA.FTZ R10, R142.reuse, UR4, R10 ;  /* 0x000000048e0a7c23 */ /* 0x040fe2000801000a */
[----:B------:R-:W-:Y:S01]  /*c510*/  FMNMX.FTZ R143, R5, R143, !PT ;  /* 0x0000008f058f7209 */ /* 0x000fe20007810000 */
[----:B------:R-:W-:Y:S01]  /*c520*/  FFMA.FTZ R8, R142, UR4, R8 ;  /* 0x000000048e087c23 */ /* 0x000fe20008010008 */
[----:B------:R-:W-:Y:S01]  /*c530*/  FMNMX.FTZ R141, R7, R141, !PT ;  /* 0x0000008d078d7209 */ /* 0x000fe20007810000 */
[----:B------:R-:W-:Y:S01]  /*c540*/  FFMA.FTZ R14, R136, UR4, R14 ;  /* 0x00000004880e7c23 */ /* 0x000fe2000801000e */
[----:B------:R-:W-:Y:S01]  /*c550*/  IADD3 R142, R138, 0x31, RZ ;  /* 0x000000318a8e7810 */ /* 0x000fe20007ffe0ff */
[----:B------:R-:W-:Y:S01]  /*c560*/  FFMA.FTZ R12, R136, UR4, R12 ;  /* 0x00000004880c7c23 */ /* 0x000fe2000801000c */
[----:B------:R-:W-:Y:S01]  /*c570*/  FMNMX.FTZ R141, R10, R141, !PT ;  /* 0x0000008d0a8d7209 */ /* 0x000fe20007810000 */
        /* <DEDUP_REMOVED lines=8> */
[----:B------:R-:W1:Y:S01]  /*c600*/  I2F R136, R142 ;  /* 0x0000008e00887306 */ /* 0x000e620000201400 */
[----:B------:R-:W-:Y:S01]  /*c610*/  FMNMX.FTZ R143, R12, R143, !PT ;  /* 0x0000008f0c8f7209 */ /* 0x000fe20007810000 */
[----:B------:R-:W-:Y:S01]  /*c620*/  FFMA.FTZ R19, R139, UR4, R19 ;  /* 0x000000048b137c23 */ /* 0x000fe20008010013 */
[----:B------:R-:W-:Y:S01]  /*c630*/  FMNMX.FTZ R141, R15, R141, !PT ;  /* 0x0000008d0f8d7209 */ /* 0x000fe20007810000 */
[----:B------:R-:W-:Y:S01]  /*c640*/  FFMA.FTZ R17, R139, UR4, R17 ;  /* 0x000000048b117c23 */ /* 0x000fe20008010011 */
[----:B------:R-:W-:Y:S01]  /*c650*/  FMNMX.FTZ R143, R13, R143, !PT ;  /* 0x0000008f0d8f7209 */ /* 0x000fe20007810000 */
[----:B------:R-:W-:Y:S01]  /*c660*/  FFMA.FTZ R22, R132, UR4, R22 ;  /* 0x0000000484167c23 */ /* 0x000fe20008010016 */
[----:B------:R-:W-:Y:S01]  /*c670*/  IADD3 R140, R138, 0x38, RZ ;  /* 0x000000388a8c7810 */ /* 0x000fe20007ffe0ff */
[----:B------:R-:W-:Y:S01]  /*c680*/  FFMA.FTZ R20, R132, UR4, R20 ;  /* 0x0000000484147c23 */ /* 0x000fe20008010014 */
[----:B------:R-:W-:Y:S01]  /*c690*/  FMNMX.FTZ R141, R18, R141, !PT ;  /* 0x0000008d128d7209 */ /* 0x000fe20007810000 */
[C---:B------:R-:W-:Y:S01]  /*c6a0*/  FFMA.FTZ R23, R135.reuse, UR4, R23 ;  /* 0x0000000487177c23 */ /* 0x040fe20008010017 */
[----:B------:R-:W-:Y:S01]  /*c6b0*/  FMNMX.FTZ R143, R16, R143, !PT ;  /* 0x0000008f108f7209 */ /* 0x000fe20007810000 */
[----:B------:R-:W2:Y:S01]  /*c6c0*/  I2F R137, R140 ;  /* 0x0000008c00897306 */ /* 0x000ea20000201400 */
[----:B------:R-:W-:Y:S01]  /*c6d0*/  IADD3 R138, R138, 0x39, RZ ;  /* 0x000000398a8a7810 */ /* 0x000fe20007ffe0ff */
[----:B------:R-:W-:Y:S01]  /*c6e0*/  FFMA.FTZ R21, R135, UR4, R21 ;  /* 0x0000000487157c23 */ /* 0x000fe20008010015 */
[----:B------:R-:W-:Y:S01]  /*c6f0*/  FMNMX.FTZ R141, R19, R141, !PT ;  /* 0x0000008d138d7209 */ /* 0x000fe20007810000 */
[C---:B------:R-:W-:Y:S01]  /*c700*/  FFMA.FTZ R26, R134.reuse, UR4, R26 ;  /* 0x00000004861a7c23 */ /* 0x040fe2000801001a */
[----:B------:R-:W-:Y:S01]  /*c710*/  FMNMX.FTZ R143, R17, R143, !PT ;  /* 0x0000008f118f7209 */ /* 0x000fe20007810000 */
[----:B------:R-:W-:Y:S01]  /*c720*/  FFMA.FTZ R24, R134, UR4, R24 ;  /* 0x0000000486187c23 */ /* 0x000fe20008010018 */
[----:B------:R-:W-:Y:S01]  /*c730*/  FMNMX.FTZ R141, R22, R141, !PT ;  /* 0x0000008d168d7209 */ /* 0x000fe20007810000 */
[----:B------:R-:W-:Y:S01]  /*c740*/  FFMA.FTZ R27, R3, UR4, R27 ;  /* 0x00000004031b7c23 */ /* 0x000fe2000801001b */
[----:B------:R-:W-:Y:S01]  /*c750*/  FMNMX.FTZ R143, R20, R143, !PT ;  /* 0x0000008f148f7209 */ /* 0x000fe20007810000 */
[----:B------:R-:W3:Y:S01]  /*c760*/  I2F R132, R138 ;  /* 0x0000008a00847306 */ /* 0x000ee20000201400 */
[----:B------:R-:W-:Y:S01]  /*c770*/  FMNMX.FTZ R141, R23, R141, !PT ;  /* 0x0000008d178d7209 */ /* 0x000fe20007810000 */
[----:B------:R-:W-:Y:S01]  /*c780*/  FFMA.FTZ R25, R3, UR4, R25 ;  /* 0x0000000403197c23 */ /* 0x000fe20008010019 */
[----:B------:R-:W-:Y:S01]  /*c790*/  FMNMX.FTZ R143, R21, R143, !PT ;  /* 0x0000008f158f7209 */ /* 0x000fe20007810000 */
[----:B------:R-:W-:Y:S01]  /*c7a0*/  FFMA.FTZ R28, R133, UR4, R28 ;  /* 0x00000004851c7c23 */ /* 0x000fe2000801001c */
[----:B------:R-:W-:Y:S01]  /*c7b0*/  FMNMX.FTZ R141, R26, R141, !PT ;  /* 0x0000008d1a8d7209 */ /* 0x000fe20007810000 */
[----:B-1----:R-:W-:Y:S01]  /*c7c0*/  FFMA.FTZ R29, R136, UR4, R29 ;  /* 0x00000004881d7c23 */ /* 0x002fe2000801001d */
[----:B------:R-:W-:Y:S01]  /*c7d0*/  FMNMX.FTZ R143, R24, R143, !PT ;  /* 0x0000008f188f7209 */ /* 0x000fe20007810000 */
[----:B------:R-:W-:Y:S01]  /*c7e0*/  FFMA.FTZ R31, R136, UR4, R31 ;  /* 0x00000004881f7c23 */ /* 0x000fe2000801001f */
[----:B------:R-:W-:Y:S02]  /*c7f0*/  FMNMX.FTZ R141, R27, R141, !PT ;  /* 0x0000008d1b8d7209 */ /* 0x000fe40007810000 */
[----:B------:R-:W-:Y:S02]  /*c800*/  FMNMX.FTZ R143, R25, R143, !PT ;  /* 0x0000008f198f7209 */ /* 0x000fe40007810000 */
[----:B------:R-:W-:Y:S01]  /*c810*/  FMNMX.FTZ R3, R30, R141, !PT ;  /* 0x0000008d1e037209 */ /* 0x000fe20007810000 */
[C---:B--2---:R-:W-:Y:S01]  /*c820*/  FFMA.FTZ R32, R137.reuse, UR4, R32 ;  /* 0x0000000489207c23 */ /* 0x044fe20008010020 */
[----:B------:R-:W-:Y:S01]  /*c830*/  FMNMX.FTZ R143, R28, R143, !PT ;  /* 0x0000008f1c8f7209 */ /* 0x000fe20007810000 */
[----:B------:R-:W-:Y:S01]  /*c840*/  FFMA.FTZ R34, R137, UR4, R34 ;  /* 0x0000000489227c23 */ /* 0x000fe20008010022 */
[----:B------:R-:W-:Y:S02]  /*c850*/  FMNMX.FTZ R3, R31, R3, !PT ;  /* 0x000000031f037209 */ /* 0x000fe40007810000 */
[----:B------:R-:W-:Y:S02]  /*c860*/  FMNMX.FTZ R143, R29, R143, !PT ;  /* 0x0000008f1d8f7209 */ /* 0x000fe40007810000 */
[----:B------:R-:W-:Y:S02]  /*c870*/  FMNMX.FTZ R3, R34, R3, !PT ;  /* 0x0000000322037209 */ /* 0x000fe40007810000 */
[----:B------:R-:W-:Y:S01]  /*c880*/  FMNMX.FTZ R133, R32, R143, !PT ;  /* 0x0000008f20857209 */ /* 0x000fe20007810000 */
[C---:B---3--:R-:W-:Y:S01]  /*c890*/  FFMA.FTZ R35, R132.reuse, UR4, R35 ;  /* 0x0000000484237c23 */ /* 0x048fe20008010023 */
[----:B------:R-:W-:Y:S01]  /*c8a0*/  LDSM.16.MT88.4 R140, [R188+0xc000] ;  /* 0x00c00000bc8c783b */ /* 0x000fe20000004200 */
[----:B------:R-:W-:Y:S03]  /*c8b0*/  FFMA.FTZ R33, R132, UR4, R33 ;  /* 0x0000000484217c23 */ /* 0x000fe60008010021 */
[----:B------:R-:W-:Y:S02]  /*c8c0*/  FMNMX.FTZ R3, R35, R3, !PT ;  /* 0x0000000323037209 */ /* 0x000fe40007810000 */
[----:B------:R-:W-:Y:S03]  /*c8d0*/  FMNMX.FTZ R133, R33, R133, !PT ;  /* 0x0000008521857209 */ /* 0x000fe60007810000 */
[----:B------:R-:W1:Y:S08]  /*c8e0*/  SHFL.BFLY PT, R132, R3, 0x2, 0x1f ;  /* 0x0c401f0003847f89 */ /* 0x000e7000000e0000 */
[----:B------:R-:W2:Y:S01]  /*c8f0*/  SHFL.BFLY PT, R134, R133, 0x2, 0x1f ;  /* 0x0c401f0085867f89 */ /* 0x000ea200000e0000 */
[----:B-1----:R-:W-:Y:S07]  /*c900*/  FMNMX.FTZ R132, R3, R132, !PT ;  /* 0x0000008403847209 */ /* 0x002fee0007810000 */
[----:B------:R-:W1:Y:S01]  /*c910*/  SHFL.BFLY PT, R3, R132, 0x1, 0x1f ;  /* 0x0c201f0084037f89 */ /* 0x000e6200000e0000 */
[----:B--2---:R-:W-:Y:S07]  /*c920*/  FMNMX.FTZ R134, R133, R134, !PT ;  /* 0x0000008685867209 */ /* 0x004fee0007810000 */
[----:B------:R-:W2:Y:S01]  /*c930*/  SHFL.BFLY PT, R133, R134, 0x1, 0x1f ;  /* 0x0c201f0086857f89 */ /* 0x000ea200000e0000 */
[----:B-1----:R-:W-:Y:S05]  /*c940*/  FMNMX.FTZ R3, R132, R3, !PT ;  /* 0x0000000384037209 */ /* 0x002fea0007810000 */
[C---:B------:R-:W-:Y:S02]  /*c950*/  FMUL.FTZ R166, R3.reuse, c[0x0][0x23c] ;  /* 0x00008f0003a67a20 */ /* 0x040fe40000410000 */
[----:B------:R-:W-:Y:S01]  /*c960*/  FADD.FTZ R0, -R3, R0 ;  /* 0x0000000003007221 */ /* 0x000fe20000010100 */
[----:B--2---:R-:W-:Y:S02]  /*c970*/  FMNMX.FTZ R132, R134, R133, !PT ;  /* 0x0000008586847209 */ /* 0x004fe40007810000 */
[----:B------:R-:W-:Y:S01]  /*c980*/  MOV R133, UR21 ;  /* 0x0000001500857c02 */ /* 0x000fe20008000f00 */
[----:B------:R-:W-:Y:S01]  /*c990*/  FMUL.FTZ R0, R0, c[0x0][0x23c] ;  /* 0x00008f0000007a20 */ /* 0x000fe20000410000 */
[C---:B------:R-:W-:Y:S01]  /*c9a0*/  FSETP.NEU.FTZ.AND P0, PT, R132.reuse, -INF , PT ;  /* 0xff8000008400780b */ /* 0x040fe20003f1d000 */
[C---:B------:R-:W-:Y:S02]  /*c9b0*/  FMUL.FTZ R167, R132.reuse, c[0x0][0x23c] ;  /* 0x00008f0084a77a20 */ /* 0x040fe40000410000 */
[----:B------:R-:W-:Y:S02]  /*c9c0*/  FADD.FTZ R2, -R132, R2 ;  /* 0x0000000284027221 */ /* 0x000fe40000010100 */
[----:B------:R-:W1:Y:S01]  /*c9d0*/  MUFU.EX2 R0, R0 ;  /* 0x0000000000007308 */ /* 0x000e620000000800 */
        /* <DEDUP_REMOVED lines=8> */
[----:B------:R-:W2:Y:S01]  /*ca60*/  MUFU.EX2 R2, R2 ;  /* 0x0000000200027308 */ /* 0x000ea20000000800 */
        /* <DEDUP_REMOVED lines=14> */
[----:B------:R-:W3:Y:S03]  /*cb50*/  MUFU.EX2 R162, R162 ;  /* 0x000000a200a27308 */ /* 0x000ee60000000800 */
        /* <DEDUP_REMOVED lines=12> */
[----:B------:R-:W-:Y:S04]  /*cc20*/  IMAD.WIDE.U32 R4, R4, -0x326172a9, RZ ;  /* 0xcd9e8d5704047825 */ /* 0x000fe800078e00ff */
[----:B------:R-:W-:Y:S01]  /*cc30*/  FMUL.FTZ R11, R0, R127 ;  /* 0x0000007f000b7220 */ /* 0x000fe20000410000 */
[----:B------:R-:W-:Y:S01]  /*cc40*/  LOP3.LUT R6, R4, 0xffff, RZ, 0xc0, !PT ;  /* 0x0000ffff04067812 */ /* 0x000fe200078ec0ff */
[C---:B--2---:R-:W-:Y:S01]  /*cc50*/  FMUL.FTZ R8, R2.reuse, R124 ;  /* 0x0000007c02087220 */ /* 0x044fe20000410000 */
        /* <DEDUP_REMOVED lines=10> */
[----:B------:R-:W2:Y:S01]  /*cd00*/  MUFU.EX2 R164, R164 ;  /* 0x000000a400a47308 */ /* 0x000ea20000000800 */
        /* <DEDUP_REMOVED lines=22> */
[----:B---3--:R-:W-:Y:S01]  /*ce70*/  F2FP.BF16.PACK_AB R7, R162, R163 ;  /* 0x000000a3a207723e */ /* 0x008fe200000010ff */
[--C-:B------:R-:W-:Y:S01]  /*ce80*/  HSET2.LE.AND R139, R139, R199.reuse, PT ;  /* 0x000000c78b8b7233 */ /* 0x100fe20003803000 */
[----:B-1----:R-:W-:Y:S01]  /*ce90*/  F2FP.BF16.PACK_AB R6, R134, R135 ;  /* 0x000000878606723e */ /* 0x002fe200000010ff */
[--C-:B------:R-:W-:Y:S01]  /*cea0*/  HSET2.LE.AND R136, R136, R199.reuse, PT ;  /* 0x000000c788887233 */ /* 0x100fe20003803000 */
[----:B--2---:R-:W-:Y:S01]  /*ceb0*/  F2FP.BF16.PACK_AB R5, R164, R165 ;  /* 0x000000a5a405723e */ /* 0x004fe200000010ff */
[--C-:B------:R-:W-:Y:S01]  /*cec0*/  HSET2.LE.AND R137, R137, R199.reuse, PT ;  /* 0x000000c789897233 */ /* 0x100fe20003803000 */
[----:B------:R-:W-:Y:S01]  /*ced0*/  LOP3.LUT R138, R138, R7, RZ, 0xc0, !PT ;  /* 0x000000078a8a7212 */ /* 0x000fe200078ec0ff */
[C---:B------:R-:W-:Y:S01]  /*cee0*/  FMUL.FTZ R7, R0.reuse, R131 ;  /* 0x0000008300077220 */ /* 0x040fe20000410000 */
[----:B------:R-:W-:Y:S01]  /*cef0*/  LOP3.LUT R139, R139, R6, RZ, 0xc0, !PT ;  /* 0x000000068b8b7212 */ /* 0x000fe200078ec0ff */
[----:B------:R-:W-:Y:S01]  /*cf00*/  FMUL.FTZ R6, R0, R130 ;  /* 0x0000008200067220 */ /* 0x000fe20000410000 */
[----:B------:R-:W-:Y:S01]  /*cf10*/  LOP3.LUT R136, R136, R5, RZ, 0xc0, !PT ;  /* 0x0000000588887212 */ /* 0x000fe200078ec0ff */
[C---:B------:R-:W-:Y:S01]  /*cf20*/  FMUL.FTZ R5, R2.reuse, R129 ;  /* 0x0000008102057220 */ /* 0x040fe20000410000 */
[----:B------:R-:W-:Y:S01]  /*cf30*/  LOP3.LUT R150, R151, UR15, R152, 0x96, !PT ;  /* 0x0000000f97967c12 */ /* 0x000fe2000f8e9698 */
[C---:B------:R-:W-:Y:S01]  /*cf40*/  FMUL.FTZ R44, R2.reuse, R44 ;  /* 0x0000002c022c7220 */ /* 0x040fe20000410000 */
[----:B------:R-:W-:Y:S01]  /*cf50*/  LDSM.16.MT88.4 R152, [R186+0xe800] ;  /* 0x00e80000ba98783b */ /* 0x000fe20000004200 */
[----:B------:R-:W-:Y:S02]  /*cf60*/  FMUL.FTZ R45, R2, R45 ;  /* 0x0000002d022d7220 */ /* 0x000fe40000410000 */
[C---:B------:R-:W-:Y:S02]  /*cf70*/  FMUL.FTZ R50, R0.reuse, R50 ;  /* 0x0000003200327220 */ /* 0x040fe40000410000 */
[----:B------:R-:W-:Y:S01]  /*cf80*/  FMUL.FTZ R51, R0, R51 ;  /* 0x0000003300337220 */ /* 0x000fe20000410000 */
[----:B----4-:R-:W-:Y:S01]  /*cf90*/  F2FP.BF16.PACK_AB R4, R160, R161 ;  /* 0x000000a1a004723e */ /* 0x010fe200000010ff */
[C---:B------:R-:W-:Y:S02]  /*cfa0*/  FMUL.FTZ R48, R2.reuse, R48 ;  /* 0x0000003002307220 */ /* 0x040fe40000410000 */
[C---:B------:R-:W-:Y:S01]  /*cfb0*/  FMUL.FTZ R49, R2.reuse, R49 ;  /* 0x0000003102317220 */ /* 0x040fe20000410000 */
[----:B------:R-:W-:Y:S01]  /*cfc0*/  LOP3.LUT R137, R137, R4, RZ, 0xc0, !PT ;  /* 0x0000000489897212 */ /* 0x000fe200078ec0ff */
[----:B------:R-:W-:Y:S02]  /*cfd0*/  FMUL.FTZ R4, R2, R128 ;  /* 0x0000008002047220 */ /* 0x000fe40000410000 */
[----:B------:R-:W1:Y:S01]  /*cfe0*/  LDSM.16.MT88.4 R128, [R185+0xc000] ;  /* 0x00c00000b980783b */ /* 0x000e620000004200 */
[C---:B------:R-:W-:Y:S02]  /*cff0*/  FMUL.FTZ R54, R0.reuse, R54 ;  /* 0x0000003600367220 */ /* 0x040fe40000410000 */
[----:B------:R-:W-:Y:S02]  /*d000*/  FMUL.FTZ R55, R0, R55 ;  /* 0x0000003700377220 */ /* 0x000fe40000410000 */
[C---:B------:R-:W-:Y:S05]  /*d010*/  HMMA.16816.F32.BF16 R4, R136.reuse, R140, R4 ;  /* 0x0000008c8804723c */ /* 0x040fea0000041804 */
[C---:B------:R-:W-:Y:S02]  /*d020*/  FMUL.FTZ R52, R2.reuse, R52 ;  /* 0x0000003402347220 */ /* 0x040fe40000410000 */
[----:B------:R-:W-:Y:S01]  /*d030*/  FMUL.FTZ R53, R2, R53 ;  /* 0x0000003502357220 */ /* 0x000fe20000410000 */
[C---:B------:R-:W-:Y:S01]  /*d040*/  HMMA.16816.F32.BF16 R8, R136.reuse, R142, R8 ;  /* 0x0000008e8808723c */ /* 0x040fe20000041808 */
[----:B------:R-:W2:Y:S03]  /*d050*/  LDSM.16.MT88.4 R140, [R188+0xe000] ;  /* 0x00e00000bc8c783b */ /* 0x000ea60000004200 */
[C---:B------:R-:W-:Y:S02]  /*d060*/  FMUL.FTZ R58, R0.reuse, R58 ;  /* 0x0000003a003a7220 */ /* 0x040fe40000410000 */
[----:B------:R-:W-:Y:S02]  /*d070*/  FMUL.FTZ R59, R0, R59 ;  /* 0x0000003b003b7220 */ /* 0x000fe40000410000 */
[C---:B------:R-:W-:Y:S04]  /*d080*/  HMMA.16816.F32.BF16 R36, R136.reuse, R144, R36 ;  /* 0x000000908824723c */ /* 0x040fe80000041824 */
[C---:B------:R-:W-:Y:S02]  /*d090*/  FMUL.FTZ R56, R2.reuse, R56 ;  /* 0x0000003802387220 */ /* 0x040fe40000410000 */
[----:B------:R-:W-:Y:S02]  /*d0a0*/  FMUL.FTZ R57, R2, R57 ;  /* 0x0000003902397220 */ /* 0x000fe40000410000 */
[C---:B------:R-:W-:Y:S04]  /*d0b0*/  HMMA.16816.F32.BF16 R40, R136.reuse, R146, R40 ;  /* 0x000000928828723c */ /* 0x040fe80000041828 */
[C---:B------:R-:W-:Y:S02]  /*d0c0*/  FMUL.FTZ R62, R0.reuse, R62 ;  /* 0x0000003e003e7220 */ /* 0x040fe40000410000 */
[----:B------:R-:W-:Y:S02]  /*d0d0*/  FMUL.FTZ R63, R0, R63 ;  /* 0x0000003f003f7220 */ /* 0x000fe40000410000 */
[C---:B------:R-:W-:Y:S01]  /*d0e0*/  FMUL.FTZ R60, R2.reuse, R60 ;  /* 0x0000003c023c7220 */ /* 0x040fe20000410000 */
[C---:B-1----:R-:W-:Y:S03]  /*d0f0*/  HMMA.16816.F32.BF16 R44, R136.reuse, R128, R44 ;  /* 0x00000080882c723c */ /* 0x042fe6000004182c */
[----:B------:R-:W-:Y:S02]  /*d100*/  FMUL.FTZ R61, R2, R61 ;  /* 0x0000003d023d7220 */ /* 0x000fe40000410000 */
[C---:B------:R-:W-:Y:S02]  /*d110*/  FMUL.FTZ R66, R0.reuse, R66 ;  /* 0x0000004200427220 */ /* 0x040fe40000410000 */
[----:B------:R-:W-:Y:S01]  /*d120*/  FMUL.FTZ R67, R0, R67 ;  /* 0x0000004300437220 */ /* 0x000fe20000410000 */
[C---:B------:R-:W-:Y:S01]  /*d130*/  HMMA.16816.F32.BF16 R48, R136.reuse, R130, R48 ;  /* 0x000000828830723c */ /* 0x040fe20000041830 */
[----:B------:R-:W1:Y:S03]  /*d140*/  LDSM.16.MT88.4 R128, [R186+0xe000] ;  /* 0x00e00000ba80783b */ /* 0x000e660000004200 */
[C---:B------:R-:W-:Y:S02]  /*d150*/  FMUL.FTZ R64, R2.reuse, R64 ;  /* 0x0000004002407220 */ /* 0x040fe40000410000 */
[----:B------:R-:W-:Y:S02]  /*d160*/  FMUL.FTZ R65, R2, R65 ;  /* 0x0000004102417220 */ /* 0x000fe40000410000 */
[C---:B------:R-:W-:Y:S04]  /*d170*/  HMMA.16816.F32.BF16 R52, R136.reuse, R124, R52 ;  /* 0x0000007c8834723c */ /* 0x040fe80000041834 */
[C---:B------:R-:W-:Y:S02]  /*d180*/  FMUL.FTZ R70, R0.reuse, R70 ;  /* 0x0000004600467220 */ /* 0x040fe40000410000 */
[----:B------:R-:W-:Y:S02]  /*d190*/  FMUL.FTZ R71, R0, R71 ;  /* 0x0000004700477220 */ /* 0x000fe40000410000 */
[C---:B------:R-:W-:Y:S01]  /*d1a0*/  HMMA.16816.F32.BF16 R56, R136.reuse, R126, R56 ;  /* 0x0000007e8838723c */ /* 0x040fe20000041838 */
[----:B------:R-:W3:Y:S03]  /*d1b0*/  LDSM.16.MT88.4 R124, [R185+0xe000] ;  /* 0x00e00000b97c783b */ /* 0x000ee60000004200 */
[C---:B------:R-:W-:Y:S02]  /*d1c0*/  FMUL.FTZ R68, R2.reuse, R68 ;  /* 0x0000004402447220 */ /* 0x040fe40000410000 */
[----:B------:R-:W-:Y:S02]  /*d1d0*/  FMUL.FTZ R69, R2, R69 ;  /* 0x0000004502457220 */ /* 0x000fe40000410000 */
[C---:B--2---:R-:W-:Y:S04]  /*d1e0*/  HMMA.16816.F32.BF16 R60, R136.reuse, R140, R60 ;  /* 0x0000008c883c723c */ /* 0x044fe8000004183c */
[C---:B------:R-:W-:Y:S02]  /*d1f0*/  FMUL.FTZ R74, R0.reuse, R74 ;  /* 0x0000004a004a7220 */ /* 0x040fe40000410000 */
[----:B------:R-:W-:Y:S02]  /*d200*/  FMUL.FTZ R75, R0, R75 ;  /* 0x0000004b004b7220 */ /* 0x000fe40000410000 */
[C---:B------:R-:W-:Y:S01]  /*d210*/  HMMA.16816.F32.BF16 R64, R136.reuse, R142, R64 ;  /* 0x0000008e8840723c */ /* 0x040fe20000041840 */
[----:B------:R-:W2:Y:S03]  /*d220*/  LDSM.16.MT88.4 R140, [R184+0xe000] ;  /* 0x00e00000b88c783b */ /* 0x000ea60000004200 */
        /* <DEDUP_REMOVED lines=11> */
[C---:B---3--:R-:W-:Y:S04]  /*d2e0*/  HMMA.16816.F32.BF16 R76, R136.reuse, R124, R76 ;  /* 0x0000007c884c723c */ /* 0x048fe8000004184c */
[C---:B------:R-:W-:Y:S02]  /*d2f0*/  FMUL.FTZ R80, R2.reuse, R80 ;  /* 0x0000005002507220 */ /* 0x040fe40000410000 */
[----:B------:R-:W-:Y:S02]  /*d300*/  FMUL.FTZ R81, R2, R81 ;  /* 0x0000005102517220 */ /* 0x000fe40000410000 */
[C---:B------:R-:W-:Y:S04]  /*d310*/  FMUL.FTZ R86, R0.reuse, R86 ;  /* 0x0000005600567220 */ /* 0x040fe80000410000 */
[----:B------:R-:W-:Y:S01]  /*d320*/  FMUL.FTZ R87, R0, R87 ;  /* 0x0000005700577220 */ /* 0x000fe20000410000 */
        /* <DEDUP_REMOVED lines=12> */
[----:B------:R-:W2:Y:S02]  /*d3f0*/  LDSM.16.MT88.4 R140, [R185+0x10000] ;  /* 0x01000000b98c783b */ /* 0x000ea40000004200 */
        /* <DEDUP_REMOVED lines=19> */
[--C-:B------:R-:W-:Y:S02]  /*d530*/  FFMA.FTZ R171, R18, c[0x0][0x23c], -R166.reuse ;  /* 0x00008f0012ab7a23 */ /* 0x100fe400000108a6 */
[C---:B------:R-:W-:Y:S02]  /*d540*/  FMUL.FTZ R18, R0.reuse, R122 ;  /* 0x0000007a00127220 */ /* 0x040fe40000410000 */
[----:B------:R-:W1:Y:S01]  /*d550*/  MUFU.EX2 R169, R169 ;  /* 0x000000a900a97308 */ /* 0x000e620000000800 */
[----:B------:R-:W-:Y:S02]  /*d560*/  FFMA.FTZ R170, R19, c[0x0][0x23c], -R166 ;  /* 0x00008f0013aa7a23 */ /* 0x000fe400000108a6 */
[----:B------:R-:W-:Y:S02]  /*d570*/  FMUL.FTZ R19, R0, R123 ;  /* 0x0000007b00137220 */ /* 0x000fe40000410000 */
[----:B------:R-:W3:Y:S01]  /*d580*/  LDSM.16.MT88.4 R120, [R184+0x10000] ;  /* 0x01000000b878783b */ /* 0x000ee20000004200 */
[----:B------:R-:W-:Y:S04]  /*d590*/  IMAD.WIDE.U32 R124, R150, -0x2daee0ad, RZ ;  /* 0xd2511f53967c7825 */ /* 0x000fe800078e00ff */
[----:B------:R-:W-:Y:S01]  /*d5a0*/  FFMA.FTZ R216, R12, c[0x0][0x23c], -R167 ;  /* 0x00008f000cd87a23 */ /* 0x000fe200000108a7 */
[----:B------:R-:W-:Y:S01]  /*d5b0*/  LOP3.LUT R12, R124, 0xffff, RZ, 0xc0, !PT ;  /* 0x0000ffff7c0c7812 */ /* 0x000fe200078ec0ff */
[C---:B------:R-:W-:Y:S01]  /*d5c0*/  FMUL.FTZ R106, R0.reuse, R106 ;  /* 0x0000006a006a7220 */ /* 0x040fe20000410000 */
[----:B------:R-:W-:Y:S01]  /*d5d0*/  LOP3.LUT R148, R125, UR6, R148, 0x96, !PT ;  /* 0x000000067d947c12 */ /* 0x000fe2000f8e9694 */
[----:B------:R-:W-:Y:S01]  /*d5e0*/  FMUL.FTZ R107, R0, R107 ;  /* 0x0000006b006b7220 */ /* 0x000fe20000410000 */
[--C-:B------:R-:W-:Y:S01]  /*d5f0*/  SHF.R.U32.HI R125, RZ, 0x10, R124.reuse ;  /* 0x00000010ff7d7819 */ /* 0x100fe2000001167c */
[C---:B------:R-:W-:Y:S01]  /*d600*/  FMUL.FTZ R104, R2.reuse, R104 ;  /* 0x0000006802687220 */ /* 0x040fe20000410000 */
[----:B------:R-:W-:Y:S01]  /*d610*/  SHF.R.U32.HI R223, RZ, 0x18, R124 ;  /* 0x00000018ffdf7819 */ /* 0x000fe2000001167c */
[----:B------:R-:W-:Y:S01]  /*d620*/  FMUL.FTZ R105, R2, R105 ;  /* 0x0000006902697220 */ /* 0x000fe20000410000 */
[----:B------:R-:W-:Y:S01]  /*d630*/  LOP3.LUT R125, R125, 0xff, RZ, 0xc0, !PT ;  /* 0x000000ff7d7d7812 */ /* 0x000fe200078ec0ff */
[--C-:B------:R-:W-:Y:S01]  /*d640*/  FFMA.FTZ R218, R14, c[0x0][0x23c], -R166.reuse ;  /* 0x00008f000eda7a23 */ /* 0x100fe200000108a6 */
[----:B------:R-:W-:Y:S01]  /*d650*/  LOP3.LUT R133, R124, 0xff, RZ, 0xc0, !PT ;  /* 0x000000ff7c857812 */ /* 0x000fe200078ec0ff */
[----:B------:R-:W-:Y:S01]  /*d660*/  FFMA.FTZ R219, R15, c[0x0][0x23c], -R166 ;  /* 0x00008f000fdb7a23 */ /* 0x000fe200000108a6 */
[----:B------:R-:W-:Y:S01]  /*d670*/  PRMT R223, R125, 0x5410, R223 ;  /* 0x000054107ddf7816 */ /* 0x000fe200000000df */
[----:B------:R-:W-:Y:S01]  /*d680*/  MUFU.EX2 R216, R216 ;  /* 0x000000d800d87308 */ /* 0x000fe20000000800 */
[C---:B------:R-:W-:Y:S01]  /*d690*/  HMMA.16816.F32.BF16 R104, R136.reuse, R126, R104 ;  /* 0x0000007e8868723c */ /* 0x040fe20000041868 */
[----:B------:R-:W4:Y:S02]  /*d6a0*/  LDSM.16.MT88.4 R124, [R188+0xc800] ;  /* 0x00c80000bc7c783b */ /* 0x000f240000004200 */
[----:B------:R-:W-:Y:S01]  /*d6b0*/  FFMA.FTZ R217, R13, c[0x0][0x23c], -R167 ;  /* 0x00008f000dd97a23 */ /* 0x000fe200000108a7 */
[----:B------:R-:W-:Y:S01]  /*d6c0*/  LOP3.LUT R13, R148, 0xffff, RZ, 0xc0, !PT ;  /* 0x0000ffff940d7812 */ /* 0x000fe200078ec0ff */
[----:B------:R-:W-:Y:S01]  /*d6d0*/  FMUL.FTZ R110, R0, R110 ;  /* 0x0000006e006e7220 */ /* 0x000fe20000410000 */
[----:B------:R-:W-:Y:S01]  /*d6e0*/  LOP3.LUT R222, R148, 0xff, RZ, 0xc0, !PT ;  /* 0x000000ff94de7812 */ /* 0x000fe200078ec0ff */
[----:B------:R-:W-:Y:S01]  /*d6f0*/  FMUL.FTZ R111, R0, R111 ;  /* 0x0000006f006f7220 */ /* 0x000fe20000410000 */
[C---:B--2---:R-:W-:Y:S01]  /*d700*/  HMMA.16816.F32.BF16 R16, R136.reuse, R140, R16 ;  /* 0x0000008c8810723c */ /* 0x044fe20000041810 */
[----:B------:R-:W2:Y:S03]  /*d710*/  MUFU.EX2 R217, R217 ;  /* 0x000000d900d97308 */ /* 0x000ea60000000800 */
[C---:B------:R-:W-:Y:S01]  /*d720*/  FMUL.FTZ R108, R2.reuse, R108 ;  /* 0x0000006c026c7220 */ /* 0x040fe20000410000 */
[----:B------:R-:W-:Y:S01]  /*d730*/  SHF.R.U32.HI R12, RZ, 0x8, R12 ;  /* 0x00000008ff0c7819 */ /* 0x000fe2000001160c */
[----:B------:R-:W-:Y:S01]  /*d740*/  FMUL.FTZ R109, R2, R109 ;  /* 0x0000006d026d7220 */ /* 0x000fe20000410000 */
[----:B------:R-:W-:Y:S01]  /*d750*/  SHF.R.U32.HI R13, RZ, 0x8, R13 ;  /* 0x00000008ff0d7819 */ /* 0x000fe2000001160d */
[C---:B------:R-:W-:Y:S01]  /*d760*/  FMUL.FTZ R14, R0.reuse, R118 ;  /* 0x00000076000e7220 */ /* 0x040fe20000410000 */
[--C-:B------:R-:W-:Y:S02]  /*d770*/  SHF.R.U32.HI R144, RZ, 0x10, R148.reuse ;  /* 0x00000010ff907819 */ /* 0x100fe40000011694 */
[----:B------:R-:W-:Y:S01]  /*d780*/  MUFU.EX2 R218, R218 ;  /* 0x000000da00da7308 */ /* 0x000fe20000000800 */
[----:B------:R-:W-:Y:S01]  /*d790*/  SHF.R.U32.HI R148, RZ, 0x18, R148 ;  /* 0x00000018ff947819 */ /* 0x000fe20000011694 */
[C---:B------:R-:W-:Y:S01]  /*d7a0*/  HMMA.16816.F32.BF16 R108, R136.reuse, R142, R108 ;  /* 0x0000008e886c723c */ /* 0x040fe2000004186c */
[----:B------:R-:W5:Y:S02]  /*d7b0*/  LDSM.16.MT88.4 R140, [R185+0xc800] ;  /* 0x00c80000b98c783b */ /* 0x000f640000004200 */
[----:B------:R-:W-:Y:S01]  /*d7c0*/  FMUL.FTZ R15, R0, R119 ;  /* 0x00000077000f7220 */ /* 0x000fe20000410000 */
[----:B------:R-:W-:Y:S01]  /*d7d0*/  PRMT R133, R133, 0x5410, R12 ;  /* 0x0000541085857816 */ /* 0x000fe2000000000c */
[----:B------:R-:W-:Y:S01]  /*d7e0*/  FMUL.FTZ R12, R2, R116 ;  /* 0x00000074020c7220 */ /* 0x000fe20000410000 */
[----:B------:R-:W-:Y:S01]  /*d7f0*/  PRMT R222, R222, 0x5410, R13 ;  /* 0x00005410dede7816 */ /* 0x000fe2000000000d */
[----:B------:R-:W-:Y:S01]  /*d800*/  FMUL.FTZ R13, R2, R117 ;  /* 0x00000075020d7220 */ /* 0x000fe20000410000 */
[----:B------:R-:W4:Y:S01]  /*d810*/  MUFU.EX2 R219, R219 ;  /* 0x000000db00db7308 */ /* 0x000f220000000800 */
[----:B------:R-:W-:Y:S03]  /*d820*/  LOP3.LUT R144, R144, 0xff, RZ, 0xc0, !PT ;  /* 0x000000ff90907812 */ /* 0x000fe600078ec0ff */
[--C-:B------:R-:W-:Y:S01]  /*d830*/  HSET2.LE.AND R133, R133, R199.reuse, PT ;  /* 0x000000c785857233 */ /* 0x100fe20003803000 */
[----:B------:R-:W-:Y:S01]  /*d840*/  PRMT R117, R144, 0x5410, R148 ;  /* 0x0000541090757816 */ /* 0x000fe20000000094 */
[C---:B---3--:R-:W-:Y:S01]  /*d850*/  HMMA.16816.F32.BF16 R12, R136.reuse, R120, R12 ;  /* 0x00000078880c723c */ /* 0x048fe2000004180c */
[----:B------:R-:W3:Y:S02]  /*d860*/  LDSM.16.MT88.4 R144, [R184+0xc800] ;  /* 0x00c80000b890783b */ /* 0x000ee40000004200 */
[----:B-1----:R-:W-:Y:S01]  /*d870*/  F2FP.BF16.PACK_AB R118, R169, R168 ;  /* 0x000000a8a976723e */ /* 0x002fe200000010ff */
[----:B------:R-:W-:Y:S01]  /*d880*/  MUFU.EX2 R171, R171 ;  /* 0x000000ab00ab7308 */ /* 0x000fe20000000800 */
[C---:B------:R-:W-:Y:S01]  /*d890*/  FMUL.FTZ R114, R0.reuse, R114 ;  /* 0x0000007200727220 */ /* 0x040fe20000410000 */
[--C-:B------:R-:W-:Y:S01]  /*d8a0*/  HSET2.LE.AND R119, R223, R199.reuse, PT ;  /* 0x000000c7df777233 */ /* 0x100fe20003803000 */
[----:B------:R-:W-:Y:S01]  /*d8b0*/  FMUL.FTZ R115, R0, R115 ;  /* 0x0000007300737220 */ /* 0x000fe20000410000 */
[--C-:B------:R-:W-:Y:S01]  /*d8c0*/  HSET2.LE.AND R116, R222, R199.reuse, PT ;  /* 0x000000c7de747233 */ /* 0x100fe20003803000 */
[C---:B------:R-:W-:Y:S01]  /*d8d0*/  FMUL.FTZ R112, R2.reuse, R112 ;  /* 0x0000007002707220 */ /* 0x040fe20000410000 */
[----:B------:R-:W1:Y:S02]  /*d8e0*/  LDSM.16.MT88.4 R148, [R188+0xe800] ;  /* 0x00e80000bc94783b */ /* 0x000e640000004200 */
[----:B------:R-:W-:Y:S01]  /*d8f0*/  FMUL.FTZ R113, R2, R113 ;  /* 0x0000007102717220 */ /* 0x000fe20000410000 */
[--C-:B------:R-:W-:Y:S01]  /*d900*/  HSET2.LE.AND R117, R117, R199.reuse, PT ;  /* 0x000000c775757233 */ /* 0x100fe20003803000 */
[----:B------:R-:W5:Y:S01]  /*d910*/  MUFU.EX2 R170, R170 ;  /* 0x000000aa00aa7308 */ /* 0x000f620000000800 */
[----:B------:R-:W-:Y:S01]  /*d920*/  LOP3.LUT R118, R133, R118, RZ, 0xc0, !PT ;  /* 0x0000007685767212 */ /* 0x000fe200078ec0ff */
[--C-:B------:R-:W-:Y:S01]  /*d930*/  FFMA.FTZ R222, R22, c[0x0][0x23c], -R166.reuse ;  /* 0x00008f0016de7a23 */ /* 0x100fe200000108a6 */
[----:B--2---:R-:W-:Y:S01]  /*d940*/  F2FP.BF16.PACK_AB R121, R217, R216 ;  /* 0x000000d8d979723e */ /* 0x004fe200000010ff */
[----:B------:R-:W-:Y:S01]  /*d950*/  FFMA.FTZ R223, R23, c[0x0][0x23c], -R166 ;  /* 0x00008f0017df7a23 */ /* 0x000fe200000108a6 */
[----:B------:R-:W-:Y:S01]  /*d960*/  HMMA.16816.F32.BF16 R112, R136, R122, R112 ;  /* 0x0000007a8870723c */ /* 0x000fe20000041870 */
[----:B------:R-:W-:Y:S02]  /*d970*/  LDSM.16.MT88.4 R136, [R185+0xd000] ;  /* 0x00d00000b988783b */ /* 0x000fe40000004200 */
[----:B----4-:R-:W-:Y:S01]  /*d980*/  F2FP.BF16.PACK_AB R120, R219, R218 ;  /* 0x000000dadb78723e */ /* 0x010fe200000010ff */
[----:B------:R-:W-:Y:S01]  /*d990*/  FFMA.FTZ R161, R0, R206, R161 ;  /* 0x000000ce00a17223 */ /* 0x000fe200000100a1 */
[----:B------:R-:W-:Y:S01]  /*d9a0*/  LOP3.LUT R116, R116, R121, RZ, 0xc0, !PT ;  /* 0x0000007974747212 */ /* 0x000fe200078ec0ff */
[----:B------:R-:W2:Y:S01]  /*d9b0*/  MUFU.EX2 R222, R222 ;  /* 0x000000de00de7308 */ /* 0x000ea20000000800 */
[----:B------:R-:W-:Y:S01]  /*d9c0*/  LOP3.LUT R117, R117, R120, RZ, 0xc0, !PT ;  /* 0x0000007875757212 */ /* 0x000fe200078ec0ff */
[----:B------:R-:W-:Y:S01]  /*d9d0*/  FFMA.FTZ R165, R2, R207, R165 ;  /* 0x000000cf02a57223 */ /* 0x000fe200000100a5 */
[----:B------:R-:W4:Y:S03]  /*d9e0*/  LDSM.16.MT88.4 R120, [R184+0xe800] ;  /* 0x00e80000b878783b */ /* 0x000f260000004200 */
[----:B------:R-:W-:Y:S01]  /*d9f0*/  MOV R0, R3 ;  /* 0x0000000300007202 */ /* 0x000fe20000000f00 */
[----:B------:R-:W-:Y:S01]  /*da00*/  FADD.FTZ R161, R160, R161 ;  /* 0x000000a1a0a17221 */ /* 0x000fe20000010000 */
[----:B------:R-:W-:Y:S01]  /*da10*/  MOV R2, R132 ;  /* 0x0000008400027202 */ /* 0x000fe20000000f00 */
[----:B------:R-:W-:Y:S01]  /*da20*/  FADD.FTZ R165, R164, R165 ;  /* 0x000000a5a4a57221 */ /* 0x000fe20000010000 */
[----:B------:R-:W-:Y:S01]  /*da30*/  MUFU.EX2 R223, R223 ;  /* 0x000000df00df7308 */ /* 0x000fe20000000800 */
[----:B------:R-:W-:Y:S01]  /*da40*/  FADD.FTZ R161, R135, R161 ;  /* 0x000000a187a17221 */ /* 0x000fe20000010000 */
[----:B-----5:R-:W-:Y:S01]  /*da50*/  F2FP.BF16.PACK_AB R133, R170, R171 ;  /* 0x000000abaa85723e */ /* 0x020fe200000010ff */
[----:B------:R-:W-:Y:S02]  /*da60*/  FADD.FTZ R165, R163, R165 ;  /* 0x000000a5a3a57221 */ /* 0x000fe40000010000 */
[----:B------:R-:W-:Y:S01]  /*da70*/  FADD.FTZ R134, R134, R161 ;  /* 0x000000a186867221 */ /* 0x000fe20000010000 */
[----:B------:R-:W-:Y:S01]  /*da80*/  LOP3.LUT R119, R119, R133, RZ, 0xc0, !PT ;  /* 0x0000008577777212 */ /* 0x000fe200078ec0ff */
[----:B------:R-:W-:Y:S02]  /*da90*/  FADD.FTZ R162, R162, R165 ;  /* 0x000000a5a2a27221 */ /* 0x000fe40000010000 */
[----:B------:R-:W-:Y:S02]  /*daa0*/  FADD.FTZ R134, R218, R134 ;  /* 0x00000086da867221 */ /* 0x000fe40000010000 */
[----:B------:R-:W-:Y:S02]  /*dab0*/  FADD.FTZ R162, R216, R162 ;  /* 0x000000a2d8a27221 */ /* 0x000fe40000010000 */
[C---:B------:R-:W-:Y:S05]  /*dac0*/  HMMA.16816.F32.BF16 R4, R116.reuse, R124, R4 ;  /* 0x0000007c7404723c */ /* 0x040fea0000041804 */
[----:B------:R-:W-:Y:S02]  /*dad0*/  FADD.FTZ R219, R219, R134 ;  /* 0x00000086dbdb7221 */ /* 0x000fe40000010000 */
[----:B------:R-:W-:Y:S01]  /*dae0*/  FADD.FTZ R217, R217, R162 ;  /* 0x000000a2d9d97221 */ /* 0x000fe20000010000 */
[C---:B------:R-:W-:Y:S01]  /*daf0*/  HMMA.16816.F32.BF16 R8, R116.reuse, R126, R8 ;  /* 0x0000007e7408723c */ /* 0x040fe20000041808 */
[----:B------:R-:W5:Y:S03]  /*db00*/  LDSM.16.MT88.4 R124, [R188+0x10800] ;  /* 0x01080000bc7c783b */ /* 0x000f660000004200 */
[----:B------:R-:W-:Y:S02]  /*db10*/  FADD.FTZ R219, R171, R219 ;  /* 0x000000dbabdb7221 */ /* 0x000fe40000010000 */
[----:B------:R-:W-:Y:S02]  /*db20*/  FADD.FTZ R217, R168, R217 ;  /* 0x000000d9a8d97221 */ /* 0x000fe40000010000 */
[C---:B------:R-:W-:Y:S04]  /*db30*/  HMMA.16816.F32.BF16 R36, R116.reuse, R128, R36 ;  /* 0x000000807424723c */ /* 0x040fe80000041824 */
[----:B------:R-:W-:Y:S02]  /*db40*/  FADD.FTZ R170, R170, R219 ;  /* 0x000000dbaaaa7221 */ /* 0x000fe40000010000 */
[----:B------:R-:W-:Y:S01]  /*db50*/  FADD.FTZ R169, R169, R217 ;  /* 0x000000d9a9a97221 */ /* 0x000fe20000010000 */
[----:B------:R-:W-:Y:S01]  /*db60*/  MOV R128, UR30 ;  /* 0x0000001e00807c02 */ /* 0x000fe20008000f00 */
[C---:B------:R-:W-:Y:S04]  /*db70*/  HMMA.16816.F32.BF16 R40, R116.reuse, R130, R40 ;  /* 0x000000827428723c */ /* 0x040fe80000041828 */
[----:B--2---:R-:W-:Y:S04]  /*db80*/  FADD.FTZ R170, R222, R170 ;  /* 0x000000aadeaa7221 */ /* 0x004fe80000010000 */
[C---:B------:R-:W-:Y:S08]  /*db90*/  HMMA.16816.F32.BF16 R44, R116.reuse, R140, R44 ;  /* 0x0000008c742c723c */ /* 0x040ff0000004182c */
[C---:B------:R-:W-:Y:S08]  /*dba0*/  HMMA.16816.F32.BF16 R48, R116.reuse, R142, R48 ;  /* 0x0000008e7430723c */ /* 0x040ff00000041830 */
[C---:B---3--:R-:W-:Y:S08]  /*dbb0*/  HMMA.16816.F32.BF16 R52, R116.reuse, R144, R52 ;  /* 0x000000907434723c */ /* 0x048ff00000041834 */
[C---:B------:R-:W-:Y:S01]  /*dbc0*/  HMMA.16816.F32.BF16 R56, R116.reuse, R146, R56 ;  /* 0x000000927438723c */ /* 0x040fe20000041838 */
[----:B------:R-:W-:Y:S07]  /*dbd0*/  LDSM.16.MT88.4 R144, [R186+0xf000] ;  /* 0x00f00000ba90783b */ /* 0x000fee0000004200 */
[C---:B-1----:R-:W-:Y:S08]  /*dbe0*/  HMMA.16816.F32.BF16 R60, R116.reuse, R148, R60 ;  /* 0x00000094743c723c */ /* 0x042ff0000004183c */
        /* <DEDUP_REMOVED lines=11> */
[C---:B----4-:R-:W-:Y:S01]  /*dca0*/  HMMA.16816.F32.BF16 R84, R116.reuse, R120, R84 ;  /* 0x000000787454723c */ /* 0x050fe20000041854 */
        /* <DEDUP_REMOVED lines=9> */
[C---:B-----5:R-:W-:Y:S04]  /*dd40*/  HMMA.16816.F32.BF16 R92, R116.reuse, R124, R92 ;  /* 0x0000007c745c723c */ /* 0x060fe8000004185c */
[----:B------:R-:W-:Y:S01]  /*dd50*/  IMAD.WIDE.U32 R228, R228, -0x2daee0ad, RZ ;  /* 0xd2511f53e4e47825 */ /* 0x000fe200078e00ff */
[----:B------:R-:W-:Y:S03]  /*dd60*/  MUFU.EX2 R158, R158 ;  /* 0x0000009e009e7308 */ /* 0x000fe60000000800 */
[C---:B------:R-:W-:Y:S04]  /*dd70*/  HMMA.16816.F32.BF16 R96, R116.reuse, R126, R96 ;  /* 0x0000007e7460723c */ /* 0x040fe80000041860 */
[----:B------:R-:W-:Y:S03]  /*dd80*/  IMAD.WIDE.U32 R226, R24, -0x2daee0ad, RZ ;  /* 0xd2511f5318e27825 */ /* 0x000fe600078e00ff */
[----:B------:R-:W-:Y:S02]  /*dd90*/  MUFU.EX2 R159, R159 ;  /* 0x0000009f009f7308 */ /* 0x000fe40000000800 */
[----:B------:R-:W-:Y:S03]  /*dda0*/  LOP3.LUT R24, R227, UR26, R208, 0x96, !PT ;  /* 0x0000001ae3187c12 */ /* 0x000fe6000f8e96d0 */
[----:B------:R-:W-:Y:S01]  /*ddb0*/  LOP3.LUT R226, R229, UR22, R226, 0x96, !PT ;  /* 0x00000016e5e27c12 */ /* 0x000fe2000f8e96e2 */
[C---:B-1----:R-:W-:Y:S03]  /*ddc0*/  HMMA.16816.F32.BF16 R100, R116.reuse, R128, R100 ;  /* 0x000000807464723c */ /* 0x042fe60000041864 */
[----:B------:R-:W-:Y:S01]  /*ddd0*/  IMAD.WIDE.U32 R24, R24, -0x326172a9, RZ ;  /* 0xcd9e8d5718187825 */ /* 0x000fe200078e00ff */
[----:B------:R-:W-:Y:S03]  /*dde0*/  MUFU.EX2 R221, R221 ;  /* 0x000000dd00dd7308 */ /* 0x000fe60000000800 */
[----:B------:R-:W-:Y:S01]  /*ddf0*/  IMAD.WIDE.U32 R226, R226, -0x326172a9, RZ ;  /* 0xcd9e8d57e2e27825 */ /* 0x000fe200078e00ff */
[C---:B------:R-:W-:Y:S01]  /*de00*/  HMMA.16816.F32.BF16 R104, R116.reuse, R130, R104 ;  /* 0x000000827468723c */ /* 0x040fe20000041868 */
[----:B------:R-:W-:Y:S03]  /*de10*/  LDSM.16.MT88.4 R128, [R186+0xd000] ;  /* 0x00d00000ba80783b */ /* 0x000fe60000004200 */
[----:B------:R-:W-:Y:S02]  /*de20*/  LOP3.LUT R220, R25, UR25, R220, 0x96, !PT ;  /* 0x0000001919dc7c12 */ /* 0x000fe4000f8e96dc */
[----:B------:R-:W-:Y:S02]  /*de30*/  LOP3.LUT R224, R227, UR17, R24, 0x96, !PT ;  /* 0x00000011e3e07c12 */ /* 0x000fe4000f8e9618 */
[C---:B--2---:R-:W-:Y:S04]  /*de40*/  HMMA.16816.F32.BF16 R16, R116.reuse, R120, R16 ;  /* 0x000000787410723c */ /* 0x044fe80000041810 */
[----:B------:R-:W-:Y:S04]  /*de50*/  IMAD.WIDE.U32 R24, R220, -0x2daee0ad, RZ ;  /* 0xd2511f53dc187825 */ /* 0x000fe800078e00ff */
[C---:B------:R-:W-:Y:S04]  /*de60*/  HMMA.16816.F32.BF16 R108, R116.reuse, R122, R108 ;  /* 0x0000007a746c723c */ /* 0x040fe8000004186c */
[----:B------:R-:W-:Y:S01]  /*de70*/  IMAD.WIDE.U32 R224, R224, -0x2daee0ad, RZ ;  /* 0xd2511f53e0e07825 */ /* 0x000fe200078e00ff */
[----:B------:R-:W-:Y:S03]  /*de80*/  LOP3.LUT R228, R25, UR16, R228, 0x96, !PT ;  /* 0x0000001019e47c12 */ /* 0x000fe6000f8e96e4 */
[----:B------:R-:W-:Y:S01]  /*de90*/  FFMA.FTZ R220, R20, c[0x0][0x23c], -R167 ;  /* 0x00008f0014dc7a23 */ /* 0x000fe200000108a7 */
[----:B------:R-:W-:Y:S02]  /*dea0*/  LOP3.LUT R20, R225, UR13, R24, 0x96, !PT ;  /* 0x0000000de1147c12 */ /* 0x000fe4000f8e9618 */
[----:B------:R-:W1:Y:S01]  /*deb0*/  LDSM.16.MT88.4 R24, [R184+0x10800] ;  /* 0x01080000b818783b */ /* 0x000e620000004200 */
[----:B------:R-:W-:Y:S02]  /*dec0*/  IMAD.WIDE.U32 R228, R228, -0x326172a9, RZ ;  /* 0xcd9e8d57e4e47825 */ /* 0x000fe400078e00ff */
[----:B------:R-:W2:Y:S02]  /*ded0*/  MUFU.EX2 R220, R220 ;  /* 0x000000dc00dc7308 */ /* 0x000ea40000000800 */
[----:B------:R-:W-:Y:S01]  /*dee0*/  IMAD.WIDE.U32 R124, R20, -0x326172a9, RZ ;  /* 0xcd9e8d57147c7825 */ /* 0x000fe200078e00ff */
[----:B------:R-:W-:Y:S04]  /*def0*/  LOP3.LUT R226, R229, UR15, R226, 0x96, !PT ;  /* 0x0000000fe5e27c12 */ /* 0x000fe8000f8e96e2 */
[----:B------:R-:W-:Y:S01]  /*df00*/  LOP3.LUT R133, R124, 0xffff, RZ, 0xc0, !PT ;  /* 0x0000ffff7c857812 */ /* 0x000fe200078ec0ff */
[----:B------:R-:W-:Y:S01]  /*df10*/  IMAD.WIDE.U32 R226, R226, -0x2daee0ad, RZ ;  /* 0xd2511f53e2e27825 */ /* 0x000fe200078e00ff */
[----:B------:R-:W-:Y:S02]  /*df20*/  LOP3.LUT R20, R125, UR23, R228, 0x96, !PT ;  /* 0x000000177d147c12 */ /* 0x000fe4000f8e96e4 */
        /* <DEDUP_REMOVED lines=8> */
[----:B--2---:R-:W-:Y:S01]  /*dfb0*/  FADD.FTZ R169, R220, R169 ;  /* 0x000000a9dca97221 */ /* 0x004fe20000010000 */
[----:B------:R-:W-:Y:S01]  /*dfc0*/  LOP3.LUT R120, R20, 0xff, RZ, 0xc0, !PT ;  /* 0x000000ff14787812 */ /* 0x000fe200078ec0ff */
[----:B------:R-:W-:Y:S01]  /*dfd0*/  LDSM.16.MT88.4 R140, [R188+0xf000] ;  /* 0x00f00000bc8c783b */ /* 0x000fe20000004200 */
[----:B------:R-:W-:Y:S02]  /*dfe0*/  SHF.R.U32.HI R121, RZ, 0x8, R121 ;  /* 0x00000008ff797819 */ /* 0x000fe40000011679 */
[----:B------:R-:W-:Y:S02]  /*dff0*/  LOP3.LUT R152, R152, 0xff, RZ, 0xc0, !PT ;  /* 0x000000ff98987812 */ /* 0x000fe400078ec0ff */
[----:B------:R-:W-:Y:S02]  /*e000*/  PRMT R22, R22, 0x5410, R133 ;  /* 0x0000541016167816 */ /* 0x000fe40000000085 */
[----:B------:R-:W-:Y:S02]  /*e010*/  SHF.R.U32.HI R133, RZ, 0x18, R20 ;  /* 0x00000018ff857819 */ /* 0x000fe40000011614 */
[----:B------:R-:W-:Y:S01]  /*e020*/  PRMT R23, R23, 0x5410, R21 ;  /* 0x0000541017177816 */ /* 0x000fe20000000015 */
[C---:B-1----:R-:W-:Y:S03]  /*e030*/  HMMA.16816.F32.BF16 R12, R116.reuse, R24, R12 ;  /* 0x00000018740c723c */ /* 0x042fe6000004180c */
[----:B------:R-:W-:Y:S01]  /*e040*/  PRMT R21, R120, 0x5410, R121 ;  /* 0x0000541078157816 */ /* 0x000fe20000000079 */
[--C-:B------:R-:W-:Y:S01]  /*e050*/  HSET2.LE.AND R22, R22, R199.reuse, PT ;  /* 0x000000c716167233 */ /* 0x100fe20003803000 */
[----:B------:R-:W-:Y:S01]  /*e060*/  PRMT R152, R152, 0x5410, R133 ;  /* 0x0000541098987816 */ /* 0x000fe20000000085 */
[--C-:B------:R-:W-:Y:S01]  /*e070*/  HSET2.LE.AND R23, R23, R199.reuse, PT ;  /* 0x000000c717177233 */ /* 0x100fe20003803000 */
[----:B------:R-:W-:Y:S01]  /*e080*/  F2FP.BF16.PACK_AB R20, R157, R156 ;  /* 0x0000009c9d14723e */ /* 0x000fe200000010ff */
[----:B------:R-:W-:Y:S01]  /*e090*/  HMMA.16816.F32.BF16 R112, R116, R26, R112 ;  /* 0x0000001a7470723c */ /* 0x000fe20000041870 */
[----:B------:R-:W1:Y:S03]  /*e0a0*/  LDSM.16.MT88.4 R120, [R184+0xd000] ;  /* 0x00d00000b878783b */ /* 0x000e660000004200 */
[--C-:B------:R-:W-:Y:S01]  /*e0b0*/  HSET2.LE.AND R25, R21, R199.reuse, PT ;  /* 0x000000c715197233 */ /* 0x100fe20003803000 */
[----:B------:R-:W-:Y:S01]  /*e0c0*/  LOP3.LUT R22, R22, R20, RZ, 0xc0, !PT ;  /* 0x0000001416167212 */ /* 0x000fe200078ec0ff */
[--C-:B------:R-:W-:Y:S01]  /*e0d0*/  HSET2.LE.AND R21, R152, R199.reuse, PT ;  /* 0x000000c798157233 */ /* 0x100fe20003803000 */
        /* <DEDUP_REMOVED lines=11> */
[----:B------:R-:W-:Y:S01]  /*e190*/  LDSM.16.MT88.4 R116, [R186+0x11000] ;  /* 0x01100000ba74783b */ /* 0x000fe20000004200 */
[----:B------:R-:W-:Y:S01]  /*e1a0*/  LOP3.LUT R28, R226, 0xffff, RZ, 0xc0, !PT ;  /* 0x0000ffffe21c7812 */ /* 0x000fe200078ec0ff */
[----:B------:R-:W-:Y:S01]  /*e1b0*/  FADD.FTZ R221, R156, R221 ;  /* 0x000000dd9cdd7221 */ /* 0x000fe20000010000 */
[----:B------:R-:W-:Y:S01]  /*e1c0*/  LOP3.LUT R225, R227, UR6, R224, 0x96, !PT ;  /* 0x00000006e3e17c12 */ /* 0x000fe2000f8e96e0 */
[----:B------:R-:W-:Y:S01]  /*e1d0*/  FFMA.FTZ R224, R34, c[0x0][0x23c], -R166 ;  /* 0x00008f0022e07a23 */ /* 0x000fe200000108a6 */
[----:B------:R-:W4:Y:S01]  /*e1e0*/  MUFU.EX2 R133, R133 ;  /* 0x0000008500857308 */ /* 0x000f220000000800 */
[C---:B---3--:R-:W-:Y:S02]  /*e1f0*/  HMMA.16816.F32.BF16 R4, R20.reuse, R124, R4 ;  /* 0x0000007c1404723c */ /* 0x048fe40000041804 */
[----:B------:R-:W3:Y:S03]  /*e200*/  LDSM.16.MT88.4 R24, [R188+0x11000] ;  /* 0x01100000bc18783b */ /* 0x000ee60000004200 */
[----:B------:R-:W-:Y:S01]  /*e210*/  LOP3.LUT R34, R225, 0xffff, RZ, 0xc0, !PT ;  /* 0x0000ffffe1227812 */ /* 0x000fe200078ec0ff */
[----:B------:R-:W-:Y:S02]  /*e220*/  FADD.FTZ R159, R159, R223 ;  /* 0x000000df9f9f7221 */ /* 0x000fe40000010000 */
[C---:B------:R-:W-:Y:S01]  /*e230*/  HMMA.16816.F32.BF16 R8, R20.reuse, R126, R8 ;  /* 0x0000007e1408723c */ /* 0x040fe20000041808 */
[----:B------:R-:W-:Y:S01]  /*e240*/  MUFU.EX2 R224, R224 ;  /* 0x000000e000e07308 */ /* 0x000fe20000000800 */
[----:B------:R-:W-:Y:S02]  /*e250*/  LDSM.16.MT88.4 R124, [R188+0xd800] ;  /* 0x00d80000bc7c783b */ /* 0x000fe40000004200 */
[----:B------:R-:W-:Y:S01]  /*e260*/  SHF.R.U32.HI R34, RZ, 0x8, R34 ;  /* 0x00000008ff227819 */ /* 0x000fe20000011622 */
[----:B------:R-:W-:Y:S03]  /*e270*/  FADD.FTZ R157, R157, R221 ;  /* 0x000000dd9d9d7221 */ /* 0x000fe60000010000 */
[C---:B------:R-:W-:Y:S04]  /*e280*/  HMMA.16816.F32.BF16 R36, R20.reuse, R128, R36 ;  /* 0x000000801424723c */ /* 0x040fe80000041824 */
[----:B----4-:R-:W-:Y:S04]  /*e290*/  FADD.FTZ R157, R133, R157 ;  /* 0x0000009d859d7221 */ /* 0x010fe80000010000 */
[C---:B------:R-:W-:Y:S07]  /*e2a0*/  HMMA.16816.F32.BF16 R40, R20.reuse, R130, R40 ;  /* 0x000000821428723c */ /* 0x040fee0000041828 */
        /* <DEDUP_REMOVED lines=102> */
.L_x_429:
        /* <DEDUP_REMOVED lines=341> */
.L_x_434:
[----:B--234-:R-:W-:Y:S05]  /*fe60*/  BSYNC B0 ;  /* 0x0000000000007941 */ /* 0x01cfea0003800000 */
.L_x_433:
        /* <DEDUP_REMOVED lines=34> */
.L_x_436:
[----:B------:R-:W-:Y:S05]  /*10090*/  BSYNC B0 ;  /* 0x0000000000007941 */ /* 0x000fea0003800000 */
.L_x_435:
        /* <DEDUP_REMOVED lines=20> */
.L_x_438:
[----:B------:R-:W-:Y:S05]  /*101e0*/  BSYNC B0 ;  /* 0x0000000000007941 */ /* 0x000fea0003800000 */
.L_x_437:
        /* <DEDUP_REMOVED lines=20> */
.L_x_440:
[----:B------:R-:W-:Y:S05]  /*10330*/  BSYNC B0 ;  /* 0x0000000000007941 */ /* 0x000fea0003800000 */
.L_x_439:
        /* <DEDUP_REMOVED lines=21> */
.L_x_394:
        /* <DEDUP_REMOVED lines=78> */
.L_x_442:
[----:B------:R-:W-:Y:S05]  /*10970*/  BSYNC B0 ;  /* 0x0000000000007941 */ /* 0x000fea0003800000 */
.L_x_441:
        /* <DEDUP_REMOVED lines=20> */
.L_x_444:
[----:B------:R-:W-:Y:S05]  /*10ac0*/  BSYNC B0 ;  /* 0x0000000000007941 */ /* 0x000fea0003800000 */
.L_x_443:
        /* <DEDUP_REMOVED lines=20> */
.L_x_446:
[----:B------:R-:W-:Y:S05]  /*10c10*/  BSYNC B0 ;  /* 0x0000000000007941 */ /* 0x000fea0003800000 */
.L_x_445:
        /* <DEDUP_REMOVED lines=19> */
.L_x_448:
[----:B------:R-:W-:Y:S05]  /*10d50*/  BSYNC B0 ;  /* 0x0000000000007941 */ /* 0x000fea0003800000 */
.L_x_447:
        /* <DEDUP_REMOVED lines=35> */
.L_x_449:
        /* <DEDUP_REMOVED lines=15> */
.L_x_691:


//--------------------- .text._ZN5flash16flash_fwd_kernelI23Flash_fwd_kernel_traitsILi192ELi64ELi64ELi4ELb0ELb0EN7cutlass10bfloat16_tE19Flash_kernel_traitsILi192ELi64ELi64ELi4ES3_EELb1ELb1ELb0ELb0ELb0ELb0ELb0ELb1EEEvNS_16Flash_fwd_paramsE --------------------------
	.section	.text._ZN5flash16flash_fwd_kernelI23Flash_fwd_kernel_traitsILi192ELi64ELi64ELi4ELb0ELb0EN7cutlass10bfloat16_tE19Flash_kernel_traitsILi192ELi64ELi64ELi4ES3_EELb1ELb1ELb0ELb0ELb0ELb0ELb0ELb1EEEvNS_16Flash_fwd_paramsE,"ax",@progbits
	.sectioninfo	@"SHI_REGISTERS=255"
	.align	128
        .global         _ZN5flash16flash_fwd_kernelI23Flash_fwd_kernel_traitsILi192ELi64ELi64ELi4ELb0ELb0EN7cutlass10bfloat16_tE19Flash_kernel_traitsILi192ELi64ELi64ELi4ES3_EELb1ELb1ELb0ELb0ELb0ELb0ELb0ELb1EEEvNS_16Flash_fwd_paramsE
        .type           _ZN5flash16flash_fwd_kernelI23Flash_fwd_kernel_traitsILi192ELi64ELi64ELi4ELb0ELb0EN7cutlass10bfloat16_tE19Flash_kernel_traitsILi192ELi64ELi64ELi4ES3_EELb1ELb1ELb0ELb0ELb0ELb0ELb0ELb1EEEvNS_16Flash_fwd_paramsE,@function
        .size           _ZN5flash16flash_fwd_kernelI23Flash_fwd_kernel_traitsILi192ELi64ELi64ELi4ELb0ELb0EN7cutlass10bfloat16_tE19Flash_kernel_traitsILi192ELi64ELi64ELi4ES3_EELb1ELb1ELb0ELb0ELb0ELb0ELb0ELb1EEEvNS_16Flash_fwd_paramsE,(.L_x_692 - _ZN5flash16flash_fwd_kernelI23Flash_fwd_kernel_traitsILi192ELi64ELi64ELi4ELb0ELb0EN7cutlass10bfloat16_tE19Flash_kernel_traitsILi192ELi64ELi64ELi4ES3_EELb1ELb1ELb0ELb0ELb0ELb0ELb0ELb1EEEvNS_16Flash_fwd_paramsE)
        .other          _ZN5flash16flash_fwd_kernelI23Flash_fwd_kernel_traitsILi192ELi64ELi64ELi4ELb0ELb0EN7cutlass10bfloat16_tE19Flash_kernel_traitsILi192ELi64ELi64ELi4ES3_EELb1ELb1ELb0ELb0ELb0ELb0ELb0ELb1EEEvNS_16Flash_fwd_paramsE,@"STO_CUDA_ENTRY STV_DEFAULT"
_ZN5flash16flash_fwd_kernelI23Flash_fwd_kernel_traitsILi192ELi64ELi64ELi4ELb0ELb0EN7cutlass10bfloat16_tE19Flash_kernel_traitsILi192ELi64ELi64ELi4ES3_EELb1ELb1ELb0ELb0ELb0ELb0ELb0ELb1EEEvNS_16Flash_fwd_paramsE:
.text._ZN5flash16flash_fwd_kernelI23Flash_fwd_kernel_traitsILi192ELi64ELi64ELi4ELb0ELb0EN7cutlass10bfloat16_tE19Flash_kernel_traitsILi192ELi64ELi64ELi4ES3_EELb1ELb1ELb0ELb0ELb0ELb0ELb0ELb1EEEvNS_16Flash_fwd_paramsE:
[----:B------:R-:W-:-:S03]  /*0000*/  MOV R1, c[0x0][0x28] ;  /* 0x00000a0000017a02 */ /* 0x000fc60000000f00 */
[----:B------:R-:W-:Y:S01]  /*0010*/  ULDC.U8 UR4, c[0x0][0x304] ;  /* 0x0000c10000047ab9 */ /* 0x000fe20000000000 */
[----:B------:R-:W-:Y:S01]  /*0020*/  IADD3 R1, R1, -0xe8, RZ ;  /* 0xffffff1801017810 */ /* 0x000fe20007ffe0ff */
[----:B------:R-:W-:Y:S01]  /*0030*/  ULDC.64 UR22, c[0x0][0x2f0] ;  /* 0x0000bc0000167ab9 */ /* 0x000fe20000000a00 */
[----:B------:R-:W-:Y:S01]  /*0040*/  ISETP.NE.AND P2, PT, RZ, UR4, PT ;  /* 0x00000004ff007c0c */ /* 0x000fe2000bf45270 */
[----:B------:R-:W-:Y:S01]  /*0050*/  IMAD.U32 R2, RZ, RZ, UR22 ;  /* 0x00000016ff027e24 */ /* 0x000fe2000f8e00ff */
[----:B------:R-:W-:Y:S01]  /*0060*/  ULDC.64 UR18, c[0x0][0x118] ;  /* 0x0000460000127ab9 */ /* 0x000fe20000000a00 */
[----:B------:R-:W-:Y:S01]  /*0070*/  IMAD.U32 R3, RZ, RZ, UR23 ;  /* 0x00000017ff037e24 */ /* 0x000fe2000f8e00ff */
[----:B------:R-:W-:Y:S01]  /*0080*/  MOV R8, c[0x0][0x2fc] ;  /* 0x0000bf0000087a02 */ /* 0x000fe20000000f00 */
[----:B------:R-:W-:Y:S01]  /*0090*/  IMAD.MOV.U32 R7, RZ, RZ, c[0x0][0x2f8] ;  /* 0x0000be00ff077624 */ /* 0x000fe200078e00ff */
[----:B------:R-:W1:Y:S01]  /*00a0*/  S2UR UR13, SR_CTAID.X ;  /* 0x00000000000d79c3 */ /* 0x000e620000002500 */
[----:B------:R-:W2:Y:S01]  /*00b0*/  S2R R26, SR_TID.X ;  /* 0x00000000001a7919 */ /* 0x000ea20000002100 */
[----:B------:R-:W-:-:S05]  /*00c0*/  ULDC.64 UR4, c[0x0][0x240] ;  /* 0x0000900000047ab9 */ /* 0x000fca0000000a00 */
[----:B------:R3:W4:Y:S02]  /*00d0*/  @P2 LDG.E.64 R4, [R2.64] ;  /* 0x0000001202042981 */ /* 0x000724000c1e1b00 */
[----:B---3--:R-:W-:Y:S02]  /*00e0*/  @P2 IMAD.MOV.U32 R2, RZ, RZ, R7 ;  /* 0x000000ffff022224 */ /* 0x008fe400078e0007 */
[----:B------:R-:W-:-:S06]  /*00f0*/  @P2 IMAD.MOV.U32 R3, RZ, RZ, R8 ;  /* 0x000000ffff032224 */ /* 0x000fcc00078e0008 */
[----:B------:R-:W3:Y:S01]  /*0100*/  @P2 LDG.E.64 R2, [R2.64] ;  /* 0x0000001202022981 */ /* 0x000ee2000c1e1b00 */
[----:B------:R-:W5:Y:S01]  /*0110*/  S2UR UR12, SR_CTAID.Y ;  /* 0x00000000000c79c3 */ /* 0x000f620000002600 */
[----:B------:R-:W-:Y:S02]  /*0120*/  UISETP.NE.U32.AND UP2, UPT, URZ, UR4, UPT ;  /* 0x000000043f00728c */ /* 0x000fe4000bf45070 */
[----:B------:R-:W-:Y:S02]  /*0130*/  UMOV UR9, 0x4 ;  /* 0x0000000400097882 */ /* 0x000fe40000000000 */
[----:B------:R-:W-:Y:S02]  /*0140*/  UISETP.NE.AND.EX UP2, UPT, URZ, UR5, UPT, UP2 ;  /* 0x000000053f00728c */ /* 0x000fe4000bf45320 */
[----:B------:R-:W-:Y:S01]  /*0150*/  ULDC.64 UR14, c[0x0][0x240] ;  /* 0x00009000000e7ab9 */ /* 0x000fe20000000a00 */
[----:B------:R-:W1:Y:S01]  /*0160*/  S2UR UR11, SR_CTAID.Z ;  /* 0x00000000000b79c3 */ /* 0x000e620000002700 */
[----:B------:R-:W-:-:S02]  /*0170*/  ULDC.64 UR4, c[0x0][0x250] ;  /* 0x0000940000047ab9 */ /* 0x000fc40000000a00 */
[----:B------:R-:W-:Y:S01]  /*0180*/  PLOP3.LUT P0, PT, PT, PT, UP2, 0x80, 0x0 ;  /* 0x000000000000781c */ /* 0x000fe20003f0f028 */
[----:B------:R-:W-:Y:S02]  /*0190*/  UISETP.NE.U32.AND UP0, UPT, URZ, UR4, UPT ;  /* 0x000000043f00728c */ /* 0x000fe4000bf05070 */
[----:B------:R-:W-:Y:S02]  /*01a0*/  ULDC.U8 UR8, c[0x0][0x312] ;  /* 0x0000c48000087ab9 */ /* 0x000fe40000000000 */
[----:B------:R-:W-:Y:S02]  /*01b0*/  UISETP.NE.AND UP3, UPT, UR8, URZ, UPT ;  /* 0x0000003f0800728c */ /* 0x000fe4000bf65270 */
[----:B------:R-:W-:-:S03]  /*01c0*/  UISETP.NE.AND.EX UP0, UPT, URZ, UR5, UPT, UP0 ;  /* 0x000000053f00728c */ /* 0x000fc6000bf05300 */
[----:B------:R-:W-:Y:S02]  /*01d0*/  ULDC.64 UR4, c[0x0][0x250] ;  /* 0x0000940000047ab9 */ /* 0x000fe40000000a00 */
[----:B-----5:R-:W-:Y:S02]  /*01e0*/  UIMAD.WIDE UR14, UR12, UR9, UR14 ;  /* 0x000000090c0e72a5 */ /* 0x020fe4000f8e020e */
[----:B-1----:R-:W-:-:S06]  /*01f0*/  ULOP3.LUT UR6, UR11, UR13, UR12, 0xfe, !UPT ;  /* 0x0000000d0b067292 */ /* 0x002fcc000f8efe0c */
[----:B--2---:R-:W-:Y:S01]  /*0200*/  LOP3.LUT P3, RZ, R26, UR6, RZ, 0xfc, !PT ;  /* 0x000000061aff7c12 */ /* 0x004fe2000f86fcff */
[----:B------:R-:W-:Y:S02]  /*0210*/  ULDC.64 UR6, c[0x0][0x248] ;  /* 0x0000920000067ab9 */ /* 0x000fe40000000a00 */
[----:B------:R-:W-:-:S04]  /*0220*/  UISETP.EQ.U32.AND UP1, UPT, URZ, UR6, UPT ;  /* 0x000000063f00728c */ /* 0x000fc8000bf22070 */
[----:B------:R-:W-:Y:S02]  /*0230*/  UISETP.EQ.OR.EX UP1, UPT, URZ, UR7, !UP3, UP1 ;  /* 0x000000073f00728c */ /* 0x000fe4000df22710 */
[----:B------:R-:W-:Y:S02]  /*0240*/  @UP0 UIMAD.WIDE UR4, UR12, UR9, UR4 ;  /* 0x000000090c0402a5 */ /* 0x000fe4000f8e0204 */
[----:B------:R-:W-:Y:S02]  /*0250*/  ULDC.64 UR6, c[0x0][0x248] ;  /* 0x0000920000067ab9 */ /* 0x000fe40000000a00 */
[----:B------:R-:W-:Y:S01]  /*0260*/  @!P3 IMAD.MOV.U32 R10, RZ, RZ, c[0x0][0x308] ;  /* 0x0000c200ff0ab624 */ /* 0x000fe200078e00ff */
[----:B------:R-:W-:Y:S01]  /*0270*/  @!P3 MOV R11, c[0x0][0x30c] ;  /* 0x0000c300000bba02 */ /* 0x000fe20000000f00 */
[----:B------:R-:W-:Y:S01]  /*0280*/  UIMAD.WIDE UR6, UR12, UR9, UR6 ;  /* 0x000000090c0672a5 */ /* 0x000fe2000f8e0206 */
[----:B----4-:R-:W1:Y:S08]  /*0290*/  @P2 R2UR UR22, R4 ;  /* 0x00000000041623c2 */ /* 0x010e7000000e0000 */
[----:B------:R-:W2:Y:S01]  /*02a0*/  @P2 R2UR UR23, R5 ;  /* 0x00000000051723c2 */ /* 0x000ea200000e0000 */
[----:B-1----:R-:W-:-:S02]  /*02b0*/  IMAD.U32 R4, RZ, RZ, UR22 ;  /* 0x00000016ff047e24 */ /* 0x002fc4000f8e00ff */
[----:B--2---:R-:W-:Y:S01]  /*02c0*/  IMAD.U32 R5, RZ, RZ, UR23 ;  /* 0x00000017ff057e24 */ /* 0x004fe2000f8e00ff */
[----:B---3--:R-:W-:Y:S02]  /*02d0*/  @P2 IADD3 R7, P1, R2, c[0x0][0x300], RZ ;  /* 0x0000c00002072a10 */ /* 0x008fe40007f3e0ff */
[----:B------:R-:W-:Y:S02]  /*02e0*/  MOV R2, UR14 ;  /* 0x0000000e00027c02 */ /* 0x000fe40008000f00 */
[----:B------:R1:W-:Y:S01]  /*02f0*/  @!P3 STG.E.64 [R10.64], R4 ;  /* 0x000000040a00b986 */ /* 0x0003e2000c101b12 */
[----:B------:R-:W-:Y:S02]  /*0300*/  @P2 IMAD.X R8, RZ, RZ, R3, P1 ;  /* 0x000000ffff082224 */ /* 0x000fe400008e0603 */
[----:B------:R-:W-:Y:S01]  /*0310*/  IMAD.U32 R3, RZ, RZ, UR15 ;  /* 0x0000000fff037e24 */ /* 0x000fe2000f8e00ff */
[----:B------:R-:W-:Y:S01]  /*0320*/  PLOP3.LUT P1, PT, PT, PT, UP0, 0x80, 0x0 ;  /* 0x000000000000781c */ /* 0x000fe20003f2f008 */
[----:B-1----:R-:W-:Y:S01]  /*0330*/  @!P3 IMAD.MOV.U32 R4, RZ, RZ, R7 ;  /* 0x000000ffff04b224 */ /* 0x002fe200078e0007 */
[----:B------:R-:W-:-:S05]  /*0340*/  @!P3 MOV R5, R8 ;  /* 0x000000080005b202 */ /* 0x000fca0000000f00 */
[----:B------:R1:W-:Y:S04]  /*0350*/  @!P3 STG.E.64 [R10.64+0x8], R4 ;  /* 0x000008040a00b986 */ /* 0x0003e8000c101b12 */
[----:B------:R2:W3:Y:S04]  /*0360*/  @P0 LDG.E R9, [R2.64] ;  /* 0x0000001202090981 */ /* 0x0004e8000c1e1900 */
[----:B------:R2:W4:Y:S01]  /*0370*/  @P0 LDG.E R6, [R2.64+0x4] ;  /* 0x0000041202060981 */ /* 0x000522000c1e1900 */
[----:B------:R-:W-:Y:S01]  /*0380*/  PLOP3.LUT P2, PT, PT, PT, UP1, 0x80, 0x0 ;  /* 0x000000000000781c */ /* 0x000fe20003f4f018 */
[----:B-1----:R-:W-:-:S02]  /*0390*/  IMAD.U32 R4, RZ, RZ, UR4 ;  /* 0x00000004ff047e24 */ /* 0x002fc4000f8e00ff */
[----:B------:R-:W-:Y:S01]  /*03a0*/  IMAD.U32 R5, RZ, RZ, UR5 ;  /* 0x00000005ff057e24 */ /* 0x000fe2000f8e00ff */
[----:B--2---:R-:W-:Y:S01]  /*03b0*/  MOV R2, UR6 ;  /* 0x0000000600027c02 */ /* 0x004fe20008000f00 */
[----:B------:R-:W-:-:S03]  /*03c0*/  IMAD.U32 R3, RZ, RZ, UR7 ;  /* 0x00000007ff037e24 */ /* 0x000fc6000f8e00ff */
[----:B------:R-:W2:Y:S05]  /*03d0*/  @P1 LDG.E R4, [R4.64] ;  /* 0x0000001204041981 */ /* 0x000eaa000c1e1900 */
[----:B------:R-:W5:Y:S01]  /*03e0*/  @!P2 LDG.E R0, [R2.64] ;  /* 0x000000120200a981 */ /* 0x000f62000c1e1900 */
[----:B------:R-:W-:Y:S01]  /*03f0*/  UMOV UR10, 0xffffffff ;  /* 0xffffffff000a7882 */ /* 0x000fe20000000000 */
[----:B------:R-:W1:Y:S01]  /*0400*/  LDC.U8 R251, c[0x0][0x2d8] ;  /* 0x0000b600fffb7b82 */ /* 0x000e620000000000 */
[----:B------:R-:W-:Y:S01]  /*0410*/  UMOV UR20, URZ ;  /* 0x0000003f00147c82 */ /* 0x000fe20008000000 */
[----:B------:R-:W-:Y:S01]  /*0420*/  SHF.R.S32.HI R14, RZ, 0x1f, R26 ;  /* 0x0000001fff0e7819 */ /* 0x000fe2000001141a */
[----:B------:R-:W-:-:S03]  /*0430*/  UMOV UR21, 0xffffffff ;  /* 0xffffffff00157882 */ /* 0x000fc60000000000 */
[----:B------:R-:W-:Y:S02]  /*0440*/  LEA.HI R16, R14, R26, RZ, 0x5 ;  /* 0x0000001a0e107211 */ /* 0x000fe400078f28ff */
[----:B---3--:R-:W3:Y:S08]  /*0450*/  @P0 R2UR UR10, R9 ;  /* 0x00000000090a03c2 */ /* 0x008ef000000e0000 */
[----:B----4-:R-:W3:Y:S01]  /*0460*/  @P0 R2UR UR16, R6 ;  /* 0x00000000061003c2 */ /* 0x010ee200000e0000 */
[----:B------:R-:W-:-:S04]  /*0470*/  ISETP.NE.U32.AND P0, PT, RZ, c[0x0][0x248], PT ;  /* 0x00009200ff007a0c */ /* 0x000fc80003f05070 */
[----:B------:R-:W-:Y:S01]  /*0480*/  ISETP.NE.AND.EX P0, PT, RZ, c[0x0][0x24c], PT, P0 ;  /* 0x00009300ff007a0c */ /* 0x000fe20003f05300 */
[----:B---3--:R-:W-:Y:S02]  /*0490*/  @UP2 UIADD3 UR16, UR16, -UR10, URZ ;  /* 0x8000000a10102290 */ /* 0x008fe4000fffe03f */
[----:B--2---:R2:W3:Y:S05]  /*04a0*/  @P1 R2UR UR20, R4 ;  /* 0x00000000041413c2 */ /* 0x0044ea00000e0000 */
[----:B------:R-:W-:-:S03]  /*04b0*/  @!UP2 ULDC UR16, c[0x0][0x214] ;  /* 0x000085000010aab9 */ /* 0x000fc60000000800 */
[----:B-----5:R2:W4:Y:S02]  /*04c0*/  @!P2 R2UR UR21, R0 ;  /* 0x000000000015a3c2 */ /* 0x02052400000e0000 */
[----:B--234-:R-:W-:Y:S05]  /*04d0*/  @!P0 BRA `(.L_x_450) ;  /* 0x0000007000008947 */ /* 0x01cfea0003800000 */
[----:B-1----:R-:W-:-:S13]  /*04e0*/  PLOP3.LUT P0, PT, PT, PT, UP3, 0x80, 0x0 ;  /* 0x000000000000781c */ /* 0x002fda0003f0f038 */
[----:B------:R-:W2:Y:S04]  /*04f0*/  @P0 LDG.E R0, [R2.64+0x4] ;  /* 0x0000041202000981 */ /* 0x000ea8000c1e1900 */
[----:B------:R-:W3:Y:S01]  /*0500*/  @!P0 LDG.E R2, [R2.64] ;  /* 0x0000001202028981 */ /* 0x000ee2000c1e1900 */
[----:B--2---:R-:W1:Y:S02]  /*0510*/  @P0 R2UR UR6, R0 ;  /* 0x00000000000603c2 */ /* 0x004e6400000e0000 */
[----:B-1----:R-:W-:-:S11]  /*0520*/  @UP3 UIADD3 UR6, UR6, -UR21, URZ ;  /* 0x8000001506063290 */ /* 0x002fd6000fffe03f */
[----:B---3--:R1:W2:Y:S02]  /*0530*/  @!P0 R2UR UR6, R2 ;  /* 0x00000000020683c2 */ /* 0x0082a400000e0000 */
[----:B-12---:R-:W-:Y:S05]  /*0540*/  BRA `(.L_x_451) ;  /* 0x0000001000007947 */ /* 0x006fea0003800000 */
.L_x_450:
[----:B-1----:R-:W-:Y:S02]  /*0550*/  ULDC UR6, c[0x0][0x218] ;  /* 0x0000860000067ab9 */ /* 0x002fe40000000800 */
.L_x_451:
        /* <DEDUP_REMOVED lines=37> */
[----:B------:R-:W-:Y:S01]  /*07b0*/  LOP3.LUT R0, R16, 0xffffffe0, RZ, 0xc0, !PT ;  /* 0xffffffe010007812 */ /* 0x000fe200078ec0ff */
[----:B------:R-:W-:Y:S02]  /*07c0*/  UISETP.NE.AND UP0, UPT, UR21, -0x1, UPT ;  /* 0xffffffff1500788c */ /* 0x000fe4000bf05270 */
[----:B------:R-:W-:Y:S02]  /*07d0*/  ULDC.64 UR4, c[0x0][0x190] ;  /* 0x0000640000047ab9 */ /* 0x000fe40000000a00 */
[----:B------:R-:W-:Y:S01]  /*07e0*/  ULDC.64 UR6, c[0x0][0x178] ;  /* 0x00005e0000067ab9 */ /* 0x000fe20000000a00 */
[----:B------:R-:W-:Y:S01]  /*07f0*/  IMAD.IADD R20, R26, 0x1, -R0 ;  /* 0x000000011a147824 */ /* 0x000fe200078e0a00 */
[----:B------:R-:W-:-:S03]  /*0800*/  PLOP3.LUT P0, PT, PT, PT, UP0, 0x80, 0x0 ;  /* 0x000000000000781c */ /* 0x000fc60003f0f008 */
[----:B------:R-:W-:Y:S01]  /*0810*/  @UP1 UIMAD.WIDE.U32 UR26, UR10, UR4, URZ ;  /* 0x000000040a1a12a5 */ /* 0x000fe2000f8e003f */
[----:B------:R-:W-:Y:S01]  /*0820*/  SHF.R.S32.HI R0, RZ, 0x1f, R20 ;  /* 0x0000001fff007819 */ /* 0x000fe20000011414 */
[----:B------:R-:W-:Y:S02]  /*0830*/  @!UP1 USHF.R.S32.HI UR24, URZ, 0x1f, UR12 ;  /* 0x0000001f3f189899 */ /* 0x000fe4000801140c */
[----:B------:R-:W-:Y:S02]  /*0840*/  @UP0 UIADD3 UR25, UR20, UR21, URZ ;  /* 0x0000001514190290 */ /* 0x000fe4000fffe03f */
[----:B------:R-:W-:Y:S02]  /*0850*/  @UP1 UIMAD UR17, UR10, UR5, UR27 ;  /* 0x000000050a1112a4 */ /* 0x000fe4000f8e021b */
[----:B------:R-:W-:Y:S02]  /*0860*/  @!UP1 UIMAD UR24, UR24, UR6, URZ ;  /* 0x00000006181892a4 */ /* 0x000fe4000f8e023f */
[----:B------:R-:W-:-:S02]  /*0870*/  ULDC.64 UR4, c[0x0][0x198] ;  /* 0x0000660000047ab9 */ /* 0x000fc40000000a00 */
[----:B------:R-:W-:Y:S02]  /*0880*/  @UP0 UIMAD.WIDE.U32 UR28, UR25, UR4, URZ ;  /* 0x00000004191c02a5 */ /* 0x000fe4000f8e003f */
[----:B------:R-:W-:Y:S02]  /*0890*/  @!UP1 UIMAD UR24, UR12, UR7, UR24 ;  /* 0x000000070c1892a4 */ /* 0x000fe4000f8e0218 */
[----:B------:R-:W-:Y:S02]  /*08a0*/  @UP0 UIMAD UR7, UR25, UR5, UR29 ;  /* 0x00000005190702a4 */ /* 0x000fe4000f8e021d */
[----:B------:R-:W-:Y:S02]  /*08b0*/  ULDC UR4, c[0x0][0x224] ;  /* 0x0000890000047ab9 */ /* 0x000fe40000000800 */
[----:B------:R-:W-:Y:S02]  /*08c0*/  ULDC UR5, c[0x0][0x1c0] ;  /* 0x0000700000057ab9 */ /* 0x000fe40000000800 */
[----:B------:R-:W-:-:S02]  /*08d0*/  UIMAD UR5, UR12, UR5, UR11 ;  /* 0x000000050c0572a4 */ /* 0x000fc4000f8e020b */
[----:B------:R-:W-:Y:S02]  /*08e0*/  @!UP1 UIMAD.WIDE.U32 UR30, UR12, UR6, URZ ;  /* 0x000000060c1e92a5 */ /* 0x000fe4000f8e003f */
[----:B------:R-:W-:Y:S02]  /*08f0*/  UIMAD UR4, UR5, UR4, UR14 ;  /* 0x00000004050472a4 */ /* 0x000fe4000f8e020e */
[----:B------:R-:W-:Y:S02]  /*0900*/  USHF.L.U32 UR5, UR5, 0x5, URZ ;  /* 0x0000000505057899 */ /* 0x000fe4000800063f */
[----:B------:R-:W-:Y:S02]  /*0910*/  ULDC UR6, c[0x0][0x228] ;  /* 0x00008a0000067ab9 */ /* 0x000fe40000000800 */
[----:B------:R-:W-:Y:S02]  /*0920*/  UIMAD UR6, UR4, UR6, URZ ;  /* 0x00000006040672a4 */ /* 0x000fe4000f8e023f */
[----:B------:R-:W-:Y:S01]  /*0930*/  IADD3 R96, P2, P1, R7, UR5, R20 ;  /* 0x0000000507607c10 */ /* 0x000fe2000f95e014 */
[----:B------:R-:W-:-:S02]  /*0940*/  USHF.R.S32.HI UR4, URZ, 0x1f, UR5 ;  /* 0x0000001f3f047899 */ /* 0x000fc40008011405 */
[----:B------:R-:W-:Y:S02]  /*0950*/  @!UP1 UIADD3 UR17, UR31, UR24, URZ ;  /* 0x000000181f119290 */ /* 0x000fe4000fffe03f */
[----:B------:R1:W-:Y:S01]  /*0960*/  STL [R1+0xc8], R96 ;  /* 0x0000c86001007387 */ /* 0x0003e20000100800 */
[----:B------:R-:W-:Y:S01]  /*0970*/  @UP1 UMOV UR24, UR26 ;  /* 0x0000001a00181c82 */ /* 0x000fe20008000000 */
[----:B------:R-:W-:Y:S01]  /*0980*/  IADD3.X R93, R8, UR4, R0, P2, P1 ;  /* 0x00000004085d7c10 */ /* 0x000fe200097e2400 */
[----:B------:R-:W-:Y:S01]  /*0990*/  @!UP1 UMOV UR24, UR30 ;  /* 0x0000001e00189c82 */ /* 0x000fe20008000000 */
[----:B------:R-:W-:Y:S05]  /*09a0*/  @P0 BRA `(.L_x_453) ;  /* 0x000000c000000947 */ /* 0x000fea0003800000 */
[----:B------:R-:W-:Y:S02]  /*09b0*/  USHF.R.S32.HI UR25, URZ, 0x1f, UR20 ;  /* 0x0000001f3f197899 */ /* 0x000fe40008011414 */
[----:B------:R-:W-:Y:S02]  /*09c0*/  ULDC.64 UR4, c[0x0][0x198] ;  /* 0x0000660000047ab9 */ /* 0x000fe40000000a00 */
[----:B------:R-:W-:-:S02]  /*09d0*/  UIMAD UR25, UR25, UR4, URZ ;  /* 0x00000004191972a4 */ /* 0x000fc4000f8e023f */
[----:B------:R-:W-:Y:S02]  /*09e0*/  UIMAD.WIDE.U32 UR26, UR20, UR4, URZ ;  /* 0x00000004141a72a5 */ /* 0x000fe4000f8e003f */
[----:B------:R-:W-:Y:S02]  /*09f0*/  UIMAD UR25, UR20, UR5, UR25 ;  /* 0x00000005141972a4 */ /* 0x000fe4000f8e0219 */
[----:B------:R-:W-:Y:S02]  /*0a00*/  USHF.R.S32.HI UR7, URZ, 0x1f, UR12 ;  /* 0x0000001f3f077899 */ /* 0x000fe4000801140c */
[----:B------:R-:W-:Y:S02]  /*0a10*/  ULDC.64 UR4, c[0x0][0x180] ;  /* 0x0000600000047ab9 */ /* 0x000fe40000000a00 */
[----:B------:R-:W-:Y:S02]  /*0a20*/  UIADD3 UR27, UR27, UR25, URZ ;  /* 0x000000191b1b7290 */ /* 0x000fe4000fffe03f */
[----:B------:R-:W-:-:S02]  /*0a30*/  UIMAD UR7, UR7, UR4, URZ ;  /* 0x00000004070772a4 */ /* 0x000fc4000f8e023f */
[----:B------:R-:W-:Y:S02]  /*0a40*/  UIMAD.WIDE.U32 UR28, UR12, UR4, UR26 ;  /* 0x000000040c1c72a5 */ /* 0x000fe4000f8e001a */
[----:B------:R-:W-:-:S04]  /*0a50*/  UIMAD UR7, UR12, UR5, UR7 ;  /* 0x000000050c0772a4 */ /* 0x000fc8000f8e0207 */
[----:B------:R-:W-:Y:S02]  /*0a60*/  UIADD3 UR7, UR29, UR7, URZ ;  /* 0x000000071d077290 */ /* 0x000fe4000fffe03f */
.L_x_453:
[----:B------:R-:W-:Y:S01]  /*0a70*/  IABS R4, c[0x0][0x1c8] ;  /* 0x0000720000047a13 */ /* 0x000fe20000000000 */
[----:B------:R-:W2:Y:S01]  /*0a80*/  S2R R5, SR_CTAID.Z ;  /* 0x0000000000057919 */ /* 0x000ea20000002700 */
[----:B------:R-:W-:Y:S02]  /*0a90*/  ULDC UR4, c[0x0][0x1c8] ;  /* 0x0000720000047ab9 */ /* 0x000fe40000000800 */
[----:B------:R-:W3:Y:S01]  /*0aa0*/  I2F.RP R2, R4 ;  /* 0x0000000400027306 */ /* 0x000ee20000209400 */
[----:B------:R-:W-:Y:S02]  /*0ab0*/  ULOP3.LUT UR4, UR11, UR4, URZ, 0x3c, !UPT ;  /* 0x000000040b047292 */ /* 0x000fe4000f8e3c3f */
[----:B------:R-:W-:-:S04]  /*0ac0*/  @UP0 UIADD3 UR21, UR20, UR21, URZ ;  /* 0x0000001514150290 */ /* 0x000fc8000fffe03f */
[----:B------:R-:W-:Y:S01]  /*0ad0*/  ISETP.LE.AND P1, PT, RZ, UR4, PT ;  /* 0x00000004ff007c0c */ /* 0x000fe2000bf23270 */
[----:B------:R-:W-:Y:S02]  /*0ae0*/  ULDC.64 UR4, c[0x0][0x1a0] ;  /* 0x0000680000047ab9 */ /* 0x000fe40000000a00 */
[----:B------:R-:W-:-:S04]  /*0af0*/  @UP0 UIMAD.WIDE.U32 UR26, UR21, UR4, URZ ;  /* 0x00000004151a02a5 */ /* 0x000fc8000f8e003f */
[----:B------:R-:W-:Y:S01]  /*0b00*/  @UP0 UIMAD UR5, UR21, UR5, UR27 ;  /* 0x00000005150502a4 */ /* 0x000fe2000f8e021b */
[----:B---3--:R-:W3:Y:S01]  /*0b10*/  MUFU.RCP R2, R2 ;  /* 0x0000000200027308 */ /* 0x008ee20000001000 */
[----:B------:R-:W-:Y:S01]  /*0b20*/  USHF.R.S32.HI UR21, URZ, 0x1f, UR11 ;  /* 0x0000001f3f157899 */ /* 0x000fe2000801140b */
[----:B--2---:R-:W-:Y:S02]  /*0b30*/  IABS R5, R5 ;  /* 0x0000000500057213 */ /* 0x004fe40000000000 */
[----:B---3--:R-:W-:-:S04]  /*0b40*/  IADD3 R2, R2, 0xffffffe, RZ ;  /* 0x0ffffffe02027810 */ /* 0x008fc80007ffe0ff */
[----:B------:R-:W2:Y:S02]  /*0b50*/  F2I.FTZ.U32.TRUNC.NTZ R3, R2 ;  /* 0x0000000200037305 */ /* 0x000ea4000021f000 */
[----:B--2---:R-:W-:Y:S02]  /*0b60*/  IMAD.MOV R0, RZ, RZ, -R3 ;  /* 0x000000ffff007224 */ /* 0x004fe400078e0a03 */
        /* <DEDUP_REMOVED lines=28> */
.L_x_454:
[CC--:B------:R-:W-:Y:S01]  /*0d30*/  LEA.HI R6, R14.reuse, R26.reuse, RZ, 0x3 ;  /* 0x0000001a0e067211 */ /* 0x0c0fe200078f18ff */
[----:B------:R-:W2:Y:S01]  /*0d40*/  S2R R18, SR_CTAID.Z ;  /* 0x0000000000127919 */ /* 0x000ea20000002700 */
[-C--:B------:R-:W-:Y:S01]  /*0d50*/  LEA.HI R5, R14, R26.reuse, RZ, 0x4 ;  /* 0x0000001a0e057211 */ /* 0x080fe200078f20ff */
[----:B------:R-:W-:Y:S01]  /*0d60*/  UIADD3 UR12, -UR14, UR16, URZ ;  /* 0x000000100e0c7290 */ /* 0x000fe2000fffe13f */
[----:B------:R-:W-:Y:S01]  /*0d70*/  LOP3.LUT R3, R6, 0xfffffff8, RZ, 0xc0, !PT ;  /* 0xfffffff806037812 */ /* 0x000fe200078ec0ff */
[----:B------:R-:W-:Y:S01]  /*0d80*/  IMAD.MOV.U32 R27, RZ, RZ, 0x20 ;  /* 0x00000020ff1b7424 */ /* 0x000fe200078e00ff */
[----:B------:R-:W-:Y:S01]  /*0d90*/  SHF.R.S32.HI R7, RZ, 0x4, R5 ;  /* 0x00000004ff077819 */ /* 0x000fe20000011405 */
[----:B------:R-:W-:Y:S01]  /*0da0*/  IMAD.U32 R10, RZ, RZ, UR13 ;  /* 0x0000000dff0a7e24 */ /* 0x000fe2000f8e00ff */
[----:B------:R-:W-:Y:S01]  /*0db0*/  SHF.R.S32.HI R6, RZ, 0x3, R6 ;  /* 0x00000003ff067819 */ /* 0x000fe20000011406 */
[----:B------:R-:W-:Y:S01]  /*0dc0*/  IMAD.IADD R23, R26, 0x1, -R3 ;  /* 0x000000011a177824 */ /* 0x000fe200078e0a03 */
[C---:B------:R-:W-:Y:S01]  /*0dd0*/  LEA.HI R2, R5.reuse, R7, RZ, 0x1 ;  /* 0x0000000705027211 */ /* 0x040fe200078f08ff */
[----:B------:R-:W-:Y:S01]  /*0de0*/  BSSY B0, `(.L_x_455) ;  /* 0x0000070000007945 */ /* 0x000fe20003800000 */
[----:B------:R-:W-:Y:S01]  /*0df0*/  LOP3.LUT R3, R5, 0xfffffff0, RZ, 0xc0, !PT ;  /* 0xfffffff005037812 */ /* 0x000fe200078ec0ff */
[----:B------:R-:W-:Y:S01]  /*0e00*/  IMAD.SHL.U32 R4, R6, 0x40, RZ ;  /* 0x0000004006047824 */ /* 0x000fe200078e00ff */
[----:B------:R-:W-:Y:S01]  /*0e10*/  LOP3.LUT R2, R2, 0xfffffffe, RZ, 0xc0, !PT ;  /* 0xfffffffe02027812 */ /* 0x000fe200078ec0ff */
[----:B------:R-:W-:Y:S01]  /*0e20*/  IMAD.SHL.U32 R102, R23, 0x8, RZ ;  /* 0x0000000817667824 */ /* 0x000fe200078e00ff */
[----:B------:R-:W-:Y:S01]  /*0e30*/  LEA.HI R14, R14, R26, RZ, 0x6 ;  /* 0x0000001a0e0e7211 */ /* 0x000fe200078f30ff */
[----:B------:R-:W-:Y:S01]  /*0e40*/  IMAD.IADD R8, R26, 0x1, -R3 ;  /* 0x000000011a087824 */ /* 0x000fe200078e0a03 */
[----:B------:R-:W-:Y:S01]  /*0e50*/  SHF.R.S32.HI R22, RZ, 0x5, R16 ;  /* 0x00000005ff167819 */ /* 0x000fe20000011410 */
[----:B------:R-:W-:Y:S01]  /*0e60*/  IMAD.IADD R25, R7, 0x1, -R2 ;  /* 0x0000000107197824 */ /* 0x000fe200078e0a02 */
[----:B------:R-:W-:Y:S01]  /*0e70*/  LOP3.LUT R2, R4, 0x1c0, RZ, 0xc0, !PT ;  /* 0x000001c004027812 */ /* 0x000fe200078ec0ff */
[----:B------:R-:W-:Y:S01]  /*0e80*/  IMAD.SHL.U32 R14, R14, 0x8, RZ ;  /* 0x000000080e0e7824 */ /* 0x000fe200078e00ff */
[----:B------:R-:W-:-:S02]  /*0e90*/  SHF.R.S32.HI R4, RZ, 0x1f, R8 ;  /* 0x0000001fff047819 */ /* 0x000fc40000011408 */
[----:B------:R-:W-:Y:S02]  /*0ea0*/  LOP3.LUT R3, R2, 0x38, R102, 0xf8, !PT ;  /* 0x0000003802037812 */ /* 0x000fe400078ef866 */
[----:B------:R-:W-:Y:S02]  /*0eb0*/  LEA.HI R15, R4, R8, RZ, 0x3 ;  /* 0x00000008040f7211 */ /* 0x000fe400078f18ff */
[----:B------:R-:W-:Y:S02]  /*0ec0*/  SHF.R.S32.HI R7, RZ, 0x1f, R6 ;  /* 0x0000001fff077819 */ /* 0x000fe40000011406 */
[----:B------:R-:W-:Y:S02]  /*0ed0*/  SHF.R.U32.HI R2, RZ, 0x3, R2 ;  /* 0x00000003ff027819 */ /* 0x000fe40000011602 */
[----:B------:R-:W-:Y:S01]  /*0ee0*/  SHF.R.S32.HI R103, RZ, 0x1f, R102 ;  /* 0x0000001fff677819 */ /* 0x000fe20000011466 */
[----:B------:R-:W-:Y:S01]  /*0ef0*/  IMAD R12, R7, c[0x0][0x198], RZ ;  /* 0x00006600070c7a24 */ /* 0x000fe200078e02ff */
[----:B------:R-:W-:Y:S01]  /*0f00*/  LOP3.LUT R9, R15, 0xfffffff8, RZ, 0xc0, !PT ;  /* 0xfffffff80f097812 */ /* 0x000fe200078ec0ff */
[----:B------:R-:W-:Y:S01]  /*0f10*/  IMAD.WIDE R10, R10, 0x40, R6 ;  /* 0x000000400a0a7825 */ /* 0x000fe200078e0206 */
[----:B------:R-:W-:Y:S01]  /*0f20*/  LOP3.LUT R13, R3, R2, RZ, 0x3c, !PT ;  /* 0x00000002030d7212 */ /* 0x000fe200078e3cff */
[----:B------:R3:W-:Y:S01]  /*0f30*/  STL.64 [R1+0x38], R102 ;  /* 0x0000386601007387 */ /* 0x0007e20000100a00 */
[----:B------:R-:W-:Y:S01]  /*0f40*/  IADD3 R2, P0, R102, UR24, RZ ;  /* 0x0000001866027c10 */ /* 0x000fe2000ff1e0ff */
[----:B------:R-:W-:Y:S01]  /*0f50*/  IMAD.WIDE.U32 R4, R6, c[0x0][0x198], R102 ;  /* 0x0000660006047a25 */ /* 0x000fe200078e0066 */
[----:B------:R-:W-:-:S02]  /*0f60*/  LOP3.LUT R199, R13, 0xfffffe00, R14, 0xf8, !PT ;  /* 0xfffffe000dc77812 */ /* 0x000fc400078ef80e */
[----:B------:R-:W-:Y:S01]  /*0f70*/  IADD3.X R3, R103, UR17, RZ, P0, !PT ;  /* 0x0000001167037c10 */ /* 0x000fe200087fe4ff */
[----:B------:R-:W-:Y:S01]  /*0f80*/  IMAD.IADD R8, R8, 0x1, -R9 ;  /* 0x0000000108087824 */ /* 0x000fe200078e0a09 */
[----:B------:R-:W-:Y:S01]  /*0f90*/  IADD3 R4, P0, R4, UR28, RZ ;  /* 0x0000001c04047c10 */ /* 0x000fe2000ff1e0ff */
[----:B------:R-:W-:Y:S01]  /*0fa0*/  IMAD R9, R6, c[0x0][0x19c], R12 ;  /* 0x0000670006097a24 */ /* 0x000fe200078e020c */
[----:B------:R-:W-:Y:S01]  /*0fb0*/  IADD3 R101, R102, 0x40, RZ ;  /* 0x0000004066657810 */ /* 0x000fe20007ffe0ff */
[----:B--2---:R-:W-:Y:S01]  /*0fc0*/  IMAD.WIDE.U32 R18, R18, c[0x0][0x1a8], R2 ;  /* 0x00006a0012127a25 */ /* 0x004fe200078e0002 */
[C---:B------:R-:W-:Y:S02]  /*0fd0*/  LOP3.LUT P2, RZ, R8.reuse, 0x4, RZ, 0xc0, !PT ;  /* 0x0000000408ff7812 */ /* 0x040fe4000784c0ff */
[----:B------:R-:W-:Y:S01]  /*0fe0*/  IADD3.X R5, R5, UR7, R9, P0, !PT ;  /* 0x0000000705057c10 */ /* 0x000fe200087fe409 */
[C---:B------:R-:W-:Y:S01]  /*0ff0*/  IMAD.SHL.U32 R9, R8.reuse, 0x40, RZ ;  /* 0x0000004008097824 */ /* 0x040fe200078e00ff */
[----:B------:R-:W-:Y:S01]  /*1000*/  LOP3.LUT P1, RZ, R8, 0x2, RZ, 0xc0, !PT ;  /* 0x0000000208ff7812 */ /* 0x000fe2000782c0ff */
[----:B------:R-:W-:Y:S01]  /*1010*/  IMAD R12, R7, c[0x0][0x1a0], RZ ;  /* 0x00006800070c7a24 */ /* 0x000fe200078e02ff */
[----:B------:R-:W-:Y:S01]  /*1020*/  SHF.R.S32.HI R8, RZ, 0x1f, R0 ;  /* 0x0000001fff087819 */ /* 0x000fe20000011400 */
[----:B------:R-:W-:Y:S01]  /*1030*/  IMAD.WIDE.U32 R2, R6, c[0x0][0x1a0], R102 ;  /* 0x0000680006027a25 */ /* 0x000fe200078e0066 */
[----:B------:R-:W-:-:S02]  /*1040*/  LOP3.LUT R9, R9, 0x1c0, RZ, 0xc0, !PT ;  /* 0x000001c009097812 */ /* 0x000fc400078ec0ff */
[----:B------:R-:W-:Y:S01]  /*1050*/  IADD3 R100, R102, 0x80, RZ ;  /* 0x0000008066647810 */ /* 0x000fe20007ffe0ff */
[----:B------:R-:W-:Y:S01]  /*1060*/  IMAD.SHL.U32 R13, R25, 0x8, RZ ;  /* 0x00000008190d7824 */ /* 0x000fe200078e00ff */
[----:B------:R-:W-:Y:S01]  /*1070*/  IADD3 R2, P0, R2, UR26, RZ ;  /* 0x0000001a02027c10 */ /* 0x000fe2000ff1e0ff */
[----:B------:R-:W-:Y:S01]  /*1080*/  IMAD R14, R6, c[0x0][0x1a4], R12 ;  /* 0x00006900060e7a24 */ /* 0x000fe200078e020c */
[----:B------:R-:W-:Y:S01]  /*1090*/  SHF.R.U32.HI R12, RZ, 0x3, R9 ;  /* 0x00000003ff0c7819 */ /* 0x000fe20000011609 */
[----:B------:R-:W-:Y:S01]  /*10a0*/  IMAD.WIDE.U32 R32, R0, c[0x0][0x1b0], R4 ;  /* 0x00006c0000207a25 */ /* 0x000fe200078e0004 */
[----:B------:R-:W-:Y:S02]  /*10b0*/  LOP3.LUT R13, R9, 0x8, R13, 0xf8, !PT ;  /* 0x00000008090d7812 */ /* 0x000fe400078ef80d */
[----:B------:R-:W-:Y:S01]  /*10c0*/  IADD3.X R3, R3, UR5, R14, P0, !PT ;  /* 0x0000000503037c10 */ /* 0x000fe200087fe40e */
[C---:B------:R-:W-:Y:S01]  /*10d0*/  IMAD R9, R8.reuse, c[0x0][0x1b0], RZ ;  /* 0x00006c0008097a24 */ /* 0x040fe200078e02ff */
[----:B------:R3:W-:Y:S01]  /*10e0*/  STL.64 [R1+0x58], R32 ;  /* 0x0000582001007387 */ /* 0x0007e20000100a00 */
[----:B------:R-:W-:Y:S01]  /*10f0*/  IMAD R8, R8, c[0x0][0x1b8], RZ ;  /* 0x00006e0008087a24 */ /* 0x000fe200078e02ff */
[----:B------:R-:W-:Y:S01]  /*1100*/  ULDC.64 UR4, c[0x0][0x1a8] ;  /* 0x00006a0000047ab9 */ /* 0x000fe20000000a00 */
[----:B------:R-:W-:Y:S01]  /*1110*/  IMAD R9, R0, c[0x0][0x1b4], R9 ;  /* 0x00006d0000097a24 */ /* 0x000fe200078e0209 */
[----:B------:R-:W-:Y:S01]  /*1120*/  ISETP.GE.AND P0, PT, R6, UR12, PT ;  /* 0x0000000c06007c0c */ /* 0x000fe2000bf06270 */
[C---:B------:R-:W-:Y:S01]  /*1130*/  IMAD R8, R0.reuse, c[0x0][0x1bc], R8 ;  /* 0x00006f0000087a24 */ /* 0x040fe200078e0208 */
[----:B------:R-:W-:Y:S01]  /*1140*/  UIMAD UR4, UR21, UR4, URZ ;  /* 0x00000004150472a4 */ /* 0x000fe2000f8e023f */
[----:B------:R-:W-:Y:S01]  /*1150*/  IMAD.WIDE.U32 R28, R0, c[0x0][0x1b8], R2 ;  /* 0x00006e00001c7a25 */ /* 0x000fe200078e0002 */
[----:B------:R-:W-:-:S02]  /*1160*/  SHF.R.S32.HI R0, RZ, 0x1f, R16 ;  /* 0x0000001fff007819 */ /* 0x000fc40000011410 */
[----:B------:R-:W-:Y:S01]  /*1170*/  SHF.R.S32.HI R3, RZ, 0x1f, R20 ;  /* 0x0000001fff037819 */ /* 0x000fe20000011414 */
[----:B------:R-:W-:Y:S01]  /*1180*/  IMAD.IADD R31, R29, 0x1, R8 ;  /* 0x000000011d1f7824 */ /* 0x000fe200078e0208 */
[----:B------:R-:W-:Y:S01]  /*1190*/  LEA.HI R0, R0, R22, RZ, 0x2 ;  /* 0x0000001600007211 */ /* 0x000fe200078f10ff */
[----:B------:R3:W-:Y:S01]  /*11a0*/  STL.64 [R1+0xc0], R28 ;  /* 0x0000c01c01007387 */ /* 0x0007e20000100a00 */
[----:B------:R-:W-:Y:S01]  /*11b0*/  LEA.HI R3, R3, R20, RZ, 0x2 ;  /* 0x0000001403037211 */ /* 0x000fe200078f10ff */
[----:B------:R-:W-:Y:S01]  /*11c0*/  IMAD.IADD R35, R33, 0x1, R9 ;  /* 0x0000000121237824 */ /* 0x000fe200078e0209 */
[----:B------:R-:W-:Y:S01]  /*11d0*/  LOP3.LUT R0, R0, 0xffffffc, RZ, 0xc0, !PT ;  /* 0x0ffffffc00007812 */ /* 0x000fe200078ec0ff */
[----:B------:R-:W-:Y:S01]  /*11e0*/  UIMAD UR4, UR11, UR5, UR4 ;  /* 0x000000050b0472a4 */ /* 0x000fe2000f8e0204 */
[----:B------:R-:W-:Y:S01]  /*11f0*/  SHF.R.S32.HI R24, RZ, 0x2, R3 ;  /* 0x00000002ff187819 */ /* 0x000fe20000011403 */
[----:B------:R-:W-:Y:S01]  /*1200*/  IMAD.SHL.U32 R5, R15, 0x40, RZ ;  /* 0x000000400f057824 */ /* 0x000fe200078e00ff */
[----:B------:R-:W-:Y:S01]  /*1210*/  LOP3.LUT R12, R13, R12, RZ, 0x3c, !PT ;  /* 0x0000000c0d0c7212 */ /* 0x000fe200078e3cff */
[----:B------:R-:W-:Y:S01]  /*1220*/  IMAD.IADD R0, R22, 0x1, -R0 ;  /* 0x0000000116007824 */ /* 0x000fe200078e0a00 */
[----:B------:R-:W-:Y:S01]  /*1230*/  SEL R2, R27, 0xffffffe0, !P2 ;  /* 0xffffffe01b027807 */ /* 0x000fe20005000000 */
[----:B------:R-:W-:Y:S01]  /*1240*/  IMAD.MOV.U32 R4, RZ, RZ, 0x10 ;  /* 0x00000010ff047424 */ /* 0x000fe200078e00ff */
[----:B------:R-:W-:Y:S01]  /*1250*/  IADD3 R13, R19, UR4, RZ ;  /* 0x00000004130d7c10 */ /* 0x000fe2000fffe0ff */
[----:B------:R-:W-:Y:S01]  /*1260*/  IMAD R36, R0, 0x10, R24 ;  /* 0x0000001000247824 */ /* 0x000fe200078e0218 */
[----:B------:R-:W-:Y:S01]  /*1270*/  LOP3.LUT R5, R12, 0xfffffe00, R5, 0xf8, !PT ;  /* 0xfffffe000c057812 */ /* 0x000fe200078ef805 */
[----:B------:R-:W-:Y:S01]  /*1280*/  IMAD.SHL.U32 R199, R199, 0x2, RZ ;  /* 0x00000002c7c77824 */ /* 0x000fe200078e00ff */
[----:B------:R-:W-:-:S02]  /*1290*/  SEL R4, R4, 0xfffffff0, !P1 ;  /* 0xfffffff004047807 */ /* 0x000fc40004800000 */
[----:B------:R3:W-:Y:S04]  /*12a0*/  STL [R1+0xcc], R36 ;  /* 0x0000cc2401007387 */ /* 0x0007e80000100800 */
[----:B------:R3:W-:Y:S04]  /*12b0*/  STL [R1+0x44], R101 ;  /* 0x0000446501007387 */ /* 0x0007e80000100800 */
[----:B------:R3:W-:Y:S04]  /*12c0*/  STL [R1+0x50], R100 ;  /* 0x0000506401007387 */ /* 0x0007e80000100800 */
[----:B------:R3:W-:Y:S04]  /*12d0*/  STL [R1+0xb4], R31 ;  /* 0x0000b41f01007387 */ /* 0x0007e80000100800 */
[----:B------:R3:W-:Y:S01]  /*12e0*/  STL [R1+0x4c], R35 ;  /* 0x00004c2301007387 */ /* 0x0007e20000100800 */
        /* <DEDUP_REMOVED lines=31> */
.L_x_456:
[----:B------:R-:W-:Y:S05]  /*14e0*/  BSYNC B0 ;  /* 0x0000000000007941 */ /* 0x000fea0003800000 */
.L_x_455:
[----:B------:R-:W-:Y:S01]  /*14f0*/  LOP3.LUT R0, R3, 0x7ffffffc, RZ, 0xc0, !PT ;  /* 0x7ffffffc03007812 */ /* 0x000fe200078ec0ff */
[----:B------:R-:W-:Y:S01]  /*1500*/  ULEA UR4, UR8, UR6, 0x6 ;  /* 0x0000000608047291 */ /* 0x000fe2000f8e303f */
[----:B------:R-:W-:Y:S01]  /*1510*/  IADD3 R21, R6, 0x10, RZ ;  /* 0x0000001006157810 */ /* 0x000fe20007ffe0ff */
[----:B------:R-:W-:Y:S02]  /*1520*/  BSSY B0, `(.L_x_457) ;  /* 0x000002c000007945 */ /* 0x000fe40003800000 */
[----:B------:R-:W-:Y:S01]  /*1530*/  IMAD.IADD R0, R20, 0x1, -R0 ;  /* 0x0000000114007824 */ /* 0x000fe200078e0a00 */
[----:B------:R-:W-:Y:S01]  /*1540*/  ISETP.GE.AND P1, PT, R21, UR12, PT ;  /* 0x0000000c15007c0c */ /* 0x000fe2000bf26270 */
[----:B------:R-:W-:Y:S02]  /*1550*/  UIADD3 UR4, UR4, -0x40, URZ ;  /* 0xffffffc004047890 */ /* 0x000fe4000fffe03f */
[----:B------:R-:W-:-:S04]  /*1560*/  IMAD.SHL.U32 R0, R0, 0x2, RZ ;  /* 0x0000000200007824 */ /* 0x000fc800078e00ff */
[----:B------:R-:W-:Y:S02]  /*1570*/  IMAD R0, R36, c[0x0][0x228], R0 ;  /* 0x00008a0024007a24 */ /* 0x000fe400078e0200 */
[----:B------:R-:W-:-:S03]  /*1580*/  IMAD.U32 R3, RZ, RZ, UR4 ;  /* 0x00000004ff037e24 */ /* 0x000fc6000f8e00ff */
[----:B------:R-:W-:Y:S02]  /*1590*/  IADD3 R212, P0, R0, UR4, RZ ;  /* 0x0000000400d47c10 */ /* 0x000fe4000ff1e0ff */
[----:B------:R-:W-:-:S04]  /*15a0*/  SHF.R.S32.HI R0, RZ, 0x1f, R0 ;  /* 0x0000001fff007819 */ /* 0x000fc80000011400 */
[----:B------:R-:W-:Y:S01]  /*15b0*/  LEA.HI.X.SX32 R211, R3, R0, 0x1, P0 ;  /* 0x0000000003d37211 */ /* 0x000fe200000f0eff */
[----:B------:R-:W-:Y:S05]  /*15c0*/  @P1 BRA `(.L_x_458) ;  /* 0x0000021000001947 */ /* 0x000fea0003800000 */
[----:B------:R-:W-:Y:S01]  /*15d0*/  IADD3 R0, P0, R10, 0x10, RZ ;  /* 0x000000100a007810 */ /* 0x000fe20007f1e0ff */
[----:B--2---:R-:W-:Y:S01]  /*15e0*/  IMAD.MOV.U32 R8, RZ, RZ, R18 ;  /* 0x000000ffff087224 */ /* 0x004fe200078e0012 */
        /* <DEDUP_REMOVED lines=31> */
.L_x_458:
[----:B------:R-:W-:Y:S05]  /*17e0*/  BSYNC B0 ;  /* 0x0000000000007941 */ /* 0x000fea0003800000 */
.L_x_457:
[----:B------:R-:W-:Y:S01]  /*17f0*/  IADD3 R20, R6, 0x20, RZ ;  /* 0x0000002006147810 */ /* 0x000fe20007ffe0ff */
[----:B------:R-:W-:Y:S03]  /*1800*/  BSSY B0, `(.L_x_459) ;  /* 0x0000024000007945 */ /* 0x000fe60003800000 */
[----:B------:R-:W-:-:S13]  /*1810*/  ISETP.GE.AND P0, PT, R20, UR12, PT ;  /* 0x0000000c14007c0c */ /* 0x000fda000bf06270 */
        /* <DEDUP_REMOVED lines=34> */
.L_x_460:
[----:B------:R-:W-:Y:S05]  /*1a40*/  BSYNC B0 ;  /* 0x0000000000007941 */ /* 0x000fea0003800000 */
.L_x_459:
[----:B--2---:R-:W-:Y:S01]  /*1a50*/  IADD3 R16, R6, 0x30, RZ ;  /* 0x0000003006107810 */ /* 0x004fe20007ffe0ff */
        /* <DEDUP_REMOVED lines=39> */
.L_x_462:
[----:B------:R-:W-:Y:S05]  /*1cd0*/  BSYNC B0 ;  /* 0x0000000000007941 */ /* 0x000fea0003800000 */
.L_x_461:
[----:B------:R-:W-:Y:S01]  /*1ce0*/  IMAD.MOV.U32 R98, RZ, RZ, R34 ;  /* 0x000000ffff627224 */ /* 0x000fe200078e0022 */
[----:B------:R-:W-:Y:S01]  /*1cf0*/  UIADD3 UR20, UR8, -0x1, URZ ;  /* 0xffffffff08147890 */ /* 0x000fe2000fffe03f */
[----:B------:R-:W-:Y:S01]  /*1d00*/  IMAD.MOV.U32 R99, RZ, RZ, R35 ;  /* 0x000000ffff637224 */ /* 0x000fe200078e0023 */
[----:B------:R-:W-:Y:S01]  /*1d10*/  MOV R98, R32 ;  /* 0x0000002000627202 */ /* 0x000fe20000000f00 */
[----:B------:R-:W-:Y:S01]  /*1d20*/  BSSY B0, `(.L_x_463) ;  /* 0x0000024000007945 */ /* 0x000fe20003800000 */
[----:B------:R-:W-:Y:S01]  /*1d30*/  UIMAD UR17, UR20, -0x40, UR15 ;  /* 0xffffffc0141178a4 */ /* 0x000fe2000f8e020f */
[----:B------:R-:W-:Y:S01]  /*1d40*/  MOV R94, UR24 ;  /* 0x00000018005e7c02 */ /* 0x000fe20008000f00 */
[----:B------:R-:W-:Y:S01]  /*1d50*/  USHF.R.S32.HI UR25, URZ, 0x1f, UR20 ;  /* 0x0000001f3f197899 */ /* 0x000fe20008011414 */
[----:B------:R4:W-:Y:S01]  /*1d60*/  STL.64 [R1+0x48], R98 ;  /* 0x0000486201007387 */ /* 0x0009e20000100a00 */
[----:B------:R-:W-:Y:S02]  /*1d70*/  UIMAD UR4, UR21, UR20, URZ ;  /* 0x00000014150472a4 */ /* 0x000fe4000f8e023f */
[----:B------:R-:W-:Y:S01]  /*1d80*/  ISETP.GE.AND P0, PT, R6, UR17, PT ;  /* 0x0000001106007c0c */ /* 0x000fe2000bf06270 */
[----:B--2---:R-:W-:Y:S01]  /*1d90*/  IMAD.WIDE.U32 R8, R94, UR20, R98 ;  /* 0x000000145e087c25 */ /* 0x004fe2000f8e0062 */
        /* <DEDUP_REMOVED lines=28> */
.L_x_464:
[----:B------:R-:W-:Y:S05]  /*1f60*/  BSYNC B0 ;  /* 0x0000000000007941 */ /* 0x000fea0003800000 */
.L_x_463:
        /* <DEDUP_REMOVED lines=33> */
.L_x_466:
[----:B------:R-:W-:Y:S05]  /*2180*/  BSYNC B0 ;  /* 0x0000000000007941 */ /* 0x000fea0003800000 */
.L_x_465:
        /* <DEDUP_REMOVED lines=32> */
.L_x_468:
[----:B------:R-:W-:Y:S05]  /*2390*/  BSYNC B0 ;  /* 0x0000000000007941 */ /* 0x000fea0003800000 */
.L_x_467:
[----:B------:R-:W-:Y:S01]  /*23a0*/  ISETP.GE.AND P0, PT, R16, UR17, PT ;  /* 0x0000001110007c0c */ /* 0x000fe2000bf06270 */
[----:B------:R-:W-:Y:S01]  /*23b0*/  ULDC.64 UR4, c[0x0][0x1a0] ;  /* 0x0000680000047ab9 */ /* 0x000fe20000000a00 */
[----:B------:R-:W-:Y:S01]  /*23c0*/  BSSY B0, `(.L_x_469) ;  /* 0x0000023000007945 */ /* 0x000fe20003800000 */
[----:B------:R-:W-:Y:S02]  /*23d0*/  USHF.L.U64.HI UR11, UR4, UR11, UR5 ;  /* 0x0000000b040b7299 */ /* 0x000fe40008010205 */
[----:B------:R-:W-:-:S08]  /*23e0*/  USHF.L.U32 UR12, UR4, 0x6, URZ ;  /* 0x00000006040c7899 */ /* 0x000fd0000800063f */
        /* <DEDUP_REMOVED lines=32> */
.L_x_470:
[----:B------:R-:W-:Y:S05]  /*25f0*/  BSYNC B0 ;  /* 0x0000000000007941 */ /* 0x000fea0003800000 */
.L_x_469:
[----:B------:R-:W0:Y:S01]  /*2600*/  LDGDEPBAR ;  /* 0x00000000000079af */ /* 0x000e220000000000 */
[----:B------:R-:W-:Y:S01]  /*2610*/  IMAD.SHL.U32 R0, R23, 0x40, RZ ;  /* 0x0000004017007824 */ /* 0x000fe200078e00ff */
[C---:B------:R-:W-:Y:S01]  /*2620*/  ISETP.GE.AND P0, PT, R6.reuse, UR17, PT ;  /* 0x0000001106007c0c */ /* 0x040fe2000bf06270 */
[----:B------:R-:W-:Y:S01]  /*2630*/  IMAD.SHL.U32 R3, R6, 0x8, RZ ;  /* 0x0000000806037824 */ /* 0x000fe200078e00ff */
[----:B------:R-:W-:Y:S01]  /*2640*/  LEA R6, R22, UR14, 0x4 ;  /* 0x0000000e16067c11 */ /* 0x000fe2000f8e20ff */
[----:B--2---:R-:W-:Y:S01]  /*2650*/  IMAD.MOV.U32 R10, RZ, RZ, R30 ;  /* 0x000000ffff0a7224 */ /* 0x004fe200078e001e */
[----:B------:R-:W-:Y:S01]  /*2660*/  LOP3.LUT R0, R0, 0x1c0, RZ, 0xc0, !PT ;  /* 0x000001c000007812 */ /* 0x000fe200078ec0ff */
[----:B------:R-:W-:Y:S01]  /*2670*/  IMAD.MOV.U32 R11, RZ, RZ, R31 ;  /* 0x000000ffff0b7224 */ /* 0x000fe200078e001f */
[----:B------:R-:W-:Y:S01]  /*2680*/  MOV R10, R28 ;  /* 0x0000001c000a7202 */ /* 0x000fe20000000f00 */
[----:B------:R-:W-:Y:S01]  /*2690*/  IMAD.U32 R8, RZ, RZ, UR20 ;  /* 0x00000014ff087e24 */ /* 0x000fe2000f8e00ff */
[----:B------:R-:W-:Y:S01]  /*26a0*/  LOP3.LUT R3, R0, 0x8, R3, 0xf8, !PT ;  /* 0x0000000800037812 */ /* 0x000fe200078ef803 */
[----:B------:R-:W-:Y:S01]  /*26b0*/  UIMAD UR5, UR11, UR20, URZ ;  /* 0x000000140b0572a4 */ /* 0x000fe2000f8e023f */
[----:B------:R-:W-:Y:S01]  /*26c0*/  SHF.R.U32.HI R0, RZ, 0x3, R0 ;  /* 0x00000003ff007819 */ /* 0x000fe20000011600 */
[----:B------:R2:W-:Y:S01]  /*26d0*/  STL.64 [R1+0xb0], R10 ;  /* 0x0000b00a01007387 */ /* 0x0005e20000100a00 */
[----:B------:R-:W-:Y:S01]  /*26e0*/  IADD3 R6, R6, 0x1, R24 ;  /* 0x0000000106067810 */ /* 0x000fe20007ffe018 */
[----:B------:R-:W-:Y:S01]  /*26f0*/  IMAD.WIDE.U32 R8, R8, UR12, R10 ;  /* 0x0000000c08087c25 */ /* 0x000fe2000f8e000a */
[----:B------:R-:W-:Y:S01]  /*2700*/  LOP3.LUT R3, R3, R0, RZ, 0x3c, !PT ;  /* 0x0000000003037212 */ /* 0x000fe200078e3cff */
[----:B------:R-:W-:Y:S01]  /*2710*/  UIMAD UR25, UR25, UR12, UR5 ;  /* 0x0000000c191972a4 */ /* 0x000fe2000f8e0205 */
[----:B------:R-:W-:Y:S01]  /*2720*/  LOP3.LUT P1, RZ, R23, 0x4, RZ, 0xc0, !PT ;  /* 0x0000000417ff7812 */ /* 0x000fe2000782c0ff */
[----:B------:R-:W-:Y:S01]  /*2730*/  IMAD.U32 R0, RZ, RZ, UR15 ;  /* 0x0000000fff007e24 */ /* 0x000fe2000f8e00ff */
[----:B------:R-:W-:Y:S01]  /*2740*/  UIADD3 UR5, UR23, 0x646e171e, URZ ;  /* 0x646e171e17057890 */ /* 0x000fe2000fffe03f */
[----:B------:R-:W-:Y:S01]  /*2750*/  IMAD.SHL.U32 R26, R26, 0x2, RZ ;  /* 0x000000021a1a7824 */ /* 0x000fe200078e00ff */
[----:B------:R-:W-:Y:S01]  /*2760*/  BSSY B0, `(.L_x_471) ;  /* 0x000002b000007945 */ /* 0x000fe20003800000 */
[----:B------:R-:W-:Y:S01]  /*2770*/  IADD3 R7, R9, UR25, RZ ;  /* 0x0000001909077c10 */ /* 0x000fe2000fffe0ff */
[----:B------:R-:W-:-:S04]  /*2780*/  DEPBAR.LE SB0, 0x0 ;  /* 0x000080000000791a */ /* 0x000fc80000000000 */
[----:B------:R-:W-:Y:S01]  /*2790*/  BAR.SYNC.DEFER_BLOCKING 0x0 ;  /* 0x0000000000007b1d */ /* 0x000fe20000010000 */
[----:B------:R-:W-:Y:S01]  /*27a0*/  IMAD R3, R25, 0x200, R3 ;  /* 0x0000020019037824 */ /* 0x000fe200078e0203 */
[----:B------:R-:W-:Y:S02]  /*27b0*/  LOP3.LUT R95, R26, 0x6, RZ, 0xc0, !PT ;  /* 0x000000061a5f7812 */ /* 0x000fe400078ec0ff */
[----:B--2---:R-:W-:Y:S01]  /*27c0*/  IADD3 R10, R0, -UR16, R6 ;  /* 0x80000010000a7c10 */ /* 0x004fe2000fffe006 */
[----:B------:R-:W-:Y:S02]  /*27d0*/  IMAD.U32 R0, RZ, RZ, UR13 ;  /* 0x0000000dff007e24 */ /* 0x000fe4000f8e00ff */
[----:B------:R-:W-:Y:S01]  /*27e0*/  IMAD R6, R22, 0x400, R5 ;  /* 0x0000040016067824 */ /* 0x000fe200078e0205 */
[----:B------:R-:W-:Y:S02]  /*27f0*/  IADD3 R92, R10, c[0x0][0x2e8], RZ ;  /* 0x0000ba000a5c7a10 */ /* 0x000fe40007ffe0ff */
[----:B------:R-:W-:Y:S01]  /*2800*/  LEA R97, R0, R22, 0x2 ;  /* 0x0000001600617211 */ /* 0x000fe200078e10ff */
[----:B------:R-:W-:Y:S01]  /*2810*/  IMAD.SHL.U32 R183, R6, 0x2, RZ ;  /* 0x0000000206b77824 */ /* 0x000fe200078e00ff */
[----:B------:R-:W-:-:S03]  /*2820*/  SEL R0, R27, 0xffffffe0, !P1 ;  /* 0xffffffe01b007807 */ /* 0x000fc60004800000 */
[----:B------:R2:W-:Y:S04]  /*2830*/  STL [R1+0xac], R97 ;  /* 0x0000ac6101007387 */ /* 0x0005e80000100800 */
        /* <DEDUP_REMOVED lines=29> */
.L_x_472:
[----:B------:R-:W-:Y:S05]  /*2a10*/  BSYNC B0 ;  /* 0x0000000000007941 */ /* 0x000fea0003800000 */
.L_x_471:
[----:B------:R-:W-:Y:S01]  /*2a20*/  ISETP.GE.AND P0, PT, R21, UR17, PT ;  /* 0x0000001115007c0c */ /* 0x000fe2000bf06270 */
        /* <DEDUP_REMOVED lines=10> */
[----:B-1----:R-:W-:Y:S02]  /*2ad0*/  IADD3 R10, P1, R8, UR14, RZ ;  /* 0x0000000e080a7c10 */ /* 0x002fe4000ff3e0ff */
        /* <DEDUP_REMOVED lines=24> */
.L_x_474:
[----:B------:R-:W-:Y:S05]  /*2c60*/  BSYNC B0 ;  /* 0x0000000000007941 */ /* 0x000fea0003800000 */
.L_x_473:
[----:B------:R-:W-:Y:S01]  /*2c70*/  ISETP.GE.AND P0, PT, R20, UR17, PT ;  /* 0x0000001114007c0c */ /* 0x000fe2000bf06270 */
[----:B------:R-:W-:-:S12]  /*2c80*/  BSSY B0, `(.L_x_475) ;  /* 0x0000022000007945 */ /* 0x000fd80003800000 */
[----:B------:R1:W-:Y:S04]  /*2c90*/  @P0 STS.128 [R199+0xd000], RZ ;  /* 0x00d000ffc7000388 */ /* 0x0003e80000000c00 */
[----:B------:R1:W-:Y:S04]  /*2ca0*/  @P0 STS.128 [R199+0xf000], RZ ;  /* 0x00f000ffc7000388 */ /* 0x0003e80000000c00 */
[----:B------:R1:W-:Y:S01]  /*2cb0*/  @P0 STS.128 [R199+0x11000], RZ ;  /* 0x011000ffc7000388 */ /* 0x0003e20000000c00 */
[----:B------:R-:W-:Y:S05]  /*2cc0*/  @P0 BRA `(.L_x_476) ;  /* 0x000001d000000947 */ /* 0x000fea0003800000 */
[----:B------:R-:W-:Y:S01]  /*2cd0*/  ISETP.GE.AND P3, PT, R102, c[0x0][0x220], PT ;  /* 0x0000880066007a0c */ /* 0x000fe20003f66270 */
[----:B-1----:R-:W-:Y:S01]  /*2ce0*/  IMAD.MOV.U32 R11, RZ, RZ, c[0x0][0x1a0] ;  /* 0x00006800ff0b7624 */ /* 0x002fe200078e00ff */
[----:B------:R-:W-:Y:S01]  /*2cf0*/  ISETP.GE.AND P2, PT, R101, c[0x0][0x220], PT ;  /* 0x0000880065007a0c */ /* 0x000fe20003f46270 */
[----:B------:R-:W-:-:S03]  /*2d00*/  IMAD.MOV.U32 R12, RZ, RZ, c[0x0][0x1a4] ;  /* 0x00006900ff0c7624 */ /* 0x000fc600078e00ff */
        /* <DEDUP_REMOVED lines=25> */
.L_x_476:
[----:B------:R-:W-:Y:S05]  /*2ea0*/  BSYNC B0 ;  /* 0x0000000000007941 */ /* 0x000fea0003800000 */
.L_x_475:
        /* <DEDUP_REMOVED lines=37> */
.L_x_478:
[----:B------:R-:W-:Y:S05]  /*3100*/  BSYNC B0 ;  /* 0x0000000000007941 */ /* 0x000fea0003800000 */
.L_x_477:
[----:B------:R-:W-:Y:S01]  /*3110*/  IMAD.SHL.U32 R176, R3, 0x2, RZ ;  /* 0x0000000203b07824 */ /* 0x000fe200078e00ff */
[----:B-1----:R-:W-:Y:S01]  /*3120*/  LDSM.16.M88.4 R8, [R183] ;  /* 0x00000000b708783b */ /* 0x002fe20000000200 */
[----:B------:R-:W-:Y:S01]  /*3130*/  LOP3.LUT P0, RZ, R23, 0x2, RZ, 0xc0, !PT ;  /* 0x0000000217ff7812 */ /* 0x000fe2000780c0ff */
[--C-:B------:R-:W-:Y:S01]  /*3140*/  IMAD R184, R4, 0x2, R183.reuse ;  /* 0x0000000204b87824 */ /* 0x100fe200078e02b7 */
[----:B------:R-:W-:Y:S01]  /*3150*/  UISETP.GE.AND UP0, UPT, UR8, 0x2, UPT ;  /* 0x000000020800788c */ /* 0x000fe2000bf06270 */
[----:B------:R-:W1:Y:S01]  /*3160*/  LDSM.16.M88.4 R24, [R176+0x6000] ;  /* 0x00600000b018783b */ /* 0x000e620000000200 */
[----:B------:R-:W-:Y:S01]  /*3170*/  IADD3 R3, R176, 0x6000, RZ ;  /* 0x00006000b0037810 */ /* 0x000fe20007ffe0ff */
[----:B------:R-:W-:Y:S01]  /*3180*/  IMAD R186, R2, 0x2, R183 ;  /* 0x0000000202ba7824 */ /* 0x000fe200078e02b7 */
[----:B------:R-:W-:Y:S01]  /*3190*/  IADD3 R187, R176, 0x6020, RZ ;  /* 0x00006020b0bb7810 */ /* 0x000fe20007ffe0ff */
[----:B------:R-:W5:Y:S01]  /*31a0*/  LDSM.16.M88.4 R20, [R176+0x6800] ;  /* 0x00680000b014783b */ /* 0x000f620000000200 */
[----:B------:R-:W-:-:S02]  /*31b0*/  IMAD R182, R0, 0x2, R176 ;  /* 0x0000000200b67824 */ /* 0x000fc400078e02b0 */
[----:B------:R-:W-:Y:S01]  /*31c0*/  IMAD R185, R2, 0x2, R184 ;  /* 0x0000000202b97824 */ /* 0x000fe200078e02b8 */
[----:B------:R-:W2:Y:S02]  /*31d0*/  LDSM.16.M88.4 R12, [R176+0x7000] ;  /* 0x00700000b00c783b */ /* 0x000ea40000000200 */
[----:B------:R-:W-:Y:S02]  /*31e0*/  @P0 IADD3 R187, R3, -0x20, RZ ;  /* 0xffffffe003bb0810 */ /* 0x000fe40007ffe0ff */
[----:B------:R-:W3:Y:S01]  /*31f0*/  LDSM.16.M88.4 R44, [R176+0x7800] ;  /* 0x00780000b02c783b */ /* 0x000ee20000000200 */
[----:B------:R-:W-:Y:S02]  /*3200*/  IADD3 R3, R92, 0x8, RZ ;  /* 0x000000085c037810 */ /* 0x000fe40007ffe0ff */
[----:B------:R-:W-:Y:S01]  /*3210*/  IMAD R181, R0, 0x2, R187 ;  /* 0x0000000200b57824 */ /* 0x000fe200078e02bb */
[----:B------:R-:W-:Y:S01]  /*3220*/  LDSM.16.M88.4 R16, [R184] ;  /* 0x00000000b810783b */ /* 0x000fe20000000200 */
[----:B------:R-:W-:Y:S01]  /*3230*/  IMAD.U32 R0, RZ, RZ, UR20 ;  /* 0x00000014ff007e24 */ /* 0x000fe2000f8e00ff */
[----:B------:R-:W-:-:S02]  /*3240*/  IADD3 R198, R187, 0x800, RZ ;  /* 0x00000800bbc67810 */ /* 0x000fc40007ffe0ff */
[----:B------:R-:W4:Y:S01]  /*3250*/  LDSM.16.M88.4 R40, [R187] ;  /* 0x00000000bb28783b */ /* 0x000f220000000200 */
[----:B------:R-:W-:Y:S01]  /*3260*/  IMAD R0, R0, 0x40, R95 ;  /* 0x0000004000007824 */ /* 0x000fe200078e025f */
[C---:B------:R-:W-:Y:S02]  /*3270*/  IADD3 R197, R187.reuse, 0x1000, RZ ;  /* 0x00001000bbc57810 */ /* 0x040fe40007ffe0ff */
[----:B------:R-:W2:Y:S01]  /*3280*/  LDSM.16.M88.4 R48, [R187+0x800] ;  /* 0x00080000bb30783b */ /* 0x000ea20000000200 */
[C---:B------:R-:W-:Y:S02]  /*3290*/  IADD3 R196, R187.reuse, 0x1800, RZ ;  /* 0x00001800bbc47810 */ /* 0x040fe40007ffe0ff */
[----:B------:R-:W-:Y:S01]  /*32a0*/  IADD3 R6, R0, 0x1, RZ ;  /* 0x0000000100067810 */ /* 0x000fe20007ffe0ff */
[----:B------:R-:W2:Y:S01]  /*32b0*/  LDSM.16.M88.4 R56, [R187+0x1000] ;  /* 0x00100000bb38783b */ /* 0x000ea20000000200 */
[C---:B------:R-:W-:Y:S02]  /*32c0*/  IADD3 R195, R187.reuse, 0x2000, RZ ;  /* 0x00002000bbc37810 */ /* 0x040fe40007ffe0ff */
[C---:B------:R-:W-:Y:S01]  /*32d0*/  IADD3 R194, R187.reuse, 0x2800, RZ ;  /* 0x00002800bbc27810 */ /* 0x040fe20007ffe0ff */
[----:B------:R-:W2:Y:S01]  /*32e0*/  LDSM.16.M88.4 R84, [R187+0x1800] ;  /* 0x00180000bb54783b */ /* 0x000ea20000000200 */
[----:B------:R-:W-:-:S02]  /*32f0*/  IADD3 R193, R187, 0x3000, RZ ;  /* 0x00003000bbc17810 */ /* 0x000fc40007ffe0ff */
[C---:B------:R-:W-:Y:S01]  /*3300*/  IADD3 R192, R187.reuse, 0x3800, RZ ;  /* 0x00003800bbc07810 */ /* 0x040fe20007ffe0ff */
[----:B------:R-:W-:Y:S01]  /*3310*/  LDSM.16.M88.4 R52, [R182+0x6800] ;  /* 0x00680000b634783b */ /* 0x000fe20000000200 */
[C---:B------:R-:W-:Y:S02]  /*3320*/  IADD3 R191, R187.reuse, 0x4000, RZ ;  /* 0x00004000bbbf7810 */ /* 0x040fe40007ffe0ff */
[C---:B------:R-:W-:Y:S01]  /*3330*/  IADD3 R190, R187.reuse, 0x4800, RZ ;  /* 0x00004800bbbe7810 */ /* 0x040fe20007ffe0ff */
[C---:B-1-3--:R-:W-:Y:S01]  /*3340*/  HMMA.16816.F32.BF16 R36, R8.reuse, R24, RZ ;  /* 0x000000180824723c */ /* 0x04afe200000418ff */
[----:B------:R-:W-:Y:S01]  /*3350*/  LDSM.16.M88.4 R72, [R181] ;  /* 0x00000000b548783b */ /* 0x000fe20000000200 */
[C---:B------:R-:W-:Y:S02]  /*3360*/  IADD3 R189, R187.reuse, 0x5000, RZ ;  /* 0x00005000bbbd7810 */ /* 0x040fe40007ffe0ff */
[----:B------:R-:W-:Y:S01]  /*3370*/  IADD3 R188, R187, 0x5800, RZ ;  /* 0x00005800bbbc7810 */ /* 0x000fe20007ffe0ff */
[----:B------:R-:W-:Y:S03]  /*3380*/  LDSM.16.M88.4 R88, [R176+0xb800] ;  /* 0x00b80000b058783b */ /* 0x000fe60000000200 */
[C---:B------:R-:W-:Y:S01]  /*3390*/  HMMA.16816.F32.BF16 R28, R8.reuse, R26, RZ ;  /* 0x0000001a081c723c */ /* 0x040fe200000418ff */
[----:B------:R-:W0:Y:S07]  /*33a0*/  LDGDEPBAR ;  /* 0x00000000000079af */ /* 0x000e2e0000000000 */
[C---:B-----5:R-:W-:Y:S08]  /*33b0*/  HMMA.16816.F32.BF16 R24, R8.reuse, R20, RZ ;  /* 0x000000140818723c */ /* 0x060ff000000418ff */
[C---:B------:R-:W-:Y:S08]  /*33c0*/  HMMA.16816.F32.BF16 R32, R8.reuse, R22, RZ ;  /* 0x000000160820723c */ /* 0x040ff000000418ff */
[C---:B--2---:R-:W-:Y:S08]  /*33d0*/  HMMA.16816.F32.BF16 R20, R8.reuse, R12, RZ ;  /* 0x0000000c0814723c */ /* 0x044ff000000418ff */
[C---:B------:R-:W-:Y:S08]  /*33e0*/  HMMA.16816.F32.BF16 R12, R8.reuse, R14, RZ ;  /* 0x0000000e080c723c */ /* 0x040ff000000418ff */
[C---:B------:R-:W-:Y:S08]  /*33f0*/  HMMA.16816.F32.BF16 R60, R8.reuse, R44, RZ ;  /* 0x0000002c083c723c */ /* 0x040ff000000418ff */
[----:B------:R-:W-:Y:S01]  /*3400*/  HMMA.16816.F32.BF16 R80, R8, R46, RZ ;  /* 0x0000002e0850723c */ /* 0x000fe200000418ff */
[----:B------:R-:W-:Y:S07]  /*3410*/  LDSM.16.M88.4 R8, [R186] ;  /* 0x00000000ba08783b */ /* 0x000fee0000000200 */
[C---:B----4-:R-:W-:Y:S01]  /*3420*/  HMMA.16816.F32.BF16 R76, R16.reuse, R40, R36 ;  /* 0x00000028104c723c */ /* 0x050fe20000041824 */
[----:B------:R-:W-:Y:S07]  /*3430*/  LDSM.16.M88.4 R36, [R182+0x7000] ;  /* 0x00700000b624783b */ /* 0x000fee0000000200 */
[C---:B------:R-:W-:Y:S01]  /*3440*/  HMMA.16816.F32.BF16 R68, R16.reuse, R42, R28 ;  /* 0x0000002a1044723c */ /* 0x040fe2000004181c */
[----:B------:R-:W1:Y:S07]  /*3450*/  LDSM.16.M88.4 R40, [R182+0x6000] ;  /* 0x00600000b628783b */ /* 0x000e6e0000000200 */
[C---:B------:R-:W-:Y:S01]  /*3460*/  HMMA.16816.F32.BF16 R64, R16.reuse, R48, R24 ;  /* 0x000000301040723c */ /* 0x040fe20000041818 */
[----:B------:R-:W2:Y:S07]  /*3470*/  LDSM.16.M88.4 R24, [R182+0x7800] ;  /* 0x00780000b618783b */ /* 0x000eae0000000200 */
[C---:B------:R-:W-:Y:S08]  /*3480*/  HMMA.16816.F32.BF16 R48, R16.reuse, R50, R32 ;  /* 0x000000321030723c */ /* 0x040ff00000041820 */
[C---:B------:R-:W-:Y:S01]  /*3490*/  HMMA.16816.F32.BF16 R32, R16.reuse, R58, R12 ;  /* 0x0000003a1020723c */ /* 0x040fe2000004180c */
[----:B------:R-:W3:Y:S07]  /*34a0*/  LDSM.16.M88.4 R12, [R185] ;  /* 0x00000000b90c783b */ /* 0x000eee0000000200 */
[C---:B------:R-:W-:Y:S08]  /*34b0*/  HMMA.16816.F32.BF16 R44, R16.reuse, R56, R20 ;  /* 0x00000038102c723c */ /* 0x040ff00000041814 */
[C---:B------:R-:W-:Y:S08]  /*34c0*/  HMMA.16816.F32.BF16 R28, R16.reuse, R84, R60 ;  /* 0x00000054101c723c */ /* 0x040ff0000004183c */
[----:B------:R-:W-:Y:S01]  /*34d0*/  HMMA.16816.F32.BF16 R20, R16, R86, R80 ;  /* 0x000000561014723c */ /* 0x000fe20000041850 */
[----:B------:R-:W4:Y:S04]  /*34e0*/  LDSM.16.M88.4 R80, [R181+0x800] ;  /* 0x00080000b550783b */ /* 0x000f280000000200 */
[----:B------:R-:W-:Y:S03]  /*34f0*/  LDSM.16.M88.4 R84, [R187+0x2000] ;  /* 0x00200000bb54783b */ /* 0x000fe60000000200 */
[C---:B-1----:R-:W-:Y:S01]  /*3500*/  HMMA.16816.F32.BF16 R16, R8.reuse, R40, R76 ;  /* 0x000000280810723c */ /* 0x042fe2000004184c */
[----:B------:R-:W-:Y:S07]  /*3510*/  LDSM.16.M88.4 R76, [R181+0x1800] ;  /* 0x00180000b54c783b */ /* 0x000fee0000000200 */
[C---:B------:R-:W-:Y:S01]  /*3520*/  HMMA.16816.F32.BF16 R40, R8.reuse, R42, R68 ;  /* 0x0000002a0828723c */ /* 0x040fe20000041844 */
[----:B------:R-:W1:Y:S07]  /*3530*/  LDSM.16.M88.4 R68, [R181+0x1000] ;  /* 0x00100000b544783b */ /* 0x000e6e0000000200 */
[C---:B------:R-:W-:Y:S01]  /*3540*/  HMMA.16816.F32.BF16 R60, R8.reuse, R52, R64 ;  /* 0x00000034083c723c */ /* 0x040fe20000041840 */
[----:B------:R-:W-:Y:S07]  /*3550*/  LDSM.16.M88.4 R64, [R176+0x9000] ;  /* 0x00900000b040783b */ /* 0x000fee0000000200 */
[C---:B------:R-:W-:Y:S08]  /*3560*/  HMMA.16816.F32.BF16 R48, R8.reuse, R54, R48 ;  /* 0x000000360830723c */ /* 0x040ff00000041830 */
[C---:B------:R-:W-:Y:S08]  /*3570*/  HMMA.16816.F32.BF16 R56, R8.reuse, R36, R44 ;  /* 0x000000240838723c */ /* 0x040ff0000004182c */
[C---:B------:R-:W-:Y:S08]  /*3580*/  HMMA.16816.F32.BF16 R52, R8.reuse, R38, R32 ;  /* 0x000000260834723c */ /* 0x040ff00000041820 */
[C---:B--2---:R-:W-:Y:S01]  /*3590*/  HMMA.16816.F32.BF16 R44, R8.reuse, R24, R28 ;  /* 0x00000018082c723c */ /* 0x044fe2000004181c */
[----:B------:R-:W-:Y:S07]  /*35a0*/  LDSM.16.M88.4 R28, [R176+0x8000] ;  /* 0x00800000b01c783b */ /* 0x000fee0000000200 */
[----:B------:R-:W-:Y:S01]  /*35b0*/  HMMA.16816.F32.BF16 R32, R8, R26, R20 ;  /* 0x0000001a0820723c */ /* 0x000fe20000041814 */
[----:B------:R-:W2:Y:S07]  /*35c0*/  LDSM.16.M88.4 R8, [R183+0x2000] ;  /* 0x00200000b708783b */ /* 0x000eae0000000200 */
[C---:B---3--:R-:W-:Y:S01]  /*35d0*/  HMMA.16816.F32.BF16 R20, R12.reuse, R74, R40 ;  /* 0x0000004a0c14723c */ /* 0x048fe20000041828 */
[----:B------:R-:W3:Y:S07]  /*35e0*/  LDSM.16.M88.4 R40, [R176+0x8800] ;  /* 0x00880000b028783b */ /* 0x000eee0000000200 */
[C---:B------:R-:W-:Y:S01]  /*35f0*/  HMMA.16816.F32.BF16 R24, R12.reuse, R72, R16 ;  /* 0x000000480c18723c */ /* 0x040fe20000041810 */
[----:B------:R-:W-:Y:S07]  /*3600*/  LDSM.16.M88.4 R16, [R184+0x2000] ;  /* 0x00200000b810783b */ /* 0x000fee0000000200 */
        /* <DEDUP_REMOVED lines=8> */
[----:B------:R-:W-:Y:S07]  /*3690*/  LDSM.16.M88.4 R76, [R182+0x8000] ;  /* 0x00800000b64c783b */ /* 0x000fee0000000200 */
[C---:B--2---:R-:W-:Y:S08]  /*36a0*/  HMMA.16816.F32.BF16 R12, R8.reuse, R28, R24 ;  /* 0x0000001c080c723c */ /* 0x044ff00000041818 */
[C---:B------:R-:W-:Y:S08]  /*36b0*/  HMMA.16816.F32.BF16 R32, R8.reuse, R30, R20 ;  /* 0x0000001e0820723c */ /* 0x040ff00000041814 */
[C---:B---3--:R-:W-:Y:S01]  /*36c0*/  HMMA.16816.F32.BF16 R28, R8.reuse, R40, R36 ;  /* 0x00000028081c723c */ /* 0x048fe20000041824 */
[----:B------:R-:W2:Y:S07]  /*36d0*/  LDSM.16.M88.4 R36, [R187+0x2800] ;  /* 0x00280000bb24783b */ /* 0x000eae0000000200 */
[C---:B------:R-:W-:Y:S01]  /*36e0*/  HMMA.16816.F32.BF16 R24, R8.reuse, R42, R48 ;  /* 0x0000002a0818723c */ /* 0x040fe20000041830 */
[----:B------:R-:W3:Y:S07]  /*36f0*/  LDSM.16.M88.4 R40, [R187+0x3000] ;  /* 0x00300000bb28783b */ /* 0x000eee0000000200 */
[C---:B------:R-:W-:Y:S01]  /*3700*/  HMMA.16816.F32.BF16 R20, R8.reuse, R64, R56 ;  /* 0x000000400814723c */ /* 0x040fe20000041838 */
[----:B------:R-:W-:Y:S07]  /*3710*/  LDSM.16.M88.4 R56, [R182+0x8800] ;  /* 0x00880000b638783b */ /* 0x000fee0000000200 */
[C---:B------:R-:W-:Y:S08]  /*3720*/  HMMA.16816.F32.BF16 R48, R8.reuse, R66, R60 ;  /* 0x000000420830723c */ /* 0x040ff0000004183c */
[C---:B-1----:R-:W-:Y:S08]  /*3730*/  HMMA.16816.F32.BF16 R72, R8.reuse, R68, R52 ;  /* 0x000000440848723c */ /* 0x042ff00000041834 */
[----:B------:R-:W-:Y:S01]  /*3740*/  HMMA.16816.F32.BF16 R68, R8, R70, R44 ;  /* 0x000000460844723c */ /* 0x000fe2000004182c */
[----:B------:R-:W-:Y:S07]  /*3750*/  LDSM.16.M88.4 R8, [R185+0x2000] ;  /* 0x00200000b908783b */ /* 0x000fee0000000200 */
[C---:B------:R-:W-:Y:S01]  /*3760*/  HMMA.16816.F32.BF16 R64, R16.reuse, R84, R12 ;  /* 0x000000541040723c */ /* 0x040fe2000004180c */
[----:B------:R-:W1:Y:S07]  /*3770*/  LDSM.16.M88.4 R12, [R186+0x2000] ;  /* 0x00200000ba0c783b */ /* 0x000e6e0000000200 */
[C---:B--2---:R-:W-:Y:S08]  /*3780*/  HMMA.16816.F32.BF16 R52, R16.reuse, R36, R28 ;  /* 0x000000241034723c */ /* 0x044ff0000004181c */
[C---:B------:R-:W-:Y:S01]  /*3790*/  HMMA.16816.F32.BF16 R44, R16.reuse, R38, R24 ;  /* 0x00000026102c723c */ /* 0x040fe20000041818 */
[----:B------:R-:W2:Y:S07]  /*37a0*/  LDSM.16.M88.4 R36, [R182+0x9000] ;  /* 0x00900000b624783b */ /* 0x000eae0000000200 */
[C---:B------:R-:W-:Y:S01]  /*37b0*/  HMMA.16816.F32.BF16 R60, R16.reuse, R86, R32 ;  /* 0x00000056103c723c */ /* 0x040fe20000041820 */
[----:B------:R-:W4:Y:S04]  /*37c0*/  LDSM.16.M88.4 R32, [R182+0x9800] ;  /* 0x00980000b620783b */ /* 0x000f280000000200 */
[----:B------:R-:W5:Y:S03]  /*37d0*/  LDSM.16.M88.4 R84, [R181+0x2000] ;  /* 0x00200000b554783b */ /* 0x000f660000000200 */
[C---:B---3--:R-:W-:Y:S08]  /*37e0*/  HMMA.16816.F32.BF16 R28, R16.reuse, R40, R20 ;  /* 0x00000028101c723c */ /* 0x048ff00000041814 */
[C---:B------:R-:W-:Y:S08]  /*37f0*/  HMMA.16816.F32.BF16 R24, R16.reuse, R42, R48 ;  /* 0x0000002a1018723c */ /* 0x040ff00000041830 */
[C---:B------:R-:W-:Y:S01]  /*3800*/  HMMA.16816.F32.BF16 R20, R16.reuse, R80, R72 ;  /* 0x000000501014723c */ /* 0x040fe20000041848 */
[----:B------:R-:W3:Y:S07]  /*3810*/  LDSM.16.M88.4 R72, [R181+0x2800] ;  /* 0x00280000b548783b */ /* 0x000eee0000000200 */
[----:B------:R-:W-:Y:S01]  /*3820*/  HMMA.16816.F32.BF16 R16, R16, R82, R68 ;  /* 0x000000521010723c */ /* 0x000fe20000041844 */
[----:B------:R-:W-:Y:S07]  /*3830*/  LDSM.16.M88.4 R80, [R181+0x3000] ;  /* 0x00300000b550783b */ /* 0x000fee0000000200 */
[C---:B-1----:R-:W-:Y:S08]  /*3840*/  HMMA.16816.F32.BF16 R60, R12.reuse, R78, R60 ;  /* 0x0000004e0c3c723c */ /* 0x042ff0000004183c */
[C---:B------:R-:W-:Y:S08]  /*3850*/  HMMA.16816.F32.BF16 R48, R12.reuse, R58, R44 ;  /* 0x0000003a0c30723c */ /* 0x040ff0000004182c */
[C---:B--2---:R-:W-:Y:S08]  /*3860*/  HMMA.16816.F32.BF16 R44, R12.reuse, R36, R28 ;  /* 0x000000240c2c723c */ /* 0x044ff0000004181c */
[C---:B------:R-:W-:Y:S01]  /*3870*/  HMMA.16816.F32.BF16 R40, R12.reuse, R38, R24 ;  /* 0x000000260c28723c */ /* 0x040fe20000041818 */
[----:B------:R-:W-:Y:S07]  /*3880*/  LDSM.16.M88.4 R24, [R176+0xa000] ;  /* 0x00a00000b018783b */ /* 0x000fee0000000200 */
[C---:B----4-:R-:W-:Y:S08]  /*3890*/  HMMA.16816.F32.BF16 R36, R12.reuse, R32, R20 ;  /* 0x000000200c24723c */ /* 0x050ff00000041814 */
[C---:B------:R-:W-:Y:S01]  /*38a0*/  HMMA.16816.F32.BF16 R28, R12.reuse, R34, R16 ;  /* 0x000000220c1c723c */ /* 0x040fe20000041810 */
[----:B------:R-:W1:Y:S04]  /*38b0*/  LDSM.16.M88.4 R32, [R181+0x3800] ;  /* 0x00380000b520783b */ /* 0x000e680000000200 */
[----:B------:R-:W2:Y:S03]  /*38c0*/  LDSM.16.M88.4 R16, [R183+0x4000] ;  /* 0x00400000b710783b */ /* 0x000ea60000000200 */
[C---:B------:R-:W-:Y:S01]  /*38d0*/  HMMA.16816.F32.BF16 R64, R12.reuse, R76, R64 ;  /* 0x0000004c0c40723c */ /* 0x040fe20000041840 */
[----:B------:R-:W4:Y:S07]  /*38e0*/  LDSM.16.M88.4 R76, [R176+0xa800] ;  /* 0x00a80000b04c783b */ /* 0x000f2e0000000200 */
[----:B------:R-:W-:Y:S08]  /*38f0*/  HMMA.16816.F32.BF16 R52, R12, R56, R52 ;  /* 0x000000380c34723c */ /* 0x000ff00000041834 */
[C---:B-----5:R-:W-:Y:S08]  /*3900*/  HMMA.16816.F32.BF16 R12, R8.reuse, R86, R60 ;  /* 0x00000056080c723c */ /* 0x060ff0000004183c */
[C---:B------:R-:W-:Y:S01]  /*3910*/  HMMA.16816.F32.BF16 R20, R8.reuse, R84, R64 ;  /* 0x000000540814723c */ /* 0x040fe20000041840 */
[----:B------:R-:W5:Y:S07]  /*3920*/  LDSM.16.M88.4 R84, [R176+0xb000] ;  /* 0x00b00000b054783b */ /* 0x000f6e0000000200 */
[C---:B---3--:R-:W-:Y:S08]  /*3930*/  HMMA.16816.F32.BF16 R56, R8.reuse, R72, R52 ;  /* 0x000000480838723c */ /* 0x048ff00000041834 */
[C---:B------:R-:W-:Y:S08]  /*3940*/  HMMA.16816.F32.BF16 R72, R8.reuse, R74, R48 ;  /* 0x0000004a0848723c */ /* 0x040ff00000041830 */
[C---:B-1----:R-:W-:Y:S01]  /*3950*/  HMMA.16816.F32.BF16 R64, R8.reuse, R32, R36 ;  /* 0x000000200840723c */ /* 0x042fe20000041824 */
[----:B------:R-:W-:Y:S07]  /*3960*/  LDSM.16.M88.4 R36, [R187+0x4800] ;  /* 0x00480000bb24783b */ /* 0x000fee0000000200 */
[C---:B------:R-:W-:Y:S08]  /*3970*/  HMMA.16816.F32.BF16 R52, R8.reuse, R34, R28 ;  /* 0x000000220834723c */ /* 0x040ff0000004181c */
[C---:B------:R-:W-:Y:S01]  /*3980*/  HMMA.16816.F32.BF16 R68, R8.reuse, R80, R44 ;  /* 0x000000500844723c */ /* 0x040fe2000004182c */
[----:B------:R-:W-:Y:S07]  /*3990*/  LDSM.16.M88.4 R44, [R187+0x5000] ;  /* 0x00500000bb2c783b */ /* 0x000fee0000000200 */
[----:B------:R-:W-:Y:S01]  /*39a0*/  HMMA.16816.F32.BF16 R60, R8, R82, R40 ;  /* 0x00000052083c723c */ /* 0x000fe20000041828 */
[----:B------:R-:W-:Y:S04]  /*39b0*/  LDSM.16.M88.4 R40, [R187+0x4000] ;  /* 0x00400000bb28783b */ /* 0x000fe80000000200 */
[----:B------:R-:W-:Y:S03]  /*39c0*/  LDSM.16.M88.4 R8, [R186+0x4000] ;  /* 0x00400000ba08783b */ /* 0x000fe60000000200 */
[C---:B--2---:R-:W-:Y:S01]  /*39d0*/  HMMA.16816.F32.BF16 R32, R16.reuse, R26, R12 ;  /* 0x0000001a1020723c */ /* 0x044fe2000004180c */
[----:B------:R-:W1:Y:S04]  /*39e0*/  LDSM.16.M88.4 R12, [R184+0x4000] ;  /* 0x00400000b80c783b */ /* 0x000e680000000200 */
[----:B------:R-:W-:Y:S03]  /*39f0*/  LDSM.16.M88.4 R80, [R182+0xa800] ;  /* 0x00a80000b650783b */ /* 0x000fe60000000200 */
[C---:B------:R-:W-:Y:S08]  /*3a00*/  HMMA.16816.F32.BF16 R48, R16.reuse, R24, R20 ;  /* 0x000000181030723c */ /* 0x040ff00000041814 */
[C---:B----4-:R-:W-:Y:S08]  /*3a10*/  HMMA.16816.F32.BF16 R28, R16.reuse, R76, R56 ;  /* 0x0000004c101c723c */ /* 0x050ff00000041838 */
[C---:B------:R-:W-:Y:S01]  /*3a20*/  HMMA.16816.F32.BF16 R24, R16.reuse, R78, R72 ;  /* 0x0000004e1018723c */ /* 0x040fe20000041848 */
[----:B------:R-:W2:Y:S07]  /*3a30*/  LDSM.16.M88.4 R76, [R187+0x5800] ;  /* 0x00580000bb4c783b */ /* 0x000eae0000000200 */
[C---:B-----5:R-:W-:Y:S08]  /*3a40*/  HMMA.16816.F32.BF16 R20, R16.reuse, R84, R68 ;  /* 0x000000541014723c */ /* 0x060ff00000041844 */
[C---:B------:R-:W-:Y:S01]  /*3a50*/  HMMA.16816.F32.BF16 R60, R16.reuse, R86, R60 ;  /* 0x00000056103c723c */ /* 0x040fe2000004183c */
[----:B------:R-:W3:Y:S07]  /*3a60*/  LDSM.16.M88.4 R84, [R182+0xa000] ;  /* 0x00a00000b654783b */ /* 0x000eee0000000200 */
[C---:B------:R-:W-:Y:S08]  /*3a70*/  HMMA.16816.F32.BF16 R68, R16.reuse, R88, R64 ;  /* 0x000000581044723c */ /* 0x040ff00000041840 */
[----:B------:R-:W-:Y:S01]  /*3a80*/  HMMA.16816.F32.BF16 R64, R16, R90, R52 ;  /* 0x0000005a1040723c */ /* 0x000fe20000041834 */
[----:B------:R-:W-:Y:S04]  /*3a90*/  LDSM.16.M88.4 R16, [R185+0x4000] ;  /* 0x00400000b910783b */ /* 0x000fe80000000200 */
[----:B------:R-:W-:Y:S03]  /*3aa0*/  LDSM.16.M88.4 R88, [R181+0x4000] ;  /* 0x00400000b558783b */ /* 0x000fe60000000200 */
[C---:B-1----:R-:W-:Y:S08]  /*3ab0*/  HMMA.16816.F32.BF16 R72, R12.reuse, R40, R48 ;  /* 0x000000280c48723c */ /* 0x042ff00000041830 */
[C---:B------:R-:W-:Y:S01]  /*3ac0*/  HMMA.16816.F32.BF16 R56, R12.reuse, R42, R32 ;  /* 0x0000002a0c38723c */ /* 0x040fe20000041820 */
[----:B------:R-:W1:Y:S07]  /*3ad0*/  LDSM.16.M88.4 R40, [R182+0xb000] ;  /* 0x00b00000b628783b */ /* 0x000e6e0000000200 */
[C---:B------:R-:W-:Y:S08]  /*3ae0*/  HMMA.16816.F32.BF16 R52, R12.reuse, R36, R28 ;  /* 0x000000240c34723c */ /* 0x040ff0000004181c */
[C---:B------:R-:W-:Y:S01]  /*3af0*/  HMMA.16816.F32.BF16 R48, R12.reuse, R38, R24 ;  /* 0x000000260c30723c */ /* 0x040fe20000041818 */
[----:B------:R-:W4:Y:S07]  /*3b00*/  LDSM.16.M88.4 R36, [R182+0xb800] ;  /* 0x00b80000b624783b */ /* 0x000f2e0000000200 */
[C---:B------:R-:W-:Y:S01]  /*3b10*/  HMMA.16816.F32.BF16 R28, R12.reuse, R46, R60 ;  /* 0x0000002e0c1c723c */ /* 0x040fe2000004183c */
[----:B------:R-:W5:Y:S07]  /*3b20*/  LDSM.16.M88.4 R60, [R181+0x4800] ;  /* 0x00480000b53c783b */ /* 0x000f6e0000000200 */
[C---:B------:R-:W-:Y:S08]  /*3b30*/  HMMA.16816.F32.BF16 R32, R12.reuse, R44, R20 ;  /* 0x0000002c0c20723c */ /* 0x040ff00000041814 */
[C---:B--2---:R-:W-:Y:S08]  /*3b40*/  HMMA.16816.F32.BF16 R24, R12.reuse, R76, R68 ;  /* 0x0000004c0c18723c */ /* 0x044ff00000041844 */
[----:B------:R-:W-:Y:S08]  /*3b50*/  HMMA.16816.F32.BF16 R20, R12, R78, R64 ;  /* 0x0000004e0c14723c */ /* 0x000ff00000041840 */
[C---:B---3--:R-:W-:Y:S01]  /*3b60*/  HMMA.16816.F32.BF16 R12, R8.reuse, R86, R56 ;  /* 0x00000056080c723c */ /* 0x048fe20000041838 */
[----:B------:R-:W2:Y:S07]  /*3b70*/  LDSM.16.M88.4 R56, [R181+0x5000] ;  /* 0x00500000b538783b */ /* 0x000eae0000000200 */
[C---:B------:R-:W-:Y:S08]  /*3b80*/  HMMA.16816.F32.BF16 R44, R8.reuse, R80, R52 ;  /* 0x00000050082c723c */ /* 0x040ff00000041834 */
[C---:B------:R-:W-:Y:S08]  /*3b90*/  HMMA.16816.F32.BF16 R48, R8.reuse, R82, R48 ;  /* 0x000000520830723c */ /* 0x040ff00000041830 */
[C---:B-1----:R-:W-:Y:S08]  /*3ba0*/  HMMA.16816.F32.BF16 R32, R8.reuse, R40, R32 ;  /* 0x000000280820723c */ /* 0x042ff00000041820 */
[C---:B------:R-:W-:Y:S08]  /*3bb0*/  HMMA.16816.F32.BF16 R28, R8.reuse, R42, R28 ;  /* 0x0000002a081c723c */ /* 0x040ff0000004181c */
[C---:B----4-:R-:W-:Y:S08]  /*3bc0*/  HMMA.16816.F32.BF16 R52, R8.reuse, R36, R24 ;  /* 0x000000240834723c */ /* 0x050ff00000041818 */
[----:B------:R-:W-:Y:S01]  /*3bd0*/  HMMA.16816.F32.BF16 R40, R8, R38, R20 ;  /* 0x000000260828723c */ /* 0x000fe20000041814 */
[----:B------:R-:W1:Y:S01]  /*3be0*/  LDSM.16.M88.4 R36, [R181+0x5800] ;  /* 0x00580000b524783b */ /* 0x000e620000000200 */
[----:B------:R-:W-:-:S05]  /*3bf0*/  DEPBAR.LE SB0, 0x0 ;  /* 0x000080000000791a */ /* 0x000fca0000000000 */
[----:B------:R-:W-:Y:S01]  /*3c00*/  IMNMX R21, R92, UR15, PT ;  /* 0x0000000f5c157c17 */ /* 0x000fe2000b800200 */
[----:B------:R-:W-:Y:S01]  /*3c10*/  HMMA.16816.F32.BF16 R12, R16, R90, R12 ;  /* 0x0000005a100c723c */ /* 0x000fe2000004180c */
[----:B------:R-:W-:Y:S02]  /*3c20*/  IMNMX R20, R3, UR15, PT ;  /* 0x0000000f03147c17 */ /* 0x000fe4000b800200 */
[----:B------:R-:W-:Y:S02]  /*3c30*/  IADD3 R3, R0, 0x8, RZ ;  /* 0x0000000800037810 */ /* 0x000fe40007ffe0ff */
[C---:B------:R-:W-:Y:S01]  /*3c40*/  ISETP.GE.AND P5, PT, R6.reuse, R21, PT ;  /* 0x000000150600720c */ /* 0x040fe20003fa6270 */
[----:B------:R-:W-:Y:S01]  /*3c50*/  BAR.SYNC.DEFER_BLOCKING 0x0 ;  /* 0x0000000000007b1d */ /* 0x000fe20000010000 */
[----:B------:R-:W-:Y:S01]  /*3c60*/  ISETP.GE.AND P3, PT, R6, R20, PT ;  /* 0x000000140600720c */ /* 0x000fe20003f66270 */
[----:B------:R-:W-:Y:S01]  /*3c70*/  HMMA.16816.F32.BF16 R72, R8, R84, R72 ;  /* 0x000000540848723c */ /* 0x000fe20000041848 */
[----:B------:R-:W-:-:S02]  /*3c80*/  IADD3 R6, R0, 0x9, RZ ;  /* 0x0000000900067810 */ /* 0x000fc40007ffe0ff */
[CC--:B------:R-:W-:Y:S02]  /*3c90*/  ISETP.GE.AND P1, PT, R3.reuse, R21.reuse, PT ;  /* 0x000000150300720c */ /* 0x0c0fe40003f26270 */
[-C--:B------:R-:W-:Y:S02]  /*3ca0*/  ISETP.GE.AND P4, PT, R3, R20.reuse, PT ;  /* 0x000000140300720c */ /* 0x080fe40003f86270 */
[----:B------:R-:W-:Y:S01]  /*3cb0*/  IADD3 R3, R0, 0x10, RZ ;  /* 0x0000001000037810 */ /* 0x000fe20007ffe0ff */
[----:B-----5:R-:W-:Y:S01]  /*3cc0*/  HMMA.16816.F32.BF16 R8, R16, R60, R44 ;  /* 0x0000003c1008723c */ /* 0x020fe2000004182c */
[CC--:B------:R-:W-:Y:S02]  /*3cd0*/  ISETP.GE.AND P6, PT, R6.reuse, R21.reuse, PT ;  /* 0x000000150600720c */ /* 0x0c0fe40003fc6270 */
[----:B------:R-:W-:Y:S02]  /*3ce0*/  ISETP.GE.AND P2, PT, R6, R20, PT ;  /* 0x000000140600720c */ /* 0x000fe40003f46270 */
[----:B------:R-:W-:-:S02]  /*3cf0*/  ISETP.GE.AND P0, PT, R3, R21, PT ;  /* 0x000000150300720c */ /* 0x000fc40003f06270 */
[----:B------:R-:W-:Y:S01]  /*3d00*/  IADD3 R6, R0, 0x11, RZ ;  /* 0x0000001100067810 */ /* 0x000fe20007ffe0ff */
[C---:B------:R-:W-:Y:S01]  /*3d10*/  HMMA.16816.F32.BF16 R24, R16.reuse, R62, R48 ;  /* 0x0000003e1018723c */ /* 0x040fe20000041830 */
[----:B------:R-:W-:Y:S02]  /*3d20*/  FSEL R60, R12, -INF , !P1 ;  /* 0xff8000000c3c7808 */ /* 0x000fe40004800000 */
[----:B------:R-:W-:Y:S02]  /*3d30*/  ISETP.GE.AND P1, PT, R3, R20, PT ;  /* 0x000000140300720c */ /* 0x000fe40003f26270 */
[----:B------:R-:W-:Y:S02]  /*3d40*/  FSEL R45, R14, -INF , !P4 ;  /* 0xff8000000e2d7808 */ /* 0x000fe40006000000 */
[----:B------:R-:W-:Y:S01]  /*3d50*/  FSEL R48, R13, -INF , !P6 ;  /* 0xff8000000d307808 */ /* 0x000fe20007000000 */
[----:B--2---:R-:W-:Y:S01]  /*3d60*/  HMMA.16816.F32.BF16 R32, R16, R56, R32 ;  /* 0x000000381020723c */ /* 0x004fe20000041820 */
[----:B------:R-:W-:-:S02]  /*3d70*/  FSEL R47, R15, -INF , !P2 ;  /* 0xff8000000f2f7808 */ /* 0x000fc40005000000 */
[----:B------:R-:W-:Y:S02]  /*3d80*/  IADD3 R3, R0, 0x18, RZ ;  /* 0x0000001800037810 */ /* 0x000fe40007ffe0ff */
[CC--:B------:R-:W-:Y:S02]  /*3d90*/  ISETP.GE.AND P4, PT, R6.reuse, R21.reuse, PT ;  /* 0x000000150600720c */ /* 0x0c0fe40003f86270 */
[-C--:B------:R-:W-:Y:S01]  /*3da0*/  ISETP.GE.AND P6, PT, R6, R20.reuse, PT ;  /* 0x000000140600720c */ /* 0x080fe20003fc6270 */
[----:B------:R-:W-:Y:S01]  /*3db0*/  HMMA.16816.F32.BF16 R28, R16, R58, R28 ;  /* 0x0000003a101c723c */ /* 0x000fe2000004181c */
[----:B------:R-:W-:Y:S02]  /*3dc0*/  FSEL R51, R8, -INF , !P0 ;  /* 0xff80000008337808 */ /* 0x000fe40004000000 */
[C---:B------:R-:W-:Y:S02]  /*3dd0*/  ISETP.GE.AND P2, PT, R3.reuse, R21, PT ;  /* 0x000000150300720c */ /* 0x040fe40003f46270 */
[----:B------:R-:W-:-:S02]  /*3de0*/  ISETP.GE.AND P0, PT, R3, R20, PT ;  /* 0x000000140300720c */ /* 0x000fc40003f06270 */
[C---:B------:R-:W-:Y:S01]  /*3df0*/  IADD3 R6, R0.reuse, 0x19, RZ ;  /* 0x0000001900067810 */ /* 0x040fe20007ffe0ff */
[C---:B------:R-:W-:Y:S01]  /*3e00*/  HMMA.16816.F32.BF16 R12, R16.reuse, R88, R72 ;  /* 0x00000058100c723c */ /* 0x040fe20000041848 */
[----:B------:R-:W-:Y:S02]  /*3e10*/  IADD3 R3, R0, 0x20, RZ ;  /* 0x0000002000037810 */ /* 0x000fe40007ffe0ff */
[----:B------:R-:W-:Y:S02]  /*3e20*/  FSEL R44, R10, -INF , !P1 ;  /* 0xff8000000a2c7808 */ /* 0x000fe40004800000 */
[----:B------:R-:W-:Y:S02]  /*3e30*/  FSEL R49, R9, -INF , !P4 ;  /* 0xff80000009317808 */ /* 0x000fe40006000000 */
[----:B------:R-:W-:Y:S02]  /*3e40*/  FSEL R46, R11, -INF , !P6 ;  /* 0xff8000000b2e7808 */ /* 0x000fe40007000000 */
[----:B------:R-:W-:Y:S01]  /*3e50*/  FSEL R56, R24, -INF , !P2 ;  /* 0xff80000018387808 */ /* 0x000fe20005000000 */
[----:B-1----:R-:W-:Y:S01]  /*3e60*/  HMMA.16816.F32.BF16 R8, R16, R36, R52 ;  /* 0x000000241008723c */ /* 0x002fe20000041834 */
[----:B------:R-:W-:-:S02]  /*3e70*/  ISETP.GE.AND P1, PT, R6, R21, PT ;  /* 0x000000150600720c */ /* 0x000fc40003f26270 */
[-C--:B------:R-:W-:Y:S02]  /*3e80*/  ISETP.GE.AND P4, PT, R6, R20.reuse, PT ;  /* 0x000000140600720c */ /* 0x080fe40003f86270 */
[C---:B------:R-:W-:Y:S02]  /*3e90*/  ISETP.GE.AND P6, PT, R3.reuse, R21, PT ;  /* 0x000000150300720c */ /* 0x040fe40003fc6270 */
[----:B------:R-:W-:Y:S01]  /*3ea0*/  ISETP.GE.AND P2, PT, R3, R20, PT ;  /* 0x000000140300720c */ /* 0x000fe20003f46270 */
[----:B------:R-:W-:Y:S01]  /*3eb0*/  HMMA.16816.F32.BF16 R16, R16, R38, R40 ;  /* 0x000000261010723c */ /* 0x000fe20000041828 */
[C---:B------:R-:W-:Y:S02]  /*3ec0*/  IADD3 R6, R0.reuse, 0x21, RZ ;  /* 0x0000002100067810 */ /* 0x040fe40007ffe0ff */
        /* <DEDUP_REMOVED lines=19> */
[----:B------:R-:W-:-:S02]  /*4000*/  FSEL R166, R31, -INF , !P0 ;  /* 0xff8000001fa67808 */ /* 0x000fc40004000000 */
[----:B------:R-:W-:Y:S02]  /*4010*/  FSEL R23, R15, -INF , !P3 ;  /* 0xff8000000f177808 */ /* 0x000fe40005800000 */
[C---:B------:R-:W-:Y:S02]  /*4020*/  IADD3 R6, R0.reuse, 0x30, RZ ;  /* 0x0000003000067810 */ /* 0x040fe40007ffe0ff */
[C---:B------:R-:W-:Y:S02]  /*4030*/  ISETP.GE.AND P0, PT, R0.reuse, R21, PT ;  /* 0x000000150000720c */ /* 0x040fe40003f06270 */
[C---:B------:R-:W-:Y:S02]  /*4040*/  IADD3 R3, R0.reuse, 0x38, RZ ;  /* 0x0000003800037810 */ /* 0x040fe40007ffe0ff */
[C---:B------:R-:W-:Y:S02]  /*4050*/  ISETP.GE.AND P3, PT, R0.reuse, R20, PT ;  /* 0x000000140000720c */ /* 0x040fe40003f66270 */
[----:B------:R-:W-:-:S02]  /*4060*/  IADD3 R0, R0, 0x39, RZ ;  /* 0x0000003900007810 */ /* 0x000fc40007ffe0ff */
[----:B------:R-:W-:Y:S02]  /*4070*/  FSEL R24, R12, -INF , !P0 ;  /* 0xff8000000c187808 */ /* 0x000fe40004000000 */
[----:B------:R-:W-:Y:S02]  /*4080*/  ISETP.GE.AND P0, PT, R0, R20, PT ;  /* 0x000000140000720c */ /* 0x000fe40003f06270 */
[----:B------:R-:W-:Y:S02]  /*4090*/  FSEL R169, R35, -INF , !P1 ;  /* 0xff80000023a97808 */ /* 0x000fe40004800000 */
[----:B------:R-:W-:Y:S02]  /*40a0*/  FSEL R170, R19, -INF , !P0 ;  /* 0xff80000013aa7808 */ /* 0x000fe40004000000 */
[----:B------:R-:W-:Y:S02]  /*40b0*/  PLOP3.LUT P0, PT, PT, PT, UP0, 0x80, 0x0 ;  /* 0x000000000000781c */ /* 0x000fe40003f0f008 */
[----:B------:R-:W-:-:S02]  /*40c0*/  FSEL R203, R28, -INF , !P4 ;  /* 0xff8000001ccb7808 */ /* 0x000fc40006000000 */
[CC--:B------:R-:W-:Y:S02]  /*40d0*/  ISETP.GE.AND P1, PT, R6.reuse, R21.reuse, PT ;  /* 0x000000150600720c */ /* 0x0c0fe40003f26270 */
[----:B------:R-:W-:Y:S02]  /*40e0*/  ISETP.GE.AND P4, PT, R6, R20, PT ;  /* 0x000000140600720c */ /* 0x000fe40003f86270 */
[----:B------:R-:W-:Y:S02]  /*40f0*/  FSEL R25, R13, -INF , !P5 ;  /* 0xff8000000d197808 */ /* 0x000fe40006800000 */
[----:B------:R-:W-:Y:S02]  /*4100*/  FSEL R201, R8, -INF , !P1 ;  /* 0xff80000008c97808 */ /* 0x000fe40004800000 */
[----:B------:R-:W-:Y:S02]  /*4110*/  FSEL R165, R10, -INF , !P4 ;  /* 0xff8000000aa57808 */ /* 0x000fe40006000000 */
[----:B------:R-:W-:-:S02]  /*4120*/  ISETP.GE.AND P5, PT, R3, R21, PT ;  /* 0x000000150300720c */ /* 0x000fc40003fa6270 */
[----:B------:R-:W-:Y:S02]  /*4130*/  ISETP.GE.AND P1, PT, R3, R20, PT ;  /* 0x000000140300720c */ /* 0x000fe40003f26270 */
        /* <DEDUP_REMOVED lines=51> */
[----:B------:R-:W-:Y:S02]  /*4470*/  @!P3 LEA.HI.X R9, R3, c[0x0][0x16c], R6, 0x1, P6 ;  /* 0x00005b000309ba11 */ /* 0x000fe400030f0c06 */
[----:B------:R-:W-:-:S03]  /*4480*/  @!P4 LEA R16, P6, R0, c[0x0][0x168], 0x1 ;  /* 0x00005a000010ca11 */ /* 0x000fc600078c08ff */
[----:B------:R-:W-:Y:S01]  /*4490*/  @!PT LDS RZ, [RZ] ;  /* 0x00000000fffff984 */ /* 0x000fe20000000800 */
[----:B------:R-:W-:Y:S01]  /*44a0*/  @!PT LDS RZ, [RZ] ;  /* 0x00000000fffff984 */ /* 0x000fe20000000800 */
[----:B------:R-:W-:Y:S01]  /*44b0*/  @!PT LDS RZ, [RZ] ;  /* 0x00000000fffff984 */ /* 0x000fe20000000800 */
[----:B------:R2:W-:Y:S04]  /*44c0*/  @!P3 LDGSTS.E.BYPASS.LTC128B.128 [R199+0x8800], [R8.64+0x80] ;  /* 0x0880008008c7bfae */ /* 0x0005e8000b901d52 */
[----:B------:R1:W-:Y:S01]  /*44d0*/  @P2 STS.128 [R199+0xa800], RZ ;  /* 0x00a800ffc7002388 */ /* 0x0003e20000000c00 */
[----:B----4-:R-:W-:-:S04]  /*44e0*/  @!P2 LEA R14, P1, R3, c[0x0][0x168], 0x1 ;  /* 0x00005a00030eaa11 */ /* 0x010fc800078208ff */
[----:B------:R-:W-:Y:S02]  /*44f0*/  @!P2 LEA.HI.X R15, R3, c[0x0][0x16c], R6, 0x1, P1 ;  /* 0x00005b00030faa11 */ /* 0x000fe400008f0c06 */
[----:B------:R-:W-:Y:S02]  /*4500*/  IADD3.X R6, R6, UR6, RZ, P5, !PT ;  /* 0x0000000606067c10 */ /* 0x000fe4000affe4ff */
[C---:B-----5:R-:W-:Y:S01]  /*4510*/  @!P3 LEA R12, P5, R0.reuse, c[0x0][0x168], 0x1 ;  /* 0x00005a00000cba11 */ /* 0x060fe200078a08ff */
[----:B------:R-:W-:Y:S01]  /*4520*/  @!PT LDS RZ, [RZ] ;  /* 0x00000000fffff984 */ /* 0x000fe20000000800 */
[----:B------:R-:W-:Y:S01]  /*4530*/  @!PT LDS RZ, [RZ] ;  /* 0x00000000fffff984 */ /* 0x000fe20000000800 */
[----:B------:R-:W-:Y:S01]  /*4540*/  @!PT LDS RZ, [RZ] ;  /* 0x00000000fffff984 */ /* 0x000fe20000000800 */
[----:B------:R4:W-:Y:S01]  /*4550*/  @!P2 LDGSTS.E.BYPASS.LTC128B.128 [R199+0xa800], [R14.64+0x100] ;  /* 0x0a8001000ec7afae */ /* 0x0009e2000b901d52 */
[C---:B---3--:R-:W-:Y:S02]  /*4560*/  @!P2 LEA R10, P1, R0.reuse, c[0x0][0x168], 0x1 ;  /* 0x00005a00000aaa11 */ /* 0x048fe400078208ff */
[C---:B------:R-:W-:Y:S01]  /*4570*/  @!P4 LEA.HI.X R17, R0.reuse, c[0x0][0x16c], R6, 0x1, P6 ;  /* 0x00005b000011ca11 */ /* 0x040fe200030f0c06 */
[----:B------:R1:W-:Y:S01]  /*4580*/  @P4 STS.128 [R199+0x7000], RZ ;  /* 0x007000ffc7004388 */ /* 0x0003e20000000c00 */
[----:B------:R-:W-:-:S02]  /*4590*/  IADD3 R3, P6, R0, UR7, RZ ;  /* 0x0000000700037c10 */ /* 0x000fc4000ffde0ff */
[C-C-:B------:R-:W-:Y:S01]  /*45a0*/  @!P3 LEA.HI.X R13, R0.reuse, c[0x0][0x16c], R6.reuse, 0x1, P5 ;  /* 0x00005b00000dba11 */ /* 0x140fe200028f0c06 */
[----:B------:R-:W-:Y:S01]  /*45b0*/  @!PT LDS RZ, [RZ] ;  /* 0x00000000fffff984 */ /* 0x000fe20000000800 */
[----:B------:R-:W-:Y:S01]  /*45c0*/  @!PT LDS RZ, [RZ] ;  /* 0x00000000fffff984 */ /* 0x000fe20000000800 */
[----:B------:R-:W-:Y:S01]  /*45d0*/  @!PT LDS RZ, [RZ] ;  /* 0x00000000fffff984 */ /* 0x000fe20000000800 */
[----:B------:R1:W-:Y:S01]  /*45e0*/  @!P4 LDGSTS.E.BYPASS.LTC128B.128 [R199+0x7000], [R16.64] ;  /* 0x0700000010c7cfae */ /* 0x0003e2000b901d52 */
[----:B------:R-:W-:Y:S02]  /*45f0*/  @!P2 LEA.HI.X R11, R0, c[0x0][0x16c], R6, 0x1, P1 ;  /* 0x00005b00000baa11 */ /* 0x000fe400008f0c06 */
[----:B------:R-:W-:Y:S01]  /*4600*/  IADD3.X R6, R6, UR6, RZ, P6, !PT ;  /* 0x0000000606067c10 */ /* 0x000fe2000b7fe4ff */
[----:B------:R1:W-:Y:S01]  /*4610*/  @P3 STS.128 [R199+0x9000], RZ ;  /* 0x009000ffc7003388 */ /* 0x0003e20000000c00 */
[----:B--2---:R-:W-:-:S03]  /*4620*/  @!P3 LEA R8, P1, R3, c[0x0][0x168], 0x1 ;  /* 0x00005a000308ba11 */ /* 0x004fc600078208ff */
        /* <DEDUP_REMOVED lines=9> */
[----:B------:R1:W-:Y:S01]  /*46c0*/  @!P2 LDGSTS.E.BYPASS.LTC128B.128 [R199+0xb000], [R10.64+0x100] ;  /* 0x0b0001000ac7afae */ /* 0x0003e2000b901d52 */
[----:B----4-:R-:W-:-:S03]  /*46d0*/  @!P4 LEA R14, P5, R3, c[0x0][0x168], 0x1 ;  /* 0x00005a00030eca11 */ /* 0x010fc600078a08ff */
[----:B------:R1:W-:Y:S01]  /*46e0*/  @P4 STS.128 [R199+0x7800], RZ ;  /* 0x007800ffc7004388 */ /* 0x0003e20000000c00 */
[----:B------:R-:W-:-:S05]  /*46f0*/  @!P4 LEA.HI.X R15, R3, c[0x0][0x16c], R6, 0x1, P5 ;  /* 0x00005b00030fca11 */ /* 0x000fca00028f0c06 */
        /* <DEDUP_REMOVED lines=17> */
.L_x_481:
[----:B------:R-:W-:Y:S05]  /*4810*/  BSYNC B0 ;  /* 0x0000000000007941 */ /* 0x000fea0003800000 */
.L_x_480:
[----:B------:R-:W0:Y:S02]  /*4820*/  LDGDEPBAR ;  /* 0x00000000000079af */ /* 0x000e240000000000 */
.L_x_479:
[----:B------:R-:W-:Y:S01]  /*4830*/  FMNMX.FTZ R3, R22, R23, !PT ;  /* 0x0000001716037209 */ /* 0x000fe20007810000 */
[----:B------:R-:W-:Y:S01]  /*4840*/  STL [R1+0xdc], R181 ;  /* 0x0000dcb501007387 */ /* 0x000fe20000100800 */
[----:B------:R-:W-:Y:S01]  /*4850*/  FMNMX.FTZ R0, R24, R25, !PT ;  /* 0x0000001918007209 */ /* 0x000fe20007810000 */
[----:B------:R-:W-:Y:S01]  /*4860*/  IMAD.WIDE.U32 R248, R97, -0x326172a9, RZ ;  /* 0xcd9e8d5761f87825 */ /* 0x000fe200078e00ff */
[----:B------:R-:W-:Y:S01]  /*4870*/  FMNMX.FTZ R3, R45, R3, !PT ;  /* 0x000000032d037209 */ /* 0x000fe20007810000 */
[----:B------:R-:W-:Y:S01]  /*4880*/  STL [R1+0xd8], R176 ;  /* 0x0000d8b001007387 */ /* 0x000fe20000100800 */
[----:B------:R-:W-:Y:S01]  /*4890*/  FMNMX.FTZ R0, R60, R0, !PT ;  /* 0x000000003c007209 */ /* 0x000fe20007810000 */
[----:B------:R-:W-:Y:S01]  /*48a0*/  USHF.L.U32 UR4, UR20, 0x1, URZ ;  /* 0x0000000114047899 */ /* 0x000fe2000800063f */
[----:B------:R-:W-:Y:S01]  /*48b0*/  FMNMX.FTZ R3, R47, R3, !PT ;  /* 0x000000032f037209 */ /* 0x000fe20007810000 */
[----:B------:R-:W-:Y:S01]  /*48c0*/  STL [R1+0xd4], R21 ;  /* 0x0000d41501007387 */ /* 0x000fe20000100800 */
[----:B------:R-:W-:Y:S01]  /*48d0*/  FMNMX.FTZ R0, R48, R0, !PT ;  /* 0x0000000030007209 */ /* 0x000fe20007810000 */
[----:B------:R-:W-:Y:S01]  /*48e0*/  UIADD3 UR15, UR23, -0x4498517b, URZ ;  /* 0xbb67ae85170f7890 */ /* 0x000fe2000fffe03f */
[----:B------:R-:W-:Y:S01]  /*48f0*/  FMNMX.FTZ R3, R44, R3, !PT ;  /* 0x000000032c037209 */ /* 0x000fe20007810000 */
[----:B------:R-:W-:Y:S01]  /*4900*/  STL [R1+0xd0], R20 ;  /* 0x0000d01401007387 */ /* 0x000fe20000100800 */
[----:B------:R-:W-:Y:S01]  /*4910*/  FMNMX.FTZ R0, R51, R0, !PT ;  /* 0x0000000033007209 */ /* 0x000fe20007810000 */
[----:B------:R-:W-:Y:S01]  /*4920*/  ULOP3.LUT UR17, UR4, UR23, URZ, 0x3c, !UPT ;  /* 0x0000001704117292 */ /* 0x000fe2000f8e3c3f */
        /* <DEDUP_REMOVED lines=25> */
[----:B------:R-:W-:Y:S01]  /*4ac0*/  LDSM.16.MT88.4 R40, [R177+0xc000] ;  /* 0x00c00000b128783b */ /* 0x000fe20000004200 */
[----:B------:R-:W-:Y:S01]  /*4ad0*/  LOP3.LUT R7, R93, UR22, RZ, 0x3c, !PT ;  /* 0x000000165d077c12 */ /* 0x000fe2000f8e3cff */
[----:B------:R-:W-:Y:S01]  /*4ae0*/  IMAD R178, R4, 0x2, R177 ;  /* 0x0000000204b27824 */ /* 0x000fe200078e02b1 */
[----:B------:R-:W-:Y:S01]  /*4af0*/  FMNMX.FTZ R3, R165, R3, !PT ;  /* 0x00000003a5037209 */ /* 0x000fe20007810000 */
[----:B------:R-:W-:Y:S01]  /*4b00*/  LDSM.16.MT88.4 R28, [R180+0xc000] ;  /* 0x00c00000b41c783b */ /* 0x000fe20000004200 */
[----:B------:R-:W-:Y:S01]  /*4b10*/  ULOP3.LUT UR4, UR4, UR23, URZ, 0x3c, !UPT ;  /* 0x0000001704047292 */ /* 0x000fe2000f8e3c3f */
[----:B------:R-:W-:Y:S01]  /*4b20*/  IMAD R179, R2, 0x2, R178 ;  /* 0x0000000202b37824 */ /* 0x000fe200078e02b2 */
[----:B------:R-:W-:Y:S01]  /*4b30*/  FMNMX.FTZ R3, R117, R3, !PT ;  /* 0x0000000375037209 */ /* 0x000fe20007810000 */
[----:B------:R2:W-:Y:S03]  /*4b40*/  STL [R1+0xb8], R7 ;  /* 0x0000b80701007387 */ /* 0x0005e60000100800 */
[----:B------:R-:W-:Y:S01]  /*4b50*/  FMNMX.FTZ R3, R164, R3, !PT ;  /* 0x00000003a4037209 */ /* 0x000fe20007810000 */
[----:B------:R-:W-:Y:S03]  /*4b60*/  LDSM.16.MT88.4 R88, [R177+0xc800] ;  /* 0x00c80000b158783b */ /* 0x000fe60000004200 */
[----:B------:R-:W-:Y:S01]  /*4b70*/  FMNMX.FTZ R3, R170, R3, !PT ;  /* 0x00000003aa037209 */ /* 0x000fe20007810000 */
[----:B------:R-:W-:Y:S04]  /*4b80*/  LDSM.16.MT88.4 R132, [R180+0xc800] ;  /* 0x00c80000b484783b */ /* 0x000fe80000004200 */
[----:B------:R-:W3:Y:S04]  /*4b90*/  SHFL.BFLY PT, R6, R3, 0x2, 0x1f ;  /* 0x0c401f0003067f89 */ /* 0x000ee800000e0000 */
[----:B------:R-:W-:Y:S04]  /*4ba0*/  LDSM.16.MT88.4 R32, [R178+0xc000] ;  /* 0x00c00000b220783b */ /* 0x000fe80000004200 */
[----:B------:R-:W-:Y:S04]  /*4bb0*/  LDSM.16.MT88.4 R36, [R179+0xc000] ;  /* 0x00c00000b324783b */ /* 0x000fe80000004200 */
[----:B------:R-:W-:Y:S01]  /*4bc0*/  LDSM.16.MT88.4 R52, [R177+0xe000] ;  /* 0x00e00000b134783b */ /* 0x000fe20000004200 */
[----:B--2---:R-:W-:-:S03]  /*4bd0*/  LOP3.LUT R7, R249, R7, RZ, 0x3c, !PT ;  /* 0x00000007f9077212 */ /* 0x004fc600078e3cff */
[----:B------:R-:W-:Y:S02]  /*4be0*/  LDSM.16.MT88.4 R76, [R179+0xe000] ;  /* 0x00e00000b34c783b */ /* 0x000fe40000004200 */
[----:B------:R-:W-:Y:S02]  /*4bf0*/  IMAD.WIDE.U32 R98, R7, -0x2daee0ad, RZ ;  /* 0xd2511f5307627825 */ /* 0x000fe400078e00ff */
[----:B------:R-:W-:Y:S01]  /*4c00*/  LDSM.16.MT88.4 R64, [R180+0xe000] ;  /* 0x00e00000b440783b */ /* 0x000fe20000004200 */
[----:B---3--:R-:W-:-:S03]  /*4c10*/  FMNMX.FTZ R3, R3, R6, !PT ;  /* 0x0000000603037209 */ /* 0x008fc60007810000 */
[----:B------:R-:W-:Y:S01]  /*4c20*/  LDSM.16.MT88.4 R100, [R177+0x10000] ;  /* 0x01000000b164783b */ /* 0x000fe20000004200 */
[----:B------:R-:W-:-:S03]  /*4c30*/  FMNMX.FTZ R6, R209, R0, !PT ;  /* 0x00000000d1067209 */ /* 0x000fc60007810000 */
[----:B------:R-:W2:Y:S01]  /*4c40*/  SHFL.BFLY PT, R0, R3, 0x1, 0x1f ;  /* 0x0c201f0003007f89 */ /* 0x000ea200000e0000 */
[----:B------:R-:W-:-:S03]  /*4c50*/  FMNMX.FTZ R6, R201, R6, !PT ;  /* 0x00000006c9067209 */ /* 0x000fc60007810000 */
[----:B------:R-:W-:Y:S01]  /*4c60*/  LDSM.16.MT88.4 R108, [R178+0x10000] ;  /* 0x01000000b26c783b */ /* 0x000fe20000004200 */
[----:B------:R-:W-:-:S03]  /*4c70*/  FMNMX.FTZ R6, R202, R6, !PT ;  /* 0x00000006ca067209 */ /* 0x000fc60007810000 */
[----:B------:R-:W-:Y:S01]  /*4c80*/  LDSM.16.MT88.4 R144, [R180+0x10000] ;  /* 0x01000000b490783b */ /* 0x000fe20000004200 */
[----:B------:R-:W-:-:S03]  /*4c90*/  FMNMX.FTZ R6, R200, R6, !PT ;  /* 0x00000006c8067209 */ /* 0x000fc60007810000 */
[----:B------:R-:W-:Y:S01]  /*4ca0*/  LDSM.16.MT88.4 R140, [R179+0x10000] ;  /* 0x01000000b38c783b */ /* 0x000fe20000004200 */
[----:B------:R-:W-:-:S03]  /*4cb0*/  FMNMX.FTZ R6, R171, R6, !PT ;  /* 0x00000006ab067209 */ /* 0x000fc60007810000 */
[----:B------:R-:W-:Y:S04]  /*4cc0*/  LDSM.16.MT88.4 R136, [R178+0xc800] ;  /* 0x00c80000b288783b */ /* 0x000fe80000004200 */
[----:B------:R-:W3:Y:S01]  /*4cd0*/  SHFL.BFLY PT, R116, R6, 0x2, 0x1f ;  /* 0x0c401f0006747f89 */ /* 0x000ee200000e0000 */
[----:B--2---:R-:W-:-:S03]  /*4ce0*/  FMNMX.FTZ R3, R3, R0, !PT ;  /* 0x0000000003037209 */ /* 0x004fc60007810000 */
[----:B------:R-:W-:Y:S01]  /*4cf0*/  LDSM.16.MT88.4 R128, [R179+0xc800] ;  /* 0x00c80000b380783b */ /* 0x000fe20000004200 */
[C---:B------:R-:W-:Y:S01]  /*4d00*/  FSETP.NEU.FTZ.AND P1, PT, R3.reuse, -INF , PT ;  /* 0xff8000000300780b */ /* 0x040fe20003f3d000 */
[----:B------:R-:W-:Y:S02]  /*4d10*/  FMUL.FTZ R0, R3, c[0x0][0x23c] ;  /* 0x00008f0003007a20 */ /* 0x000fe40000410000 */
[----:B------:R-:W-:Y:S03]  /*4d20*/  LDSM.16.MT88.4 R112, [R178+0xe800] ;  /* 0x00e80000b270783b */ /* 0x000fe60000004200 */
[----:B------:R-:W-:Y:S01]  /*4d30*/  FSEL R0, R0, RZ, P1 ;  /* 0x000000ff00007208 */ /* 0x000fe20000800000 */
[----:B------:R-:W-:Y:S04]  /*4d40*/  LDSM.16.MT88.4 R124, [R177+0xe800] ;  /* 0x00e80000b17c783b */ /* 0x000fe80000004200 */
[----:B-1----:R-:W-:-:S02]  /*4d50*/  FFMA.FTZ R8, R22, c[0x0][0x23c], -R0 ;  /* 0x00008f0016087a23 */ /* 0x002fc40000010800 */
[----:B------:R-:W-:Y:S02]  /*4d60*/  FFMA.FTZ R9, R23, c[0x0][0x23c], -R0 ;  /* 0x00008f0017097a23 */ /* 0x000fe40000010800 */
[----:B------:R1:W-:Y:S01]  /*4d70*/  MUFU.EX2 R240, R8 ;  /* 0x0000000800f07308 */ /* 0x0003e20000000800 */
[----:B---3--:R-:W-:Y:S02]  /*4d80*/  FMNMX.FTZ R116, R6, R116, !PT ;  /* 0x0000007406747209 */ /* 0x008fe40007810000 */
[----:B------:R-:W-:Y:S01]  /*4d90*/  LOP3.LUT R6, R119, UR17, RZ, 0x3c, !PT ;  /* 0x0000001177067c12 */ /* 0x000fe2000f8e3cff */
[----:B------:R-:W-:-:S04]  /*4da0*/  UIADD3 UR17, UR22, 0x1715609d, URZ ;  /* 0x1715609d16117890 */ /* 0x000fc8000fffe03f */
[----:B------:R2:W3:Y:S01]  /*4db0*/  MUFU.EX2 R226, R9 ;  /* 0x0000000900e27308 */ /* 0x0004e20000000800 */
[----:B------:R-:W-:-:S05]  /*4dc0*/  IMAD.WIDE.U32 R6, R6, -0x326172a9, RZ ;  /* 0xcd9e8d5706067825 */ /* 0x000fca00078e00ff */
[----:B------:R-:W-:Y:S02]  /*4dd0*/  LOP3.LUT R7, R7, UR29, R248, 0x96, !PT ;  /* 0x0000001d07077c12 */ /* 0x000fe4000f8e96f8 */
[----:B-1----:R-:W-:Y:S01]  /*4de0*/  LOP3.LUT R8, R99, UR15, R118, 0x96, !PT ;  /* 0x0000000f63087c12 */ /* 0x002fe2000f8e9676 */
[----:B------:R-:W-:-:S04]  /*4df0*/  UIADD3 UR15, UR23, -0x56f99767, URZ ;  /* 0xa9066899170f7890 */ /* 0x000fc8000fffe03f */
[----:B------:R-:W-:Y:S01]  /*4e00*/  IMAD.WIDE.U32 R22, R8, -0x326172a9, RZ ;  /* 0xcd9e8d5708167825 */ /* 0x000fe200078e00ff */
[----:B--2---:R-:W1:Y:S03]  /*4e10*/  SHFL.BFLY PT, R9, R116, 0x1, 0x1f ;  /* 0x0c201f0074097f89 */ /* 0x004e6600000e0000 */
[----:B------:R-:W-:Y:S01]  /*4e20*/  FFMA.FTZ R8, R45, c[0x0][0x23c], -R0 ;  /* 0x00008f002d087a23 */ /* 0x000fe20000010800 */
[----:B------:R-:W-:Y:S01]  /*4e30*/  LOP3.LUT R12, R23, UR28, R6, 0x96, !PT ;  /* 0x0000001c170c7c12 */ /* 0x000fe2000f8e9606 */
[----:B------:R-:W-:Y:S01]  /*4e40*/  IMAD.WIDE.U32 R6, R7, -0x2daee0ad, RZ ;  /* 0xd2511f5307067825 */ /* 0x000fe200078e00ff */
[----:B---3--:R-:W-:Y:S01]  /*4e50*/  F2FP.BF16.PACK_AB R5, R226, R240 ;  /* 0x000000f0e205723e */ /* 0x008fe200000010ff */
[----:B------:R2:W-:Y:S02]  /*4e60*/  MUFU.EX2 R225, R8 ;  /* 0x0000000800e17308 */ /* 0x0005e40000000800 */
[----:B------:R-:W-:Y:S01]  /*4e70*/  IMAD.WIDE.U32 R12, R12, -0x2daee0ad, RZ ;  /* 0xd2511f530c0c7825 */ /* 0x000fe200078e00ff */
[----:B------:R-:W-:-:S02]  /*4e80*/  LOP3.LUT R7, R7, UR27, R98, 0x96, !PT ;  /* 0x0000001b07077c12 */ /* 0x000fc4000f8e9662 */
[----:B------:R-:W-:Y:S02]  /*4e90*/  PRMT R153, R5, 0x7610, R153 ;  /* 0x0000761005997816 */ /* 0x000fe40000000099 */
[----:B------:R-:W-:Y:S01]  /*4ea0*/  LOP3.LUT R10, R13, UR25, R6, 0x96, !PT ;  /* 0x000000190d0a7c12 */ /* 0x000fe2000f8e9606 */
[----:B------:R-:W-:Y:S01]  /*4eb0*/  IMAD.WIDE.U32 R6, R7, -0x326172a9, RZ ;  /* 0xcd9e8d5707067825 */ /* 0x000fe200078e00ff */
[----:B------:R-:W-:-:S03]  /*4ec0*/  PRMT R151, R5, 0x7632, R151 ;  /* 0x0000763205977816 */ /* 0x000fc60000000097 */
[----:B------:R-:W-:-:S04]  /*4ed0*/  IMAD.WIDE.U32 R10, R10, -0x326172a9, RZ ;  /* 0xcd9e8d570a0a7825 */ /* 0x000fc800078e00ff */
[----:B--2---:R-:W-:Y:S01]  /*4ee0*/  FFMA.FTZ R8, R47, c[0x0][0x23c], -R0 ;  /* 0x00008f002f087a23 */ /* 0x004fe20000010800 */
[----:B------:R-:W-:Y:S01]  /*4ef0*/  LOP3.LUT R11, R11, UR24, R6, 0x96, !PT ;  /* 0x000000180b0b7c12 */ /* 0x000fe2000f8e9606 */
[----:B------:R-:W-:Y:S01]  /*4f00*/  FFMA.FTZ R6, R46, c[0x0][0x23c], -R0 ;  /* 0x00008f002e067a23 */ /* 0x000fe20000010800 */
[----:B-1----:R-:W-:Y:S01]  /*4f10*/  FMNMX.FTZ R116, R116, R9, !PT ;  /* 0x0000000974747209 */ /* 0x002fe20007810000 */
[----:B------:R1:W2:Y:S02]  /*4f20*/  MUFU.EX2 R215, R8 ;  /* 0x0000000800d77308 */ /* 0x0002a40000000800 */
[----:B------:R-:W-:Y:S01]  /*4f30*/  IMAD.WIDE.U32 R96, R11, -0x2daee0ad, RZ ;  /* 0xd2511f530b607825 */ /* 0x000fe200078e00ff */
[----:B------:R-:W-:-:S05]  /*4f40*/  FSETP.NEU.FTZ.AND P1, PT, R116, -INF , PT ;  /* 0xff8000007400780b */ /* 0x000fca0003f3d000 */
[----:B------:R-:W-:Y:S01]  /*4f50*/  MUFU.EX2 R224, R6 ;  /* 0x0000000600e07308 */ /* 0x000fe20000000800 */
[----:B-1----:R-:W-:Y:S01]  /*4f60*/  FFMA.FTZ R8, R44, c[0x0][0x23c], -R0 ;  /* 0x00008f002c087a23 */ /* 0x002fe20000010800 */
[----:B--2---:R-:W-:-:S06]  /*4f70*/  F2FP.BF16.PACK_AB R5, R215, R225 ;  /* 0x000000e1d705723e */ /* 0x004fcc00000010ff */
[----:B------:R1:W-:Y:S01]  /*4f80*/  MUFU.EX2 R220, R8 ;  /* 0x0000000800dc7308 */ /* 0x0003e20000000800 */
[C---:B------:R-:W-:Y:S02]  /*4f90*/  PRMT R157, R5.reuse, 0x7610, R157 ;  /* 0x00007610059d7816 */ /* 0x040fe4000000009d */
[----:B------:R-:W-:-:S04]  /*4fa0*/  PRMT R155, R5, 0x7632, R155 ;  /* 0x00007632059b7816 */ /* 0x000fc8000000009b */
[----:B------:R-:W-:Y:S02]  /*4fb0*/  PRMT R2, R157, 0x5410, R155 ;  /* 0x000054109d027816 */ /* 0x000fe4000000009b */
[----:B-1----:R-:W-:Y:S01]  /*4fc0*/  LOP3.LUT R8, R7, UR26, R22, 0x96, !PT ;  /* 0x0000001a07087c12 */ /* 0x002fe2000f8e9616 */
[----:B------:R-:W-:-:S04]  /*4fd0*/  FMUL.FTZ R7, R116, c[0x0][0x23c] ;  /* 0x00008f0074077a20 */ /* 0x000fc80000410000 */
[----:B------:R-:W-:Y:S01]  /*4fe0*/  IMAD.WIDE.U32 R8, R8, -0x2daee0ad, RZ ;  /* 0xd2511f5308087825 */ /* 0x000fe200078e00ff */
[----:B------:R-:W-:-:S03]  /*4ff0*/  FSEL R6, R7, RZ, P1 ;  /* 0x000000ff07067208 */ /* 0x000fc60000800000 */
[----:B------:R-:W-:Y:S01]  /*5000*/  FFMA.FTZ R7, R26, c[0x0][0x23c], -R0 ;  /* 0x00008f001a077a23 */ /* 0x000fe20000010800 */
[----:B------:R-:W-:Y:S01]  /*5010*/  LOP3.LUT R16, R97, UR15, R8, 0x96, !PT ;  /* 0x0000000f61107c12 */ /* 0x000fe2000f8e9608 */
[----:B------:R-:W-:Y:S01]  /*5020*/  IMAD R97, R251, 0x10000, R251 ;  /* 0x00010000fb617824 */ /* 0x000fe200078e02fb */
[----:B------:R-:W-:Y:S01]  /*5030*/  LOP3.LUT R8, R9, UR21, R12, 0x96, !PT ;  /* 0x0000001509087c12 */ /* 0x000fe2000f8e960c */
[----:B------:R1:W-:Y:S01]  /*5040*/  MUFU.EX2 R21, R7 ;  /* 0x0000000700157308 */ /* 0x0003e20000000800 */
[----:B------:R-:W-:Y:S02]  /*5050*/  FFMA.FTZ R9, R60, c[0x0][0x23c], -R6 ;  /* 0x00008f003c097a23 */ /* 0x000fe40000010806 */
[----:B------:R-:W-:-:S04]  /*5060*/  IMAD.WIDE.U32 R16, R16, -0x326172a9, RZ ;  /* 0xcd9e8d5710107825 */ /* 0x000fc800078e00ff */
[----:B------:R-:W-:Y:S01]  /*5070*/  IMAD.WIDE.U32 R70, R8, -0x326172a9, RZ ;  /* 0xcd9e8d5708467825 */ /* 0x000fe200078e00ff */
[----:B------:R-:W-:Y:S01]  /*5080*/  LOP3.LUT R8, R16, 0xffff, RZ, 0xc0, !PT ;  /* 0x0000ffff10087812 */ /* 0x000fe200078ec0ff */
[----:B------:R2:W-:Y:S01]  /*5090*/  MUFU.EX2 R221, R9 ;  /* 0x0000000900dd7308 */ /* 0x0005e20000000800 */
[----:B------:R-:W-:Y:S02]  /*50a0*/  SHF.R.U32.HI R18, RZ, 0x18, R16 ;  /* 0x00000018ff127819 */ /* 0x000fe40000011610 */
[----:B------:R-:W-:Y:S02]  /*50b0*/  SHF.R.U32.HI R8, RZ, 0x8, R8 ;  /* 0x00000008ff087819 */ /* 0x000fe40000011608 */
[----:B------:R-:W-:Y:S01]  /*50c0*/  LOP3.LUT R10, R71, UR17, R10, 0x96, !PT ;  /* 0x00000011470a7c12 */ /* 0x000fe2000f8e960a */
[----:B-1----:R-:W-:Y:S01]  /*50d0*/  FFMA.FTZ R7, R24, c[0x0][0x23c], -R6 ;  /* 0x00008f0018077a23 */ /* 0x002fe20000010806 */
[----:B------:R-:W-:-:S03]  /*50e0*/  LOP3.LUT R249, R16, 0xffff, RZ, 0xc0, !PT ;  /* 0x0000ffff10f97812 */ /* 0x000fc600078ec0ff */
[----:B------:R-:W-:Y:S01]  /*50f0*/  IMAD.WIDE.U32 R68, R10, -0x2daee0ad, RZ ;  /* 0xd2511f530a447825 */ /* 0x000fe200078e00ff */
[----:B------:R1:W-:Y:S04]  /*5100*/  MUFU.EX2 R222, R7 ;  /* 0x0000000700de7308 */ /* 0x0003e80000000800 */
[----:B------:R-:W-:Y:S02]  /*5110*/  LOP3.LUT R12, R68, 0xff, RZ, 0xc0, !PT ;  /* 0x000000ff440c7812 */ /* 0x000fe400078ec0ff */
[----:B--2---:R-:W-:-:S04]  /*5120*/  SHF.R.U32.HI R9, RZ, 0x10, R16 ;  /* 0x00000010ff097819 */ /* 0x004fc80000011610 */
[----:B------:R-:W-:-:S04]  /*5130*/  LOP3.LUT R13, R9, 0xff, RZ, 0xc0, !PT ;  /* 0x000000ff090d7812 */ /* 0x000fc800078ec0ff */
[----:B------:R-:W-:Y:S01]  /*5140*/  PRMT R18, R13, 0x5410, R18 ;  /* 0x000054100d127816 */ /* 0x000fe20000000012 */
[----:B-1----:R-:W-:-:S04]  /*5150*/  FFMA.FTZ R7, R25, c[0x0][0x23c], -R6 ;  /* 0x00008f0019077a23 */ /* 0x002fc80000010806 */
[----:B------:R-:W-:Y:S01]  /*5160*/  HSET2.LE.AND R4, R18, R97, PT ;  /* 0x0000006112047233 */ /* 0x000fe20003803000 */
[----:B------:R1:W-:Y:S02]  /*5170*/  MUFU.EX2 R227, R7 ;  /* 0x0000000700e37308 */ /* 0x0003e40000000800 */
[----:B-1----:R-:W-:-:S04]  /*5180*/  LOP3.LUT R7, R16, 0xff, RZ, 0xc0, !PT ;  /* 0x000000ff10077812 */ /* 0x002fc800078ec0ff */
[----:B------:R-:W-:Y:S01]  /*5190*/  PRMT R19, R7, 0x5410, R8 ;  /* 0x0000541007137816 */ /* 0x000fe20000000008 */
[----:B------:R-:W-:Y:S01]  /*51a0*/  FFMA.FTZ R8, R48, c[0x0][0x23c], -R6 ;  /* 0x00008f0030087a23 */ /* 0x000fe20000010806 */
[----:B------:R-:W-:-:S03]  /*51b0*/  LOP3.LUT R7, R17, UR30, R70, 0x96, !PT ;  /* 0x0000001e11077c12 */ /* 0x000fc6000f8e9646 */
[----:B------:R1:W-:Y:S01]  /*51c0*/  MUFU.EX2 R214, R8 ;  /* 0x0000000800d67308 */ /* 0x0003e20000000800 */
[C---:B------:R-:W-:Y:S02]  /*51d0*/  LOP3.LUT R10, R7.reuse, 0xffff, RZ, 0xc0, !PT ;  /* 0x0000ffff070a7812 */ /* 0x040fe400078ec0ff */
[----:B------:R-:W-:Y:S02]  /*51e0*/  LOP3.LUT R15, R7, 0xff, RZ, 0xc0, !PT ;  /* 0x000000ff070f7812 */ /* 0x000fe400078ec0ff */
[--C-:B------:R-:W-:Y:S02]  /*51f0*/  SHF.R.U32.HI R11, RZ, 0x10, R7.reuse ;  /* 0x00000010ff0b7819 */ /* 0x100fe40000011607 */
[----:B------:R-:W-:Y:S02]  /*5200*/  SHF.R.U32.HI R14, RZ, 0x18, R7 ;  /* 0x00000018ff0e7819 */ /* 0x000fe40000011607 */
[----:B------:R-:W-:Y:S02]  /*5210*/  LOP3.LUT R7, R68, 0xffff, RZ, 0xc0, !PT ;  /* 0x0000ffff44077812 */ /* 0x000fe400078ec0ff */
[----:B------:R-:W-:-:S02]  /*5220*/  LOP3.LUT R9, R11, 0xff, RZ, 0xc0, !PT ;  /* 0x000000ff0b097812 */ /* 0x000fc400078ec0ff */
[----:B------:R-:W-:Y:S02]  /*5230*/  SHF.R.U32.HI R7, RZ, 0x8, R7 ;  /* 0x00000008ff077819 */ /* 0x000fe40000011607 */
[----:B------:R-:W-:Y:S01]  /*5240*/  PRMT R14, R9, 0x5410, R14 ;  /* 0x00005410090e7816 */ /* 0x000fe2000000000e */
[--C-:B-1----:R-:W-:Y:S01]  /*5250*/  FFMA.FTZ R8, R51, c[0x0][0x23c], -R6.reuse ;  /* 0x00008f0033087a23 */ /* 0x102fe20000010806 */
[----:B------:R-:W-:Y:S01]  /*5260*/  PRMT R45, R12, 0x5410, R7 ;  /* 0x000054100c2d7816 */ /* 0x000fe20000000007 */
[----:B------:R-:W-:Y:S01]  /*5270*/  FFMA.FTZ R9, R56, c[0x0][0x23c], -R6 ;  /* 0x00008f0038097a23 */ /* 0x000fe20000010806 */
[----:B------:R-:W-:Y:S01]  /*5280*/  LOP3.LUT R7, R69, UR5, R96, 0x96, !PT ;  /* 0x0000000545077c12 */ /* 0x000fe2000f8e9660 */
[----:B------:R1:W-:Y:S01]  /*5290*/  MUFU.EX2 R20, R8 ;  /* 0x0000000800147308 */ /* 0x0003e20000000800 */
[----:B------:R-:W-:Y:S01]  /*52a0*/  SHF.R.U32.HI R12, RZ, 0x18, R68 ;  /* 0x00000018ff0c7819 */ /* 0x000fe20000011644 */
[----:B------:R-:W2:Y:S01]  /*52b0*/  LDSM.16.MT88.4 R56, [R178+0xe000] ;  /* 0x00e00000b238783b */ /* 0x000ea20000004200 */
[----:B------:R-:W-:-:S02]  /*52c0*/  SHF.R.U32.HI R10, RZ, 0x8, R10 ;  /* 0x00000008ff0a7819 */ /* 0x000fc4000001160a */
[----:B------:R-:W-:Y:S02]  /*52d0*/  LOP3.LUT R13, R7, 0xff, RZ, 0xc0, !PT ;  /* 0x000000ff070d7812 */ /* 0x000fe400078ec0ff */
[----:B------:R-:W-:Y:S01]  /*52e0*/  PRMT R15, R15, 0x5410, R10 ;  /* 0x000054100f0f7816 */ /* 0x000fe2000000000a */
[----:B------:R3:W-:Y:S01]  /*52f0*/  MUFU.EX2 R223, R9 ;  /* 0x0000000900df7308 */ /* 0x0007e20000000800 */
[----:B------:R-:W-:-:S03]  /*5300*/  LOP3.LUT R10, R7, 0xffff, RZ, 0xc0, !PT ;  /* 0x0000ffff070a7812 */ /* 0x000fc600078ec0ff */
[----:B------:R-:W-:Y:S01]  /*5310*/  HSET2.LE.AND R5, R15, R97, PT ;  /* 0x000000610f057233 */ /* 0x000fe20003803000 */
[----:B------:R-:W-:Y:S01]  /*5320*/  SHF.R.U32.HI R10, RZ, 0x8, R10 ;  /* 0x00000008ff0a7819 */ /* 0x000fe2000001160a */
[----:B-1----:R-:W-:-:S03]  /*5330*/  FFMA.FTZ R8, R49, c[0x0][0x23c], -R6 ;  /* 0x00008f0031087a23 */ /* 0x002fc60000010806 */
[----:B------:R-:W-:Y:S01]  /*5340*/  PRMT R13, R13, 0x5410, R10 ;  /* 0x000054100d0d7816 */ /* 0x000fe2000000000a */
[----:B------:R1:W4:Y:S01]  /*5350*/  MUFU.EX2 R176, R8 ;  /* 0x0000000800b07308 */ /* 0x0003220000000800 */
[----:B---3--:R-:W-:Y:S02]  /*5360*/  SHF.R.U32.HI R9, RZ, 0x18, R7 ;  /* 0x00000018ff097819 */ /* 0x008fe40000011607 */
[----:B-1----:R-:W-:-:S04]  /*5370*/  SHF.R.U32.HI R8, RZ, 0x10, R68 ;  /* 0x00000010ff087819 */ /* 0x002fc80000011644 */
[----:B------:R-:W-:Y:S02]  /*5380*/  LOP3.LUT R11, R8, 0xff, RZ, 0xc0, !PT ;  /* 0x000000ff080b7812 */ /* 0x000fe400078ec0ff */
[----:B------:R-:W-:Y:S01]  /*5390*/  SHF.R.U32.HI R8, RZ, 0x10, R7 ;  /* 0x00000010ff087819 */ /* 0x000fe20000011607 */
[----:B------:R-:W-:Y:S01]  /*53a0*/  FFMA.FTZ R7, R50, c[0x0][0x23c], -R6 ;  /* 0x00008f0032077a23 */ /* 0x000fe20000010806 */
[----:B------:R-:W-:Y:S02]  /*53b0*/  PRMT R44, R11, 0x5410, R12 ;  /* 0x000054100b2c7816 */ /* 0x000fe4000000000c */
[----:B------:R-:W-:Y:S01]  /*53c0*/  LOP3.LUT R8, R8, 0xff, RZ, 0xc0, !PT ;  /* 0x000000ff08087812 */ /* 0x000fe200078ec0ff */
[----:B------:R4:W-:Y:S01]  /*53d0*/  MUFU.EX2 R181, R7 ;  /* 0x0000000700b57308 */ /* 0x0009e20000000800 */
[----:B------:R-:W-:Y:S01]  /*53e0*/  LOP3.LUT R11, R4, R2, RZ, 0xc0, !PT ;  /* 0x00000002040b7212 */ /* 0x000fe200078ec0ff */
[----:B------:R-:W-:Y:S01]  /*53f0*/  HSET2.LE.AND R2, R13, R97, PT ;  /* 0x000000610d027233 */ /* 0x000fe20003803000 */
[----:B------:R-:W-:Y:S01]  /*5400*/  PRMT R12, R8, 0x5410, R9 ;  /* 0x00005410080c7816 */ /* 0x000fe20000000009 */
[----:B------:R-:W-:-:S04]  /*5410*/  FFMA.FTZ R8, R27, c[0x0][0x23c], -R0 ;  /* 0x00008f001b087a23 */ /* 0x000fc80000010800 */
[----:B------:R1:W3:Y:S01]  /*5420*/  MUFU.EX2 R213, R8 ;  /* 0x0000000800d57308 */ /* 0x0002e20000000800 */
[----:B------:R-:W-:Y:S01]  /*5430*/  HSET2.LE.AND R4, R12, R97, PT ;  /* 0x000000610c047233 */ /* 0x000fe20003803000 */
[----:B----4-:R-:W-:-:S04]  /*5440*/  F2FP.BF16.PACK_AB R7, R176, R20 ;  /* 0x00000014b007723e */ /* 0x010fc800000010ff */
[C---:B------:R-:W-:Y:S02]  /*5450*/  PRMT R163, R7.reuse, 0x7610, R163 ;  /* 0x0000761007a37816 */ /* 0x040fe400000000a3 */
[----:B------:R-:W-:Y:S02]  /*5460*/  PRMT R162, R7, 0x7632, R162 ;  /* 0x0000763207a27816 */ /* 0x000fe400000000a2 */
[----:B------:R-:W-:Y:S02]  /*5470*/  F2FP.BF16.PACK_AB R7, R224, R220 ;  /* 0x000000dce007723e */ /* 0x000fe400000010ff */
[----:B-1----:R-:W-:Y:S02]  /*5480*/  F2FP.BF16.PACK_AB R8, R227, R222 ;  /* 0x000000dee308723e */ /* 0x002fe400000010ff */
[C---:B------:R-:W-:Y:S02]  /*5490*/  PRMT R161, R7.reuse, 0x7610, R161 ;  /* 0x0000761007a17816 */ /* 0x040fe400000000a1 */
[----:B------:R-:W-:-:S02]  /*54a0*/  PRMT R160, R7, 0x7632, R160 ;  /* 0x0000763207a07816 */ /* 0x000fc400000000a0 */
[C---:B------:R-:W-:Y:S02]  /*54b0*/  PRMT R148, R8.reuse, 0x7610, R148 ;  /* 0x0000761008947816 */ /* 0x040fe40000000094 */
[----:B------:R-:W-:Y:S02]  /*54c0*/  PRMT R149, R8, 0x7632, R149 ;  /* 0x0000763208957816 */ /* 0x000fe40000000095 */
[----:B------:R-:W-:Y:S02]  /*54d0*/  F2FP.BF16.PACK_AB R7, R214, R221 ;  /* 0x000000ddd607723e */ /* 0x000fe400000010ff */
[----:B---3--:R-:W-:Y:S02]  /*54e0*/  F2FP.BF16.PACK_AB R8, R213, R21 ;  /* 0x00000015d508723e */ /* 0x008fe400000010ff */
[C---:B------:R-:W-:Y:S02]  /*54f0*/  PRMT R152, R7.reuse, 0x7610, R152 ;  /* 0x0000761007987816 */ /* 0x040fe40000000098 */
[----:B------:R-:W-:-:S02]  /*5500*/  PRMT R150, R7, 0x7632, R150 ;  /* 0x0000763207967816 */ /* 0x000fc40000000096 */
[----:B------:R-:W-:Y:S02]  /*5510*/  F2FP.BF16.PACK_AB R7, R181, R223 ;  /* 0x000000dfb507723e */ /* 0x000fe400000010ff */
[C---:B------:R-:W-:Y:S02]  /*5520*/  PRMT R156, R8.reuse, 0x7610, R156 ;  /* 0x00007610089c7816 */ /* 0x040fe4000000009c */
[----:B------:R-:W-:Y:S02]  /*5530*/  PRMT R154, R8, 0x7632, R154 ;  /* 0x00007632089a7816 */ /* 0x000fe4000000009a */
[----:B------:R-:W-:Y:S02]  /*5540*/  PRMT R8, R148, 0x5410, R149 ;  /* 0x0000541094087816 */ /* 0x000fe40000000095 */
[C---:B------:R-:W-:Y:S02]  /*5550*/  PRMT R159, R7.reuse, 0x7610, R159 ;  /* 0x00007610079f7816 */ /* 0x040fe4000000009f */
[----:B------:R-:W-:Y:S01]  /*5560*/  PRMT R158, R7, 0x7632, R158 ;  /* 0x00007632079e7816 */ /* 0x000fe2000000009e */
[----:B------:R-:W-:Y:S01]  /*5570*/  HSET2.LE.AND R7, R14, R97, PT ;  /* 0x000000610e077233 */ /* 0x000fe20003803000 */
[----:B------:R-:W-:-:S02]  /*5580*/  LOP3.LUT R8, R5, R8, RZ, 0xc0, !PT ;  /* 0x0000000805087212 */ /* 0x000fc400078ec0ff */
[----:B------:R-:W-:-:S04]  /*5590*/  PRMT R5, R153, 0x5410, R151 ;  /* 0x0000541099057816 */ /* 0x000fc80000000097 */
[----:B------:R-:W-:Y:S01]  /*55a0*/  LOP3.LUT R9, R7, R5, RZ, 0xc0, !PT ;  /* 0x0000000507097212 */ /* 0x000fe200078ec0ff */
[----:B------:R-:W-:Y:S01]  /*55b0*/  HSET2.LE.AND R5, R19, R97, PT ;  /* 0x0000006113057233 */ /* 0x000fe20003803000 */
[----:B------:R-:W-:-:S04]  /*55c0*/  PRMT R7, R152, 0x5410, R150 ;  /* 0x0000541098077816 */ /* 0x000fc80000000096 */
[----:B------:R-:W-:Y:S02]  /*55d0*/  LOP3.LUT R10, R5, R7, RZ, 0xc0, !PT ;  /* 0x00000007050a7212 */ /* 0x000fe400078ec0ff */
[----:B------:R-:W-:-:S04]  /*55e0*/  PRMT R5, R163, 0x5410, R162 ;  /* 0x00005410a3057816 */ /* 0x000fc800000000a2 */
[----:B------:R-:W-:Y:S01]  /*55f0*/  LOP3.LUT R12, R2, R5, RZ, 0xc0, !PT ;  /* 0x00000005020c7212 */ /* 0x000fe200078ec0ff */
[C---:B------:R-:W-:Y:S01]  /*5600*/  HMMA.16816.F32.BF16 R24, R8.reuse, R40, RZ ;  /* 0x000000280818723c */ /* 0x040fe200000418ff */
[----:B------:R-:W-:Y:S02]  /*5610*/  PRMT R2, R161, 0x5410, R160 ;  /* 0x00005410a1027816 */ /* 0x000fe400000000a0 */
[----:B------:R-:W-:Y:S02]  /*5620*/  PRMT R5, R159, 0x5410, R158 ;  /* 0x000054109f057816 */ /* 0x000fe4000000009e */
[----:B------:R-:W-:Y:S01]  /*5630*/  LOP3.LUT R13, R4, R2, RZ, 0xc0, !PT ;  /* 0x00000002040d7212 */ /* 0x000fe200078ec0ff */
[--C-:B------:R-:W-:Y:S02]  /*5640*/  HSET2.LE.AND R2, R45, R97.reuse, PT ;  /* 0x000000612d027233 */ /* 0x100fe40003803000 */
[----:B------:R-:W-:Y:S01]  /*5650*/  HMMA.16816.F32.BF16 R48, R8, R28, RZ ;  /* 0x0000001c0830723c */ /* 0x000fe200000418ff */
[----:B------:R-:W-:-:S02]  /*5660*/  HSET2.LE.AND R4, R44, R97, PT ;  /* 0x000000612c047233 */ /* 0x000fc40003803000 */
[----:B------:R-:W-:Y:S02]  /*5670*/  LOP3.LUT R14, R2, R5, RZ, 0xc0, !PT ;  /* 0x00000005020e7212 */ /* 0x000fe400078ec0ff */
[----:B------:R-:W-:-:S03]  /*5680*/  PRMT R2, R156, 0x5410, R154 ;  /* 0x000054109c027816 */ /* 0x000fc6000000009a */
[----:B------:R-:W-:Y:S01]  /*5690*/  HMMA.16816.F32.BF16 R92, R8, R42, RZ ;  /* 0x0000002a085c723c */ /* 0x000fe200000418ff */
[----:B------:R-:W-:-:S07]  /*56a0*/  LOP3.LUT R15, R4, R2, RZ, 0xc0, !PT ;  /* 0x00000002040f7212 */ /* 0x000fce00078ec0ff */
[C---:B------:R-:W-:Y:S08]  /*56b0*/  HMMA.16816.F32.BF16 R72, R12.reuse, R88, R24 ;  /* 0x000000580c48723c */ /* 0x040ff00000041818 */
[----:B------:R-:W-:Y:S08]  /*56c0*/  HMMA.16816.F32.BF16 R228, R12, R132, R48 ;  /* 0x000000840ce4723c */ /* 0x000ff00000041830 */
[C---:B------:R-:W-:Y:S08]  /*56d0*/  HMMA.16816.F32.BF16 R84, R8.reuse, R32, RZ ;  /* 0x000000200854723c */ /* 0x040ff000000418ff */
[----:B------:R-:W-:Y:S01]  /*56e0*/  HMMA.16816.F32.BF16 R80, R8, R34, RZ ;  /* 0x000000220850723c */ /* 0x000fe200000418ff */
[----:B------:R-:W-:-:S02]  /*56f0*/  IMAD.MOV.U32 R7, RZ, RZ, R74 ;  /* 0x000000ffff077224 */ /* 0x000fc400078e004a */
[----:B------:R-:W-:Y:S02]  /*5700*/  IMAD.MOV.U32 R5, RZ, RZ, R75 ;  /* 0x000000ffff057224 */ /* 0x000fe400078e004b */
[----:B------:R-:W-:Y:S02]  /*5710*/  IMAD.MOV.U32 R4, RZ, RZ, R72 ;  /* 0x000000ffff047224 */ /* 0x000fe400078e0048 */
[----:B------:R-:W-:Y:S01]  /*5720*/  IMAD.MOV.U32 R2, RZ, RZ, R73 ;  /* 0x000000ffff027224 */ /* 0x000fe200078e0049 */
[----:B------:R-:W-:Y:S01]  /*5730*/  HMMA.16816.F32.BF16 R40, R8, R36, RZ ;  /* 0x000000240828723c */ /* 0x000fe200000418ff */
[----:B------:R-:W-:Y:S02]  /*5740*/  IMAD.MOV.U32 R19, RZ, RZ, R228 ;  /* 0x000000ffff137224 */ /* 0x000fe400078e00e4 */
[----:B------:R-:W-:-:S05]  /*5750*/  IMAD.MOV.U32 R18, RZ, RZ, R229 ;  /* 0x000000ffff127224 */ /* 0x000fca00078e00e5 */
[C---:B------:R-:W-:Y:S08]  /*5760*/  HMMA.16816.F32.BF16 R36, R8.reuse, R38, RZ ;  /* 0x000000260824723c */ /* 0x040ff000000418ff */
[C---:B--2---:R-:W-:Y:S08]  /*5770*/  HMMA.16816.F32.BF16 R24, R8.reuse, R56, RZ ;  /* 0x000000380818723c */ /* 0x044ff000000418ff */
[C---:B------:R-:W-:Y:S08]  /*5780*/  HMMA.16816.F32.BF16 R44, R8.reuse, R30, RZ ;  /* 0x0000001e082c723c */ /* 0x040ff000000418ff */
        /* <DEDUP_REMOVED lines=14> */
[----:B------:R-:W-:Y:S07]  /*5870*/  HMMA.16816.F32.BF16 R172, R8, R142, RZ ;  /* 0x0000008e08ac723c */ /* 0x000fee00000418ff */
[----:B------:R-:W-:Y:S01]  /*5880*/  IMAD.MOV.U32 R9, RZ, RZ, R231 ;  /* 0x000000ffff097224 */ /* 0x000fe200078e00e7 */
[----:B------:R-:W-:Y:S01]  /*5890*/  HMMA.16816.F32.BF16 R216, R12, R136, R84 ;  /* 0x000000880cd8723c */ /* 0x000fe20000041854 */
[----:B------:R-:W-:Y:S01]  /*58a0*/  IMAD.MOV.U32 R8, RZ, RZ, R230 ;  /* 0x000000ffff087224 */ /* 0x000fe200078e00e6 */
[----:B------:R-:W-:-:S06]  /*58b0*/  LOP3.LUT R143, R16, 0xff, RZ, 0xc0, !PT ;  /* 0x000000ff108f7812 */ /* 0x000fcc00078ec0ff */
[C---:B------:R-:W-:Y:S08]  /*58c0*/  HMMA.16816.F32.BF16 R236, R12.reuse, R90, R92 ;  /* 0x0000005a0cec723c */ /* 0x040ff0000004185c */
[C---:B------:R-:W-:Y:S08]  /*58d0*/  HMMA.16816.F32.BF16 R84, R12.reuse, R138, R80 ;  /* 0x0000008a0c54723c */ /* 0x040ff00000041850 */
[C---:B------:R-:W-:Y:S07]  /*58e0*/  HMMA.16816.F32.BF16 R80, R12.reuse, R130, R36 ;  /* 0x000000820c50723c */ /* 0x040fee0000041824 */
[----:B------:R-:W-:Y:S01]  /*58f0*/  IMAD.MOV.U32 R36, RZ, RZ, R9 ;  /* 0x000000ffff247224 */ /* 0x000fe200078e0009 */
[----:B------:R-:W-:Y:S01]  /*5900*/  HMMA.16816.F32.BF16 R92, R12, R112, R24 ;  /* 0x000000700c5c723c */ /* 0x000fe20000041818 */
[----:B------:R-:W-:Y:S01]  /*5910*/  LDSM.16.MT88.4 R24, [R180+0xe800] ;  /* 0x00e80000b418783b */ /* 0x000fe20000004200 */
[----:B------:R-:W-:-:S02]  /*5920*/  IMAD.MOV.U32 R39, RZ, RZ, R212 ;  /* 0x000000ffff277224 */ /* 0x000fc400078e00d4 */
[----:B------:R-:W-:Y:S02]  /*5930*/  IMAD.MOV.U32 R38, RZ, RZ, R211 ;  /* 0x000000ffff267224 */ /* 0x000fe400078e00d3 */
[----:B------:R-:W-:Y:S02]  /*5940*/  IMAD.MOV.U32 R37, RZ, RZ, R21 ;  /* 0x000000ffff257224 */ /* 0x000fe400078e0015 */
[----:B------:R-:W-:Y:S01]  /*5950*/  IMAD.MOV.U32 R113, RZ, RZ, R8 ;  /* 0x000000ffff717224 */ /* 0x000fe200078e0008 */
[----:B------:R-:W-:Y:S01]  /*5960*/  HMMA.16816.F32.BF16 R228, R12, R126, R28 ;  /* 0x0000007e0ce4723c */ /* 0x000fe2000004181c */
[----:B------:R-:W1:Y:S01]  /*5970*/  LDSM.16.MT88.4 R8, [R179+0xe800] ;  /* 0x00e80000b308783b */ /* 0x000e620000004200 */
[----:B------:R-:W-:-:S03]  /*5980*/  IMAD.MOV.U32 R112, RZ, RZ, R18 ;  /* 0x000000ffff707224 */ /* 0x000fc600078e0012 */
[----:B------:R-:W2:Y:S03]  /*5990*/  LDSM.16.MT88.4 R28, [R177+0x10800] ;  /* 0x01080000b11c783b */ /* 0x000ea60000004200 */
[C---:B------:R-:W-:Y:S07]  /*59a0*/  HMMA.16816.F32.BF16 R88, R12.reuse, R128, R40 ;  /* 0x000000800c58723c */ /* 0x040fee0000041828 */
[----:B------:R-:W-:Y:S01]  /*59b0*/  IMAD.MOV.U32 R41, RZ, RZ, R2 ;  /* 0x000000ffff297224 */ /* 0x000fe200078e0002 */
[----:B------:R-:W-:Y:S01]  /*59c0*/  LOP3.LUT R2, R119, UR4, RZ, 0x3c, !PT ;  /* 0x0000000477027c12 */ /* 0x000fe2000f8e3cff */
[----:B------:R-:W-:Y:S01]  /*59d0*/  IMAD.MOV.U32 R43, RZ, RZ, R5 ;  /* 0x000000ffff2b7224 */ /* 0x000fe200078e0005 */
[----:B------:R-:W-:Y:S01]  /*59e0*/  HMMA.16816.F32.BF16 R232, R12, R134, R44 ;  /* 0x000000860ce8723c */ /* 0x000fe2000004182c */
[----:B------:R-:W-:-:S02]  /*59f0*/  IMAD.MOV.U32 R40, RZ, RZ, R4 ;  /* 0x000000ffff287224 */ /* 0x000fc400078e0004 */
[----:B------:R-:W-:-:S04]  /*5a00*/  IMAD.WIDE.U32 R4, R2, -0x326172a9, RZ ;  /* 0xcd9e8d5702047825 */ /* 0x000fc800078e00ff */
[----:B------:R-:W-:Y:S01]  /*5a10*/  IMAD.MOV.U32 R42, RZ, RZ, R7 ;  /* 0x000000ffff2a7224 */ /* 0x000fe200078e0007 */
[----:B------:R-:W-:Y:S01]  /*5a20*/  LOP3.LUT R5, R5, UR29, R248, 0x96, !PT ;  /* 0x0000001d05057c12 */ /* 0x000fe2000f8e96f8 */
[----:B------:R-:W-:Y:S01]  /*5a30*/  HMMA.16816.F32.BF16 R132, R12, R114, R52 ;  /* 0x000000720c84723c */ /* 0x000fe20000041834 */
[----:B------:R-:W-:Y:S01]  /*5a40*/  LOP3.LUT R2, R23, UR28, R4, 0x96, !PT ;  /* 0x0000001c17027c12 */ /* 0x000fe2000f8e9604 */
[----:B------:R-:W-:Y:S01]  /*5a50*/  IMAD.MOV.U32 R47, RZ, RZ, R215 ;  /* 0x000000ffff2f7224 */ /* 0x000fe200078e00d7 */
[----:B------:R-:W-:Y:S01]  /*5a60*/  SHF.R.U32.HI R248, RZ, 0x10, R16 ;  /* 0x00000010fff87819 */ /* 0x000fe20000011610 */
[----:B------:R-:W-:-:S04]  /*5a70*/  IMAD.WIDE.U32 R4, R5, -0x2daee0ad, RZ ;  /* 0xd2511f5305047825 */ /* 0x000fc800078e00ff */
[----:B------:R-:W-:Y:S01]  /*5a80*/  IMAD.MOV.U32 R55, RZ, RZ, R19 ;  /* 0x000000ffff377224 */ /* 0x000fe200078e0013 */
[----:B------:R-:W-:Y:S01]  /*5a90*/  LOP3.LUT R5, R5, UR27, R98, 0x96, !PT ;  /* 0x0000001b05057c12 */ /* 0x000fe2000f8e9662 */
[----:B------:R-:W-:Y:S01]  /*5aa0*/  IMAD.WIDE.U32 R18, R2, -0x2daee0ad, RZ ;  /* 0xd2511f5302127825 */ /* 0x000fe200078e00ff */
[----:B------:R-:W-:Y:S01]  /*5ab0*/  HMMA.16816.F32.BF16 R244, R12, R124, R32 ;  /* 0x0000007c0cf4723c */ /* 0x000fe20000041820 */
[----:B------:R-:W3:Y:S02]  /*5ac0*/  LDSM.16.MT88.4 R32, [R180+0x10800] ;  /* 0x01080000b420783b */ /* 0x000ee40000004200 */
[----:B------:R-:W-:Y:S01]  /*5ad0*/  IMAD.MOV.U32 R115, RZ, RZ, R240 ;  /* 0x000000ffff737224 */ /* 0x000fe200078e00f0 */
[----:B------:R-:W-:Y:S01]  /*5ae0*/  LOP3.LUT R2, R19, UR25, R4, 0x96, !PT ;  /* 0x0000001913027c12 */ /* 0x000fe2000f8e9604 */
[----:B------:R-:W-:-:S03]  /*5af0*/  IMAD.WIDE.U32 R4, R5, -0x326172a9, RZ ;  /* 0xcd9e8d5705047825 */ /* 0x000fc600078e00ff */
[C---:B-1----:R-:W-:Y:S01]  /*5b00*/  HMMA.16816.F32.BF16 R128, R12.reuse, R10, R56 ;  /* 0x0000000a0c80723c */ /* 0x042fe20000041838 */
[----:B------:R-:W-:Y:S02]  /*5b10*/  IMAD.MOV.U32 R52, RZ, RZ, R222 ;  /* 0x000000ffff347224 */ /* 0x000fe400078e00de */
[----:B------:R-:W-:Y:S02]  /*5b20*/  IMAD.MOV.U32 R53, RZ, RZ, R221 ;  /* 0x000000ffff357224 */ /* 0x000fe400078e00dd */
[----:B------:R-:W-:Y:S02]  /*5b30*/  IMAD.MOV.U32 R54, RZ, RZ, R220 ;  /* 0x000000ffff367224 */ /* 0x000fe400078e00dc */
[----:B------:R-:W-:Y:S01]  /*5b40*/  IMAD.WIDE.U32 R10, R2, -0x326172a9, RZ ;  /* 0xcd9e8d57020a7825 */ /* 0x000fe200078e00ff */
[C-C-:B------:R-:W-:Y:S01]  /*5b50*/  LOP3.LUT R2, R5.reuse, UR26, R22.reuse, 0x96, !PT ;  /* 0x0000001a05027c12 */ /* 0x140fe2000f8e9616 */
[----:B------:R-:W-:Y:S01]  /*5b60*/  HMMA.16816.F32.BF16 R240, R12, R24, R72 ;  /* 0x000000180cf0723c */ /* 0x000fe20000041848 */
[----:B------:R-:W-:Y:S01]  /*5b70*/  LOP3.LUT R5, R5, UR26, R22, 0x96, !PT ;  /* 0x0000001a05057c12 */ /* 0x000fe2000f8e9616 */
[----:B------:R-:W-:Y:S01]  /*5b80*/  IMAD.MOV.U32 R46, RZ, RZ, R214 ;  /* 0x000000ffff2e7224 */ /* 0x000fe200078e00d6 */
[C-C-:B------:R-:W-:Y:S01]  /*5b90*/  LOP3.LUT R7, R11.reuse, UR24, R4.reuse, 0x96, !PT ;  /* 0x000000180b077c12 */ /* 0x140fe2000f8e9604 */
[----:B------:R-:W-:Y:S01]  /*5ba0*/  IMAD.MOV.U32 R45, RZ, RZ, R213 ;  /* 0x000000ffff2d7224 */ /* 0x000fe200078e00d5 */
[----:B------:R-:W-:Y:S01]  /*5bb0*/  LOP3.LUT R4, R11, UR24, R4, 0x96, !PT ;  /* 0x000000180b047c12 */ /* 0x000fe2000f8e9604 */
[----:B------:R-:W-:-:S02]  /*5bc0*/  IMAD.MOV.U32 R114, RZ, RZ, R227 ;  /* 0x000000ffff727224 */ /* 0x000fc400078e00e3 */
[----:B------:R-:W-:Y:S01]  /*5bd0*/  IMAD.MOV.U32 R72, RZ, RZ, R223 ;  /* 0x000000ffff487224 */ /* 0x000fe200078e00df */
[C---:B------:R-:W-:Y:S01]  /*5be0*/  HMMA.16816.F32.BF16 R212, R12.reuse, R8, R60 ;  /* 0x000000080cd4723c */ /* 0x040fe2000004183c */
[----:B------:R-:W-:Y:S02]  /*5bf0*/  IMAD.MOV.U32 R73, RZ, RZ, R226 ;  /* 0x000000ffff497224 */ /* 0x000fe400078e00e2 */
[----:B------:R-:W-:Y:S02]  /*5c00*/  IMAD.MOV.U32 R74, RZ, RZ, R225 ;  /* 0x000000ffff4a7224 */ /* 0x000fe400078e00e1 */
[----:B------:R-:W-:Y:S02]  /*5c10*/  IMAD.MOV.U32 R75, RZ, RZ, R224 ;  /* 0x000000ffff4b7224 */ /* 0x000fe400078e00e0 */
[----:B------:R-:W-:Y:S01]  /*5c20*/  IMAD.WIDE.U32 R8, R2, -0x2daee0ad, RZ ;  /* 0xd2511f5302087825 */ /* 0x000fe200078e00ff */
[----:B--2---:R-:W-:Y:S03]  /*5c30*/  HMMA.16816.F32.BF16 R220, R12, R28, R76 ;  /* 0x0000001c0cdc723c */ /* 0x004fe6000004184c */
[----:B------:R-:W-:Y:S01]  /*5c40*/  IMAD.MOV.U32 R44, RZ, RZ, R181 ;  /* 0x000000ffff2c7224 */ /* 0x000fe200078e00b5 */
[----:B------:R-:W-:Y:S01]  /*5c50*/  LOP3.LUT R9, R9, UR21, R18, 0x96, !PT ;  /* 0x0000001509097c12 */ /* 0x000fe2000f8e9612 */
[----:B------:R-:W-:-:S02]  /*5c60*/  IMAD.WIDE.U32 R18, R4, -0x2daee0ad, RZ ;  /* 0xd2511f5304127825 */ /* 0x000fc400078e00ff */
[----:B------:R-:W-:Y:S01]  /*5c70*/  LOP3.LUT R76, R17, UR30, R70, 0x96, !PT ;  /* 0x0000001e114c7c12 */ /* 0x000fe2000f8e9646 */
[C---:B------:R-:W-:Y:S01]  /*5c80*/  HMMA.16816.F32.BF16 R224, R12.reuse, R26, R64 ;  /* 0x0000001a0ce0723c */ /* 0x040fe20000041840 */
[----:B------:R-:W-:Y:S01]  /*5c90*/  IMAD.WIDE.U32 R78, R7, -0x2daee0ad, RZ ;  /* 0xd2511f53074e7825 */ /* 0x000fe200078e00ff */
[----:B------:R-:W1:Y:S01]  /*5ca0*/  LDSM.16.MT88.4 R24, [R178+0x10800] ;  /* 0x01080000b218783b */ /* 0x000e620000004200 */
[----:B------:R-:W-:Y:S02]  /*5cb0*/  LOP3.LUT R70, R69, UR5, R96, 0x96, !PT ;  /* 0x0000000545467c12 */ /* 0x000fe4000f8e9660 */
[----:B------:R-:W-:Y:S01]  /*5cc0*/  IMAD R7, R5, -0x2daee0ad, RZ ;  /* 0xd2511f5305077824 */ /* 0x000fe200078e02ff */
[----:B------:R-:W-:Y:S01]  /*5cd0*/  LOP3.LUT R2, R79, UR15, R8, 0x96, !PT ;  /* 0x0000000f4f027c12 */ /* 0x000fe2000f8e9608 */
[----:B------:R-:W-:Y:S01]  /*5ce0*/  IMAD.WIDE.U32 R8, R9, -0x326172a9, RZ ;  /* 0xcd9e8d5709087825 */ /* 0x000fe200078e00ff */
[----:B------:R-:W-:Y:S01]  /*5cf0*/  SHF.R.U32.HI R79, RZ, 0x18, R16 ;  /* 0x00000018ff4f7819 */ /* 0x000fe20000011610 */
[----:B------:R-:W-:Y:S02]  /*5d00*/  HMMA.16816.F32.BF16 R124, R12, R30, R100 ;  /* 0x0000001e0c7c723c */ /* 0x000fe40000041864 */
[----:B------:R-:W-:Y:S01]  /*5d10*/  IMAD.WIDE.U32 R4, R2, -0x326172a9, RZ ;  /* 0xcd9e8d5702047825 */ /* 0x000fe200078e00ff */
[----:B------:R-:W-:-:S02]  /*5d20*/  LOP3.LUT R2, R19, UR15, R7, 0x96, !PT ;  /* 0x0000000f13027c12 */ /* 0x000fc4000f8e9607 */
[----:B------:R-:W-:Y:S01]  /*5d30*/  LOP3.LUT R77, R9, UR17, R10, 0x96, !PT ;  /* 0x00000011094d7c12 */ /* 0x000fe2000f8e960a */
[----:B------:R-:W-:Y:S01]  /*5d40*/  IMAD.MOV.U32 R60, RZ, RZ, R40 ;  /* 0x000000ffff3c7224 */ /* 0x000fe200078e0028 */
[C---:B------:R-:W-:Y:S01]  /*5d50*/  LOP3.LUT R17, R4.reuse, 0xff, RZ, 0xc0, !PT ;  /* 0x000000ff04117812 */ /* 0x040fe200078ec0ff */
[----:B------:R-:W-:Y:S01]  /*5d60*/  IMAD.MOV.U32 R61, RZ, RZ, R41 ;  /* 0x000000ffff3d7224 */ /* 0x000fe200078e0029 */
[----:B------:R-:W-:Y:S01]  /*5d70*/  LOP3.LUT R71, R4, 0xffff, RZ, 0xc0, !PT ;  /* 0x0000ffff04477812 */ /* 0x000fe200078ec0ff */
[----:B---3--:R-:W-:Y:S01]  /*5d80*/  HMMA.16816.F32.BF16 R48, R12, R32, R120 ;  /* 0x000000200c30723c */ /* 0x008fe20000041878 */
[----:B------:R-:W-:Y:S01]  /*5d90*/  SHF.R.U32.HI R211, RZ, 0x10, R4 ;  /* 0x00000010ffd37819 */ /* 0x000fe20000011604 */
[----:B------:R-:W-:Y:S01]  /*5da0*/  IMAD.MOV.U32 R102, RZ, RZ, R38 ;  /* 0x000000ffff667224 */ /* 0x000fe200078e0026 */
[----:B------:R-:W-:Y:S01]  /*5db0*/  SHF.R.U32.HI R16, RZ, 0x18, R4 ;  /* 0x00000018ff107819 */ /* 0x000fe20000011604 */
[----:B------:R-:W-:Y:S01]  /*5dc0*/  IMAD.MOV.U32 R99, RZ, RZ, R45 ;  /* 0x000000ffff637224 */ /* 0x000fe200078e002d */
[----:B------:R-:W-:Y:S01]  /*5dd0*/  LOP3.LUT R11, R5, UR30, R8, 0x96, !PT ;  /* 0x0000001e050b7c12 */ /* 0x000fe2000f8e9608 */
[----:B------:R-:W-:Y:S01]  /*5de0*/  IMAD.WIDE.U32 R4, R2, -0x326172a9, RZ ;  /* 0xcd9e8d5702047825 */ /* 0x000fe200078e00ff */
[----:B------:R-:W-:-:S02]  /*5df0*/  LOP3.LUT R10, R9, UR17, R10, 0x96, !PT ;  /* 0x00000011090a7c12 */ /* 0x000fc4000f8e960a */
[----:B------:R-:W-:Y:S01]  /*5e00*/  ISETP.GE.U32.AND P3, PT, R251, R17, PT ;  /* 0x00000011fb00720c */ /* 0x000fe20003f66070 */
[----:B------:R-:W-:Y:S01]  /*5e10*/  IMAD.MOV.U32 R100, RZ, RZ, R46 ;  /* 0x000000ffff647224 */ /* 0x000fe200078e002e */
[----:B------:R-:W-:Y:S01]  /*5e20*/  LOP3.LUT R7, R5, UR30, R8, 0x96, !PT ;  /* 0x0000001e05077c12 */ /* 0x000fe2000f8e9608 */
[----:B------:R-:W-:Y:S01]  /*5e30*/  IMAD.MOV.U32 R101, RZ, RZ, R47 ;  /* 0x000000ffff657224 */ /* 0x000fe200078e002f */
[C---:B------:R-:W-:Y:S02]  /*5e40*/  LOP3.LUT R2, R4.reuse, 0xffff, RZ, 0xc0, !PT ;  /* 0x0000ffff04027812 */ /* 0x040fe400078ec0ff */
[--C-:B------:R-:W-:Y:S02]  /*5e50*/  SHF.R.U32.HI R8, RZ, 0x10, R4.reuse ;  /* 0x00000010ff087819 */ /* 0x100fe40000011604 */
[----:B------:R-:W-:Y:S02]  /*5e60*/  LOP3.LUT R9, R4, 0xff, RZ, 0xc0, !PT ;  /* 0x000000ff04097812 */ /* 0x000fe400078ec0ff */
[----:B------:R-:W-:-:S02]  /*5e70*/  SHF.R.U32.HI R5, RZ, 0x18, R4 ;  /* 0x00000018ff057819 */ /* 0x000fc40000011604 */
[----:B------:R-:W-:Y:S02]  /*5e80*/  SHF.R.U32.HI R4, RZ, 0x8, R2 ;  /* 0x00000008ff047819 */ /* 0x000fe40000011602 */
[----:B------:R-:W-:Y:S01]  /*5e90*/  LOP3.LUT R2, R8, 0xff, RZ, 0xc0, !PT ;  /* 0x000000ff08027812 */ /* 0x000fe200078ec0ff */
[C---:B-1----:R-:W-:Y:S01]  /*5ea0*/  HMMA.16816.F32.BF16 R56, R12.reuse, R26, R108 ;  /* 0x0000001a0c38723c */ /* 0x042fe2000004186c */
[----:B------:R-:W-:Y:S02]  /*5eb0*/  PRMT R23, R9, 0x5410, R4 ;  /* 0x0000541009177816 */ /* 0x000fe40000000004 */
[----:B------:R-:W-:Y:S01]  /*5ec0*/  PRMT R22, R2, 0x5410, R5 ;  /* 0x0000541002167816 */ /* 0x000fe20000000005 */
[----:B------:R-:W-:Y:S01]  /*5ed0*/  IMAD.WIDE.U32 R4, R10, -0x2daee0ad, RZ ;  /* 0xd2511f530a047825 */ /* 0x000fe200078e00ff */
[----:B------:R-:W-:Y:S02]  /*5ee0*/  ISETP.GE.U32.AND P5, PT, R251, R16, PT ;  /* 0x00000010fb00720c */ /* 0x000fe40003fa6070 */
[----:B------:R-:W-:Y:S01]  /*5ef0*/  SHF.R.U32.HI R8, RZ, 0x10, R11 ;  /* 0x00000010ff087819 */ /* 0x000fe2000001160b */
[----:B------:R-:W-:Y:S01]  /*5f00*/  HMMA.16816.F32.BF16 R64, R12, R24, R104 ;  /* 0x000000180c40723c */ /* 0x000fe20000041868 */
[C---:B------:R-:W-:Y:S01]  /*5f10*/  LOP3.LUT R9, R4.reuse, 0xffff, RZ, 0xc0, !PT ;  /* 0x0000ffff04097812 */ /* 0x040fe200078ec0ff */
[----:B------:R-:W-:Y:S01]  /*5f20*/  IMAD.MOV.U32 R111, RZ, RZ, R72 ;  /* 0x000000ffff6f7224 */ /* 0x000fe200078e0048 */
[----:B------:R-:W-:Y:S01]  /*5f30*/  LOP3.LUT R16, R4, 0xff, RZ, 0xc0, !PT ;  /* 0x000000ff04107812 */ /* 0x000fe200078ec0ff */
[----:B------:R-:W-:Y:S01]  /*5f40*/  IMAD.MOV.U32 R72, RZ, RZ, R114 ;  /* 0x000000ffff487224 */ /* 0x000fe200078e0072 */
[--C-:B------:R-:W-:Y:S01]  /*5f50*/  SHF.R.U32.HI R10, RZ, 0x10, R4.reuse ;  /* 0x00000010ff0a7819 */ /* 0x100fe20000011604 */
[----:B------:R-:W-:Y:S01]  /*5f60*/  IMAD.MOV.U32 R110, RZ, RZ, R115 ;  /* 0x000000ffff6e7224 */ /* 0x000fe200078e0073 */
[----:B------:R-:W-:Y:S01]  /*5f70*/  SHF.R.U32.HI R17, RZ, 0x18, R4 ;  /* 0x00000018ff117819 */ /* 0x000fe20000011604 */
[----:B------:R-:W-:Y:S01]  /*5f80*/  IMAD.MOV.U32 R105, RZ, RZ, R37 ;  /* 0x000000ffff697224 */ /* 0x000fe200078e0025 */
[----:B------:R-:W-:Y:S01]  /*5f90*/  LOP3.LUT R4, R7, 0xffff, RZ, 0xc0, !PT ;  /* 0x0000ffff07047812 */ /* 0x000fe200078ec0ff */
[----:B------:R-:W-:Y:S01]  /*5fa0*/  IMAD.MOV.U32 R106, RZ, RZ, R39 ;  /* 0x000000ffff6a7224 */ /* 0x000fe200078e0027 */
[----:B------:R-:W-:Y:S01]  /*5fb0*/  LOP3.LUT R2, R5, UR5, R18, 0x96, !PT ;  /* 0x0000000505027c12 */ /* 0x000fe2000f8e9612 */
[----:B------:R-:W-:Y:S01]  /*5fc0*/  IMAD.MOV.U32 R107, RZ, RZ, R44 ;  /* 0x000000ffff6b7224 */ /* 0x000fe200078e002c */
[----:B------:R-:W-:-:S02]  /*5fd0*/  SHF.R.U32.HI R5, RZ, 0x8, R4 ;  /* 0x00000008ff057819 */ /* 0x000fc40000011604 */
[----:B------:R-:W-:Y:S02]  /*5fe0*/  LOP3.LUT R4, R7, 0xff, RZ, 0xc0, !PT ;  /* 0x000000ff07047812 */ /* 0x000fe400078ec0ff */
[----:B------:R-:W-:Y:S02]  /*5ff0*/  LOP3.LUT R8, R8, 0xff, RZ, 0xc0, !PT ;  /* 0x000000ff08087812 */ /* 0x000fe400078ec0ff */
[----:B------:R-:W-:Y:S01]  /*6000*/  PRMT R19, R4, 0x5410, R5 ;  /* 0x0000541004137816 */ /* 0x000fe20000000005 */
[----:B------:R-:W-:Y:S01]  /*6010*/  FFMA.FTZ R4, R168, c[0x0][0x23c], -R0 ;  /* 0x00008f00a8047a23 */ /* 0x000fe20000010800 */
[--C-:B------:R-:W-:Y:S01]  /*6020*/  SHF.R.U32.HI R5, RZ, 0x10, R7.reuse ;  /* 0x00000010ff057819 */ /* 0x100fe20000011607 */
[----:B------:R-:W-:Y:S01]  /*6030*/  IMAD.MOV.U32 R168, RZ, RZ, R52 ;  /* 0x000000ffffa87224 */ /* 0x000fe200078e0034 */
[----:B------:R-:W-:Y:S01]  /*6040*/  SHF.R.U32.HI R7, RZ, 0x18, R7 ;  /* 0x00000018ff077819 */ /* 0x000fe20000011607 */
[----:B------:R1:W2:Y:S01]  /*6050*/  MUFU.EX2 R62, R4 ;  /* 0x00000004003e7308 */ /* 0x0002a20000000800 */
[----:B------:R-:W-:Y:S01]  /*6060*/  ISETP.GE.U32.AND P6, PT, R251, R8, PT ;  /* 0x00000008fb00720c */ /* 0x000fe20003fc6070 */
[----:B------:R-:W-:Y:S01]  /*6070*/  HSET2.LE.AND R8, R22, R97, PT ;  /* 0x0000006116087233 */ /* 0x000fe20003803000 */
[----:B------:R-:W-:-:S02]  /*6080*/  IMAD.MOV.U32 R52, RZ, RZ, R55 ;  /* 0x000000ffff347224 */ /* 0x000fc400078e0037 */
[----:B------:R-:W-:Y:S01]  /*6090*/  IMAD.MOV.U32 R55, RZ, RZ, R36 ;  /* 0x000000ffff377224 */ /* 0x000fe200078e0024 */
[----:B-1----:R-:W-:Y:S01]  /*60a0*/  LOP3.LUT R4, R5, 0xff, RZ, 0xc0, !PT ;  /* 0x000000ff05047812 */ /* 0x002fe200078ec0ff */
[----:B------:R-:W-:-:S03]  /*60b0*/  FFMA.FTZ R5, R169, c[0x0][0x23c], -R0 ;  /* 0x00008f00a9057a23 */ /* 0x000fc60000010800 */
[----:B------:R-:W-:Y:S01]  /*60c0*/  PRMT R18, R4, 0x5410, R7 ;  /* 0x0000541004127816 */ /* 0x000fe20000000007 */
[----:B------:R1:W-:Y:S01]  /*60d0*/  MUFU.EX2 R21, R5 ;  /* 0x0000000500157308 */ /* 0x0003e20000000800 */
[----:B------:R-:W-:Y:S01]  /*60e0*/  LOP3.LUT R4, R11, 0xff, RZ, 0xc0, !PT ;  /* 0x000000ff0b047812 */ /* 0x000fe200078ec0ff */
[----:B------:R-:W-:-:S03]  /*60f0*/  FFMA.FTZ R7, R164, c[0x0][0x23c], -R0 ;  /* 0x00008f00a4077a23 */ /* 0x000fc60000010800 */
[C---:B------:R-:W-:Y:S02]  /*6100*/  ISETP.GE.U32.AND P1, PT, R251.reuse, R4, PT ;  /* 0x00000004fb00720c */ /* 0x040fe40003f26070 */
[----:B------:R-:W-:Y:S01]  /*6110*/  SHF.R.U32.HI R4, RZ, 0x18, R11 ;  /* 0x00000018ff047819 */ /* 0x000fe2000001160b */
[----:B------:R3:W-:Y:S03]  /*6120*/  MUFU.EX2 R109, R7 ;  /* 0x00000007006d7308 */ /* 0x0007e60000000800 */
[----:B------:R-:W-:Y:S02]  /*6130*/  ISETP.GE.U32.AND P2, PT, R251, R4, PT ;  /* 0x00000004fb00720c */ /* 0x000fe40003f46070 */
[----:B------:R-:W-:Y:S01]  /*6140*/  LOP3.LUT R4, R11, 0xffff, RZ, 0xc0, !PT ;  /* 0x0000ffff0b047812 */ /* 0x000fe200078ec0ff */
[----:B-1----:R-:W-:-:S03]  /*6150*/  FFMA.FTZ R5, R167, c[0x0][0x23c], -R0 ;  /* 0x00008f00a7057a23 */ /* 0x002fc60000010800 */
[----:B------:R-:W-:Y:S01]  /*6160*/  SHF.R.U32.HI R4, RZ, 0x8, R4 ;  /* 0x00000008ff047819 */ /* 0x000fe20000011604 */
[----:B------:R1:W-:Y:S03]  /*6170*/  MUFU.EX2 R63, R5 ;  /* 0x00000005003f7308 */ /* 0x0003e60000000800 */
[----:B------:R-:W-:Y:S01]  /*6180*/  LOP3.LUT R4, R4, 0xffff, RZ, 0xc0, !PT ;  /* 0x0000ffff04047812 */ /* 0x000fe200078ec0ff */
[----:B---3--:R-:W-:-:S03]  /*6190*/  FFMA.FTZ R7, R208, c[0x0][0x23c], -R6 ;  /* 0x00008f00d0077a23 */ /* 0x008fc60000010806 */
[----:B------:R-:W-:Y:S02]  /*61a0*/  ISETP.GE.U32.AND P4, PT, R251, R4, PT ;  /* 0x00000004fb00720c */ /* 0x000fe40003f86070 */
[----:B------:R-:W-:Y:S01]  /*61b0*/  LOP3.LUT R4, R10, 0xff, RZ, 0xc0, !PT ;  /* 0x000000ff0a047812 */ /* 0x000fe200078ec0ff */
[----:B------:R3:W-:Y:S03]  /*61c0*/  MUFU.EX2 R103, R7 ;  /* 0x0000000700677308 */ /* 0x0007e60000000800 */
[----:B------:R-:W-:Y:S02]  /*61d0*/  PRMT R11, R4, 0x5410, R17 ;  /* 0x00005410040b7816 */ /* 0x000fe40000000011 */
[----:B------:R-:W-:Y:S01]  /*61e0*/  LOP3.LUT R4, R2, 0xffff, RZ, 0xc0, !PT ;  /* 0x0000ffff02047812 */ /* 0x000fe200078ec0ff */
[----:B-1----:R-:W-:Y:S02]  /*61f0*/  FFMA.FTZ R5, R166, c[0x0][0x23c], -R0 ;  /* 0x00008f00a6057a23 */ /* 0x002fe40000010800 */
[--C-:B------:R-:W-:Y:S01]  /*6200*/  HSET2.LE.AND R17, R11, R97.reuse, PT ;  /* 0x000000610b117233 */ /* 0x100fe20003803000 */
[----:B------:R-:W-:Y:S01]  /*6210*/  IMAD.MOV.U32 R166, RZ, RZ, R54 ;  /* 0x000000ffffa67224 */ /* 0x000fe200078e0036 */
[----:B------:R1:W-:Y:S01]  /*6220*/  MUFU.EX2 R169, R5 ;  /* 0x0000000500a97308 */ /* 0x0003e20000000800 */
[----:B------:R-:W-:Y:S01]  /*6230*/  IMAD.MOV.U32 R54, RZ, RZ, R113 ;  /* 0x000000ffff367224 */ /* 0x000fe200078e0071 */
[----:B---3--:R-:W-:Y:S01]  /*6240*/  HSET2.LE.AND R7, R23, R97, PT ;  /* 0x0000006117077233 */ /* 0x008fe20003803000 */
[----:B-1----:R-:W-:-:S02]  /*6250*/  FFMA.FTZ R5, R165, c[0x0][0x23c], -R0 ;  /* 0x00008f00a5057a23 */ /* 0x002fc40000010800 */
[----:B------:R-:W-:-:S03]  /*6260*/  IMAD.MOV.U32 R165, RZ, RZ, R53 ;  /* 0x000000ffffa57224 */ /* 0x000fc600078e0035 */
[----:B------:R1:W-:Y:S01]  /*6270*/  MUFU.EX2 R167, R5 ;  /* 0x0000000500a77308 */ /* 0x0003e20000000800 */
[----:B------:R-:W-:Y:S02]  /*6280*/  IMAD.MOV.U32 R53, RZ, RZ, R112 ;  /* 0x000000ffff357224 */ /* 0x000fe400078e0070 */
[----:B-1----:R-:W-:-:S05]  /*6290*/  FFMA.FTZ R5, R117, c[0x0][0x23c], -R0 ;  /* 0x00008f0075057a23 */ /* 0x002fca0000010800 */
[----:B------:R1:W-:Y:S02]  /*62a0*/  MUFU.EX2 R181, R5 ;  /* 0x0000000500b57308 */ /* 0x0003e40000000800 */
[----:B-1----:R-:W-:-:S04]  /*62b0*/  SHF.R.U32.HI R5, RZ, 0x8, R9 ;  /* 0x00000008ff057819 */ /* 0x002fc80000011609 */
[----:B------:R-:W-:Y:S01]  /*62c0*/  PRMT R16, R16, 0x5410, R5 ;  /* 0x0000541010107816 */ /* 0x000fe20000000005 */
[----:B------:R-:W-:-:S04]  /*62d0*/  FFMA.FTZ R5, R210, c[0x0][0x23c], -R6 ;  /* 0x00008f00d2057a23 */ /* 0x000fc80000010806 */
[----:B------:R1:W-:Y:S01]  /*62e0*/  MUFU.EX2 R164, R5 ;  /* 0x0000000500a47308 */ /* 0x0003e20000000800 */
[----:B------:R-:W-:Y:S01]  /*62f0*/  HSET2.LE.AND R16, R16, R97, PT ;  /* 0x0000006110107233 */ /* 0x000fe20003803000 */
[----:B-1----:R-:W-:Y:S02]  /*6300*/  SHF.R.U32.HI R5, RZ, 0x8, R4 ;  /* 0x00000008ff057819 */ /* 0x002fe40000011604 */
[----:B------:R-:W-:-:S04]  /*6310*/  LOP3.LUT R4, R2, 0xff, RZ, 0xc0, !PT ;  /* 0x000000ff02047812 */ /* 0x000fc800078ec0ff */
[----:B------:R-:W-:Y:S01]  /*6320*/  PRMT R9, R4, 0x5410, R5 ;  /* 0x0000541004097816 */ /* 0x000fe20000000005 */
[----:B------:R-:W-:Y:S01]  /*6330*/  FFMA.FTZ R4, R203, c[0x0][0x23c], -R6 ;  /* 0x00008f00cb047a23 */ /* 0x000fe20000010806 */
[----:B------:R-:W-:Y:S01]  /*6340*/  SHF.R.U32.HI R5, RZ, 0x10, R2 ;  /* 0x00000010ff057819 */ /* 0x000fe20000011602 */
[----:B--2---:R-:W-:Y:S02]  /*6350*/  IMAD.MOV.U32 R203, RZ, RZ, R62 ;  /* 0x000000ffffcb7224 */ /* 0x004fe400078e003e */
[----:B------:R1:W2:Y:S01]  /*6360*/  MUFU.EX2 R24, R4 ;  /* 0x0000000400187308 */ /* 0x0002a20000000800 */
[----:B------:R-:W-:Y:S01]  /*6370*/  HSET2.LE.AND R9, R9, R97, PT ;  /* 0x0000006109097233 */ /* 0x000fe20003803000 */
[----:B------:R-:W-:Y:S01]  /*6380*/  IMAD.MOV.U32 R62, RZ, RZ, R42 ;  /* 0x000000ffff3e7224 */ /* 0x000fe200078e002a */
[----:B-1----:R-:W-:Y:S02]  /*6390*/  SHF.R.U32.HI R4, RZ, 0x18, R2 ;  /* 0x00000018ff047819 */ /* 0x002fe40000011602 */
[----:B------:R-:W-:Y:S01]  /*63a0*/  LOP3.LUT R2, R5, 0xff, RZ, 0xc0, !PT ;  /* 0x000000ff05027812 */ /* 0x000fe200078ec0ff */
[----:B------:R-:W-:-:S03]  /*63b0*/  FFMA.FTZ R5, R209, c[0x0][0x23c], -R6 ;  /* 0x00008f00d1057a23 */ /* 0x000fc60000010806 */
[----:B------:R-:W-:Y:S01]  /*63c0*/  PRMT R10, R2, 0x5410, R4 ;  /* 0x00005410020a7816 */ /* 0x000fe20000000004 */
[----:B------:R1:W3:Y:S01]  /*63d0*/  MUFU.EX2 R104, R5 ;  /* 0x0000000500687308 */ /* 0x0002e20000000800 */
[--C-:B------:R-:W-:Y:S01]  /*63e0*/  FFMA.FTZ R4, R201, c[0x0][0x23c], -R6.reuse ;  /* 0x00008f00c9047a23 */ /* 0x100fe20000010806 */
[--C-:B------:R-:W-:Y:S02]  /*63f0*/  HSET2.LE.AND R2, R19, R97.reuse, PT ;  /* 0x0000006113027233 */ /* 0x100fe40003803000 */
[--C-:B------:R-:W-:Y:S01]  /*6400*/  HSET2.LE.AND R11, R10, R97.reuse, PT ;  /* 0x000000610a0b7233 */ /* 0x100fe20003803000 */
[----:B------:R-:W-:Y:S02]  /*6410*/  FFMA.FTZ R10, R200, c[0x0][0x23c], -R6 ;  /* 0x00008f00c80a7a23 */ /* 0x000fe40000010806 */
[----:B------:R-:W-:Y:S01]  /*6420*/  IMAD.MOV.U32 R200, RZ, RZ, R73 ;  /* 0x000000ffffc87224 */ /* 0x000fe200078e0049 */
[----:B------:R4:W-:Y:S01]  /*6430*/  MUFU.EX2 R108, R4 ;  /* 0x00000004006c7308 */ /* 0x0009e20000000800 */
[----:B-1----:R-:W-:Y:S01]  /*6440*/  HSET2.LE.AND R5, R18, R97, PT ;  /* 0x0000006112057233 */ /* 0x002fe20003803000 */
[----:B------:R-:W-:-:S06]  /*6450*/  FFMA.FTZ R18, R170, c[0x0][0x23c], -R0 ;  /* 0x00008f00aa127a23 */ /* 0x000fcc0000010800 */
[----:B------:R-:W-:Y:S01]  /*6460*/  MUFU.EX2 R96, R10 ;  /* 0x0000000a00607308 */ /* 0x000fe20000000800 */
[----:B------:R-:W-:Y:S02]  /*6470*/  FFMA.FTZ R0, R202, c[0x0][0x23c], -R6 ;  /* 0x00008f00ca007a23 */ /* 0x000fe40000010806 */
[----:B--2---:R-:W-:Y:S02]  /*6480*/  IMAD.MOV.U32 R202, RZ, RZ, R24 ;  /* 0x000000ffffca7224 */ /* 0x004fe400078e0018 */
[----:B------:R-:W-:Y:S01]  /*6490*/  IMAD.MOV.U32 R170, RZ, RZ, R63 ;  /* 0x000000ffffaa7224 */ /* 0x000fe200078e003f */
[----:B----4-:R-:W-:Y:S01]  /*64a0*/  F2FP.BF16.PACK_AB R4, R103, R164 ;  /* 0x000000a46704723e */ /* 0x010fe200000010ff */
[----:B------:R-:W-:Y:S01]  /*64b0*/  FFMA.FTZ R6, R171, c[0x0][0x23c], -R6 ;  /* 0x00008f00ab067a23 */ /* 0x000fe20000010806 */
[----:B------:R1:W2:Y:S01]  /*64c0*/  MUFU.EX2 R98, R0 ;  /* 0x0000000000627308 */ /* 0x0002a20000000800 */
[----:B------:R-:W-:Y:S01]  /*64d0*/  IMAD.MOV.U32 R63, RZ, RZ, R43 ;  /* 0x000000ffff3f7224 */ /* 0x000fe200078e002b */
[C---:B------:R-:W-:Y:S01]  /*64e0*/  PRMT R142, R4.reuse, 0x7610, R142 ;  /* 0x00007610048e7816 */ /* 0x040fe2000000008e */
[----:B------:R-:W-:Y:S01]  /*64f0*/  HMMA.16816.F32.BF16 R40, R12, R34, R144 ;  /* 0x000000220c28723c */ /* 0x000fe20000041890 */
[----:B------:R-:W-:Y:S01]  /*6500*/  PRMT R141, R4, 0x7632, R141 ;  /* 0x00007632048d7816 */ /* 0x000fe2000000008d */
[----:B------:R-:W-:-:S03]  /*6510*/  IMAD.MOV.U32 R171, RZ, RZ, R72 ;  /* 0x000000ffffab7224 */ /* 0x000fc600078e0048 */
[----:B------:R-:W4:Y:S02]  /*6520*/  MUFU.EX2 R97, R6 ;  /* 0x0000000600617308 */ /* 0x000f240000000800 */
[----:B------:R-:W-:Y:S02]  /*6530*/  IMAD.MOV.U32 R146, RZ, RZ, R168 ;  /* 0x000000ffff927224 */ /* 0x000fe400078e00a8 */
[----:B------:R-:W-:Y:S02]  /*6540*/  IMAD.MOV.U32 R147, RZ, RZ, R110 ;  /* 0x000000ffff937224 */ /* 0x000fe400078e006e */
[----:B------:R-:W-:Y:S01]  /*6550*/  IMAD.MOV.U32 R168, RZ, RZ, R105 ;  /* 0x000000ffffa87224 */ /* 0x000fe200078e0069 */
[----:B-1----:R-:W-:Y:S01]  /*6560*/  F2FP.BF16.PACK_AB R0, R21, R203 ;  /* 0x000000cb1500723e */ /* 0x002fe200000010ff */
[----:B------:R-:W1:Y:S01]  /*6570*/  MUFU.EX2 R201, R18 ;  /* 0x0000001200c97308 */ /* 0x000e620000000800 */
[----:B------:R-:W-:Y:S02]  /*6580*/  IMAD.MOV.U32 R110, RZ, RZ, R107 ;  /* 0x000000ffff6e7224 */ /* 0x000fe400078e006b */
[----:B------:R-:W-:-:S02]  /*6590*/  PRMT R140, R0, 0x7632, R140 ;  /* 0x00007632008c7816 */ /* 0x000fc4000000008c */
[----:B------:R-:W-:Y:S02]  /*65a0*/  PRMT R139, R0, 0x7610, R139 ;  /* 0x00007610008b7816 */ /* 0x000fe4000000008b */
[----:B------:R-:W-:-:S04]  /*65b0*/  PRMT R0, R142, 0x5410, R141 ;  /* 0x000054108e007816 */ /* 0x000fc8000000008d */
[----:B------:R-:W-:Y:S02]  /*65c0*/  LOP3.LUT R4, R2, R0, RZ, 0xc0, !PT ;  /* 0x0000000002047212 */ /* 0x000fe400078ec0ff */
[----:B------:R-:W-:Y:S02]  /*65d0*/  PRMT R0, R139, 0x5410, R140 ;  /* 0x000054108b007816 */ /* 0x000fe4000000008c */
[----:B------:R-:W-:Y:S02]  /*65e0*/  F2FP.BF16.PACK_AB R2, R169, R170 ;  /* 0x000000aaa902723e */ /* 0x000fe400000010ff */
[----:B------:R-:W-:Y:S02]  /*65f0*/  LOP3.LUT R5, R5, R0, RZ, 0xc0, !PT ;  /* 0x0000000005057212 */ /* 0x000fe400078ec0ff */
[----:B---3--:R-:W-:Y:S02]  /*6600*/  F2FP.BF16.PACK_AB R0, R104, R202 ;  /* 0x000000ca6800723e */ /* 0x008fe400000010ff */
[----:B------:R-:W-:-:S02]  /*6610*/  PRMT R136, R2, 0x7632, R136 ;  /* 0x0000763202887816 */ /* 0x000fc40000000088 */
[C---:B------:R-:W-:Y:S02]  /*6620*/  PRMT R138, R0.reuse, 0x7610, R138 ;  /* 0x00007610008a7816 */ /* 0x040fe4000000008a */
[----:B------:R-:W-:Y:S02]  /*6630*/  PRMT R137, R0, 0x7632, R137 ;  /* 0x0000763200897816 */ /* 0x000fe40000000089 */
[----:B--2---:R-:W-:Y:S02]  /*6640*/  F2FP.BF16.PACK_AB R0, R98, R108 ;  /* 0x0000006c6200723e */ /* 0x004fe400000010ff */
[----:B------:R-:W-:Y:S02]  /*6650*/  PRMT R119, R2, 0x7610, R119 ;  /* 0x0000761002777816 */ /* 0x000fe40000000077 */
[C---:B------:R-:W-:Y:S02]  /*6660*/  PRMT R118, R0.reuse, 0x7610, R118 ;  /* 0x0000761000767816 */ /* 0x040fe40000000076 */
[----:B------:R-:W-:-:S02]  /*6670*/  PRMT R117, R0, 0x7632, R117 ;  /* 0x0000763200757816 */ /* 0x000fc40000000075 */
[----:B------:R-:W-:Y:S02]  /*6680*/  PRMT R0, R138, 0x5410, R137 ;  /* 0x000054108a007816 */ /* 0x000fe40000000089 */
[----:B----4-:R-:W-:Y:S02]  /*6690*/  F2FP.BF16.PACK_AB R2, R97, R96 ;  /* 0x000000606102723e */ /* 0x010fe400000010ff */
[----:B------:R-:W-:Y:S02]  /*66a0*/  LOP3.LUT R6, R7, R0, RZ, 0xc0, !PT ;  /* 0x0000000007067212 */ /* 0x000fe400078ec0ff */
[----:B------:R-:W-:Y:S02]  /*66b0*/  PRMT R0, R119, 0x5410, R136 ;  /* 0x0000541077007816 */ /* 0x000fe40000000088 */
[----:B------:R-:W-:Y:S02]  /*66c0*/  PRMT R33, R2, 0x7610, R33 ;  /* 0x0000761002217816 */ /* 0x000fe40000000021 */
[----:B------:R-:W-:-:S02]  /*66d0*/  LOP3.LUT R7, R8, R0, RZ, 0xc0, !PT ;  /* 0x0000000008077212 */ /* 0x000fc400078ec0ff */
[----:B------:R-:W-:Y:S02]  /*66e0*/  PRMT R0, R118, 0x5410, R117 ;  /* 0x0000541076007816 */ /* 0x000fe40000000075 */
[----:B------:R-:W-:Y:S02]  /*66f0*/  PRMT R32, R2, 0x7632, R32 ;  /* 0x0000763202207816 */ /* 0x000fe40000000020 */
[----:B------:R-:W-:Y:S01]  /*6700*/  LOP3.LUT R112, R9, R0, RZ, 0xc0, !PT ;  /* 0x0000000009707212 */ /* 0x000fe200078ec0ff */
[----:B------:R2:W3:Y:S01]  /*6710*/  LDL.LU.S16 R2, [R1+0x20] ;  /* 0x0000200001027983 */ /* 0x0004e20000300600 */
[----:B------:R-:W-:-:S04]  /*6720*/  F2FP.BF16.PACK_AB R0, R181, R167 ;  /* 0x000000a7b500723e */ /* 0x000fc800000010ff */
[C---:B------:R-:W-:Y:S02]  /*6730*/  PRMT R35, R0.reuse, 0x7632, R35 ;  /* 0x0000763200237816 */ /* 0x040fe40000000023 */
[----:B------:R-:W-:Y:S02]  /*6740*/  PRMT R34, R0, 0x7610, R34 ;  /* 0x0000761000227816 */ /* 0x000fe40000000022 */
[----:B-1----:R-:W-:-:S04]  /*6750*/  F2FP.BF16.PACK_AB R0, R201, R109 ;  /* 0x0000006dc900723e */ /* 0x002fc800000010ff */
[C---:B------:R-:W-:Y:S02]  /*6760*/  PRMT R23, R0.reuse, 0x7610, R23 ;  /* 0x0000761000177816 */ /* 0x040fe40000000017 */
[----:B------:R-:W-:Y:S02]  /*6770*/  PRMT R22, R0, 0x7632, R22 ;  /* 0x0000763200167816 */ /* 0x000fe40000000016 */
[----:B------:R-:W-:-:S04]  /*6780*/  PRMT R0, R34, 0x5410, R35 ;  /* 0x0000541022007816 */ /* 0x000fc80000000023 */
[----:B------:R-:W-:Y:S02]  /*6790*/  LOP3.LUT R113, R11, R0, RZ, 0xc0, !PT ;  /* 0x000000000b717212 */ /* 0x000fe400078ec0ff */
[----:B------:R-:W1:Y:S01]  /*67a0*/  LDSM.16.MT88.4 R8, [R179+0x10800] ;  /* 0x01080000b308783b */ /* 0x000e620000004200 */
[----:B------:R-:W-:-:S04]  /*67b0*/  PRMT R0, R33, 0x5410, R32 ;  /* 0x0000541021007816 */ /* 0x000fc80000000020 */
[----:B------:R-:W-:Y:S02]  /*67c0*/  LOP3.LUT R114, R16, R0, RZ, 0xc0, !PT ;  /* 0x0000000010727212 */ /* 0x000fe400078ec0ff */
[----:B------:R-:W-:-:S04]  /*67d0*/  PRMT R0, R23, 0x5410, R22 ;  /* 0x0000541017007816 */ /* 0x000fc80000000016 */
[----:B------:R-:W-:Y:S01]  /*67e0*/  LOP3.LUT R115, R17, R0, RZ, 0xc0, !PT ;  /* 0x0000000011737212 */ /* 0x000fe200078ec0ff */
[C---:B-1----:R-:W-:Y:S07]  /*67f0*/  HMMA.16816.F32.BF16 R24, R12.reuse, R8, R204 ;  /* 0x000000080c18723c */ /* 0x042fee00000418cc */
[----:B------:R-:W-:Y:S01]  /*6800*/  IMAD.MOV.U32 R207, RZ, RZ, R97 ;  /* 0x000000ffffcf7224 */ /* 0x000fe200078e0061 */
[----:B------:R-:W-:Y:S01]  /*6810*/  HMMA.16816.F32.BF16 R16, R12, R10, R172 ;  /* 0x0000000a0c10723c */ /* 0x000fe200000418ac */
[----:B------:R-:W1:Y:S01]  /*6820*/  LDSM.16.MT88.4 R12, [R177+0xd000] ;  /* 0x00d00000b10c783b */ /* 0x000e620000004200 */
[----:B------:R-:W-:-:S02]  /*6830*/  IMAD.MOV.U32 R205, RZ, RZ, R96 ;  /* 0x000000ffffcd7224 */ /* 0x000fc400078e0060 */
[----:B------:R-:W-:Y:S01]  /*6840*/  IMAD.MOV.U32 R204, RZ, RZ, R109 ;  /* 0x000000ffffcc7224 */ /* 0x000fe200078e006d */
[----:B------:R-:W4:Y:S01]  /*6850*/  LDSM.16.MT88.4 R8, [R178+0xd000] ;  /* 0x00d00000b208783b */ /* 0x000f220000004200 */
[----:B------:R-:W-:Y:S02]  /*6860*/  IMAD.MOV.U32 R206, RZ, RZ, R201 ;  /* 0x000000ffffce7224 */ /* 0x000fe400078e00c9 */
[C---:B-1----:R-:W-:Y:S08]  /*6870*/  HMMA.16816.F32.BF16 R120, R4.reuse, R12, R60 ;  /* 0x0000000c0478723c */ /* 0x042ff0000004183c */
[C---:B------:R-:W-:Y:S01]  /*6880*/  HMMA.16816.F32.BF16 R28, R4.reuse, R14, R236 ;  /* 0x0000000e041c723c */ /* 0x040fe200000418ec */
[----:B------:R-:W1:Y:S06]  /*6890*/  LDSM.16.MT88.4 R12, [R180+0xd000] ;  /* 0x00d00000b40c783b */ /* 0x000e6c0000004200 */
[----:B------:R-:W-:Y:S01]  /*68a0*/  IMAD.MOV.U32 R239, RZ, RZ, R98 ;  /* 0x000000ffffef7224 */ /* 0x000fe200078e0062 */
[----:B----4-:R-:W-:Y:S01]  /*68b0*/  HMMA.16816.F32.BF16 R36, R4, R8, R216 ;  /* 0x000000080424723c */ /* 0x010fe200000418d8 */
[----:B------:R-:W-:-:S02]  /*68c0*/  IMAD.MOV.U32 R237, RZ, RZ, R108 ;  /* 0x000000ffffed7224 */ /* 0x000fc400078e006c */
[----:B------:R-:W-:-:S04]  /*68d0*/  IMAD.MOV.U32 R236, RZ, RZ, R167 ;  /* 0x000000ffffec7224 */ /* 0x000fc800078e00a7 */
[----:B------:R-:W-:Y:S01]  /*68e0*/  IMAD.MOV.U32 R219, RZ, RZ, R104 ;  /* 0x000000ffffdb7224 */ /* 0x000fe200078e0068 */
[C---:B------:R-:W-:Y:S01]  /*68f0*/  HMMA.16816.F32.BF16 R44, R4.reuse, R10, R84 ;  /* 0x0000000a042c723c */ /* 0x040fe20000041854 */
[----:B------:R-:W4:Y:S01]  /*6900*/  LDSM.16.MT88.4 R8, [R179+0xd000] ;  /* 0x00d00000b308783b */ /* 0x000f220000004200 */
[----:B------:R-:W-:Y:S02]  /*6910*/  IMAD.MOV.U32 R216, RZ, RZ, R170 ;  /* 0x000000ffffd87224 */ /* 0x000fe400078e00aa */
[----:B------:R-:W-:Y:S02]  /*6920*/  IMAD.MOV.U32 R218, RZ, RZ, R169 ;  /* 0x000000ffffda7224 */ /* 0x000fe400078e00a9 */
[----:B------:R-:W-:Y:S02]  /*6930*/  IMAD.MOV.U32 R217, RZ, RZ, R202 ;  /* 0x000000ffffd97224 */ /* 0x000fe400078e00ca */
[C---:B-1----:R-:W-:Y:S08]  /*6940*/  HMMA.16816.F32.BF16 R52, R4.reuse, R12, R52 ;  /* 0x0000000c0434723c */ /* 0x042ff00000041834 */
[C---:B------:R-:W-:Y:S01]  /*6950*/  HMMA.16816.F32.BF16 R60, R4.reuse, R14, R232 ;  /* 0x0000000e043c723c */ /* 0x040fe200000418e8 */
[----:B------:R-:W1:Y:S06]  /*6960*/  LDSM.16.MT88.4 R12, [R177+0xf000] ;  /* 0x00f00000b10c783b */ /* 0x000e6c0000004200 */
[----:B------:R-:W-:Y:S01]  /*6970*/  IMAD.MOV.U32 R232, RZ, RZ, R203 ;  /* 0x000000ffffe87224 */ /* 0x000fe200078e00cb */
[----:B----4-:R-:W-:Y:S01]  /*6980*/  HMMA.16816.F32.BF16 R80, R4, R10, R80 ;  /* 0x0000000a0450723c */ /* 0x010fe20000041850 */
[----:B------:R-:W-:-:S02]  /*6990*/  IMAD.MOV.U32 R233, RZ, RZ, R164 ;  /* 0x000000ffffe97224 */ /* 0x000fc400078e00a4 */
[----:B------:R-:W-:Y:S02]  /*69a0*/  IMAD.MOV.U32 R164, RZ, RZ, R74 ;  /* 0x000000ffffa47224 */ /* 0x000fe400078e004a */
[----:B------:R-:W-:Y:S02]  /*69b0*/  IMAD.MOV.U32 R203, RZ, RZ, R75 ;  /* 0x000000ffffcb7224 */ /* 0x000fe400078e004b */
[----:B------:R-:W-:Y:S01]  /*69c0*/  IMAD.MOV.U32 R235, RZ, RZ, R103 ;  /* 0x000000ffffeb7224 */ /* 0x000fe200078e0067 */
[----:B------:R-:W-:Y:S01]  /*69d0*/  HMMA.16816.F32.BF16 R72, R4, R8, R88 ;  /* 0x000000080448723c */ /* 0x000fe20000041858 */
[----:B------:R-:W4:Y:S01]  /*69e0*/  LDSM.16.MT88.4 R8, [R178+0xf000] ;  /* 0x00f00000b208783b */ /* 0x000f220000004200 */
[----:B------:R-:W-:-:S06]  /*69f0*/  IMAD.MOV.U32 R234, RZ, RZ, R203 ;  /* 0x000000ffffea7224 */ /* 0x000fcc00078e00cb */
[C---:B-1----:R-:W-:Y:S07]  /*6a00*/  HMMA.16816.F32.BF16 R84, R4.reuse, R12, R244 ;  /* 0x0000000c0454723c */ /* 0x042fee00000418f4 */
[----:B------:R-:W-:Y:S01]  /*6a10*/  IMAD.MOV.U32 R244, RZ, RZ, R100 ;  /* 0x000000fffff47224 */ /* 0x000fe200078e0064 */
[----:B------:R-:W-:Y:S01]  /*6a20*/  HMMA.16816.F32.BF16 R88, R4, R14, R228 ;  /* 0x0000000e0458723c */ /* 0x000fe200000418e4 */
[----:B------:R-:W1:Y:S01]  /*6a30*/  LDSM.16.MT88.4 R12, [R180+0xf000] ;  /* 0x00f00000b40c783b */ /* 0x000e620000004200 */
[----:B------:R-:W-:-:S02]  /*6a40*/  IMAD.MOV.U32 R246, RZ, RZ, R111 ;  /* 0x000000fffff67224 */ /* 0x000fc400078e006f */
[----:B------:R-:W-:Y:S02]  /*6a50*/  IMAD.MOV.U32 R111, RZ, RZ, R99 ;  /* 0x000000ffff6f7224 */ /* 0x000fe400078e0063 */
[----:B------:R-:W-:Y:S02]  /*6a60*/  IMAD.MOV.U32 R247, RZ, RZ, R110 ;  /* 0x000000fffff77224 */ /* 0x000fe400078e006e */
[----:B------:R-:W-:Y:S01]  /*6a70*/  IMAD.MOV.U32 R228, RZ, RZ, R106 ;  /* 0x000000ffffe47224 */ /* 0x000fe200078e006a */
[----:B----4-:R-:W-:Y:S01]  /*6a80*/  HMMA.16816.F32.BF16 R92, R4, R8, R92 ;  /* 0x00000008045c723c */ /* 0x010fe2000004185c */
[----:B------:R-:W-:Y:S02]  /*6a90*/  IMAD.MOV.U32 R231, RZ, RZ, R101 ;  /* 0x000000ffffe77224 */ /* 0x000fe400078e0065 */
[----:B------:R-:W-:Y:S02]  /*6aa0*/  IMAD.MOV.U32 R230, RZ, RZ, R102 ;  /* 0x000000ffffe67224 */ /* 0x000fe400078e0066 */
[----:B------:R-:W-:-:S02]  /*6ab0*/  IMAD.MOV.U32 R238, RZ, RZ, R111 ;  /* 0x000000ffffee7224 */ /* 0x000fc400078e006f */
        /* <DEDUP_REMOVED lines=11> */
[----:B------:R-:W-:Y:S02]  /*6b70*/  IMAD.MOV.U32 R226, RZ, RZ, R146 ;  /* 0x000000ffffe27224 */ /* 0x000fe400078e0092 */
[----:B------:R-:W-:Y:S01]  /*6b80*/  IMAD.MOV.U32 R227, RZ, RZ, R147 ;  /* 0x000000ffffe37224 */ /* 0x000fe200078e0093 */
[C---:B----4-:R-:W-:Y:S08]  /*6b90*/  HMMA.16816.F32.BF16 R108, R4.reuse, R8, R212 ;  /* 0x00000008046c723c */ /* 0x050ff000000418d4 */
[C---:B------:R-:W-:Y:S01]  /*6ba0*/  HMMA.16816.F32.BF16 R128, R4.reuse, R10, R128 ;  /* 0x0000000a0480723c */ /* 0x040fe20000041880 */
[----:B------:R-:W4:Y:S07]  /*6bb0*/  LDSM.16.MT88.4 R8, [R178+0x11000] ;  /* 0x01100000b208783b */ /* 0x000f2e0000004200 */
[C---:B-1----:R-:W-:Y:S08]  /*6bc0*/  HMMA.16816.F32.BF16 R132, R4.reuse, R12, R220 ;  /* 0x0000000c0484723c */ /* 0x042ff000000418dc */
[----:B------:R-:W-:Y:S01]  /*6bd0*/  HMMA.16816.F32.BF16 R144, R4, R14, R124 ;  /* 0x0000000e0490723c */ /* 0x000fe2000004187c */
[----:B------:R-:W1:Y:S01]  /*6be0*/  LDSM.16.MT88.4 R12, [R180+0x11000] ;  /* 0x01100000b40c783b */ /* 0x000e620000004200 */
[----:B---3--:R-:W-:-:S02]  /*6bf0*/  @!P3 HFMA2.BF16_V2 R2, -RZ.H0_H0, RZ.H0_H0, -R138.H0_H0 ;  /* 0x200000ffff02b231 */ /* 0x008fc4000034098a */
[----:B------:R-:W-:Y:S01]  /*6c00*/  @!P6 HFMA2.BF16_V2 R209, -RZ.H0_H0, RZ.H0_H0, -R139.H0_H0 ;  /* 0x200000ffffd1e231 */ /* 0x000fe2000034098b */
[----:B------:R-:W-:Y:S01]  /*6c10*/  SHF.R.U32.HI R0, RZ, 0x8, R71 ;  /* 0x00000008ff007819 */ /* 0x000fe20000011647 */
[----:B------:R-:W-:Y:S01]  /*6c20*/  @!P1 HFMA2.BF16_V2 R250, -RZ.H0_H0, RZ.H0_H0, -R142.H0_H0 ;  /* 0x200000fffffa9231 */ /* 0x000fe2000034098e */
[----:B------:R-:W-:Y:S01]  /*6c30*/  LDSM.16.MT88.4 R124, [R177+0xd800] ;  /* 0x00d80000b17c783b */ /* 0x000fe20000004200 */
[C---:B----4-:R-:W-:Y:S03]  /*6c40*/  HMMA.16816.F32.BF16 R200, R4.reuse, R10, R56 ;  /* 0x0000000a04c8723c */ /* 0x050fe60000041838 */
[----:B------:R-:W-:Y:S05]  /*6c50*/  LDSM.16.MT88.4 R56, [R179+0xd800] ;  /* 0x00d80000b338783b */ /* 0x000fea0000004200 */
[C---:B-1----:R-:W-:Y:S01]  /*6c60*/  HMMA.16816.F32.BF16 R168, R4.reuse, R14, R40 ;  /* 0x0000000e04a8723c */ /* 0x042fe20000041828 */
[----:B------:R-:W1:Y:S07]  /*6c70*/  LDSM.16.MT88.4 R40, [R178+0xd800] ;  /* 0x00d80000b228783b */ /* 0x000e6e0000004200 */
[----:B------:R-:W-:Y:S01]  /*6c80*/  HMMA.16816.F32.BF16 R172, R4, R12, R48 ;  /* 0x0000000c04ac723c */ /* 0x000fe20000041830 */
[----:B------:R-:W3:Y:S07]  /*6c90*/  LDSM.16.MT88.4 R48, [R180+0xd800] ;  /* 0x00d80000b430783b */ /* 0x000eee0000004200 */
[C---:B-1----:R-:W-:Y:S08]  /*6ca0*/  HMMA.16816.F32.BF16 R36, R112.reuse, R40, R36 ;  /* 0x000000287024723c */ /* 0x042ff00000041824 */
[C---:B------:R-:W-:Y:S08]  /*6cb0*/  HMMA.16816.F32.BF16 R40, R112.reuse, R42, R44 ;  /* 0x0000002a7028723c */ /* 0x040ff0000004182c */
[C---:B---3--:R-:W-:Y:S08]  /*6cc0*/  HMMA.16816.F32.BF16 R44, R112.reuse, R48, R52 ;  /* 0x00000030702c723c */ /* 0x048ff00000041834 */
[----:B------:R-:W-:Y:S01]  /*6cd0*/  HMMA.16816.F32.BF16 R52, R112, R56, R72 ;  /* 0x000000387034723c */ /* 0x000fe20000041848 */
[----:B------:R2:W3:Y:S07]  /*6ce0*/  LDL.LU.S16 R73, [R1+0x24] ;  /* 0x0000240001497983 */ /* 0x0004ee0000300600 */
[----:B------:R-:W-:Y:S01]  /*6cf0*/  HMMA.16816.F32.BF16 R164, R4, R8, R64 ;  /* 0x0000000804a4723c */ /* 0x000fe20000041840 */
[----:B------:R-:W1:Y:S01]  /*6d00*/  LDSM.16.MT88.4 R8, [R179+0x11000] ;  /* 0x01100000b308783b */ /* 0x000e620000004200 */
[----:B------:R-:W-:-:S02]  /*6d10*/  @!P6 PRMT R139, R209, 0x5410, RZ ;  /* 0x00005410d18be816 */ /* 0x000fc400000000ff */
[----:B------:R-:W-:Y:S01]  /*6d20*/  LOP3.LUT R0, R0, 0xffff, RZ, 0xc0, !PT ;  /* 0x0000ffff00007812 */ /* 0x000fe200078ec0ff */
[----:B------:R-:W-:Y:S01]  /*6d30*/  @!P4 HFMA2.BF16_V2 R210, -RZ.H0_H0, RZ.H0_H0, -R141.H0_H0 ;  /* 0x200000ffffd2c231 */ /* 0x000fe2000034098d */
[----:B------:R-:W-:Y:S01]  /*6d40*/  @!P1 PRMT R142, R250, 0x5410, RZ ;  /* 0x00005410fa8e9816 */ /* 0x000fe200000000ff */
[----:B------:R-:W-:Y:S01]  /*6d50*/  IMAD.MOV.U32 R225, RZ, RZ, R227 ;  /* 0x000000ffffe17224 */ /* 0x000fe200078e00e3 */
[----:B------:R-:W-:Y:S01]  /*6d60*/  HMMA.16816.F32.BF16 R120, R112, R124, R120 ;  /* 0x0000007c7078723c */ /* 0x000fe20000041878 */
[----:B------:R-:W-:Y:S01]  /*6d70*/  @!P2 HFMA2.BF16_V2 R208, -RZ.H0_H0, RZ.H0_H0, -R140.H0_H0 ;  /* 0x200000ffffd0a231 */ /* 0x000fe2000034098c */
[----:B------:R-:W4:Y:S01]  /*6d80*/  LDSM.16.MT88.4 R64, [R177+0xf800] ;  /* 0x00f80000b140783b */ /* 0x000f220000004200 */
[----:B---3--:R-:W-:-:S05]  /*6d90*/  @!P5 HFMA2.BF16_V2 R73, -RZ.H0_H0, RZ.H0_H0, -R136.H0_H0 ;  /* 0x200000ffff49d231 */ /* 0x008fca0000340988 */
[----:B------:R-:W-:-:S04]  /*6da0*/  PRMT R72, R73, 0x7610, R72 ;  /* 0x0000761049487816 */ /* 0x000fc80000000048 */
[----:B------:R-:W-:Y:S02]  /*6db0*/  @!P5 PRMT R136, R72, 0x5410, RZ ;  /* 0x000054104888d816 */ /* 0x000fe400000000ff */
[----:B------:R2:W3:Y:S01]  /*6dc0*/  LDL.LU.S16 R72, [R1+0x28] ;  /* 0x0000280001487983 */ /* 0x0004e20000300600 */
[C---:B-1----:R-:W-:Y:S08]  /*6dd0*/  HMMA.16816.F32.BF16 R24, R4.reuse, R8, R24 ;  /* 0x000000080418723c */ /* 0x042ff00000041818 */
[----:B------:R-:W-:Y:S07]  /*6de0*/  HMMA.16816.F32.BF16 R16, R4, R10, R16 ;  /* 0x0000000a0410723c */ /* 0x000fee0000041810 */
[----:B------:R-:W-:-:S02]  /*6df0*/  PRMT R6, R2, 0x7610, R6 ;  /* 0x0000761002067816 */ /* 0x000fc40000000006 */
[----:B------:R-:W-:-:S04]  /*6e00*/  LOP3.LUT R2, R211, 0xff, RZ, 0xc0, !PT ;  /* 0x000000ffd3027812 */ /* 0x000fc800078ec0ff */
[----:B------:R-:W-:Y:S11]  /*6e10*/  ISETP.GE.U32.AND P6, PT, R251, R2, PT ;  /* 0x00000002fb00720c */ /* 0x000ff60003fc6070 */
[----:B------:R-:W-:Y:S02]  /*6e20*/  @!UPT UIADD3 URZ, URZ, URZ, URZ ;  /* 0x0000003f3f3ff290 */ /* 0x000fe4000fffe03f */
[----:B---3--:R-:W-:-:S05]  /*6e30*/  @!P6 HFMA2.BF16_V2 R72, -RZ.H0_H0, RZ.H0_H0, -R119.H0_H0 ;  /* 0x200000ffff48e231 */ /* 0x008fca0000340977 */
[----:B------:R-:W-:Y:S02]  /*6e40*/  PRMT R71, R72, 0x7610, R71 ;  /* 0x0000761048477816 */ /* 0x000fe40000000047 */
[----:B------:R-:W-:Y:S01]  /*6e50*/  ISETP.GE.U32.AND P1, PT, R251, R0, PT ;  /* 0x00000000fb00720c */ /* 0x000fe20003f26070 */
[----:B------:R-:W-:Y:S01]  /*6e60*/  IMAD.WIDE.U32 R4, R77, -0x2daee0ad, RZ ;  /* 0xd2511f534d047825 */ /* 0x000fe200078e00ff */
[----:B------:R-:W-:Y:S01]  /*6e70*/  @!P6 PRMT R119, R71, 0x5410, RZ ;  /* 0x000054104777e816 */ /* 0x000fe200000000ff */
[----:B------:R-:W-:Y:S01]  /*6e80*/  HMMA.16816.F32.BF16 R124, R112, R126, R28 ;  /* 0x0000007e707c723c */ /* 0x000fe2000004181c */
[----:B------:R2:W3:Y:S02]  /*6e90*/  LDL.LU.S16 R71, [R1+0x2c] ;  /* 0x00002c0001477983 */ /* 0x0004e40000300600 */
[----:B------:R-:W-:Y:S02]  /*6ea0*/  LOP3.LUT R0, R5, UR5, R78, 0x96, !PT ;  /* 0x0000000505007c12 */ /* 0x000fe4000f8e964e */
[----:B------:R-:W-:-:S02]  /*6eb0*/  @!P3 PRMT R138, R6, 0x5410, RZ ;  /* 0x00005410068ab816 */ /* 0x000fc400000000ff */
[----:B------:R-:W-:Y:S01]  /*6ec0*/  @!P4 PRMT R141, R210, 0x5410, RZ ;  /* 0x00005410d28dc816 */ /* 0x000fe200000000ff */
[----:B------:R-:W-:Y:S01]  /*6ed0*/  IMAD.MOV.U32 R227, RZ, RZ, R240 ;  /* 0x000000ffffe37224 */ /* 0x000fe200078e00f0 */
[----:B------:R-:W-:Y:S01]  /*6ee0*/  LOP3.LUT R9, R68, 0xffff, RZ, 0xc0, !PT ;  /* 0x0000ffff44097812 */ /* 0x000fe200078ec0ff */
[----:B------:R-:W-:Y:S01]  /*6ef0*/  @!P1 HFMA2.BF16_V2 R252, -RZ.H0_H0, RZ.H0_H0, -R137.H0_H0 ;  /* 0x200000fffffc9231 */ /* 0x000fe20000340989 */
[C---:B------:R-:W-:Y:S01]  /*6f00*/  LOP3.LUT R6, R0.reuse, 0xff, RZ, 0xc0, !PT ;  /* 0x000000ff00067812 */ /* 0x040fe200078ec0ff */
[----:B------:R-:W-:Y:S01]  /*6f10*/  IMAD.MOV.U32 R224, RZ, RZ, R225 ;  /* 0x000000ffffe07224 */ /* 0x000fe200078e00e1 */
[----:B------:R-:W-:Y:S01]  /*6f20*/  LOP3.LUT R2, R0, 0xffff, RZ, 0xc0, !PT ;  /* 0x0000ffff00027812 */ /* 0x000fe200078ec0ff */
[----:B------:R-:W-:Y:S01]  /*6f30*/  HMMA.16816.F32.BF16 R56, R112, R58, R80 ;  /* 0x0000003a7038723c */ /* 0x000fe20000041850 */
[----:B------:R-:W-:Y:S01]  /*6f40*/  @!P1 PRMT R137, R252, 0x5410, RZ ;  /* 0x00005410fc899816 */ /* 0x000fe200000000ff */
[----:B------:R-:W1:Y:S01]  /*6f50*/  LDSM.16.MT88.4 R72, [R178+0xf800] ;  /* 0x00f80000b248783b */ /* 0x000e620000004200 */
[----:B------:R-:W-:-:S02]  /*6f60*/  ISETP.GE.U32.AND P1, PT, R251, R6, PT ;  /* 0x00000006fb00720c */ /* 0x000fc40003f26070 */
[----:B------:R-:W-:Y:S02]  /*6f70*/  SHF.R.U32.HI R6, RZ, 0x18, R0 ;  /* 0x00000018ff067819 */ /* 0x000fe40000011600 */
[----:B------:R-:W-:Y:S02]  /*6f80*/  LOP3.LUT R8, R68, 0xff, RZ, 0xc0, !PT ;  /* 0x000000ff44087812 */ /* 0x000fe400078ec0ff */
[--C-:B------:R-:W-:Y:S02]  /*6f90*/  SHF.R.U32.HI R10, RZ, 0x10, R68.reuse ;  /* 0x00000010ff0a7819 */ /* 0x100fe40000011644 */
[----:B------:R-:W-:Y:S02]  /*6fa0*/  SHF.R.U32.HI R7, RZ, 0x18, R68 ;  /* 0x00000018ff077819 */ /* 0x000fe40000011644 */
[----:B------:R-:W-:Y:S01]  /*6fb0*/  ISETP.GE.U32.AND P4, PT, R251, R143, PT ;  /* 0x0000008ffb00720c */ /* 0x000fe20003f86070 */
[----:B------:R-:W-:Y:S01]  /*6fc0*/  IMAD.MOV.U32 R240, RZ, RZ, R241 ;  /* 0x000000fffff07224 */ /* 0x000fe200078e00f1 */
[----:B------:R-:W-:-:S02]  /*6fd0*/  SHF.R.U32.HI R0, RZ, 0x10, R0 ;  /* 0x00000010ff007819 */ /* 0x000fc40000011600 */
[----:B------:R-:W-:Y:S01]  /*6fe0*/  @!P2 PRMT R140, R208, 0x5410, RZ ;  /* 0x00005410d08ca816 */ /* 0x000fe200000000ff */
[----:B------:R-:W-:Y:S01]  /*6ff0*/  IMAD.MOV.U32 R215, RZ, RZ, R227 ;  /* 0x000000ffffd77224 */ /* 0x000fe200078e00e3 */
[----:B------:R-:W-:Y:S01]  /*7000*/  LOP3.LUT R0, R0, 0xff, RZ, 0xc0, !PT ;  /* 0x000000ff00007812 */ /* 0x000fe200078ec0ff */
[----:B------:R-:W1:Y:S03]  /*7010*/  LDSM.16.MT88.4 R80, [R180+0xf800] ;  /* 0x00f80000b450783b */ /* 0x000e660000004200 */
[----:B------:R-:W-:Y:S02]  /*7020*/  ISETP.GE.U32.AND P6, PT, R251, R0, PT ;  /* 0x00000000fb00720c */ /* 0x000fe40003fc6070 */
[----:B------:R-:W-:-:S04]  /*7030*/  LOP3.LUT R0, R70, 0xffff, RZ, 0xc0, !PT ;  /* 0x0000ffff46007812 */ /* 0x000fc800078ec0ff */
[----:B------:R-:W-:-:S04]  /*7040*/  SHF.R.U32.HI R0, RZ, 0x8, R0 ;  /* 0x00000008ff007819 */ /* 0x000fc80000011600 */
[----:B------:R-:W-:Y:S01]  /*7050*/  LOP3.LUT R0, R0, 0xffff, RZ, 0xc0, !PT ;  /* 0x0000ffff00007812 */ /* 0x000fe200078ec0ff */
[----:B---3--:R-:W-:-:S05]  /*7060*/  @!P1 HFMA2.BF16_V2 R71, -RZ.H0_H0, RZ.H0_H0, -R118.H0_H0 ;  /* 0x200000ffff479231 */ /* 0x008fca0000340976 */
[----:B------:R-:W-:Y:S02]  /*7070*/  PRMT R69, R71, 0x7610, R69 ;  /* 0x0000761047457816 */ /* 0x000fe40000000045 */
[----:B------:R2:W3:Y:S02]  /*7080*/  LDL.LU.S16 R71, [R1+0x34] ;  /* 0x0000340001477983 */ /* 0x0004e40000300600 */
[----:B------:R-:W-:Y:S02]  /*7090*/  @!P1 PRMT R118, R69, 0x5410, RZ ;  /* 0x0000541045769816 */ /* 0x000fe400000000ff */
[C---:B------:R-:W-:Y:S02]  /*70a0*/  ISETP.GE.U32.AND P1, PT, R251.reuse, R0, PT ;  /* 0x00000000fb00720c */ /* 0x040fe40003f26070 */
[----:B------:R2:W2:Y:S01]  /*70b0*/  LDL.LU.S16 R0, [R1+0x30] ;  /* 0x0000300001007983 */ /* 0x0004a20000300600 */
[----:B------:R-:W-:Y:S11]  /*70c0*/  ISETP.GE.U32.AND P3, PT, R251, R6, PT ;  /* 0x00000006fb00720c */ /* 0x000ff60003f66070 */
[----:B------:R-:W-:Y:S02]  /*70d0*/  @!UPT UIADD3 URZ, URZ, URZ, URZ ;  /* 0x0000003f3f3ff290 */ /* 0x000fe4000fffe03f */
[----:B--2---:R-:W-:-:S05]  /*70e0*/  @!P3 HFMA2.BF16_V2 R0, -RZ.H0_H0, RZ.H0_H0, -R35.H0_H0 ;  /* 0x200000ffff00b231 */ /* 0x004fca0000340923 */
[----:B------:R-:W-:-:S04]  /*70f0*/  PRMT R31, R0, 0x7610, R31 ;  /* 0x00007610001f7816 */ /* 0x000fc8000000001f */
[----:B------:R-:W-:Y:S02]  /*7100*/  @!P3 PRMT R35, R31, 0x5410, RZ ;  /* 0x000054101f23b816 */ /* 0x000fe400000000ff */
[----:B------:R2:W2:Y:S01]  /*7110*/  LDL.LU.S16 R31, [R1+0x40] ;  /* 0x00004000011f7983 */ /* 0x0004a20000300600 */
[----:B------:R-:W-:-:S04]  /*7120*/  SHF.R.U32.HI R2, RZ, 0x8, R2 ;  /* 0x00000008ff027819 */ /* 0x000fc80000011602 */
[----:B------:R-:W-:-:S04]  /*7130*/  LOP3.LUT R2, R2, 0xffff, RZ, 0xc0, !PT ;  /* 0x0000ffff02027812 */ /* 0x000fc800078ec0ff */
[----:B------:R-:W-:Y:S01]  /*7140*/  ISETP.GE.U32.AND P5, PT, R251, R2, PT ;  /* 0x00000002fb00720c */ /* 0x000fe20003fa6070 */
[----:B--2---:R-:W-:-:S05]  /*7150*/  @!P6 HFMA2.BF16_V2 R31, -RZ.H0_H0, RZ.H0_H0, -R34.H0_H0 ;  /* 0x200000ffff1fe231 */ /* 0x004fca0000340922 */
[----:B------:R-:W-:-:S04]  /*7160*/  PRMT R30, R31, 0x7610, R30 ;  /* 0x000076101f1e7816 */ /* 0x000fc8000000001e */
[----:B------:R-:W-:Y:S02]  /*7170*/  @!P6 PRMT R34, R30, 0x5410, RZ ;  /* 0x000054101e22e816 */ /* 0x000fe400000000ff */
[----:B------:R2:W2:Y:S01]  /*7180*/  LDL.LU.S16 R30, [R1+0x60] ;  /* 0x00006000011e7983 */ /* 0x0004a20000300600 */
[----:B---3--:R-:W-:Y:S01]  /*7190*/  @!P5 HFMA2.BF16_V2 R71, -RZ.H0_H0, RZ.H0_H0, -R117.H0_H0 ;  /* 0x200000ffff47d231 */ /* 0x008fe20000340975 */
[----:B------:R-:W-:-:S04]  /*71a0*/  LOP3.LUT R0, R70, 0xff, RZ, 0xc0, !PT ;  /* 0x000000ff46007812 */ /* 0x000fc800078ec0ff */
[----:B------:R-:W-:-:S04]  /*71b0*/  PRMT R68, R71, 0x7610, R68 ;  /* 0x0000761047447816 */ /* 0x000fc80000000044 */
[----:B------:R-:W-:Y:S02]  /*71c0*/  @!P5 PRMT R117, R68, 0x5410, RZ ;  /* 0x000054104475d816 */ /* 0x000fe400000000ff */
[----:B------:R-:W-:Y:S02]  /*71d0*/  ISETP.GE.U32.AND P5, PT, R251, R0, PT ;  /* 0x00000000fb00720c */ /* 0x000fe40003fa6070 */
[----:B------:R-:W-:-:S04]  /*71e0*/  SHF.R.U32.HI R0, RZ, 0x18, R70 ;  /* 0x00000018ff007819 */ /* 0x000fc80000011646 */
[----:B------:R-:W-:Y:S02]  /*71f0*/  ISETP.GE.U32.AND P3, PT, R251, R0, PT ;  /* 0x00000000fb00720c */ /* 0x000fe40003f66070 */
[----:B------:R-:W-:-:S04]  /*7200*/  SHF.R.U32.HI R0, RZ, 0x10, R70 ;  /* 0x00000010ff007819 */ /* 0x000fc80000011646 */
[----:B------:R-:W-:-:S04]  /*7210*/  LOP3.LUT R0, R0, 0xff, RZ, 0xc0, !PT ;  /* 0x000000ff00007812 */ /* 0x000fc800078ec0ff */
[----:B------:R-:W-:Y:S02]  /*7220*/  ISETP.GE.U32.AND P6, PT, R251, R0, PT ;  /* 0x00000000fb00720c */ /* 0x000fe40003fc6070 */
[----:B------:R3:W3:Y:S01]  /*7230*/  LDL.LU.S16 R0, [R1+0x54] ;  /* 0x0000540001007983 */ /* 0x0006e20000300600 */
[----:B--2---:R-:W-:-:S05]  /*7240*/  @!P5 HFMA2.BF16_V2 R30, -RZ.H0_H0, RZ.H0_H0, -R163.H0_H0 ;  /* 0x200000ffff1ed231 */ /* 0x004fca00003409a3 */
[----:B------:R-:W-:-:S04]  /*7250*/  PRMT R29, R30, 0x7610, R29 ;  /* 0x000076101e1d7816 */ /* 0x000fc8000000001d */
[----:B------:R-:W-:Y:S02]  /*7260*/  @!P5 PRMT R163, R29, 0x5410, RZ ;  /* 0x000054101da3d816 */ /* 0x000fe400000000ff */
[----:B------:R2:W2:Y:S02]  /*7270*/  LDL.LU.S16 R29, [R1+0x64] ;  /* 0x00006400011d7983 */ /* 0x0004a40000300600 */
[----:B--2---:R-:W-:-:S05]  /*7280*/  @!P6 HFMA2.BF16_V2 R29, -RZ.H0_H0, RZ.H0_H0, -R161.H0_H0 ;  /* 0x200000ffff1de231 */ /* 0x004fca00003409a1 */
[----:B------:R-:W-:-:S04]  /*7290*/  PRMT R28, R29, 0x7610, R28 ;  /* 0x000076101d1c7816 */ /* 0x000fc8000000001c */
[----:B------:R-:W-:Y:S02]  /*72a0*/  @!P6 PRMT R161, R28, 0x5410, RZ ;  /* 0x000054101ca1e816 */ /* 0x000fe400000000ff */
[----:B------:R2:W2:Y:S01]  /*72b0*/  LDL.LU.S16 R28, [R1+0x68] ;  /* 0x00006800011c7983 */ /* 0x0004a20000300600 */
[----:B---3--:R-:W-:-:S05]  /*72c0*/  @!P1 HFMA2.BF16_V2 R0, -RZ.H0_H0, RZ.H0_H0, -R162.H0_H0 ;  /* 0x200000ffff009231 */ /* 0x008fca00003409a2 */
[----:B------:R-:W-:Y:S02]  /*72d0*/  PRMT R2, R0, 0x7610, R2 ;  /* 0x0000761000027816 */ /* 0x000fe40000000002 */
[----:B------:R-:W-:-:S04]  /*72e0*/  LOP3.LUT R0, R76, 0xffff, RZ, 0xc0, !PT ;  /* 0x0000ffff4c007812 */ /* 0x000fc800078ec0ff */
[----:B------:R-:W-:-:S04]  /*72f0*/  SHF.R.U32.HI R0, RZ, 0x8, R0 ;  /* 0x00000008ff007819 */ /* 0x000fc80000011600 */
[----:B------:R-:W-:Y:S02]  /*7300*/  LOP3.LUT R0, R0, 0xffff, RZ, 0xc0, !PT ;  /* 0x0000ffff00007812 */ /* 0x000fe400078ec0ff */
[----:B------:R-:W-:Y:S02]  /*7310*/  @!P1 PRMT R162, R2, 0x5410, RZ ;  /* 0x0000541002a29816 */ /* 0x000fe400000000ff */
[C---:B------:R-:W-:Y:S02]  /*7320*/  ISETP.GE.U32.AND P1, PT, R251.reuse, R0, PT ;  /* 0x00000000fb00720c */ /* 0x040fe40003f26070 */
[----:B------:R-:W-:Y:S02]  /*7330*/  SHF.R.U32.HI R0, RZ, 0x18, R76 ;  /* 0x00000018ff007819 */ /* 0x000fe4000001164c */
[----:B------:R-:W-:Y:S02]  /*7340*/  LOP3.LUT R2, R76, 0xff, RZ, 0xc0, !PT ;  /* 0x000000ff4c027812 */ /* 0x000fe400078ec0ff */
[----:B------:R-:W-:-:S02]  /*7350*/  ISETP.GE.U32.AND P6, PT, R251, R0, PT ;  /* 0x00000000fb00720c */ /* 0x000fc40003fc6070 */
[----:B------:R-:W-:Y:S02]  /*7360*/  SHF.R.U32.HI R0, RZ, 0x10, R76 ;  /* 0x00000010ff007819 */ /* 0x000fe4000001164c */
[----:B------:R-:W-:Y:S02]  /*7370*/  ISETP.GE.U32.AND P5, PT, R251, R2, PT ;  /* 0x00000002fb00720c */ /* 0x000fe40003fa6070 */
[----:B------:R-:W-:Y:S01]  /*7380*/  LOP3.LUT R0, R0, 0xff, RZ, 0xc0, !PT ;  /* 0x000000ff00007812 */ /* 0x000fe200078ec0ff */
[----:B--2---:R-:W-:-:S05]  /*7390*/  @!P3 HFMA2.BF16_V2 R28, -RZ.H0_H0, RZ.H0_H0, -R160.H0_H0 ;  /* 0x200000ffff1cb231 */ /* 0x004fca00003409a0 */
[----:B------:R-:W-:-:S04]  /*73a0*/  PRMT R2, R28, 0x7610, R2 ;  /* 0x000076101c027816 */ /* 0x000fc80000000002 */
[----:B------:R-:W-:Y:S02]  /*73b0*/  @!P3 PRMT R160, R2, 0x5410, RZ ;  /* 0x0000541002a0b816 */ /* 0x000fe400000000ff */
[----:B------:R2:W3:Y:S01]  /*73c0*/  LDL.LU.S16 R2, [R1+0x6c] ;  /* 0x00006c0001027983 */ /* 0x0004e20000300600 */
[----:B------:R-:W-:-:S03]  /*73d0*/  ISETP.GE.U32.AND P3, PT, R251, R0, PT ;  /* 0x00000000fb00720c */ /* 0x000fc60003f66070 */
[----:B------:R2:W2:Y:S01]  /*73e0*/  LDL.LU.S16 R0, [R1+0x70] ;  /* 0x0000700001007983 */ /* 0x0004a20000300600 */
[----:B---3--:R-:W-:Y:S02]  /*73f0*/  @!P5 HFMA2.BF16_V2 R2, -RZ.H0_H0, RZ.H0_H0, -R148.H0_H0 ;  /* 0x200000ffff02d231 */ /* 0x008fe40000340994 */
[----:B--2---:R-:W-:-:S03]  /*7400*/  @!P1 HFMA2.BF16_V2 R0, -RZ.H0_H0, RZ.H0_H0, -R149.H0_H0 ;  /* 0x200000ffff009231 */ /* 0x004fc60000340995 */
[----:B------:R-:W-:Y:S02]  /*7410*/  PRMT R15, R2, 0x7610, R15 ;  /* 0x00007610020f7816 */ /* 0x000fe4000000000f */
[----:B------:R-:W-:Y:S02]  /*7420*/  PRMT R14, R0, 0x7610, R14 ;  /* 0x00007610000e7816 */ /* 0x000fe4000000000e */
[----:B------:R-:W-:Y:S02]  /*7430*/  @!P5 PRMT R148, R15, 0x5410, RZ ;  /* 0x000054100f94d816 */ /* 0x000fe400000000ff */
[----:B------:R2:W3:Y:S01]  /*7440*/  LDL.LU.S16 R15, [R1+0x74] ;  /* 0x00007400010f7983 */ /* 0x0004e20000300600 */
[----:B------:R-:W-:-:S03]  /*7450*/  @!P1 PRMT R149, R14, 0x5410, RZ ;  /* 0x000054100e959816 */ /* 0x000fc600000000ff */
[----:B------:R2:W2:Y:S01]  /*7460*/  LDL.LU.S16 R14, [R1+0x78] ;  /* 0x00007800010e7983 */ /* 0x0004a20000300600 */
[----:B------:R-:W-:-:S04]  /*7470*/  LOP3.LUT R0, R248, 0xff, RZ, 0xc0, !PT ;  /* 0x000000fff8007812 */ /* 0x000fc800078ec0ff */
[----:B------:R-:W-:Y:S01]  /*7480*/  ISETP.GE.U32.AND P5, PT, R251, R0, PT ;  /* 0x00000000fb00720c */ /* 0x000fe20003fa6070 */
[----:B--2---:R-:W-:-:S05]  /*7490*/  @!P6 HFMA2.BF16_V2 R14, -RZ.H0_H0, RZ.H0_H0, -R151.H0_H0 ;  /* 0x200000ffff0ee231 */ /* 0x004fca0000340997 */
[----:B------:R-:W-:-:S04]  /*74a0*/  PRMT R0, R14, 0x7610, R0 ;  /* 0x000076100e007816 */ /* 0x000fc80000000000 */
[----:B------:R-:W-:Y:S02]  /*74b0*/  @!P6 PRMT R151, R0, 0x5410, RZ ;  /* 0x000054100097e816 */ /* 0x000fe400000000ff */
[----:B------:R2:W2:Y:S01]  /*74c0*/  LDL.LU.S16 R0, [R1+0x7c] ;  /* 0x00007c0001007983 */ /* 0x0004a20000300600 */
[----:B------:R-:W-:Y:S02]  /*74d0*/  IMAD.MOV.U32 R241, RZ, RZ, R242 ;  /* 0x000000fffff17224 */ /* 0x000fe400078e00f2 */
[----:B------:R-:W-:Y:S02]  /*74e0*/  IMAD.MOV.U32 R242, RZ, RZ, R243 ;  /* 0x000000fffff27224 */ /* 0x000fe400078e00f3 */
[----:B------:R-:W-:Y:S02]  /*74f0*/  IMAD.MOV.U32 R243, RZ, RZ, R230 ;  /* 0x000000fffff37224 */ /* 0x000fe400078e00e6 */
[----:B------:R-:W-:Y:S02]  /*7500*/  IMAD.MOV.U32 R230, RZ, RZ, R231 ;  /* 0x000000ffffe67224 */ /* 0x000fe400078e00e7 */
[----:B------:R-:W-:-:S02]  /*7510*/  IMAD.MOV.U32 R231, RZ, RZ, R244 ;  /* 0x000000ffffe77224 */ /* 0x000fc400078e00f4 */
[----:B------:R-:W-:Y:S02]  /*7520*/  IMAD.MOV.U32 R244, RZ, RZ, R245 ;  /* 0x000000fffff47224 */ /* 0x000fe400078e00f5 */
[----:B------:R-:W-:Y:S02]  /*7530*/  IMAD.MOV.U32 R245, RZ, RZ, R246 ;  /* 0x000000fffff57224 */ /* 0x000fe400078e00f6 */
[----:B------:R-:W-:Y:S02]  /*7540*/  IMAD.MOV.U32 R246, RZ, RZ, R238 ;  /* 0x000000fffff67224 */ /* 0x000fe400078e00ee */
[----:B------:R-:W-:Y:S02]  /*7550*/  IMAD.MOV.U32 R238, RZ, RZ, R181 ;  /* 0x000000ffffee7224 */ /* 0x000fe400078e00b5 */
[----:B------:R1:W5:Y:S01]  /*7560*/  LDL.LU R181, [R1+0xdc] ;  /* 0x0000dc0001b57983 */ /* 0x0003620000300800 */
[----:B--2---:R-:W-:-:S05]  /*7570*/  @!P4 HFMA2.BF16_V2 R0, -RZ.H0_H0, RZ.H0_H0, -R152.H0_H0 ;  /* 0x200000ffff00c231 */ /* 0x004fca0000340998 */
[----:B------:R-:W-:-:S04]  /*7580*/  PRMT R13, R0, 0x7610, R13 ;  /* 0x00007610000d7816 */ /* 0x000fc8000000000d */
[----:B------:R-:W-:Y:S02]  /*7590*/  @!P4 PRMT R152, R13, 0x5410, RZ ;  /* 0x000054100d98c816 */ /* 0x000fe400000000ff */
[----:B------:R2:W2:Y:S01]  /*75a0*/  LDL.LU.S16 R13, [R1+0x80] ;  /* 0x00008000010d7983 */ /* 0x0004a20000300600 */
[----:B------:R-:W-:-:S04]  /*75b0*/  SHF.R.U32.HI R2, RZ, 0x8, R249 ;  /* 0x00000008ff027819 */ /* 0x000fc800000116f9 */
[----:B------:R-:W-:-:S04]  /*75c0*/  LOP3.LUT R2, R2, 0xffff, RZ, 0xc0, !PT ;  /* 0x0000ffff02027812 */ /* 0x000fc800078ec0ff */
[----:B------:R-:W-:Y:S11]  /*75d0*/  ISETP.GE.U32.AND P1, PT, R251, R2, PT ;  /* 0x00000002fb00720c */ /* 0x000ff60003f26070 */
[----:B------:R-:W-:Y:S02]  /*75e0*/  @!UPT UIADD3 URZ, URZ, URZ, URZ ;  /* 0x0000003f3f3ff290 */ /* 0x000fe4000fffe03f */
[----:B--2---:R-:W-:-:S05]  /*75f0*/  @!P1 HFMA2.BF16_V2 R13, -RZ.H0_H0, RZ.H0_H0, -R150.H0_H0 ;  /* 0x200000ffff0d9231 */ /* 0x004fca0000340996 */
[----:B------:R-:W-:Y:S02]  /*7600*/  PRMT R12, R13, 0x7610, R12 ;  /* 0x000076100d0c7816 */ /* 0x000fe4000000000c */
[----:B------:R2:W2:Y:S02]  /*7610*/  LDL.LU.S16 R13, [R1+0x8c] ;  /* 0x00008c00010d7983 */ /* 0x0004a40000300600 */
[----:B------:R-:W-:Y:S02]  /*7620*/  @!P1 PRMT R150, R12, 0x5410, RZ ;  /* 0x000054100c969816 */ /* 0x000fe400000000ff */
[----:B------:R1:W2:Y:S01]  /*7630*/  LDL.LU.S16 R12, [R1+0x88] ;  /* 0x00008800010c7983 */ /* 0x0002a20000300600 */
[C---:B------:R-:W-:Y:S01]  /*7640*/  ISETP.GE.U32.AND P2, PT, R251.reuse, R79, PT ;  /* 0x0000004ffb00720c */ /* 0x040fe20003f46070 */
[----:B---3--:R-:W-:Y:S01]  /*7650*/  @!P3 HFMA2.BF16_V2 R15, -RZ.H0_H0, RZ.H0_H0, -R153.H0_H0 ;  /* 0x200000ffff0fb231 */ /* 0x008fe20000340999 */
[----:B------:R-:W-:-:S04]  /*7660*/  ISETP.GE.U32.AND P6, PT, R251, R7, PT ;  /* 0x00000007fb00720c */ /* 0x000fc80003fc6070 */
[----:B------:R-:W-:Y:S02]  /*7670*/  PRMT R6, R15, 0x7610, R6 ;  /* 0x000076100f067816 */ /* 0x000fe40000000006 */
[----:B------:R-:W-:Y:S02]  /*7680*/  LOP3.LUT R7, R4, 0xffff, RZ, 0xc0, !PT ;  /* 0x0000ffff04077812 */ /* 0x000fe400078ec0ff */
[----:B------:R-:W-:Y:S02]  /*7690*/  @!P3 PRMT R153, R6, 0x5410, RZ ;  /* 0x000054100699b816 */ /* 0x000fe400000000ff */
[----:B------:R-:W-:Y:S02]  /*76a0*/  LOP3.LUT R6, R4, 0xff, RZ, 0xc0, !PT ;  /* 0x000000ff04067812 */ /* 0x000fe400078ec0ff */
[--C-:B------:R-:W-:Y:S02]  /*76b0*/  SHF.R.U32.HI R5, RZ, 0x10, R4.reuse ;  /* 0x00000010ff057819 */ /* 0x100fe40000011604 */
[----:B------:R-:W-:Y:S01]  /*76c0*/  SHF.R.U32.HI R2, RZ, 0x18, R4 ;  /* 0x00000018ff027819 */ /* 0x000fe20000011604 */
[----:B--2---:R-:W-:-:S05]  /*76d0*/  @!P2 HFMA2.BF16_V2 R12, -RZ.H0_H0, RZ.H0_H0, -R155.H0_H0 ;  /* 0x200000ffff0ca231 */ /* 0x004fca000034099b */
[----:B------:R-:W-:Y:S02]  /*76e0*/  PRMT R4, R12, 0x7610, R4 ;  /* 0x000076100c047816 */ /* 0x000fe40000000004 */
[----:B------:R2:W3:Y:S01]  /*76f0*/  LDL.LU.S16 R12, [R1+0x84] ;  /* 0x00008400010c7983 */ /* 0x0004e20000300600 */
[----:B------:R-:W-:Y:S02]  /*7700*/  ISETP.GE.U32.AND P3, PT, R251, R8, PT ;  /* 0x00000008fb00720c */ /* 0x000fe40003f66070 */
[----:B------:R-:W-:-:S04]  /*7710*/  SHF.R.U32.HI R0, RZ, 0x8, R9 ;  /* 0x00000008ff007819 */ /* 0x000fc80000011609 */
[----:B------:R-:W-:-:S04]  /*7720*/  LOP3.LUT R0, R0, 0xffff, RZ, 0xc0, !PT ;  /* 0x0000ffff00007812 */ /* 0x000fc800078ec0ff */
[----:B------:R-:W-:Y:S02]  /*7730*/  ISETP.GE.U32.AND P4, PT, R251, R0, PT ;  /* 0x00000000fb00720c */ /* 0x000fe40003f86070 */
[----:B------:R-:W-:-:S04]  /*7740*/  LOP3.LUT R0, R10, 0xff, RZ, 0xc0, !PT ;  /* 0x000000ff0a007812 */ /* 0x000fc800078ec0ff */
[----:B------:R-:W-:Y:S01]  /*7750*/  ISETP.GE.U32.AND P1, PT, R251, R0, PT ;  /* 0x00000000fb00720c */ /* 0x000fe20003f26070 */
[----:B------:R-:W-:Y:S01]  /*7760*/  @!P5 HFMA2.BF16_V2 R13, -RZ.H0_H0, RZ.H0_H0, -R157.H0_H0 ;  /* 0x200000ffff0dd231 */ /* 0x000fe2000034099d */
[----:B------:R-:W-:Y:S02]  /*7770*/  IMAD.MOV.U32 R225, RZ, RZ, R240 ;  /* 0x000000ffffe17224 */ /* 0x000fe400078e00f0 */
[----:B------:R-:W-:Y:S02]  /*7780*/  IMAD.MOV.U32 R227, RZ, RZ, R241 ;  /* 0x000000ffffe37224 */ /* 0x000fe400078e00f1 */
[----:B------:R-:W-:Y:S01]  /*7790*/  PRMT R11, R13, 0x7610, R11 ;  /* 0x000076100d0b7816 */ /* 0x000fe2000000000b */
[----:B------:R-:W-:Y:S02]  /*77a0*/  IMAD.MOV.U32 R240, RZ, RZ, R242 ;  /* 0x000000fffff07224 */ /* 0x000fe400078e00f2 */
[----:B------:R-:W-:Y:S02]  /*77b0*/  IMAD.MOV.U32 R241, RZ, RZ, R230 ;  /* 0x000000fffff17224 */ /* 0x000fe400078e00e6 */
[----:B------:R-:W-:-:S02]  /*77c0*/  IMAD.MOV.U32 R242, RZ, RZ, R231 ;  /* 0x000000fffff27224 */ /* 0x000fc400078e00e7 */
[----:B------:R-:W-:Y:S02]  /*77d0*/  IMAD.MOV.U32 R230, RZ, RZ, R234 ;  /* 0x000000ffffe67224 */ /* 0x000fe400078e00ea */
[----:B------:R-:W-:Y:S01]  /*77e0*/  IMAD.MOV.U32 R231, RZ, RZ, R176 ;  /* 0x000000ffffe77224 */ /* 0x000fe200078e00b0 */
[----:B------:R-:W-:Y:S01]  /*77f0*/  @!P5 PRMT R157, R11, 0x5410, RZ ;  /* 0x000054100b9dd816 */ /* 0x000fe200000000ff */
[----:B------:R-:W-:Y:S01]  /*7800*/  IMAD.MOV.U32 R234, RZ, RZ, R21 ;  /* 0x000000ffffea7224 */ /* 0x000fe200078e0015 */
[----:B---3--:R-:W-:-:S05]  /*7810*/  @!P3 HFMA2.BF16_V2 R12, -RZ.H0_H0, RZ.H0_H0, -R159.H0_H0 ;  /* 0x200000ffff0cb231 */ /* 0x008fca000034099f */
[----:B------:R-:W-:Y:S02]  /*7820*/  PRMT R0, R12, 0x7610, R0 ;  /* 0x000076100c007816 */ /* 0x000fe40000000000 */
[----:B------:R-:W-:Y:S01]  /*7830*/  @!P2 PRMT R155, R4, 0x5410, RZ ;  /* 0x00005410049ba816 */ /* 0x000fe200000000ff */
[----:B------:R-:W-:Y:S01]  /*7840*/  HMMA.16816.F32.BF16 R48, R112, R50, R60 ;  /* 0x000000327030723c */ /* 0x000fe2000004183c */
[----:B------:R-:W-:Y:S01]  /*7850*/  @!P3 PRMT R159, R0, 0x5410, RZ ;  /* 0x00005410009fb816 */ /* 0x000fe200000000ff */
[----:B------:R-:W-:Y:S04]  /*7860*/  LDSM.16.MT88.4 R12, [R179+0x11800] ;  /* 0x01180000b30c783b */ /* 0x000fe80000004200 */
[----:B------:R2:W3:Y:S04]  /*7870*/  LDL.LU.S16 R0, [R1+0x90] ;  /* 0x0000900001007983 */ /* 0x0004e80000300600 */
[----:B------:R2:W5:Y:S04]  /*7880*/  LDL.LU R176, [R1+0xd8] ;  /* 0x0000d80001b07983 */ /* 0x0005680000300800 */
[----:B------:R2:W5:Y:S04]  /*7890*/  LDL.LU R21, [R1+0xd4] ;  /* 0x0000d40001157983 */ /* 0x0005680000300800 */
[----:B------:R2:W2:Y:S01]  /*78a0*/  LDL.LU.S16 R11, [R1+0x94] ;  /* 0x00009400010b7983 */ /* 0x0004a20000300600 */
[----:B------:R-:W-:-:S02]  /*78b0*/  ISETP.GE.U32.AND P2, PT, R251, R2, PT ;  /* 0x00000002fb00720c */ /* 0x000fc40003f46070 */
[----:B------:R-:W-:Y:S01]  /*78c0*/  SHF.R.U32.HI R2, RZ, 0x8, R7 ;  /* 0x00000008ff027819 */ /* 0x000fe20000011607 */
[----:B------:R-:W-:Y:S01]  /*78d0*/  FADD.FTZ R4, R226, R225 ;  /* 0x000000e1e2047221 */ /* 0x000fe20000010000 */
[----:B------:R1:W4:Y:S02]  /*78e0*/  LDL.LU.S16 R31, [R1+0xa8] ;  /* 0x0000a800011f7983 */ /* 0x0003240000300600 */
[----:B------:R-:W-:Y:S02]  /*78f0*/  LOP3.LUT R2, R2, 0xffff, RZ, 0xc0, !PT ;  /* 0x0000ffff02027812 */ /* 0x000fe400078ec0ff */
[----:B------:R1:W4:Y:S04]  /*7900*/  LDL.LU.S16 R30, [R1+0xa4] ;  /* 0x0000a400011e7983 */ /* 0x0003280000300600 */
[----:B------:R1:W4:Y:S01]  /*7910*/  LDL.LU.S16 R29, [R1+0xa0] ;  /* 0x0000a000011d7983 */ /* 0x0003220000300600 */
[----:B---3--:R-:W-:-:S05]  /*7920*/  @!P4 HFMA2.BF16_V2 R0, -RZ.H0_H0, RZ.H0_H0, -R158.H0_H0 ;  /* 0x200000ffff00c231 */ /* 0x008fca000034099e */
[----:B------:R-:W-:-:S04]  /*7930*/  PRMT R9, R0, 0x7610, R9 ;  /* 0x0000761000097816 */ /* 0x000fc80000000009 */
[----:B------:R-:W-:Y:S02]  /*7940*/  @!P4 PRMT R158, R9, 0x5410, RZ ;  /* 0x00005410099ec816 */ /* 0x000fe400000000ff */
[----:B------:R-:W-:Y:S01]  /*7950*/  ISETP.GE.U32.AND P4, PT, R251, R2, PT ;  /* 0x00000002fb00720c */ /* 0x000fe20003f86070 */
[----:B------:R-:W-:Y:S01]  /*7960*/  FADD.FTZ R2, R240, R4 ;  /* 0x00000004f0027221 */ /* 0x000fe20000010000 */
[----:B--2---:R-:W-:-:S03]  /*7970*/  @!P1 HFMA2.BF16_V2 R11, -RZ.H0_H0, RZ.H0_H0, -R156.H0_H0 ;  /* 0x200000ffff0b9231 */ /* 0x004fc6000034099c */
[----:B------:R-:W-:Y:S02]  /*7980*/  FADD.FTZ R2, R242, R2 ;  /* 0x00000002f2027221 */ /* 0x000fe40000010000 */
[----:B------:R-:W-:Y:S02]  /*7990*/  PRMT R8, R11, 0x7610, R8 ;  /* 0x000076100b087816 */ /* 0x000fe40000000008 */
[----:B------:R-:W-:Y:S02]  /*79a0*/  FADD.FTZ R2, R20, R2 ;  /* 0x0000000214027221 */ /* 0x000fe40000010000 */
[----:B------:R2:W5:Y:S04]  /*79b0*/  LDL.LU R20, [R1+0xd0] ;  /* 0x0000d00001147983 */ /* 0x0005680000300800 */
[----:B------:R2:W3:Y:S04]  /*79c0*/  LDL.LU.S16 R28, [R1+0x9c] ;  /* 0x00009c00011c7983 */ /* 0x0004e80000300600 */
[----:B------:R2:W2:Y:S01]  /*79d0*/  LDL.LU.S16 R11, [R1+0x98] ;  /* 0x00009800010b7983 */ /* 0x0004a20000300600 */
[----:B------:R-:W-:-:S04]  /*79e0*/  LOP3.LUT R0, R5, 0xff, RZ, 0xc0, !PT ;  /* 0x000000ff05007812 */ /* 0x000fc800078ec0ff */
[----:B------:R-:W-:Y:S01]  /*79f0*/  ISETP.GE.U32.AND P3, PT, R251, R0, PT ;  /* 0x00000000fb00720c */ /* 0x000fe20003f66070 */
[----:B------:R-:W-:-:S04]  /*7a00*/  FADD.FTZ R0, R224, R215 ;  /* 0x000000d7e0007221 */ /* 0x000fc80000010000 */
[----:B------:R-:W-:-:S04]  /*7a10*/  FADD.FTZ R0, R227, R0 ;  /* 0x00000000e3007221 */ /* 0x000fc80000010000 */
[----:B------:R-:W-:-:S04]  /*7a20*/  FADD.FTZ R0, R241, R0 ;  /* 0x00000000f1007221 */ /* 0x000fc80000010000 */
[----:B------:R-:W-:Y:S02]  /*7a30*/  FADD.FTZ R0, R229, R0 ;  /* 0x00000000e5007221 */ /* 0x000fe40000010000 */
[----:B------:R-:W-:Y:S02]  /*7a40*/  FADD.FTZ R2, R231, R2 ;  /* 0x00000002e7027221 */ /* 0x000fe40000010000 */
[----:B------:R-:W-:Y:S02]  /*7a50*/  FADD.FTZ R0, R230, R0 ;  /* 0x00000000e6007221 */ /* 0x000fe40000010000 */
[----:B------:R-:W-:Y:S02]  /*7a60*/  FADD.FTZ R2, R245, R2 ;  /* 0x00000002f5027221 */ /* 0x000fe40000010000 */
[----:B------:R-:W-:Y:S01]  /*7a70*/  FADD.FTZ R0, R244, R0 ;  /* 0x00000000f4007221 */ /* 0x000fe20000010000 */
[----:B----4-:R-:W-:Y:S01]  /*7a80*/  @!P4 HFMA2.BF16_V2 R29, -RZ.H0_H0, RZ.H0_H0, -R32.H0_H0 ;  /* 0x200000ffff1dc231 */ /* 0x010fe20000340920 */
[----:B------:R-:W-:-:S02]  /*7a90*/  FADD.FTZ R2, R247, R2 ;  /* 0x00000002f7027221 */ /* 0x000fc40000010000 */
[----:B------:R-:W-:Y:S02]  /*7aa0*/  FADD.FTZ R0, R246, R0 ;  /* 0x00000000f6007221 */ /* 0x000fe40000010000 */
[----:B------:R-:W-:Y:S01]  /*7ab0*/  FADD.FTZ R2, R233, R2 ;  /* 0x00000002e9027221 */ /* 0x000fe20000010000 */
[----:B------:R-:W-:Y:S01]  /*7ac0*/  PRMT R4, R29, 0x7610, R4 ;  /* 0x000076101d047816 */ /* 0x000fe20000000004 */
[----:B------:R-:W-:Y:S01]  /*7ad0*/  FADD.FTZ R0, R232, R0 ;  /* 0x00000000e8007221 */ /* 0x000fe20000010000 */
[----:B------:R-:W-:Y:S01]  /*7ae0*/  HMMA.16816.F32.BF16 R60, R112, R64, R84 ;  /* 0x00000040703c723c */ /* 0x000fe20000041854 */
[----:B------:R-:W-:Y:S01]  /*7af0*/  FADD.FTZ R2, R235, R2 ;  /* 0x00000002eb027221 */ /* 0x000fe20000010000 */
[----:B------:R-:W-:Y:S01]  /*7b00*/  @!P1 PRMT R156, R8, 0x5410, RZ ;  /* 0x00005410089c9816 */ /* 0x000fe200000000ff */
[----:B------:R-:W-:Y:S01]  /*7b10*/  FADD.FTZ R0, R234, R0 ;  /* 0x00000000ea007221 */ /* 0x000fe20000010000 */
[----:B------:R-:W-:Y:S02]  /*7b20*/  ISETP.GE.U32.AND P5, PT, R251, R6, PT ;  /* 0x00000006fb00720c */ /* 0x000fe40003fa6070 */
[----:B------:R-:W-:-:S02]  /*7b30*/  LEA R8, P1, R228, c[0x0][0x1f8], 0x1 ;  /* 0x00007e00e4087a11 */ /* 0x000fc400078208ff */
[----:B------:R-:W-:Y:S01]  /*7b40*/  HMMA.16816.F32.BF16 R64, R112, R66, R88 ;  /* 0x000000427040723c */ /* 0x000fe20000041858 */
[----:B------:R-:W-:Y:S01]  /*7b50*/  @!P4 PRMT R32, R4, 0x5410, RZ ;  /* 0x000054100420c816 */ /* 0x000fe200000000ff */
[----:B------:R-:W4:Y:S01]  /*7b60*/  LDSM.16.MT88.4 R88, [R179+0xf800] ;  /* 0x00f80000b358783b */ /* 0x000f220000004200 */
[----:B------:R-:W-:Y:S02]  /*7b70*/  IMAD.MOV.U32 R4, RZ, RZ, c[0x0][0x228] ;  /* 0x00008a00ff047624 */ /* 0x000fe400078e00ff */
[----:B------:R-:W-:-:S03]  /*7b80*/  FADD.FTZ R2, R217, R2 ;  /* 0x00000002d9027221 */ /* 0x000fc60000010000 */
[----:B-1----:R-:W-:Y:S01]  /*7b90*/  HMMA.16816.F32.BF16 R68, R112, R72, R92 ;  /* 0x000000487044723c */ /* 0x002fe2000004185c */
[----:B------:R-:W-:Y:S01]  /*7ba0*/  FADD.FTZ R0, R216, R0 ;  /* 0x00000000d8007221 */ /* 0x000fe20000010000 */
[----:B------:R-:W-:Y:S01]  /*7bb0*/  LEA.HI.X R9, R228, c[0x0][0x1fc], R243, 0x1, P1 ;  /* 0x00007f00e4097a11 */ /* 0x000fe200008f0cf3 */
[----:B------:R-:W-:-:S05]  /*7bc0*/  IMAD.SHL.U32 R4, R4, 0x8, RZ ;  /* 0x0000000804047824 */ /* 0x000fca00078e00ff */
[----:B------:R-:W-:Y:S01]  /*7bd0*/  HMMA.16816.F32.BF16 R72, R112, R74, R96 ;  /* 0x0000004a7048723c */ /* 0x000fe20000041860 */
[----:B------:R-:W1:Y:S01]  /*7be0*/  LDSM.16.MT88.4 R96, [R177+0x11800] ;  /* 0x01180000b160783b */ /* 0x000e620000004200 */
[----:B------:R-:W-:Y:S01]  /*7bf0*/  @!P6 HFMA2.BF16_V2 R31, -RZ.H0_H0, RZ.H0_H0, -R154.H0_H0 ;  /* 0x200000ffff1fe231 */ /* 0x000fe2000034099a */
[----:B------:R-:W-:-:S05]  /*7c00*/  FADD.FTZ R2, R219, R2 ;  /* 0x00000002db027221 */ /* 0x000fca0000010000 */
[----:B------:R-:W-:Y:S01]  /*7c10*/  HMMA.16816.F32.BF16 R76, R112, R80, R100 ;  /* 0x00000050704c723c */ /* 0x000fe20000041864 */
[----:B------:R-:W1:Y:S01]  /*7c20*/  LDSM.16.MT88.4 R100, [R178+0x11800] ;  /* 0x01180000b264783b */ /* 0x000e620000004200 */
[----:B------:R-:W-:-:S06]  /*7c30*/  FADD.FTZ R0, R218, R0 ;  /* 0x00000000da007221 */ /* 0x000fcc0000010000 */
[----:B------:R-:W-:Y:S01]  /*7c40*/  HMMA.16816.F32.BF16 R80, R112, R82, R104 ;  /* 0x000000527050723c */ /* 0x000fe20000041868 */
[----:B------:R-:W1:Y:S01]  /*7c50*/  LDSM.16.MT88.4 R104, [R180+0x11800] ;  /* 0x01180000b468783b */ /* 0x000e620000004200 */
[----:B------:R-:W-:Y:S01]  /*7c60*/  FADD.FTZ R2, R237, R2 ;  /* 0x00000002ed027221 */ /* 0x000fe20000010000 */
[----:B------:R-:W-:Y:S01]  /*7c70*/  PRMT R10, R31, 0x7610, R10 ;  /* 0x000076101f0a7816 */ /* 0x000fe2000000000a */
[----:B------:R-:W-:Y:S01]  /*7c80*/  FADD.FTZ R0, R236, R0 ;  /* 0x00000000ec007221 */ /* 0x000fe20000010000 */
[----:B------:R-:W-:Y:S01]  /*7c90*/  @!P5 HFMA2.BF16_V2 R30, -RZ.H0_H0, RZ.H0_H0, -R33.H0_H0 ;  /* 0x200000ffff1ed231 */ /* 0x000fe20000340921 */
[----:B------:R-:W-:Y:S01]  /*7ca0*/  STG.E.U16 [R8.64], R148 ;  /* 0x0000009408007986 */ /* 0x000fe2000c101512 */
[----:B------:R-:W-:Y:S01]  /*7cb0*/  FADD.FTZ R2, R239, R2 ;  /* 0x00000002ef027221 */ /* 0x000fe20000010000 */
[----:B------:R-:W-:Y:S02]  /*7cc0*/  @!P6 PRMT R154, R10, 0x5410, RZ ;  /* 0x000054100a9ae816 */ /* 0x000fe400000000ff */
[----:B------:R-:W-:Y:S01]  /*7cd0*/  STG.E.U16 [R8.64+0x2], R149 ;  /* 0x0000029508007986 */ /* 0x000fe2000c101512 */
[----:B------:R-:W-:Y:S01]  /*7ce0*/  FADD.FTZ R0, R238, R0 ;  /* 0x00000000ee007221 */ /* 0x000fe20000010000 */
[----:B------:R-:W-:Y:S01]  /*7cf0*/  PRMT R7, R30, 0x7610, R7 ;  /* 0x000076101e077816 */ /* 0x000fe20000000007 */
[----:B------:R-:W-:-:S02]  /*7d00*/  FADD.FTZ R2, R205, R2 ;  /* 0x00000002cd027221 */ /* 0x000fc40000010000 */
[----:B------:R-:W-:Y:S01]  /*7d10*/  FADD.FTZ R0, R204, R0 ;  /* 0x00000000cc007221 */ /* 0x000fe20000010000 */
[----:B------:R-:W-:Y:S01]  /*7d20*/  @!P5 PRMT R33, R7, 0x5410, RZ ;  /* 0x000054100721d816 */ /* 0x000fe200000000ff */
[----:B------:R-:W-:Y:S02]  /*7d30*/  FADD.FTZ R236, R207, R2 ;  /* 0x00000002cfec7221 */ /* 0x000fe40000010000 */
[----:B------:R-:W-:-:S03]  /*7d40*/  FADD.FTZ R246, R206, R0 ;  /* 0x00000000cef67221 */ /* 0x000fc60000010000 */
[----:B------:R-:W-:Y:S04]  /*7d50*/  STL [R1+0x28], R236 ;  /* 0x000028ec01007387 */ /* 0x000fe80000100800 */
[----:B------:R-:W-:Y:S01]  /*7d60*/  STL [R1+0x2c], R246 ;  /* 0x00002cf601007387 */ /* 0x000fe20000100800 */
[C---:B----4-:R-:W-:Y:S08]  /*7d70*/  HMMA.16816.F32.BF16 R84, R112.reuse, R88, R108 ;  /* 0x000000587054723c */ /* 0x050ff0000004186c */
[C---:B------:R-:W-:Y:S08]  /*7d80*/  HMMA.16816.F32.BF16 R88, R112.reuse, R90, R128 ;  /* 0x0000005a7058723c */ /* 0x040ff00000041880 */
[C---:B-1----:R-:W-:Y:S08]  /*7d90*/  HMMA.16816.F32.BF16 R92, R112.reuse, R96, R132 ;  /* 0x00000060705c723c */ /* 0x042ff00000041884 */
[C---:B------:R-:W-:Y:S08]  /*7da0*/  HMMA.16816.F32.BF16 R128, R112.reuse, R100, R164 ;  /* 0x000000647080723c */ /* 0x040ff000000418a4 */
[C---:B------:R-:W-:Y:S08]  /*7db0*/  HMMA.16816.F32.BF16 R132, R112.reuse, R104, R172 ;  /* 0x000000687084723c */ /* 0x040ff000000418ac */
[C---:B------:R-:W-:Y:S08]  /*7dc0*/  HMMA.16816.F32.BF16 R96, R112.reuse, R98, R144 ;  /* 0x000000627060723c */ /* 0x040ff00000041890 */
[C---:B------:R-:W-:Y:S08]  /*7dd0*/  HMMA.16816.F32.BF16 R100, R112.reuse, R102, R200 ;  /* 0x000000667064723c */ /* 0x040ff000000418c8 */
[C---:B------:R-:W-:Y:S08]  /*7de0*/  HMMA.16816.F32.BF16 R104, R112.reuse, R106, R168 ;  /* 0x0000006a7068723c */ /* 0x040ff000000418a8 */
[C---:B------:R-:W-:Y:S08]  /*7df0*/  HMMA.16816.F32.BF16 R108, R112.reuse, R12, R24 ;  /* 0x0000000c706c723c */ /* 0x040ff00000041818 */
[----:B------:R-:W-:Y:S01]  /*7e00*/  HMMA.16816.F32.BF16 R112, R112, R14, R16 ;  /* 0x0000000e7070723c */ /* 0x000fe20000041810 */
[----:B--2---:R-:W-:-:S05]  /*7e10*/  @!P2 HFMA2.BF16_V2 R11, -RZ.H0_H0, RZ.H0_H0, -R22.H0_H0 ;  /* 0x200000ffff0ba231 */ /* 0x004fca0000340916 */
[----:B------:R-:W-:-:S04]  /*7e20*/  PRMT R5, R11, 0x7610, R5 ;  /* 0x000076100b057816 */ /* 0x000fc80000000005 */
[----:B------:R-:W-:Y:S01]  /*7e30*/  @!P2 PRMT R22, R5, 0x5410, RZ ;  /* 0x000054100516a816 */ /* 0x000fe200000000ff */
[----:B------:R-:W-:Y:S01]  /*7e40*/  IMAD.WIDE R4, R4, 0x2, R8 ;  /* 0x0000000204047825 */ /* 0x000fe200078e0208 */
[----:B---3--:R-:W-:-:S04]  /*7e50*/  @!P3 HFMA2.BF16_V2 R28, -RZ.H0_H0, RZ.H0_H0, -R23.H0_H0 ;  /* 0x200000ffff1cb231 */ /* 0x008fc80000340917 */
[----:B------:R-:W-:Y:S04]  /*7e60*/  STG.E.U16 [R4.64], R153 ;  /* 0x0000009904007986 */ /* 0x000fe8000c101512 */
[----:B------:R-:W-:Y:S04]  /*7e70*/  STG.E.U16 [R4.64+0x2], R151 ;  /* 0x0000029704007986 */ /* 0x000fe8000c101512 */
[----:B------:R-:W-:Y:S04]  /*7e80*/  STG.E.U16 [R8.64+0x10], R152 ;  /* 0x0000109808007986 */ /* 0x000fe8000c101512 */
[----:B------:R-:W-:Y:S01]  /*7e90*/  STG.E.U16 [R8.64+0x12], R150 ;  /* 0x0000129608007986 */ /* 0x000fe2000c101512 */
[----:B------:R-:W-:-:S03]  /*7ea0*/  PRMT R6, R28, 0x7610, R6 ;  /* 0x000076101c067816 */ /* 0x000fc60000000006 */
[----:B------:R-:W-:Y:S04]  /*7eb0*/  STG.E.U16 [R4.64+0x10], R157 ;  /* 0x0000109d04007986 */ /* 0x000fe8000c101512 */
[----:B------:R-:W-:Y:S04]  /*7ec0*/  STG.E.U16 [R4.64+0x12], R155 ;  /* 0x0000129b04007986 */ /* 0x000fe8000c101512 */
[----:B------:R-:W-:Y:S04]  /*7ed0*/  STG.E.U16 [R8.64+0x20], R163 ;  /* 0x000020a308007986 */ /* 0x000fe8000c101512 */
[----:B------:R-:W-:Y:S04]  /*7ee0*/  STG.E.U16 [R8.64+0x22], R162 ;  /* 0x000022a208007986 */ /* 0x000fe8000c101512 */
[----:B------:R-:W-:Y:S04]  /*7ef0*/  STG.E.U16 [R4.64+0x20], R161 ;  /* 0x000020a104007986 */ /* 0x000fe8000c101512 */
[----:B------:R-:W-:Y:S04]  /*7f00*/  STG.E.U16 [R4.64+0x22], R160 ;  /* 0x000022a004007986 */ /* 0x000fe8000c101512 */
[----:B------:R-:W-:Y:S04]  /*7f10*/  STG.E.U16 [R8.64+0x30], R159 ;  /* 0x0000309f08007986 */ /* 0x000fe8000c101512 */
[----:B------:R-:W-:Y:S01]  /*7f20*/  STG.E.U16 [R8.64+0x32], R158 ;  /* 0x0000329e08007986 */ /* 0x000fe2000c101512 */
[----:B------:R-:W-:-:S03]  /*7f30*/  @!P3 PRMT R23, R6, 0x5410, RZ ;  /* 0x000054100617b816 */ /* 0x000fc600000000ff */
[----:B------:R-:W-:Y:S04]  /*7f40*/  STG.E.U16 [R4.64+0x30], R156 ;  /* 0x0000309c04007986 */ /* 0x000fe8000c101512 */
[----:B------:R-:W-:Y:S04]  /*7f50*/  STG.E.U16 [R4.64+0x32], R154 ;  /* 0x0000329a04007986 */ /* 0x000fe8000c101512 */
[----:B------:R-:W-:Y:S04]  /*7f60*/  STG.E.U16 [R8.64+0x40], R142 ;  /* 0x0000408e08007986 */ /* 0x000fe8000c101512 */
[----:B------:R-:W-:Y:S04]  /*7f70*/  STG.E.U16 [R8.64+0x42], R141 ;  /* 0x0000428d08007986 */ /* 0x000fe8000c101512 */
[----:B------:R-:W-:Y:S04]  /*7f80*/  STG.E.U16 [R4.64+0x40], R139 ;  /* 0x0000408b04007986 */ /* 0x000fe8000c101512 */
[----:B------:R-:W-:Y:S04]  /*7f90*/  STG.E.U16 [R4.64+0x42], R140 ;  /* 0x0000428c04007986 */ /* 0x000fe8000c101512 */
[----:B------:R-:W-:Y:S04]  /*7fa0*/  STG.E.U16 [R8.64+0x50], R138 ;  /* 0x0000508a08007986 */ /* 0x000fe8000c101512 */
[----:B------:R-:W-:Y:S04]  /*7fb0*/  STG.E.U16 [R8.64+0x52], R137 ;  /* 0x0000528908007986 */ /* 0x000fe8000c101512 */
[----:B------:R1:W-:Y:S04]  /*7fc0*/  STG.E.U16 [R4.64+0x50], R119 ;  /* 0x0000507704007986 */ /* 0x0003e8000c101512 */
[----:B------:R-:W-:Y:S04]  /*7fd0*/  STG.E.U16 [R4.64+0x52], R136 ;  /* 0x0000528804007986 */ /* 0x000fe8000c101512 */
[----:B------:R2:W-:Y:S04]  /*7fe0*/  STG.E.U16 [R8.64+0x60], R118 ;  /* 0x0000607608007986 */ /* 0x0005e8000c101512 */
[----:B------:R3:W-:Y:S04]  /*7ff0*/  STG.E.U16 [R8.64+0x62], R117 ;  /* 0x0000627508007986 */ /* 0x0007e8000c101512 */
[----:B------:R3:W-:Y:S04]  /*8000*/  STG.E.U16 [R4.64+0x60], R34 ;  /* 0x0000602204007986 */ /* 0x0007e8000c101512 */
[----:B------:R3:W-:Y:S04]  /*8010*/  STG.E.U16 [R4.64+0x62], R35 ;  /* 0x0000622304007986 */ /* 0x0007e8000c101512 */
[----:B------:R3:W-:Y:S04]  /*8020*/  STG.E.U16 [R8.64+0x70], R33 ;  /* 0x0000702108007986 */ /* 0x0007e8000c101512 */
[----:B------:R3:W-:Y:S04]  /*8030*/  STG.E.U16 [R8.64+0x72], R32 ;  /* 0x0000722008007986 */ /* 0x0007e8000c101512 */
[----:B------:R3:W-:Y:S04]  /*8040*/  STG.E.U16 [R4.64+0x70], R23 ;  /* 0x0000701704007986 */ /* 0x0007e8000c101512 */
[----:B------:R3:W-:Y:S01]  /*8050*/  STG.E.U16 [R4.64+0x72], R22 ;  /* 0x0000721604007986 */ /* 0x0007e2000c101512 */
[----:B-1----:R-:W-:-:S04]  /*8060*/  IADD3 R119, P1, R8, -0x80, RZ ;  /* 0xffffff8008777810 */ /* 0x002fc80007f3e0ff */
[----:B--2---:R-:W-:Y:S01]  /*8070*/  IADD3.X R118, R9, -0x1, RZ, P1, !PT ;  /* 0xffffffff09767810 */ /* 0x004fe20000ffe4ff */
[----:B------:R-:W-:Y:S05]  /*8080*/  @!P0 BRA `(.L_x_482) ;  /* 0x0000672000008947 */ /* 0x000fea0003800000 */
[----:B------:R-:W2:Y:S01]  /*8090*/  LDL.64 R218, [R1+0x38] ;  /* 0x0000380001da7983 */ /* 0x000ea20000100a00 */
[----:B------:R-:W-:-:S04]  /*80a0*/  DEPBAR.LE SB0, 0x0 ;  /* 0x000080000000791a */ /* 0x000fc80000000000 */
[----:B------:R-:W4:Y:S04]  /*80b0*/  LDL R238, [R1+0x44] ;  /* 0x0000440001ee7983 */ /* 0x000f280000100800 */
[----:B---3--:R-:W3:Y:S04]  /*80c0*/  LDL R239, [R1+0x50] ;  /* 0x0000500001ef7983 */ /* 0x008ee80000100800 */
[----:B------:R-:W3:Y:S04]  /*80d0*/  LDL.64 R204, [R1+0xb0] ;  /* 0x0000b00001cc7983 */ /* 0x000ee80000100a00 */
[----:B------:R-:W3:Y:S01]  /*80e0*/  LDL.64 R206, [R1+0xc0] ;  /* 0x0000c00001ce7983 */ /* 0x000ee20000100a00 */
[----:B------:R-:W-:-:S02]  /*80f0*/  UIADD3 UR20, UR8, -0x2, URZ ;  /* 0xfffffffe08147890 */ /* 0x000fc4000fffe03f */
[----:B------:R-:W-:Y:S02]  /*8100*/  UISETP.GE.AND UP0, UPT, UR8, 0x3, UPT ;  /* 0x000000030800788c */ /* 0x000fe4000bf06270 */
[----:B------:R-:W-:Y:S02]  /*8110*/  USHF.R.S32.HI UR5, URZ, 0x1f, UR20 ;  /* 0x0000001f3f057899 */ /* 0x000fe40008011414 */
[----:B------:R-:W-:Y:S01]  /*8120*/  UIMAD UR4, UR11, UR20, URZ ;  /* 0x000000140b0472a4 */ /* 0x000fe2000f8e023f */
[----:B------:R-:W-:-:S03]  /*8130*/  IMAD.U32 R0, RZ, RZ, UR20 ;  /* 0x00000014ff007e24 */ /* 0x000fc6000f8e00ff */
[----:B------:R-:W-:Y:S01]  /*8140*/  UIMAD UR4, UR5, UR12, UR4 ;  /* 0x0000000c050472a4 */ /* 0x000fe2000f8e0204 */
[----:B------:R-:W-:Y:S01]  /*8150*/  BAR.SYNC.DEFER_BLOCKING 0x0 ;  /* 0x0000000000007b1d */ /* 0x000fe20000010000 */
[----:B--2---:R-:W-:Y:S02]  /*8160*/  ISETP.GE.AND P5, PT, R218, c[0x0][0x220], PT ;  /* 0x00008800da007a0c */ /* 0x004fe40003fa6270 */
[----:B----4-:R-:W-:Y:S02]  /*8170*/  ISETP.GE.AND P4, PT, R238, c[0x0][0x220], PT ;  /* 0x00008800ee007a0c */ /* 0x010fe40003f86270 */
[----:B---3--:R-:W-:Y:S01]  /*8180*/  ISETP.GE.AND P3, PT, R239, c[0x0][0x220], PT ;  /* 0x00008800ef007a0c */ /* 0x008fe20003f66270 */
[----:B------:R-:W-:-:S08]  /*8190*/  IMAD.MOV.U32 R5, RZ, RZ, R205 ;  /* 0x000000ffff057224 */ /* 0x000fd000078e00cd */
[----:B------:R-:W-:Y:S01]  /*81a0*/  @P5 STS.128 [R199+0xc000], RZ ;  /* 0x00c000ffc7005388 */ /* 0x000fe20000000c00 */
[----:B------:R-:W-:-:S04]  /*81b0*/  IMAD.MOV.U32 R4, RZ, RZ, R206 ;  /* 0x000000ffff047224 */ /* 0x000fc800078e00ce */
[----:B------:R-:W-:-:S05]  /*81c0*/  IMAD.WIDE.U32 R4, R0, UR12, R4 ;  /* 0x0000000c00047c25 */ /* 0x000fca000f8e0004 */
[----:B------:R-:W-:Y:S02]  /*81d0*/  IADD3 R0, R5, UR4, RZ ;  /* 0x0000000405007c10 */ /* 0x000fe4000fffe0ff */
[C---:B------:R-:W-:Y:S02]  /*81e0*/  @!P5 LEA R32, P6, R4.reuse, c[0x0][0x170], 0x1 ;  /* 0x00005c000420da11 */ /* 0x040fe400078c08ff */
[C---:B------:R-:W-:Y:S02]  /*81f0*/  @!P4 LEA R30, P1, R4.reuse, c[0x0][0x170], 0x1 ;  /* 0x00005c00041eca11 */ /* 0x040fe400078208ff */
[C---:B------:R-:W-:Y:S02]  /*8200*/  @!P3 LEA R28, P0, R4.reuse, c[0x0][0x170], 0x1 ;  /* 0x00005c00041cba11 */ /* 0x040fe400078008ff */
        /* <DEDUP_REMOVED lines=44> */
[----:B------:R-:W-:Y:S01]  /*84d0*/  IADD3.X R4, R4, UR9, RZ, P2, !PT ;  /* 0x0000000904047c10 */ /* 0x000fe200097fe4ff */
[----:B------:R-:W-:Y:S01]  /*84e0*/  IMAD.U32 R0, RZ, RZ, UR20 ;  /* 0x00000014ff007e24 */ /* 0x000fe2000f8e00ff */
[C---:B------:R-:W-:Y:S01]  /*84f0*/  @!P5 LEA R12, P2, R2.reuse, c[0x0][0x170], 0x1 ;  /* 0x00005c00020cda11 */ /* 0x040fe200078408ff */
[----:B------:R-:W-:Y:S01]  /*8500*/  @P3 STS.128 [R199+0x10800], RZ ;  /* 0x010800ffc7003388 */ /* 0x000fe20000000c00 */
[----:B------:R-:W-:-:S02]  /*8510*/  @!P4 LEA R10, P1, R2, c[0x0][0x170], 0x1 ;  /* 0x00005c00020aca11 */ /* 0x000fc400078208ff */
        /* <DEDUP_REMOVED lines=8> */
[----:B------:R-:W-:-:S03]  /*85a0*/  @!P3 LEA.HI.X R7, R2, c[0x0][0x174], R4, 0x1, P0 ;  /* 0x00005d000207ba11 */ /* 0x000fc600000f0c04 */
        /* <DEDUP_REMOVED lines=29> */
[----:B--2--5:R-:W-:Y:S04]  /*8780*/  LDSM.16.M88.4 R28, [R176+0x6000] ;  /* 0x00600000b01c783b */ /* 0x024fe80000000200 */
[----:B-1----:R-:W-:Y:S04]  /*8790*/  LDSM.16.M88.4 R16, [R176+0x6800] ;  /* 0x00680000b010783b */ /* 0x002fe80000000200 */
[----:B------:R-:W-:Y:S04]  /*87a0*/  LDSM.16.M88.4 R136, [R176+0x7000] ;  /* 0x00700000b088783b */ /* 0x000fe80000000200 */
[----:B------:R-:W-:Y:S04]  /*87b0*/  LDSM.16.M88.4 R32, [R176+0x7800] ;  /* 0x00780000b020783b */ /* 0x000fe80000000200 */
[----:B---3--:R-:W-:Y:S04]  /*87c0*/  LDSM.16.M88.4 R12, [R184] ;  /* 0x00000000b80c783b */ /* 0x008fe80000000200 */
[----:B------:R-:W-:Y:S04]  /*87d0*/  LDSM.16.M88.4 R148, [R187] ;  /* 0x00000000bb94783b */ /* 0x000fe80000000200 */
[----:B----4-:R-:W1:Y:S04]  /*87e0*/  LDSM.16.M88.4 R4, [R183] ;  /* 0x00000000b704783b */ /* 0x010e680000000200 */
[----:B------:R-:W2:Y:S04]  /*87f0*/  LDSM.16.M88.4 R160, [R198] ;  /* 0x00000000c6a0783b */ /* 0x000ea80000000200 */
[----:B------:R-:W3:Y:S04]  /*8800*/  LDSM.16.M88.4 R172, [R197] ;  /* 0x00000000c5ac783b */ /* 0x000ee80000000200 */
[----:B------:R-:W4:Y:S04]  /*8810*/  LDSM.16.M88.4 R200, [R196] ;  /* 0x00000000c4c8783b */ /* 0x000f280000000200 */
[----:B------:R-:W-:Y:S04]  /*8820*/  LDSM.16.M88.4 R24, [R186] ;  /* 0x00000000ba18783b */ /* 0x000fe80000000200 */
[----:B------:R-:W2:Y:S04]  /*8830*/  LDSM.16.M88.4 R212, [R182+0x6000] ;  /* 0x00600000b6d4783b */ /* 0x000ea80000000200 */
[----:B------:R-:W2:Y:S04]  /*8840*/  LDSM.16.M88.4 R216, [R182+0x6800] ;  /* 0x00680000b6d8783b */ /* 0x000ea80000000200 */
[----:B------:R-:W2:Y:S04]  /*8850*/  LDSM.16.M88.4 R204, [R182+0x7000] ;  /* 0x00700000b6cc783b */ /* 0x000ea80000000200 */
[----:B------:R-:W2:Y:S04]  /*8860*/  LDSM.16.M88.4 R208, [R182+0x7800] ;  /* 0x00780000b6d0783b */ /* 0x000ea80000000200 */
[----:B------:R-:W-:Y:S01]  /*8870*/  LDSM.16.M88.4 R228, [R181] ;  /* 0x00000000b5e4783b */ /* 0x000fe20000000200 */
[C---:B-1----:R-:W-:Y:S03]  /*8880*/  HMMA.16816.F32.BF16 R140, R4.reuse, R30, RZ ;  /* 0x0000001e048c723c */ /* 0x042fe600000418ff */
[----:B------:R-:W-:Y:S04]  /*8890*/  LDSM.16.M88.4 R224, [R181+0x800] ;  /* 0x00080000b5e0783b */ /* 0x000fe80000000200 */
[----:B------:R-:W-:Y:S01]  /*88a0*/  LDSM.16.M88.4 R220, [R176+0x8000] ;  /* 0x00800000b0dc783b */ /* 0x000fe20000000200 */
[C---:B------:R-:W-:Y:S03]  /*88b0*/  HMMA.16816.F32.BF16 R144, R4.reuse, R16, RZ ;  /* 0x000000100490723c */ /* 0x040fe600000418ff */
[----:B------:R-:W1:Y:S04]  /*88c0*/  S2R R2, SR_TID.X ;  /* 0x0000000000027919 */ /* 0x000e680000002100 */
[----:B------:R-:W0:Y:S01]  /*88d0*/  LDGDEPBAR ;  /* 0x00000000000079af */ /* 0x000e220000000000 */
[C---:B------:R-:W-:Y:S08]  /*88e0*/  HMMA.16816.F32.BF16 R28, R4.reuse, R28, RZ ;  /* 0x0000001c041c723c */ /* 0x040ff000000418ff */
[C---:B------:R-:W-:Y:S08]  /*88f0*/  HMMA.16816.F32.BF16 R152, R4.reuse, R18, RZ ;  /* 0x000000120498723c */ /* 0x040ff000000418ff */
[----:B------:R-:W-:Y:S01]  /*8900*/  HMMA.16816.F32.BF16 R156, R4, R136, RZ ;  /* 0x00000088049c723c */ /* 0x000fe200000418ff */
[----:B-1----:R-:W-:-:S05]  /*8910*/  IMAD.SHL.U32 R2, R2, 0x2, RZ ;  /* 0x0000000202027824 */ /* 0x002fca00078e00ff */
[----:B------:R-:W-:Y:S02]  /*8920*/  LOP3.LUT R2, R2, 0x6, RZ, 0xc0, !PT ;  /* 0x0000000602027812 */ /* 0x000fe400078ec0ff */
[----:B------:R-:W-:Y:S03]  /*8930*/  HMMA.16816.F32.BF16 R164, R4, R138, RZ ;  /* 0x0000008a04a4723c */ /* 0x000fe600000418ff */
[----:B------:R-:W-:-:S05]  /*8940*/  IMAD R0, R0, 0x40, R2 ;  /* 0x0000004000007824 */ /* 0x000fca00078e0202 */
[C---:B------:R-:W-:Y:S01]  /*8950*/  HMMA.16816.F32.BF16 R168, R4.reuse, R32, RZ ;  /* 0x0000002004a8723c */ /* 0x040fe200000418ff */
[C---:B------:R-:W-:Y:S02]  /*8960*/  IADD3 R2, R0.reuse, 0x8, RZ ;  /* 0x0000000800027810 */ /* 0x040fe40007ffe0ff */
[----:B------:R-:W-:Y:S02]  /*8970*/  IADD3 R10, R0, 0x9, RZ ;  /* 0x00000009000a7810 */ /* 0x000fe40007ffe0ff */
[CC--:B------:R-:W-:Y:S02]  /*8980*/  ISETP.GE.AND P2, PT, R2.reuse, R21.reuse, PT ;  /* 0x000000150200720c */ /* 0x0c0fe40003f46270 */
[----:B------:R-:W-:Y:S01]  /*8990*/  ISETP.GE.AND P1, PT, R2, R20, PT ;  /* 0x000000140200720c */ /* 0x000fe20003f26270 */
[----:B------:R-:W-:Y:S01]  /*89a0*/  HMMA.16816.F32.BF16 R16, R4, R34, RZ ;  /* 0x000000220410723c */ /* 0x000fe200000418ff */
[----:B------:R-:W1:Y:S01]  /*89b0*/  LDSM.16.M88.4 R4, [R185] ;  /* 0x00000000b904783b */ /* 0x000e620000000200 */
[----:B------:R-:W-:-:S02]  /*89c0*/  ISETP.GE.AND P6, PT, R10, R21, PT ;  /* 0x000000150a00720c */ /* 0x000fc40003fc6270 */
[----:B------:R-:W-:Y:S02]  /*89d0*/  ISETP.GE.AND P0, PT, R10, R20, PT ;  /* 0x000000140a00720c */ /* 0x000fe40003f06270 */
[C---:B------:R-:W-:Y:S02]  /*89e0*/  IADD3 R2, R0.reuse, 0x10, RZ ;  /* 0x0000001000027810 */ /* 0x040fe40007ffe0ff */
[----:B------:R-:W-:Y:S01]  /*89f0*/  HMMA.16816.F32.BF16 R32, R12, R150, R140 ;  /* 0x000000960c20723c */ /* 0x000fe2000004188c */
[----:B------:R-:W-:-:S07]  /*8a00*/  IADD3 R10, R0, 0x11, RZ ;  /* 0x00000011000a7810 */ /* 0x000fce0007ffe0ff */
[C---:B--2---:R-:W-:Y:S08]  /*8a10*/  HMMA.16816.F32.BF16 R136, R12.reuse, R160, R144 ;  /* 0x000000a00c88723c */ /* 0x044ff00000041890 */
[C---:B------:R-:W-:Y:S01]  /*8a20*/  HMMA.16816.F32.BF16 R140, R12.reuse, R148, R28 ;  /* 0x000000940c8c723c */ /* 0x040fe2000004181c */
[----:B------:R-:W2:Y:S07]  /*8a30*/  LDSM.16.M88.4 R28, [R181+0x1000] ;  /* 0x00100000b51c783b */ /* 0x000eae0000000200 */
[C---:B------:R-:W-:Y:S01]  /*8a40*/  HMMA.16816.F32.BF16 R144, R12.reuse, R162, R152 ;  /* 0x000000a20c90723c */ /* 0x040fe20000041898 */
[----:B------:R-:W-:Y:S07]  /*8a50*/  LDSM.16.M88.4 R160, [R176+0x9000] ;  /* 0x00900000b0a0783b */ /* 0x000fee0000000200 */
[C---:B---3--:R-:W-:Y:S08]  /*8a60*/  HMMA.16816.F32.BF16 R148, R12.reuse, R172, R156 ;  /* 0x000000ac0c94723c */ /* 0x048ff0000004189c */
[C---:B------:R-:W-:Y:S01]  /*8a70*/  HMMA.16816.F32.BF16 R152, R12.reuse, R174, R164 ;  /* 0x000000ae0c98723c */ /* 0x040fe200000418a4 */
[----:B------:R-:W3:Y:S04]  /*8a80*/  LDSM.16.M88.4 R164, [R181+0x1800] ;  /* 0x00180000b5a4783b */ /* 0x000ee80000000200 */
[----:B------:R-:W-:Y:S03]  /*8a90*/  LDSM.16.M88.4 R172, [R176+0x9800] ;  /* 0x00980000b0ac783b */ /* 0x000fe60000000200 */
[C---:B----4-:R-:W-:Y:S01]  /*8aa0*/  HMMA.16816.F32.BF16 R156, R12.reuse, R200, R168 ;  /* 0x000000c80c9c723c */ /* 0x050fe200000418a8 */
[----:B------:R-:W-:Y:S07]  /*8ab0*/  LDSM.16.M88.4 R168, [R192] ;  /* 0x00000000c0a8783b */ /* 0x000fee0000000200 */
[----:B------:R-:W-:Y:S01]  /*8ac0*/  HMMA.16816.F32.BF16 R12, R12, R202, R16 ;  /* 0x000000ca0c0c723c */ /* 0x000fe20000041810 */
[----:B------:R-:W4:Y:S04]  /*8ad0*/  LDSM.16.M88.4 R16, [R183+0x2000] ;  /* 0x00200000b710783b */ /* 0x000f280000000200 */
[----:B------:R-:W1:Y:S03]  /*8ae0*/  LDSM.16.M88.4 R200, [R176+0x8800] ;  /* 0x00880000b0c8783b */ /* 0x000e660000000200 */
[C---:B------:R-:W-:Y:S08]  /*8af0*/  HMMA.16816.F32.BF16 R32, R24.reuse, R214, R32 ;  /* 0x000000d61820723c */ /* 0x040ff00000041820 */
[C---:B------:R-:W-:Y:S08]  /*8b00*/  HMMA.16816.F32.BF16 R136, R24.reuse, R216, R136 ;  /* 0x000000d81888723c */ /* 0x040ff00000041888 */
[C---:B------:R-:W-:Y:S01]  /*8b10*/  HMMA.16816.F32.BF16 R140, R24.reuse, R212, R140 ;  /* 0x000000d4188c723c */ /* 0x040fe2000004188c */
[----:B------:R-:W-:Y:S07]  /*8b20*/  LDSM.16.M88.4 R212, [R195] ;  /* 0x00000000c3d4783b */ /* 0x000fee0000000200 */
[C---:B------:R-:W-:Y:S01]  /*8b30*/  HMMA.16816.F32.BF16 R144, R24.reuse, R218, R144 ;  /* 0x000000da1890723c */ /* 0x040fe20000041890 */
[----:B------:R-:W-:Y:S07]  /*8b40*/  LDSM.16.M88.4 R216, [R182+0x8000] ;  /* 0x00800000b6d8783b */ /* 0x000fee0000000200 */
        /* <DEDUP_REMOVED lines=8> */
[C---:B------:R-:W-:Y:S08]  /*8bd0*/  HMMA.16816.F32.BF16 R136, R4.reuse, R224, R136 ;  /* 0x000000e00488723c */ /* 0x040ff00000041888 */
[C---:B------:R-:W-:Y:S01]  /*8be0*/  HMMA.16816.F32.BF16 R140, R4.reuse, R228, R140 ;  /* 0x000000e4048c723c */ /* 0x040fe2000004188c */
[----:B------:R-:W1:Y:S07]  /*8bf0*/  LDSM.16.M88.4 R228, [R194] ;  /* 0x00000000c2e4783b */ /* 0x000e6e0000000200 */
[C---:B------:R-:W-:Y:S01]  /*8c00*/  HMMA.16816.F32.BF16 R144, R4.reuse, R226, R144 ;  /* 0x000000e20490723c */ /* 0x040fe20000041890 */
[----:B------:R-:W-:Y:S07]  /*8c10*/  LDSM.16.M88.4 R224, [R176+0xa000] ;  /* 0x00a00000b0e0783b */ /* 0x000fee0000000200 */
[C---:B--2---:R-:W-:Y:S08]  /*8c20*/  HMMA.16816.F32.BF16 R148, R4.reuse, R28, R148 ;  /* 0x0000001c0494723c */ /* 0x044ff00000041894 */
[C---:B------:R-:W-:Y:S01]  /*8c30*/  HMMA.16816.F32.BF16 R152, R4.reuse, R30, R152 ;  /* 0x0000001e0498723c */ /* 0x040fe20000041898 */
[----:B------:R-:W2:Y:S07]  /*8c40*/  LDSM.16.M88.4 R28, [R193] ;  /* 0x00000000c11c783b */ /* 0x000eae0000000200 */
[C---:B---3--:R-:W-:Y:S08]  /*8c50*/  HMMA.16816.F32.BF16 R156, R4.reuse, R164, R156 ;  /* 0x000000a4049c723c */ /* 0x048ff0000004189c */
[----:B------:R-:W-:Y:S01]  /*8c60*/  HMMA.16816.F32.BF16 R4, R4, R166, R12 ;  /* 0x000000a60404723c */ /* 0x000fe2000004180c */
[----:B------:R-:W3:Y:S04]  /*8c70*/  LDSM.16.M88.4 R12, [R186+0x2000] ;  /* 0x00200000ba0c783b */ /* 0x000ee80000000200 */
[----:B------:R-:W1:Y:S03]  /*8c80*/  LDSM.16.M88.4 R164, [R182+0x9000] ;  /* 0x00900000b6a4783b */ /* 0x000e660000000200 */
[C---:B----4-:R-:W-:Y:S08]  /*8c90*/  HMMA.16816.F32.BF16 R32, R16.reuse, R222, R32 ;  /* 0x000000de1020723c */ /* 0x050ff00000041820 */
        /* <DEDUP_REMOVED lines=11> */
[----:B------:R-:W3:Y:S03]  /*8d50*/  LDSM.16.M88.4 R4, [R185+0x2000] ;  /* 0x00200000b904783b */ /* 0x000ee60000000200 */
[C---:B------:R-:W-:Y:S08]  /*8d60*/  HMMA.16816.F32.BF16 R32, R24.reuse, R214, R32 ;  /* 0x000000d61820723c */ /* 0x040ff00000041820 */
[C---:B-1----:R-:W-:Y:S08]  /*8d70*/  HMMA.16816.F32.BF16 R136, R24.reuse, R228, R136 ;  /* 0x000000e41888723c */ /* 0x042ff00000041888 */
[C---:B------:R-:W-:Y:S01]  /*8d80*/  HMMA.16816.F32.BF16 R140, R24.reuse, R212, R140 ;  /* 0x000000d4188c723c */ /* 0x040fe2000004188c */
[----:B------:R-:W-:Y:S07]  /*8d90*/  LDSM.16.M88.4 R212, [R190] ;  /* 0x00000000bed4783b */ /* 0x000fee0000000200 */
[C---:B------:R-:W-:Y:S08]  /*8da0*/  HMMA.16816.F32.BF16 R144, R24.reuse, R230, R144 ;  /* 0x000000e61890723c */ /* 0x040ff00000041890 */
[C---:B--2---:R-:W-:Y:S08]  /*8db0*/  HMMA.16816.F32.BF16 R148, R24.reuse, R28, R148 ;  /* 0x0000001c1894723c */ /* 0x044ff00000041894 */
[C---:B------:R-:W-:Y:S08]  /*8dc0*/  HMMA.16816.F32.BF16 R152, R24.reuse, R30, R152 ;  /* 0x0000001e1898723c */ /* 0x040ff00000041898 */
[C---:B------:R-:W-:Y:S08]  /*8dd0*/  HMMA.16816.F32.BF16 R156, R24.reuse, R168, R156 ;  /* 0x000000a8189c723c */ /* 0x040ff0000004189c */
[----:B------:R-:W-:Y:S01]  /*8de0*/  HMMA.16816.F32.BF16 R16, R24, R170, R16 ;  /* 0x000000aa1810723c */ /* 0x000fe20000041810 */
[----:B------:R-:W1:Y:S04]  /*8df0*/  LDSM.16.M88.4 R168, [R181+0x3800] ;  /* 0x00380000b5a8783b */ /* 0x000e680000000200 */
[----:B------:R-:W2:Y:S03]  /*8e00*/  LDSM.16.M88.4 R24, [R183+0x4000] ;  /* 0x00400000b718783b */ /* 0x000ea60000000200 */
[C---:B---3--:R-:W-:Y:S08]  /*8e10*/  HMMA.16816.F32.BF16 R32, R12.reuse, R218, R32 ;  /* 0x000000da0c20723c */ /* 0x048ff00000041820 */
[C---:B------:R-:W-:Y:S08]  /*8e20*/  HMMA.16816.F32.BF16 R136, R12.reuse, R208, R136 ;  /* 0x000000d00c88723c */ /* 0x040ff00000041888 */
[C---:B------:R-:W-:Y:S01]  /*8e30*/  HMMA.16816.F32.BF16 R140, R12.reuse, R216, R140 ;  /* 0x000000d80c8c723c */ /* 0x040fe2000004188c */
[----:B------:R-:W3:Y:S07]  /*8e40*/  LDSM.16.M88.4 R216, [R176+0xa800] ;  /* 0x00a80000b0d8783b */ /* 0x000eee0000000200 */
[C---:B------:R-:W-:Y:S01]  /*8e50*/  HMMA.16816.F32.BF16 R144, R12.reuse, R210, R144 ;  /* 0x000000d20c90723c */ /* 0x040fe20000041890 */
[----:B------:R-:W-:Y:S07]  /*8e60*/  LDSM.16.M88.4 R208, [R182+0xa800] ;  /* 0x00a80000b6d0783b */ /* 0x000fee0000000200 */
[C---:B------:R-:W-:Y:S08]  /*8e70*/  HMMA.16816.F32.BF16 R148, R12.reuse, R164, R148 ;  /* 0x000000a40c94723c */ /* 0x040ff00000041894 */
[C---:B------:R-:W-:Y:S01]  /*8e80*/  HMMA.16816.F32.BF16 R152, R12.reuse, R166, R152 ;  /* 0x000000a60c98723c */ /* 0x040fe20000041898 */
[----:B------:R-:W1:Y:S07]  /*8e90*/  LDSM.16.M88.4 R164, [R176+0xb000] ;  /* 0x00b00000b0a4783b */ /* 0x000e6e0000000200 */
[C---:B----4-:R-:W-:Y:S08]  /*8ea0*/  HMMA.16816.F32.BF16 R156, R12.reuse, R172, R156 ;  /* 0x000000ac0c9c723c */ /* 0x050ff0000004189c */
[----:B------:R-:W-:Y:S01]  /*8eb0*/  HMMA.16816.F32.BF16 R28, R12, R174, R16 ;  /* 0x000000ae0c1c723c */ /* 0x000fe20000041810 */
[----:B------:R-:W4:Y:S04]  /*8ec0*/  LDSM.16.M88.4 R172, [R176+0xb800] ;  /* 0x00b80000b0ac783b */ /* 0x000f280000000200 */
[----:B------:R-:W1:Y:S03]  /*8ed0*/  LDSM.16.M88.4 R16, [R184+0x4000] ;  /* 0x00400000b810783b */ /* 0x000e660000000200 */
[C---:B------:R-:W-:Y:S08]  /*8ee0*/  HMMA.16816.F32.BF16 R12, R4.reuse, R206, R32 ;  /* 0x000000ce040c723c */ /* 0x040ff00000041820 */
[C---:B------:R-:W-:Y:S08]  /*8ef0*/  HMMA.16816.F32.BF16 R136, R4.reuse, R200, R136 ;  /* 0x000000c80488723c */ /* 0x040ff00000041888 */
[C---:B------:R-:W-:Y:S01]  /*8f00*/  HMMA.16816.F32.BF16 R140, R4.reuse, R204, R140 ;  /* 0x000000cc048c723c */ /* 0x040fe2000004188c */
[----:B------:R-:W-:Y:S07]  /*8f10*/  LDSM.16.M88.4 R204, [R182+0xa000] ;  /* 0x00a00000b6cc783b */ /* 0x000fee0000000200 */
[C---:B------:R-:W-:Y:S01]  /*8f20*/  HMMA.16816.F32.BF16 R144, R4.reuse, R202, R144 ;  /* 0x000000ca0490723c */ /* 0x040fe20000041890 */
[----:B------:R-:W-:Y:S07]  /*8f30*/  LDSM.16.M88.4 R200, [R181+0x4800] ;  /* 0x00480000b5c8783b */ /* 0x000fee0000000200 */
[C---:B------:R-:W-:Y:S08]  /*8f40*/  HMMA.16816.F32.BF16 R148, R4.reuse, R160, R148 ;  /* 0x000000a00494723c */ /* 0x040ff00000041894 */
[C---:B------:R-:W-:Y:S01]  /*8f50*/  HMMA.16816.F32.BF16 R152, R4.reuse, R162, R152 ;  /* 0x000000a20498723c */ /* 0x040fe20000041898 */
[----:B------:R-:W4:Y:S07]  /*8f60*/  LDSM.16.M88.4 R160, [R189] ;  /* 0x00000000bda0783b */ /* 0x000f2e0000000200 */
[C---:B-1----:R-:W-:Y:S08]  /*8f70*/  HMMA.16816.F32.BF16 R156, R4.reuse, R168, R156 ;  /* 0x000000a8049c723c */ /* 0x042ff0000004189c */
[----:B------:R-:W-:Y:S01]  /*8f80*/  HMMA.16816.F32.BF16 R32, R4, R170, R28 ;  /* 0x000000aa0420723c */ /* 0x000fe2000004181c */
[----:B------:R-:W-:Y:S07]  /*8f90*/  LDSM.16.M88.4 R168, [R188] ;  /* 0x00000000bca8783b */ /* 0x000fee0000000200 */
[C---:B--2---:R-:W-:Y:S01]  /*8fa0*/  HMMA.16816.F32.BF16 R4, R24.reuse, R226, R12 ;  /* 0x000000e21804723c */ /* 0x044fe2000004180c */
[----:B------:R-:W1:Y:S07]  /*8fb0*/  LDSM.16.M88.4 R12, [R186+0x4000] ;  /* 0x00400000ba0c783b */ /* 0x000e6e0000000200 */
[C---:B---3--:R-:W-:Y:S08]  /*8fc0*/  HMMA.16816.F32.BF16 R28, R24.reuse, R216, R136 ;  /* 0x000000d8181c723c */ /* 0x048ff00000041888 */
[C---:B------:R-:W-:Y:S08]  /*8fd0*/  HMMA.16816.F32.BF16 R136, R24.reuse, R224, R140 ;  /* 0x000000e01888723c */ /* 0x040ff0000004188c */
[C---:B------:R-:W-:Y:S01]  /*8fe0*/  HMMA.16816.F32.BF16 R140, R24.reuse, R218, R144 ;  /* 0x000000da188c723c */ /* 0x040fe20000041890 */
[----:B------:R-:W-:Y:S07]  /*8ff0*/  LDSM.16.M88.4 R216, [R181+0x4000] ;  /* 0x00400000b5d8783b */ /* 0x000fee0000000200 */
[C---:B------:R-:W-:Y:S08]  /*9000*/  HMMA.16816.F32.BF16 R144, R24.reuse, R164, R148 ;  /* 0x000000a41890723c */ /* 0x040ff00000041894 */
[C---:B------:R-:W-:Y:S01]  /*9010*/  HMMA.16816.F32.BF16 R148, R24.reuse, R166, R152 ;  /* 0x000000a61894723c */ /* 0x040fe20000041898 */
[----:B------:R-:W2:Y:S07]  /*9020*/  LDSM.16.M88.4 R164, [R182+0xb000] ;  /* 0x00b00000b6a4783b */ /* 0x000eae0000000200 */
[C---:B----4-:R-:W-:Y:S08]  /*9030*/  HMMA.16816.F32.BF16 R156, R24.reuse, R172, R156 ;  /* 0x000000ac189c723c */ /* 0x050ff0000004189c */
[----:B------:R-:W-:Y:S01]  /*9040*/  HMMA.16816.F32.BF16 R152, R24, R174, R32 ;  /* 0x000000ae1898723c */ /* 0x000fe20000041820 */
[----:B------:R-:W-:Y:S07]  /*9050*/  LDSM.16.M88.4 R172, [R182+0xb800] ;  /* 0x00b80000b6ac783b */ /* 0x000fee0000000200 */
[C---:B------:R-:W-:Y:S01]  /*9060*/  HMMA.16816.F32.BF16 R24, R16.reuse, R222, R4 ;  /* 0x000000de1018723c */ /* 0x040fe20000041804 */
[----:B------:R-:W3:Y:S07]  /*9070*/  LDSM.16.M88.4 R4, [R185+0x4000] ;  /* 0x00400000b904783b */ /* 0x000eee0000000200 */
[C---:B------:R-:W-:Y:S08]  /*9080*/  HMMA.16816.F32.BF16 R28, R16.reuse, R212, R28 ;  /* 0x000000d4101c723c */ /* 0x040ff0000004181c */
[C---:B------:R-:W-:Y:S08]  /*9090*/  HMMA.16816.F32.BF16 R136, R16.reuse, R220, R136 ;  /* 0x000000dc1088723c */ /* 0x040ff00000041888 */
[C---:B------:R-:W-:Y:S08]  /*90a0*/  HMMA.16816.F32.BF16 R32, R16.reuse, R214, R140 ;  /* 0x000000d61020723c */ /* 0x040ff0000004188c */
[C---:B------:R-:W-:Y:S08]  /*90b0*/  HMMA.16816.F32.BF16 R140, R16.reuse, R160, R144 ;  /* 0x000000a0108c723c */ /* 0x040ff00000041890 */
[----:B------:R-:W-:Y:S01]  /*90c0*/  HMMA.16816.F32.BF16 R144, R16, R162, R148 ;  /* 0x000000a21090723c */ /* 0x000fe20000041894 */
[----:B------:R-:W4:Y:S07]  /*90d0*/  LDSM.16.M88.4 R160, [R181+0x5000] ;  /* 0x00500000b5a0783b */ /* 0x000f2e0000000200 */
[----:B-1----:R-:W-:Y:S08]  /*90e0*/  HMMA.16816.F32.BF16 R24, R12, R206, R24 ;  /* 0x000000ce0c18723c */ /* 0x002ff00000041818 */
[C---:B------:R-:W-:Y:S08]  /*90f0*/  HMMA.16816.F32.BF16 R148, R16.reuse, R168, R156 ;  /* 0x000000a81094723c */ /* 0x040ff0000004189c */
[----:B------:R-:W-:Y:S08]  /*9100*/  HMMA.16816.F32.BF16 R156, R16, R170, R152 ;  /* 0x000000aa109c723c */ /* 0x000ff00000041898 */
[C---:B------:R-:W-:Y:S08]  /*9110*/  HMMA.16816.F32.BF16 R16, R12.reuse, R208, R28 ;  /* 0x000000d00c10723c */ /* 0x040ff0000004181c */
[C---:B------:R-:W-:Y:S08]  /*9120*/  HMMA.16816.F32.BF16 R168, R12.reuse, R204, R136 ;  /* 0x000000cc0ca8723c */ /* 0x040ff00000041888 */
[C---:B--2---:R-:W-:Y:S08]  /*9130*/  HMMA.16816.F32.BF16 R136, R12.reuse, R164, R140 ;  /* 0x000000a40c88723c */ /* 0x044ff0000004188c */
[----:B------:R-:W-:Y:S01]  /*9140*/  HMMA.16816.F32.BF16 R140, R12, R166, R144 ;  /* 0x000000a60c8c723c */ /* 0x000fe20000041890 */
[----:B------:R-:W1:Y:S01]  /*9150*/  LDSM.16.M88.4 R144, [R181+0x5800] ;  /* 0x00580000b590783b */ /* 0x000e620000000200 */
[----:B------:R-:W-:-:S06]  /*9160*/  DEPBAR.LE SB0, 0x0 ;  /* 0x000080000000791a */ /* 0x000fcc0000000000 */
[----:B------:R-:W-:Y:S08]  /*9170*/  HMMA.16816.F32.BF16 R28, R12, R210, R32 ;  /* 0x000000d20c1c723c */ /* 0x000ff00000041820 */
[----:B---3--:R-:W-:Y:S08]  /*9180*/  HMMA.16816.F32.BF16 R32, R4, R218, R24 ;  /* 0x000000da0420723c */ /* 0x008ff00000041818 */
[----:B------:R-:W-:Y:S08]  /*9190*/  HMMA.16816.F32.BF16 R152, R12, R172, R148 ;  /* 0x000000ac0c98723c */ /* 0x000ff00000041894 */
[----:B------:R-:W-:Y:S08]  /*91a0*/  HMMA.16816.F32.BF16 R16, R4, R200, R16 ;  /* 0x000000c80410723c */ /* 0x000ff00000041810 */
[----:B------:R-:W-:Y:S01]  /*91b0*/  HMMA.16816.F32.BF16 R148, R12, R174, R156 ;  /* 0x000000ae0c94723c */ /* 0x000fe2000004189c */
[----:B------:R-:W-:Y:S01]  /*91c0*/  FSEL R117, R33, -INF , !P6 ;  /* 0xff80000021757808 */ /* 0x000fe20007000000 */
[----:B------:R-:W-:Y:S01]  /*91d0*/  BAR.SYNC.DEFER_BLOCKING 0x0 ;  /* 0x0000000000007b1d */ /* 0x000fe20000010000 */
[----:B------:R-:W-:-:S04]  /*91e0*/  ISETP.GE.AND P6, PT, R10, R21, PT ;  /* 0x000000150a00720c */ /* 0x000fc80003fc6270 */
[----:B------:R-:W-:Y:S01]  /*91f0*/  FSEL R156, R32, -INF , !P2 ;  /* 0xff800000209c7808 */ /* 0x000fe20005000000 */
[C---:B------:R-:W-:Y:S01]  /*9200*/  HMMA.16816.F32.BF16 R12, R4.reuse, R202, R28 ;  /* 0x000000ca040c723c */ /* 0x040fe2000004181c */
[----:B------:R-:W-:Y:S02]  /*9210*/  FSEL R158, R34, -INF , !P1 ;  /* 0xff800000229e7808 */ /* 0x000fe40004800000 */
[----:B------:R-:W-:Y:S02]  /*9220*/  FSEL R157, R35, -INF , !P0 ;  /* 0xff800000239d7808 */ /* 0x000fe40004000000 */
[C---:B------:R-:W-:Y:S02]  /*9230*/  ISETP.GE.AND P2, PT, R2.reuse, R21, PT ;  /* 0x000000150200720c */ /* 0x040fe40003f46270 */
[-C--:B------:R-:W-:Y:S01]  /*9240*/  ISETP.GE.AND P1, PT, R2, R20.reuse, PT ;  /* 0x000000140200720c */ /* 0x080fe20003f26270 */
[----:B----4-:R-:W-:Y:S01]  /*9250*/  HMMA.16816.F32.BF16 R24, R4, R160, R136 ;  /* 0x000000a00418723c */ /* 0x010fe20000041888 */
[----:B------:R-:W-:-:S02]  /*9260*/  ISETP.GE.AND P0, PT, R10, R20, PT ;  /* 0x000000140a00720c */ /* 0x000fc40003f06270 */
[C---:B------:R-:W-:Y:S02]  /*9270*/  IADD3 R2, R0.reuse, 0x18, RZ ;  /* 0x0000001800027810 */ /* 0x040fe40007ffe0ff */
[----:B------:R-:W-:Y:S02]  /*9280*/  IADD3 R10, R0, 0x19, RZ ;  /* 0x00000019000a7810 */ /* 0x000fe40007ffe0ff */
[----:B------:R-:W-:Y:S01]  /*9290*/  FSEL R160, R16, -INF , !P2 ;  /* 0xff80000010a07808 */ /* 0x000fe20005000000 */
[----:B------:R-:W-:Y:S01]  /*92a0*/  HMMA.16816.F32.BF16 R32, R4, R162, R140 ;  /* 0x000000a20420723c */ /* 0x000fe2000004188c */
[----:B------:R-:W-:Y:S02]  /*92b0*/  FSEL R164, R18, -INF , !P1 ;  /* 0xff80000012a47808 */ /* 0x000fe40004800000 */
[----:B------:R-:W-:Y:S02]  /*92c0*/  FSEL R159, R17, -INF , !P6 ;  /* 0xff800000119f7808 */ /* 0x000fe40007000000 */
[----:B------:R-:W-:-:S02]  /*92d0*/  ISETP.GE.AND P2, PT, R2, R21, PT ;  /* 0x000000150200720c */ /* 0x000fc40003f46270 */
[----:B------:R-:W-:Y:S01]  /*92e0*/  FSEL R162, R19, -INF , !P0 ;  /* 0xff80000013a27808 */ /* 0x000fe20004000000 */
[C---:B-1----:R-:W-:Y:S01]  /*92f0*/  HMMA.16816.F32.BF16 R28, R4.reuse, R144, R152 ;  /* 0x00000090041c723c */ /* 0x042fe20000041898 */
[-C--:B------:R-:W-:Y:S02]  /*9300*/  ISETP.GE.AND P1, PT, R2, R20.reuse, PT ;  /* 0x000000140200720c */ /* 0x080fe40003f26270 */
[C---:B------:R-:W-:Y:S02]  /*9310*/  ISETP.GE.AND P6, PT, R10.reuse, R21, PT ;  /* 0x000000150a00720c */ /* 0x040fe40003fc6270 */
[----:B------:R-:W-:Y:S02]  /*9320*/  ISETP.GE.AND P0, PT, R10, R20, PT ;  /* 0x000000140a00720c */ /* 0x000fe40003f06270 */
[----:B------:R-:W-:Y:S01]  /*9330*/  IADD3 R2, R0, 0x20, RZ ;  /* 0x0000002000027810 */ /* 0x000fe20007ffe0ff */
[----:B------:R-:W-:Y:S01]  /*9340*/  HMMA.16816.F32.BF16 R16, R4, R216, R168 ;  /* 0x000000d80410723c */ /* 0x000fe200000418a8 */
[----:B------:R-:W-:-:S02]  /*9350*/  FSEL R161, R12, -INF , !P2 ;  /* 0xff8000000ca17808 */ /* 0x000fc40005000000 */
[----:B------:R-:W-:Y:S02]  /*9360*/  FSEL R163, R14, -INF , !P1 ;  /* 0xff8000000ea37808 */ /* 0x000fe40004800000 */
[----:B------:R-:W-:Y:S02]  /*9370*/  FSEL R144, R13, -INF , !P6 ;  /* 0xff8000000d907808 */ /* 0x000fe40007000000 */
[----:B------:R-:W-:Y:S02]  /*9380*/  FSEL R145, R15, -INF , !P0 ;  /* 0xff8000000f917808 */ /* 0x000fe40004000000 */
[C---:B------:R-:W-:Y:S01]  /*9390*/  ISETP.GE.AND P2, PT, R2.reuse, R21, PT ;  /* 0x000000150200720c */ /* 0x040fe20003f46270 */
[----:B------:R-:W-:Y:S01]  /*93a0*/  HMMA.16816.F32.BF16 R12, R4, R146, R148 ;  /* 0x00000092040c723c */ /* 0x000fe20000041894 */
[----:B------:R-:W-:Y:S02]  /*93b0*/  ISETP.GE.AND P1, PT, R2, R20, PT ;  /* 0x000000140200720c */ /* 0x000fe40003f26270 */
[----:B------:R-:W-:-:S02]  /*93c0*/  IADD3 R10, R0, 0x21, RZ ;  /* 0x00000021000a7810 */ /* 0x000fc40007ffe0ff */
[----:B------:R-:W-:Y:S02]  /*93d0*/  IADD3 R2, R0, 0x28, RZ ;  /* 0x0000002800027810 */ /* 0x000fe40007ffe0ff */
[----:B------:R-:W-:Y:S02]  /*93e0*/  FSEL R238, R24, -INF , !P2 ;  /* 0xff80000018ee7808 */ /* 0x000fe40005000000 */
[----:B------:R-:W-:Y:S02]  /*93f0*/  FSEL R232, R26, -INF , !P1 ;  /* 0xff8000001ae87808 */ /* 0x000fe40004800000 */
[CC--:B------:R-:W-:Y:S02]  /*9400*/  ISETP.GE.AND P6, PT, R10.reuse, R21.reuse, PT ;  /* 0x000000150a00720c */ /* 0x0c0fe40003fc6270 */
[----:B------:R-:W-:Y:S02]  /*9410*/  ISETP.GE.AND P0, PT, R10, R20, PT ;  /* 0x000000140a00720c */ /* 0x000fe40003f06270 */
[----:B------:R-:W-:-:S02]  /*9420*/  ISETP.GE.AND P2, PT, R2, R21, PT ;  /* 0x000000150200720c */ /* 0x000fc40003f46270 */
[----:B------:R-:W-:Y:S02]  /*9430*/  ISETP.GE.AND P1, PT, R2, R20, PT ;  /* 0x000000140200720c */ /* 0x000fe40003f26270 */
[C---:B------:R-:W-:Y:S02]  /*9440*/  IADD3 R10, R0.reuse, 0x29, RZ ;  /* 0x00000029000a7810 */ /* 0x040fe40007ffe0ff */
[----:B------:R-:W-:Y:S02]  /*9450*/  IADD3 R2, R0, 0x30, RZ ;  /* 0x0000003000027810 */ /* 0x000fe40007ffe0ff */
[----:B------:R-:W-:Y:S02]  /*9460*/  FSEL R237, R25, -INF , !P6 ;  /* 0xff80000019ed7808 */ /* 0x000fe40007000000 */
[----:B------:R-:W-:Y:S02]  /*9470*/  FSEL R235, R27, -INF , !P0 ;  /* 0xff8000001beb7808 */ /* 0x000fe40004000000 */
[----:B------:R-:W-:-:S02]  /*9480*/  FSEL R247, R32, -INF , !P2 ;  /* 0xff80000020f77808 */ /* 0x000fc40005000000 */
[----:B------:R-:W-:Y:S02]  /*9490*/  FSEL R241, R34, -INF , !P1 ;  /* 0xff80000022f17808 */ /* 0x000fe40004800000 */
[CC--:B------:R-:W-:Y:S02]  /*94a0*/  ISETP.GE.AND P6, PT, R10.reuse, R21.reuse, PT ;  /* 0x000000150a00720c */ /* 0x0c0fe40003fc6270 */
[-C--:B------:R-:W-:Y:S02]  /*94b0*/  ISETP.GE.AND P0, PT, R10, R20.reuse, PT ;  /* 0x000000140a00720c */ /* 0x080fe40003f06270 */
[C---:B------:R-:W-:Y:S02]  /*94c0*/  ISETP.GE.AND P2, PT, R2.reuse, R21, PT ;  /* 0x000000150200720c */ /* 0x040fe40003f46270 */
[----:B------:R-:W-:Y:S02]  /*94d0*/  ISETP.GE.AND P1, PT, R2, R20, PT ;  /* 0x000000140200720c */ /* 0x000fe40003f26270 */
[----:B------:R-:W-:-:S02]  /*94e0*/  IADD3 R2, R0, 0x31, RZ ;  /* 0x0000003100027810 */ /* 0x000fc40007ffe0ff */
[----:B------:R-:W-:Y:S02]  /*94f0*/  IADD3 R4, R0, 0x1, RZ ;  /* 0x0000000100047810 */ /* 0x000fe40007ffe0ff */
[----:B------:R-:W-:Y:S02]  /*9500*/  FSEL R252, R33, -INF , !P6 ;  /* 0xff80000021fc7808 */ /* 0x000fe40007000000 */
[----:B------:R-:W-:Y:S02]  /*9510*/  FSEL R239, R35, -INF , !P0 ;  /* 0xff80000023ef7808 */ /* 0x000fe40004000000 */
[----:B------:R-:W-:Y:S02]  /*9520*/  FSEL R226, R28, -INF , !P2 ;  /* 0xff8000001ce27808 */ /* 0x000fe40005000000 */
[----:B------:R-:W-:Y:S02]  /*9530*/  FSEL R243, R30, -INF , !P1 ;  /* 0xff8000001ef37808 */ /* 0x000fe40004800000 */
[----:B------:R-:W-:-:S02]  /*9540*/  ISETP.GE.AND P6, PT, R2, R21, PT ;  /* 0x000000150200720c */ /* 0x000fc40003fc6270 */
[-C--:B------:R-:W-:Y:S02]  /*9550*/  ISETP.GE.AND P0, PT, R2, R20.reuse, PT ;  /* 0x000000140200720c */ /* 0x080fe40003f06270 */
[C---:B------:R-:W-:Y:S02]  /*9560*/  ISETP.GE.AND P2, PT, R4.reuse, R21, PT ;  /* 0x000000150400720c */ /* 0x040fe40003f46270 */
[----:B------:R-:W-:Y:S02]  /*9570*/  ISETP.GE.AND P1, PT, R4, R20, PT ;  /* 0x000000140400720c */ /* 0x000fe40003f26270 */
[----:B------:R-:W-:Y:S02]  /*9580*/  IADD3 R2, R0, 0x38, RZ ;  /* 0x0000003800027810 */ /* 0x000fe40007ffe0ff */
[----:B------:R-:W-:Y:S02]  /*9590*/  FSEL R240, R31, -INF , !P0 ;  /* 0xff8000001ff07808 */ /* 0x000fe40004000000 */
[----:B------:R-:W-:-:S02]  /*95a0*/  FSEL R22, R17, -INF , !P2 ;  /* 0xff80000011167808 */ /* 0x000fc40005000000 */
[----:B------:R-:W-:Y:S02]  /*95b0*/  FSEL R23, R19, -INF , !P1 ;  /* 0xff80000013177808 */ /* 0x000fe40004800000 */
[C---:B------:R-:W-:Y:S02]  /*95c0*/  ISETP.GE.AND P0, PT, R0.reuse, R21, PT ;  /* 0x000000150000720c */ /* 0x040fe40003f06270 */
[-C--:B------:R-:W-:Y:S02]  /*95d0*/  ISETP.GE.AND P2, PT, R0, R20.reuse, PT ;  /* 0x000000140000720c */ /* 0x080fe40003f46270 */
[----:B------:R-:W-:Y:S02]  /*95e0*/  ISETP.GE.AND P1, PT, R2, R20, PT ;  /* 0x000000140200720c */ /* 0x000fe40003f26270 */
[----:B------:R-:W-:Y:S02]  /*95f0*/  IADD3 R0, R0, 0x39, RZ ;  /* 0x0000003900007810 */ /* 0x000fe40007ffe0ff */
[----:B------:R-:W-:-:S02]  /*9600*/  FSEL R244, R14, -INF , !P1 ;  /* 0xff8000000ef47808 */ /* 0x000fc40004800000 */
[----:B------:R-:W-:Y:S02]  /*9610*/  ISETP.GE.AND P1, PT, R0, R20, PT ;  /* 0x000000140000720c */ /* 0x000fe40003f26270 */
[----:B------:R-:W-:Y:S02]  /*9620*/  FSEL R20, R16, -INF , !P0 ;  /* 0xff80000010147808 */ /* 0x000fe40004000000 */
[----:B------:R-:W-:Y:S02]  /*9630*/  PLOP3.LUT P0, PT, PT, PT, UP0, 0x80, 0x0 ;  /* 0x000000000000781c */ /* 0x000fe40003f0f008 */
[----:B------:R-:W-:Y:S02]  /*9640*/  FSEL R245, R29, -INF , !P6 ;  /* 0xff8000001df57808 */ /* 0x000fe40007000000 */
[----:B------:R-:W-:Y:S02]  /*9650*/  ISETP.GE.AND P6, PT, R2, R21, PT ;  /* 0x000000150200720c */ /* 0x000fe40003fc6270 */
[----:B------:R-:W-:-:S02]  /*9660*/  FSEL R233, R15, -INF , !P1 ;  /* 0xff8000000fe97808 */ /* 0x000fc40004800000 */
[----:B------:R-:W-:Y:S02]  /*9670*/  FSEL R234, R12, -INF , !P6 ;  /* 0xff8000000cea7808 */ /* 0x000fe40007000000 */
[----:B------:R-:W-:Y:S02]  /*9680*/  ISETP.GE.AND P6, PT, R0, R21, PT ;  /* 0x000000150000720c */ /* 0x000fe40003fc6270 */
[----:B------:R-:W-:Y:S02]  /*9690*/  FSEL R21, R18, -INF , !P2 ;  /* 0xff80000012157808 */ /* 0x000fe40005000000 */
[----:B------:R-:W-:Y:S01]  /*96a0*/  FSEL R227, R13, -INF , !P6 ;  /* 0xff8000000de37808 */ /* 0x000fe20007000000 */
[----:B------:R-:W-:Y:S05]  /*96b0*/  @!P0 BRA `(.L_x_483) ;  /* 0x000006d000008947 */ /* 0x000fea0003800000 */
[----:B------:R-:W2:Y:S01]  /*96c0*/  LDL.64 R118, [R1+0x48] ;  /* 0x0000480001767983 */ /* 0x000ea20000100a00 */
[----:B------:R-:W-:-:S03]  /*96d0*/  ULDC.64 UR4, c[0x0][0x198] ;  /* 0x0000660000047ab9 */ /* 0x000fc60000000a00 */
[----:B------:R-:W3:Y:S01]  /*96e0*/  LDL.64 R248, [R1+0x58] ;  /* 0x0000580001f87983 */ /* 0x000ee20000100a00 */
[----:B------:R-:W-:Y:S01]  /*96f0*/  UMOV UR24, 0x6 ;  /* 0x0000000600187882 */ /* 0x000fe20000000000 */
[----:B------:R-:W-:Y:S01]  /*9700*/  BSSY B0, `(.L_x_484) ;  /* 0x0000067000007945 */ /* 0x000fe20003800000 */
[----:B------:R-:W-:Y:S01]  /*9710*/  USHF.L.U32 UR21, UR4, 0x6, URZ ;  /* 0x0000000604157899 */ /* 0x000fe2000800063f */
[----:B------:R1:W-:Y:S01]  /*9720*/  @P5 STS.128 [R199+0x6000], RZ ;  /* 0x006000ffc7005388 */ /* 0x0003e20000000c00 */
[----:B------:R-:W-:Y:S02]  /*9730*/  UIADD3 UR25, UR8, -0x3, URZ ;  /* 0xfffffffd08197890 */ /* 0x000fe4000fffe03f */
[----:B------:R-:W-:Y:S02]  /*9740*/  USHF.L.U64.HI UR5, UR4, UR24, UR5 ;  /* 0x0000001804057299 */ /* 0x000fe40008010205 */
[----:B------:R-:W-:Y:S01]  /*9750*/  USHF.R.S32.HI UR4, URZ, 0x1f, UR25 ;  /* 0x0000001f3f047899 */ /* 0x000fe20008011419 */
[----:B------:R-:W-:Y:S01]  /*9760*/  IMAD.U32 R0, RZ, RZ, UR21 ;  /* 0x00000015ff007e24 */ /* 0x000fe2000f8e00ff */
[----:B------:R-:W-:-:S04]  /*9770*/  UIMAD UR5, UR5, UR25, URZ ;  /* 0x00000019050572a4 */ /* 0x000fc8000f8e023f */
[----:B------:R-:W-:Y:S01]  /*9780*/  UIMAD UR4, UR4, UR21, UR5 ;  /* 0x00000015040472a4 */ /* 0x000fe2000f8e0205 */
[----:B--2---:R-:W-:Y:S02]  /*9790*/  IMAD.MOV.U32 R5, RZ, RZ, R119 ;  /* 0x000000ffff057224 */ /* 0x004fe400078e0077 */
[----:B---3--:R-:W-:-:S04]  /*97a0*/  IMAD.MOV.U32 R4, RZ, RZ, R248 ;  /* 0x000000ffff047224 */ /* 0x008fc800078e00f8 */
[----:B------:R-:W-:-:S05]  /*97b0*/  IMAD.WIDE.U32 R4, R0, UR25, R4 ;  /* 0x0000001900047c25 */ /* 0x000fca000f8e0004 */
[----:B------:R-:W-:Y:S02]  /*97c0*/  IADD3 R0, R5, UR4, RZ ;  /* 0x0000000405007c10 */ /* 0x000fe4000fffe0ff */
[C---:B------:R-:W-:Y:S02]  /*97d0*/  @!P5 LEA R6, P6, R4.reuse, c[0x0][0x168], 0x1 ;  /* 0x00005a000406da11 */ /* 0x040fe400078c08ff */
        /* <DEDUP_REMOVED lines=24> */
[C-C-:B------:R-:W-:Y:S02]  /*9960*/  @!P5 LEA.HI.X R7, R2.reuse, c[0x0][0x16c], R4.reuse, 0x1, P1 ;  /* 0x00005b000207da11 */ /* 0x140fe400008f0c04 */
[C---:B------:R-:W-:Y:S02]  /*9970*/  @!P3 LEA R16, P1, R2.reuse, c[0x0][0x168], 0x1 ;  /* 0x00005a000210ba11 */ /* 0x040fe400078208ff */
[C---:B---3--:R-:W-:Y:S01]  /*9980*/  @!P4 LEA R10, P2, R2.reuse, c[0x0][0x168], 0x1 ;  /* 0x00005a00020aca11 */ /* 0x048fe200078408ff */
[----:B------:R-:W-:Y:S01]  /*9990*/  @!PT LDS RZ, [RZ] ;  /* 0x00000000fffff984 */ /* 0x000fe20000000800 */
[----:B------:R-:W-:Y:S01]  /*99a0*/  @!PT LDS RZ, [RZ] ;  /* 0x00000000fffff984 */ /* 0x000fe20000000800 */
[----:B------:R-:W-:Y:S01]  /*99b0*/  @!PT LDS RZ, [RZ] ;  /* 0x00000000fffff984 */ /* 0x000fe20000000800 */
[----:B------:R2:W-:Y:S01]  /*99c0*/  @!P5 LDGSTS.E.BYPASS.LTC128B.128 [R199+0x6800], [R6.64] ;  /* 0x0680000006c7dfae */ /* 0x0005e2000b901d52 */
[C-C-:B------:R-:W-:Y:S02]  /*99d0*/  @!P3 LEA.HI.X R17, R2.reuse, c[0x0][0x16c], R4.reuse, 0x1, P1 ;  /* 0x00005b000211ba11 */ /* 0x140fe400008f0c04 */
[----:B------:R-:W-:Y:S01]  /*99e0*/  @!P4 LEA.HI.X R11, R2, c[0x0][0x16c], R4, 0x1, P2 ;  /* 0x00005b00020bca11 */ /* 0x000fe200010f0c04 */
[----:B------:R1:W-:Y:S01]  /*99f0*/  @P4 STS.128 [R199+0x8800], RZ ;  /* 0x008800ffc7004388 */ /* 0x0003e20000000c00 */
[----:B------:R-:W-:-:S02]  /*9a00*/  IADD3.X R4, R4, UR6, RZ, P6, !PT ;  /* 0x0000000604047c10 */ /* 0x000fc4000b7fe4ff */
[C---:B------:R-:W-:Y:S01]  /*9a10*/  @!P5 LEA R18, P6, R0.reuse, c[0x0][0x168], 0x1 ;  /* 0x00005a000012da11 */ /* 0x040fe200078c08ff */
[----:B------:R-:W-:Y:S01]  /*9a20*/  @!PT LDS RZ, [RZ] ;  /* 0x00000000fffff984 */ /* 0x000fe20000000800 */
[----:B------:R-:W-:Y:S01]  /*9a30*/  @!PT LDS RZ, [RZ] ;  /* 0x00000000fffff984 */ /* 0x000fe20000000800 */
[----:B------:R-:W-:Y:S01]  /*9a40*/  @!PT LDS RZ, [RZ] ;  /* 0x00000000fffff984 */ /* 0x000fe20000000800 */
[----:B------:R3:W-:Y:S01]  /*9a50*/  @!P4 LDGSTS.E.BYPASS.LTC128B.128 [R199+0x8800], [R10.64+0x80] ;  /* 0x088000800ac7cfae */ /* 0x0007e2000b901d52 */
[C---:B------:R-:W-:Y:S02]  /*9a60*/  @!P4 LEA R14, P2, R0.reuse, c[0x0][0x168], 0x1 ;  /* 0x00005a00000eca11 */ /* 0x040fe400078408ff */
[C---:B----4-:R-:W-:Y:S01]  /*9a70*/  @!P3 LEA R12, P1, R0.reuse, c[0x0][0x168], 0x1 ;  /* 0x00005a00000cba11 */ /* 0x050fe200078208ff */
[----:B------:R1:W-:Y:S01]  /*9a80*/  @P3 STS.128 [R199+0xa800], RZ ;  /* 0x00a800ffc7003388 */ /* 0x0003e20000000c00 */
[C-C-:B------:R-:W-:Y:S02]  /*9a90*/  @!P5 LEA.HI.X R19, R0.reuse, c[0x0][0x16c], R4.reuse, 0x1, P6 ;  /* 0x00005b000013da11 */ /* 0x140fe400030f0c04 */
[C---:B------:R-:W-:Y:S01]  /*9aa0*/  IADD3 R2, P6, R0.reuse, UR7, RZ ;  /* 0x0000000700027c10 */ /* 0x040fe2000ffde0ff */
[----:B------:R-:W-:Y:S01]  /*9ab0*/  @!PT LDS RZ, [RZ] ;  /* 0x00000000fffff984 */ /* 0x000fe20000000800 */
[----:B------:R-:W-:Y:S01]  /*9ac0*/  @!PT LDS RZ, [RZ] ;  /* 0x00000000fffff984 */ /* 0x000fe20000000800 */
[----:B------:R-:W-:Y:S01]  /*9ad0*/  @!PT LDS RZ, [RZ] ;  /* 0x00000000fffff984 */ /* 0x000fe20000000800 */
[----:B------:R1:W-:Y:S01]  /*9ae0*/  @!P3 LDGSTS.E.BYPASS.LTC128B.128 [R199+0xa800], [R16.64+0x100] ;  /* 0x0a80010010c7bfae */ /* 0x0003e2000b901d52 */
[----:B------:R-:W-:-:S02]  /*9af0*/  @!P4 LEA.HI.X R15, R0, c[0x0][0x16c], R4, 0x1, P2 ;  /* 0x00005b00000fca11 */ /* 0x000fc400010f0c04 */
[----:B------:R-:W-:Y:S01]  /*9b00*/  @!P3 LEA.HI.X R13, R0, c[0x0][0x16c], R4, 0x1, P1 ;  /* 0x00005b00000dba11 */ /* 0x000fe200008f0c04 */
[----:B------:R1:W-:Y:S01]  /*9b10*/  @P5 STS.128 [R199+0x7000], RZ ;  /* 0x007000ffc7005388 */ /* 0x0003e20000000c00 */
[----:B------:R-:W-:-:S03]  /*9b20*/  IADD3.X R4, R4, UR6, RZ, P6, !PT ;  /* 0x0000000604047c10 */ /* 0x000fc6000b7fe4ff */
        /* <DEDUP_REMOVED lines=11> */
[----:B---3--:R-:W-:-:S03]  /*9be0*/  @!P5 LEA R10, P2, R2, c[0x0][0x168], 0x1 ;  /* 0x00005a00020ada11 */ /* 0x008fc600078408ff */
        /* <DEDUP_REMOVED lines=24> */
.L_x_485:
[----:B------:R-:W-:Y:S05]  /*9d70*/  BSYNC B0 ;  /* 0x0000000000007941 */ /* 0x000fea0003800000 */
.L_x_484:
[----:B------:R-:W0:Y:S02]  /*9d80*/  LDGDEPBAR ;  /* 0x00000000000079af */ /* 0x000e240000000000 */
.L_x_483:
[----:B-1----:R-:W2:Y:S04]  /*9d90*/  LDL R11, [R1+0xac] ;  /* 0x0000ac00010b7983 */ /* 0x002ea80000100800 */
[----:B------:R-:W3:Y:S04]  /*9da0*/  LDL R10, [R1+0xb8] ;  /* 0x0000b800010a7983 */ /* 0x000ee80000100800 */
[----:B------:R-:W4:Y:S01]  /*9db0*/  LDL R7, [R1+0xc8] ;  /* 0x0000c80001077983 */ /* 0x000f220000100800 */
[----:B------:R-:W-:Y:S01]  /*9dc0*/  FMNMX.FTZ R0, R116, R20, !PT ;  /* 0x0000001474007209 */ /* 0x000fe20007810000 */
[----:B------:R-:W-:Y:S01]  /*9dd0*/  USHF.L.U32 UR30, UR20, 0x1, URZ ;  /* 0x00000001141e7899 */ /* 0x000fe2000800063f */
[----:B------:R-:W-:Y:S01]  /*9de0*/  PRMT R30, R251, 0x7054, R251 ;  /* 0x00007054fb1e7816 */ /* 0x000fe200000000fb */
[----:B------:R-:W-:Y:S01]  /*9df0*/  UIADD3 UR4, UR23, -0x4498517b, URZ ;  /* 0xbb67ae8517047890 */ /* 0x000fe2000fffe03f */
[----:B------:R-:W-:Y:S01]  /*9e00*/  FMNMX.FTZ R0, R22, R0, !PT ;  /* 0x0000000016007209 */ /* 0x000fe20007810000 */
[----:B------:R-:W-:Y:S01]  /*9e10*/  ULOP3.LUT UR5, UR30, UR23, URZ, 0x3c, !UPT ;  /* 0x000000171e057292 */ /* 0x000fe2000f8e3c3f */
[----:B------:R-:W-:Y:S01]  /*9e20*/  STL [R1+0xd8], R182 ;  /* 0x0000d8b601007387 */ /* 0x000fe20000100800 */
[----:B------:R-:W-:Y:S01]  /*9e30*/  UIADD3 UR26, UR22, -0x61c88647, URZ ;  /* 0x9e3779b9161a7890 */ /* 0x000fe2000fffe03f */
[----:B------:R-:W-:Y:S01]  /*9e40*/  FMNMX.FTZ R0, R156, R0, !PT ;  /* 0x000000009c007209 */ /* 0x000fe20007810000 */
[----:B------:R-:W-:Y:S01]  /*9e50*/  UIADD3 UR25, UR22, 0x3c6ef372, URZ ;  /* 0x3c6ef37216197890 */ /* 0x000fe2000fffe03f */
[----:B------:R-:W-:Y:S01]  /*9e60*/  STL [R1+0xd4], R181 ;  /* 0x0000d4b501007387 */ /* 0x000fe20000100800 */
[----:B------:R-:W-:Y:S01]  /*9e70*/  UIADD3 UR24, UR23, 0x76cf5d0a, URZ ;  /* 0x76cf5d0a17187890 */ /* 0x000fe2000fffe03f */
[----:B------:R-:W-:Y:S01]  /*9e80*/  FMNMX.FTZ R0, R117, R0, !PT ;  /* 0x0000000075007209 */ /* 0x000fe20007810000 */
[----:B------:R-:W-:Y:S01]  /*9e90*/  UIADD3 UR21, UR22, -0x255992d5, URZ ;  /* 0xdaa66d2b16157890 */ /* 0x000fe2000fffe03f */
[----:B------:R-:W-:Y:S01]  /*9ea0*/  LDSM.16.MT88.4 R24, [R177+0xc000] ;  /* 0x00c00000b118783b */ /* 0x000fe20000004200 */
[----:B------:R-:W-:Y:S01]  /*9eb0*/  UIADD3 UR29, UR23, -0x126145ec, URZ ;  /* 0xed9eba14171d7890 */ /* 0x000fe2000fffe03f */
[----:B------:R-:W-:Y:S01]  /*9ec0*/  FMNMX.FTZ R0, R160, R0, !PT ;  /* 0x00000000a0007209 */ /* 0x000fe20007810000 */
[----:B------:R-:W-:Y:S01]  /*9ed0*/  UIADD3 UR27, UR22, -0x4ab325aa, URZ ;  /* 0xb54cda56161b7890 */ /* 0x000fe2000fffe03f */
[----:B------:R-:W-:Y:S01]  /*9ee0*/  LDSM.16.MT88.4 R16, [R178+0xc000] ;  /* 0x00c00000b210783b */ /* 0x000fe20000004200 */
[----:B------:R-:W-:Y:S01]  /*9ef0*/  UIADD3 UR28, UR23, 0x646e171e, URZ ;  /* 0x646e171e171c7890 */ /* 0x000fe2000fffe03f */
[----:B------:R-:W-:Y:S01]  /*9f00*/  FMNMX.FTZ R0, R159, R0, !PT ;  /* 0x000000009f007209 */ /* 0x000fe20007810000 */
[----:B------:R-:W-:Y:S01]  /*9f10*/  UIADD3 UR30, UR30, 0x1, URZ ;  /* 0x000000011e1e7890 */ /* 0x000fe2000fffe03f */
[----:B------:R-:W-:Y:S02]  /*9f20*/  STL [R1+0xd0], R176 ;  /* 0x0000d0b001007387 */ /* 0x000fe40000100800 */
[----:B------:R-:W-:Y:S01]  /*9f30*/  FMNMX.FTZ R2, R161, R0, !PT ;  /* 0x00000000a1027209 */ /* 0x000fe20007810000 */
[----:B------:R-:W-:Y:S01]  /*9f40*/  ULOP3.LUT UR30, UR30, UR23, URZ, 0x3c, !UPT ;  /* 0x000000171e1e7292 */ /* 0x000fe2000f8e3c3f */
        /* <DEDUP_REMOVED lines=19> */
[----:B------:R-:W1:Y:S01]  /*a080*/  SHFL.BFLY PT, R4, R0, 0x2, 0x1f ;  /* 0x0c401f0000047f89 */ /* 0x000e6200000e0000 */
[----:B------:R-:W-:-:S04]  /*a090*/  FMNMX.FTZ R2, R241, R2, !PT ;  /* 0x00000002f1027209 */ /* 0x000fc80007810000 */
[----:B------:R-:W-:-:S04]  /*a0a0*/  FMNMX.FTZ R2, R239, R2, !PT ;  /* 0x00000002ef027209 */ /* 0x000fc80007810000 */
[----:B------:R-:W-:-:S04]  /*a0b0*/  FMNMX.FTZ R2, R243, R2, !PT ;  /* 0x00000002f3027209 */ /* 0x000fc80007810000 */
[----:B------:R-:W-:-:S04]  /*a0c0*/  FMNMX.FTZ R2, R240, R2, !PT ;  /* 0x00000002f0027209 */ /* 0x000fc80007810000 */
[----:B------:R-:W-:-:S04]  /*a0d0*/  FMNMX.FTZ R2, R244, R2, !PT ;  /* 0x00000002f4027209 */ /* 0x000fc80007810000 */
[----:B------:R-:W-:Y:S02]  /*a0e0*/  FMNMX.FTZ R2, R233, R2, !PT ;  /* 0x00000002e9027209 */ /* 0x000fe40007810000 */
[----:B-1----:R-:W-:-:S03]  /*a0f0*/  FMNMX.FTZ R0, R0, R4, !PT ;  /* 0x0000000400007209 */ /* 0x002fc60007810000 */
[----:B------:R-:W1:Y:S04]  /*a100*/  SHFL.BFLY PT, R5, R2, 0x2, 0x1f ;  /* 0x0c401f0002057f89 */ /* 0x000e6800000e0000 */
[----:B------:R-:W1:Y:S02]  /*a110*/  SHFL.BFLY PT, R6, R0, 0x1, 0x1f ;  /* 0x0c201f0000067f89 */ /* 0x000e6400000e0000 */
[----:B-1----:R-:W-:Y:S02]  /*a120*/  FMNMX.FTZ R2, R2, R5, !PT ;  /* 0x0000000502027209 */ /* 0x002fe40007810000 */
[----:B------:R-:W-:-:S04]  /*a130*/  FMNMX.FTZ R152, R0, R6, !PT ;  /* 0x0000000600987209 */ /* 0x000fc80007810000 */
[C---:B------:R-:W-:Y:S01]  /*a140*/  FSETP.NEU.FTZ.AND P2, PT, R152.reuse, -INF , PT ;  /* 0xff8000009800780b */ /* 0x040fe20003f5d000 */
[----:B------:R-:W-:-:S05]  /*a150*/  FMUL.FTZ R12, R152, c[0x0][0x23c] ;  /* 0x00008f00980c7a20 */ /* 0x000fca0000410000 */
[----:B------:R-:W-:Y:S01]  /*a160*/  FSEL R12, R12, RZ, P2 ;  /* 0x000000ff0c0c7208 */ /* 0x000fe20001000000 */
[----:B--2---:R-:W-:Y:S02]  /*a170*/  IMAD.WIDE.U32 R220, R11, -0x326172a9, RZ ;  /* 0xcd9e8d570bdc7825 */ /* 0x004fe400078e00ff */
[----:B------:R-:W1:Y:S03]  /*a180*/  SHFL.BFLY PT, R11, R2, 0x1, 0x1f ;  /* 0x0c201f00020b7f89 */ /* 0x000e6600000e0000 */
[----:B---3--:R-:W-:Y:S01]  /*a190*/  LOP3.LUT R4, R221, R10, RZ, 0x3c, !PT ;  /* 0x0000000add047212 */ /* 0x008fe200078e3cff */
[----:B------:R-:W-:Y:S02]  /*a1a0*/  FFMA.FTZ R10, R20, c[0x0][0x23c], -R12 ;  /* 0x00008f00140a7a23 */ /* 0x000fe4000001080c */
[----:B----4-:R-:W-:Y:S02]  /*a1b0*/  IMAD.WIDE.U32 R214, R7, -0x2daee0ad, RZ ;  /* 0xd2511f5307d67825 */ /* 0x010fe400078e00ff */
[----:B------:R-:W-:Y:S02]  /*a1c0*/  MUFU.EX2 R230, R10 ;  /* 0x0000000a00e67308 */ /* 0x000fe40000000800 */
[----:B------:R-:W-:Y:S01]  /*a1d0*/  IMAD.WIDE.U32 R142, R4, -0x2daee0ad, RZ ;  /* 0xd2511f53048e7825 */ /* 0x000fe200078e00ff */
[----:B------:R-:W-:Y:S01]  /*a1e0*/  LOP3.LUT R4, R215, UR5, RZ, 0x3c, !PT ;  /* 0x00000005d7047c12 */ /* 0x000fe2000f8e3cff */
[----:B------:R-:W-:-:S03]  /*a1f0*/  UIADD3 UR5, UR23, 0x32370b8f, URZ ;  /* 0x32370b8f17057890 */ /* 0x000fc6000fffe03f */
[----:B------:R-:W-:Y:S01]  /*a200*/  LOP3.LUT R118, R143, UR4, R214, 0x96, !PT ;  /* 0x000000048f767c12 */ /* 0x000fe2000f8e96d6 */
[----:B------:R-:W-:Y:S01]  /*a210*/  IMAD.WIDE.U32 R4, R4, -0x326172a9, RZ ;  /* 0xcd9e8d5704047825 */ /* 0x000fe200078e00ff */
[----:B------:R-:W-:-:S03]  /*a220*/  UIADD3 UR4, UR22, 0x78dde6e4, URZ ;  /* 0x78dde6e416047890 */ /* 0x000fc6000fffe03f */
[----:B------:R-:W-:Y:S01]  /*a230*/  IMAD.WIDE.U32 R118, R118, -0x326172a9, RZ ;  /* 0xcd9e8d5776767825 */ /* 0x000fe200078e00ff */
[----:B------:R-:W-:Y:S02]  /*a240*/  LOP3.LUT R5, R5, UR26, R220, 0x96, !PT ;  /* 0x0000001a05057c12 */ /* 0x000fe4000f8e96dc */
[----:B-1----:R-:W-:Y:S02]  /*a250*/  FMNMX.FTZ R151, R2, R11, !PT ;  /* 0x0000000b02977209 */ /* 0x002fe40007810000 */
[----:B------:R-:W-:Y:S01]  /*a260*/  LOP3.LUT R6, R119, UR25, R4, 0x96, !PT ;  /* 0x0000001977067c12 */ /* 0x000fe2000f8e9604 */
[----:B------:R-:W-:Y:S01]  /*a270*/  IMAD.WIDE.U32 R4, R5, -0x2daee0ad, RZ ;  /* 0xd2511f5305047825 */ /* 0x000fe200078e00ff */
[----:B------:R-:W-:-:S03]  /*a280*/  FSETP.NEU.FTZ.AND P1, PT, R151, -INF , PT ;  /* 0xff8000009700780b */ /* 0x000fc60003f3d000 */
[----:B------:R-:W-:Y:S01]  /*a290*/  IMAD.WIDE.U32 R6, R6, -0x2daee0ad, RZ ;  /* 0xd2511f5306067825 */ /* 0x000fe200078e00ff */
[----:B------:R-:W-:-:S03]  /*a2a0*/  LOP3.LUT R0, R5, UR24, R142, 0x96, !PT ;  /* 0x0000001805007c12 */ /* 0x000fc6000f8e968e */
[----:B------:R-:W-:Y:S01]  /*a2b0*/  FMUL.FTZ R11, R151, c[0x0][0x23c] ;  /* 0x00008f00970b7a20 */ /* 0x000fe20000410000 */
[----:B------:R-:W-:Y:S01]  /*a2c0*/  LOP3.LUT R4, R7, UR5, R4, 0x96, !PT ;  /* 0x0000000507047c12 */ /* 0x000fe2000f8e9604 */
[----:B------:R-:W-:-:S03]  /*a2d0*/  IMAD.WIDE.U32 R138, R0, -0x326172a9, RZ ;  /* 0xcd9e8d57008a7825 */ /* 0x000fc600078e00ff */
[----:B------:R-:W-:Y:S01]  /*a2e0*/  FSEL R11, R11, RZ, P1 ;  /* 0x000000ff0b0b7208 */ /* 0x000fe20000800000 */
[----:B------:R-:W-:Y:S01]  /*a2f0*/  FFMA.FTZ R0, R22, c[0x0][0x23c], -R12 ;  /* 0x00008f0016007a23 */ /* 0x000fe2000001080c */
[C-C-:B------:R-:W-:Y:S01]  /*a300*/  LOP3.LUT R2, R139.reuse, UR21, R118.reuse, 0x96, !PT ;  /* 0x000000158b027c12 */ /* 0x140fe2000f8e9676 */
[----:B------:R-:W-:Y:S01]  /*a310*/  IMAD.WIDE.U32 R140, R4, -0x326172a9, RZ ;  /* 0xcd9e8d57048c7825 */ /* 0x000fe200078e00ff */
[----:B------:R-:W-:Y:S01]  /*a320*/  LOP3.LUT R4, R139, UR21, R118, 0x96, !PT ;  /* 0x000000158b047c12 */ /* 0x000fe2000f8e9676 */
[----:B------:R1:W-:Y:S02]  /*a330*/  MUFU.EX2 R167, R0 ;  /* 0x0000000000a77308 */ /* 0x0003e40000000800 */
[----:B------:R-:W-:Y:S02]  /*a340*/  IMAD R2, R2, -0x2daee0ad, RZ ;  /* 0xd2511f5302027824 */ /* 0x000fe400078e02ff */
[----:B------:R-:W-:-:S04]  /*a350*/  IMAD.WIDE.U32 R154, R4, -0x2daee0ad, RZ ;  /* 0xd2511f53049a7825 */ /* 0x000fc800078e00ff */
[----:B------:R-:W-:Y:S01]  /*a360*/  FFMA.FTZ R5, R156, c[0x0][0x23c], -R12 ;  /* 0x00008f009c057a23 */ /* 0x000fe2000001080c */
[----:B------:R-:W-:-:S03]  /*a370*/  LOP3.LUT R6, R155, UR29, R6, 0x96, !PT ;  /* 0x0000001d9b067c12 */ /* 0x000fc6000f8e9606 */
[----:B------:R2:W-:Y:S02]  /*a380*/  MUFU.EX2 R165, R5 ;  /* 0x0000000500a57308 */ /* 0x0005e40000000800 */
[----:B------:R-:W-:Y:S01]  /*a390*/  IMAD.WIDE.U32 R136, R6, -0x326172a9, RZ ;  /* 0xcd9e8d5706887825 */ /* 0x000fe200078e00ff */
[----:B-1----:R-:W-:-:S05]  /*a3a0*/  LOP3.LUT R0, R141, UR4, R138, 0x96, !PT ;  /* 0x000000048d007c12 */ /* 0x002fca000f8e968a */
[----:B------:R-:W-:-:S04]  /*a3b0*/  IMAD.WIDE.U32 R28, R0, -0x2daee0ad, RZ ;  /* 0xd2511f53001c7825 */ /* 0x000fc800078e00ff */
[----:B------:R-:W-:Y:S01]  /*a3c0*/  FFMA.FTZ R0, R117, c[0x0][0x23c], -R12 ;  /* 0x00008f0075007a23 */ /* 0x000fe2000001080c */
[----:B------:R-:W-:Y:S01]  /*a3d0*/  LOP3.LUT R4, R29, UR15, R2, 0x96, !PT ;  /* 0x0000000f1d047c12 */ /* 0x000fe2000f8e9602 */
[----:B------:R-:W-:Y:S02]  /*a3e0*/  FFMA.FTZ R2, R21, c[0x0][0x23c], -R11 ;  /* 0x00008f0015027a23 */ /* 0x000fe4000001080b */
[----:B------:R1:W-:Y:S02]  /*a3f0*/  MUFU.EX2 R217, R0 ;  /* 0x0000000000d97308 */ /* 0x0003e40000000800 */
[----:B--2---:R-:W-:-:S05]  /*a400*/  IMAD.WIDE.U32 R4, R4, -0x326172a9, RZ ;  /* 0xcd9e8d5704047825 */ /* 0x004fca00078e00ff */
[C---:B------:R-:W-:Y:S01]  /*a410*/  LOP3.LUT R10, R4.reuse, 0xff, RZ, 0xc0, !PT ;  /* 0x000000ff040a7812 */ /* 0x040fe200078ec0ff */
[----:B------:R2:W-:Y:S01]  /*a420*/  MUFU.EX2 R181, R2 ;  /* 0x0000000200b57308 */ /* 0x0005e20000000800 */
[----:B------:R-:W-:Y:S02]  /*a430*/  SHF.R.U32.HI R7, RZ, 0x18, R4 ;  /* 0x00000018ff077819 */ /* 0x000fe40000011604 */
[----:B-1----:R-:W-:-:S04]  /*a440*/  LOP3.LUT R0, R4, 0xffff, RZ, 0xc0, !PT ;  /* 0x0000ffff04007812 */ /* 0x002fc800078ec0ff */
[----:B------:R-:W-:Y:S02]  /*a450*/  SHF.R.U32.HI R6, RZ, 0x8, R0 ;  /* 0x00000008ff067819 */ /* 0x000fe40000011600 */
[----:B--2---:R-:W-:Y:S01]  /*a460*/  SHF.R.U32.HI R2, RZ, 0x10, R4 ;  /* 0x00000010ff027819 */ /* 0x004fe20000011604 */
[----:B------:R-:W-:Y:S01]  /*a470*/  FFMA.FTZ R4, R23, c[0x0][0x23c], -R11 ;  /* 0x00008f0017047a23 */ /* 0x000fe2000001080b */
[----:B------:R-:W-:Y:S01]  /*a480*/  PRMT R14, R10, 0x5410, R6 ;  /* 0x000054100a0e7816 */ /* 0x000fe20000000006 */
[----:B------:R-:W1:Y:S01]  /*a490*/  LDSM.16.MT88.4 R20, [R180+0xc000] ;  /* 0x00c00000b414783b */ /* 0x000e620000004200 */
[----:B------:R-:W-:Y:S01]  /*a4a0*/  LOP3.LUT R0, R2, 0xff, RZ, 0xc0, !PT ;  /* 0x000000ff02007812 */ /* 0x000fe200078ec0ff */
[----:B------:R2:W3:Y:S01]  /*a4b0*/  MUFU.EX2 R216, R4 ;  /* 0x0000000400d87308 */ /* 0x0004e20000000800 */
[----:B------:R-:W-:Y:S02]  /*a4c0*/  FSEL R6, R151, RZ, P1 ;  /* 0x000000ff97067208 */ /* 0x000fe40000800000 */
[----:B------:R-:W-:-:S03]  /*a4d0*/  PRMT R13, R0, 0x5410, R7 ;  /* 0x00005410000d7816 */ /* 0x000fc60000000007 */
[----:B------:R-:W-:-:S04]  /*a4e0*/  FADD.FTZ R3, R3, -R6 ;  /* 0x8000000603037221 */ /* 0x000fc80000010000 */
[----:B------:R-:W-:Y:S01]  /*a4f0*/  FMUL.FTZ R3, R3, c[0x0][0x23c] ;  /* 0x00008f0003037a20 */ /* 0x000fe20000410000 */
[----:B--2---:R-:W-:Y:S01]  /*a500*/  LOP3.LUT R4, R5, UR27, R136, 0x96, !PT ;  /* 0x0000001b05047c12 */ /* 0x004fe2000f8e9688 */
[----:B------:R-:W-:-:S03]  /*a510*/  FFMA.FTZ R5, R158, c[0x0][0x23c], -R11 ;  /* 0x00008f009e057a23 */ /* 0x000fc6000001080b */
[C---:B------:R-:W-:Y:S01]  /*a520*/  LOP3.LUT R0, R4.reuse, 0xffff, RZ, 0xc0, !PT ;  /* 0x0000ffff04007812 */ /* 0x040fe200078ec0ff */
[----:B------:R2:W-:Y:S01]  /*a530*/  MUFU.EX2 R166, R5 ;  /* 0x0000000500a67308 */ /* 0x0005e20000000800 */
[--C-:B------:R-:W-:Y:S02]  /*a540*/  SHF.R.U32.HI R2, RZ, 0x10, R4.reuse ;  /* 0x00000010ff027819 */ /* 0x100fe40000011604 */
[----:B------:R-:W-:Y:S02]  /*a550*/  SHF.R.U32.HI R7, RZ, 0x18, R4 ;  /* 0x00000018ff077819 */ /* 0x000fe40000011604 */
[----:B------:R-:W-:Y:S02]  /*a560*/  LOP3.LUT R10, R4, 0xff, RZ, 0xc0, !PT ;  /* 0x000000ff040a7812 */ /* 0x000fe400078ec0ff */
[----:B------:R-:W-:-:S05]  /*a570*/  FSEL R4, R152, RZ, P2 ;  /* 0x000000ff98047208 */ /* 0x000fca0001000000 */
[----:B------:R-:W-:Y:S02]  /*a580*/  FADD.FTZ R4, R116, -R4 ;  /* 0x8000000474047221 */ /* 0x000fe40000010000 */
[----:B------:R4:W1:Y:S01]  /*a590*/  MUFU.EX2 R116, R3 ;  /* 0x0000000300747308 */ /* 0x0008620000000800 */
[----:B--2---:R-:W-:Y:S01]  /*a5a0*/  SHF.R.U32.HI R5, RZ, 0x8, R0 ;  /* 0x00000008ff057819 */ /* 0x004fe20000011600 */
[----:B------:R-:W-:Y:S01]  /*a5b0*/  FMUL.FTZ R4, R4, c[0x0][0x23c] ;  /* 0x00008f0004047a20 */ /* 0x000fe20000410000 */
[----:B------:R-:W-:Y:S01]  /*a5c0*/  LOP3.LUT R0, R2, 0xff, RZ, 0xc0, !PT ;  /* 0x000000ff02007812 */ /* 0x000fe200078ec0ff */
[----:B------:R-:W-:Y:S01]  /*a5d0*/  FFMA.FTZ R2, R157, c[0x0][0x23c], -R11 ;  /* 0x00008f009d027a23 */ /* 0x000fe2000001080b */
[----:B------:R-:W-:Y:S01]  /*a5e0*/  PRMT R5, R10, 0x5410, R5 ;  /* 0x000054100a057816 */ /* 0x000fe20000000005 */
[----:B------:R-:W-:Y:S01]  /*a5f0*/  FFMA.FTZ R10, R161, c[0x0][0x23c], -R12 ;  /* 0x00008f00a10a7a23 */ /* 0x000fe2000001080c */
[----:B------:R-:W-:Y:S01]  /*a600*/  PRMT R7, R0, 0x5410, R7 ;  /* 0x0000541000077816 */ /* 0x000fe20000000007 */
[----:B------:R2:W-:Y:S01]  /*a610*/  MUFU.EX2 R231, R2 ;  /* 0x0000000200e77308 */ /* 0x0005e20000000800 */
[----:B---3--:R-:W-:-:S04]  /*a620*/  F2FP.BF16.PACK_AB R0, R216, R181 ;  /* 0x000000b5d800723e */ /* 0x008fc800000010ff */
[C---:B------:R-:W-:Y:S02]  /*a630*/  PRMT R213, R0.reuse, 0x7610, R213 ;  /* 0x0000761000d57816 */ /* 0x040fe400000000d5 */
[----:B------:R-:W-:Y:S01]  /*a640*/  PRMT R211, R0, 0x7632, R211 ;  /* 0x0000763200d37816 */ /* 0x000fe200000000d3 */
[----:B------:R-:W3:Y:S01]  /*a650*/  MUFU.EX2 R117, R4 ;  /* 0x0000000400757308 */ /* 0x000ee20000000800 */
[----:B------:R-:W-:Y:S01]  /*a660*/  F2FP.BF16.PACK_AB R0, R217, R165 ;  /* 0x000000a5d900723e */ /* 0x000fe200000010ff */
[--C-:B----4-:R-:W-:Y:S01]  /*a670*/  HSET2.LE.AND R3, R13, R30.reuse, PT ;  /* 0x0000001e0d037233 */ /* 0x110fe20003803000 */
[-C--:B-1----:R-:W-:Y:S02]  /*a680*/  FMUL.FTZ R126, R126, R116.reuse ;  /* 0x000000747e7e7220 */ /* 0x082fe40000410000 */
[C---:B------:R-:W-:Y:S01]  /*a690*/  PRMT R209, R0.reuse, 0x7610, R209 ;  /* 0x0000761000d17816 */ /* 0x040fe200000000d1 */
[----:B------:R-:W-:Y:S01]  /*a6a0*/  FMUL.FTZ R127, R127, R116 ;  /* 0x000000747f7f7220 */ /* 0x000fe20000410000 */
[----:B------:R-:W-:Y:S01]  /*a6b0*/  PRMT R208, R0, 0x7632, R208 ;  /* 0x0000763200d07816 */ /* 0x000fe200000000d0 */
[----:B------:R-:W-:Y:S01]  /*a6c0*/  HSET2.LE.AND R0, R5, R30, PT ;  /* 0x0000001e05007233 */ /* 0x000fe20003803000 */
[----:B--2---:R-:W-:Y:S01]  /*a6d0*/  F2FP.BF16.PACK_AB R2, R167, R230 ;  /* 0x000000e6a702723e */ /* 0x004fe200000010ff */
[-C--:B------:R-:W-:Y:S01]  /*a6e0*/  FMUL.FTZ R38, R38, R116.reuse ;  /* 0x0000007426267220 */ /* 0x080fe20000410000 */
[----:B------:R-:W-:Y:S01]  /*a6f0*/  PRMT R5, R213, 0x5410, R211 ;  /* 0x00005410d5057816 */ /* 0x000fe200000000d3 */
[-C--:B------:R-:W-:Y:S01]  /*a700*/  FMUL.FTZ R39, R39, R116.reuse ;  /* 0x0000007427277220 */ /* 0x080fe20000410000 */
[----:B------:R-:W-:Y:S01]  /*a710*/  PRMT R210, R2, 0x7610, R210 ;  /* 0x0000761002d27816 */ /* 0x000fe200000000d2 */
[----:B------:R-:W-:Y:S01]  /*a720*/  FMUL.FTZ R42, R42, R116 ;  /* 0x000000742a2a7220 */ /* 0x000fe20000410000 */
[----:B------:R-:W-:Y:S01]  /*a730*/  PRMT R212, R2, 0x7632, R212 ;  /* 0x0000763202d47816 */ /* 0x000fe200000000d4 */
[-C--:B---3--:R-:W-:Y:S01]  /*a740*/  FMUL.FTZ R124, R124, R117.reuse ;  /* 0x000000757c7c7220 */ /* 0x088fe20000410000 */
[----:B------:R-:W-:Y:S01]  /*a750*/  F2FP.BF16.PACK_AB R2, R231, R166 ;  /* 0x000000a6e702723e */ /* 0x000fe200000010ff */
[-C--:B------:R-:W-:Y:S01]  /*a760*/  FMUL.FTZ R125, R125, R117.reuse ;  /* 0x000000757d7d7220 */ /* 0x080fe20000410000 */
[----:B------:R1:W-:Y:S01]  /*a770*/  MUFU.EX2 R229, R10 ;  /* 0x0000000a00e57308 */ /* 0x0003e20000000800 */
[-C--:B------:R-:W-:Y:S01]  /*a780*/  FMUL.FTZ R36, R36, R117.reuse ;  /* 0x0000007524247220 */ /* 0x080fe20000410000 */
[C---:B------:R-:W-:Y:S01]  /*a790*/  PRMT R155, R2.reuse, 0x7610, R155 ;  /* 0x00007610029b7816 */ /* 0x040fe2000000009b */
[-C--:B------:R-:W-:Y:S01]  /*a7a0*/  FMUL.FTZ R37, R37, R117.reuse ;  /* 0x0000007525257220 */ /* 0x080fe20000410000 */
[----:B------:R-:W-:Y:S01]  /*a7b0*/  PRMT R153, R2, 0x7632, R153 ;  /* 0x0000763202997816 */ /* 0x000fe20000000099 */
[-C--:B------:R-:W-:Y:S01]  /*a7c0*/  FMUL.FTZ R40, R40, R117.reuse ;  /* 0x0000007528287220 */ /* 0x080fe20000410000 */
[----:B------:R-:W-:Y:S01]  /*a7d0*/  PRMT R2, R210, 0x5410, R212 ;  /* 0x00005410d2027816 */ /* 0x000fe200000000d4 */
[----:B------:R-:W-:-:S02]  /*a7e0*/  FMUL.FTZ R41, R41, R117 ;  /* 0x0000007529297220 */ /* 0x000fc40000410000 */
[----:B------:R-:W-:Y:S01]  /*a7f0*/  FMUL.FTZ R43, R43, R116 ;  /* 0x000000742b2b7220 */ /* 0x000fe20000410000 */
[----:B------:R-:W-:Y:S01]  /*a800*/  LOP3.LUT R4, R0, R2, RZ, 0xc0, !PT ;  /* 0x0000000200047212 */ /* 0x000fe200078ec0ff */
[--C-:B------:R-:W-:Y:S01]  /*a810*/  HSET2.LE.AND R0, R7, R30.reuse, PT ;  /* 0x0000001e07007233 */ /* 0x100fe20003803000 */
[-C--:B------:R-:W-:Y:S01]  /*a820*/  FMUL.FTZ R120, R120, R117.reuse ;  /* 0x0000007578787220 */ /* 0x080fe20000410000 */
[----:B------:R-:W-:Y:S01]  /*a830*/  HSET2.LE.AND R2, R14, R30, PT ;  /* 0x0000001e0e027233 */ /* 0x000fe20003803000 */
[----:B------:R-:W-:Y:S02]  /*a840*/  FMUL.FTZ R121, R121, R117 ;  /* 0x0000007579797220 */ /* 0x000fe40000410000 */
[----:B------:R-:W-:Y:S01]  /*a850*/  LOP3.LUT R5, R0, R5, RZ, 0xc0, !PT ;  /* 0x0000000500057212 */ /* 0x000fe200078ec0ff */
[-C--:B------:R-:W-:Y:S01]  /*a860*/  FMUL.FTZ R122, R122, R116.reuse ;  /* 0x000000747a7a7220 */ /* 0x080fe20000410000 */
[----:B------:R-:W-:Y:S01]  /*a870*/  PRMT R0, R209, 0x5410, R208 ;  /* 0x00005410d1007816 */ /* 0x000fe200000000d0 */
[----:B------:R-:W-:-:S02]  /*a880*/  FMUL.FTZ R123, R123, R116 ;  /* 0x000000747b7b7220 */ /* 0x000fc40000410000 */
[-C--:B------:R-:W-:Y:S01]  /*a890*/  FMUL.FTZ R44, R44, R117.reuse ;  /* 0x000000752c2c7220 */ /* 0x080fe20000410000 */
[----:B------:R-:W-:Y:S01]  /*a8a0*/  LOP3.LUT R6, R2, R0, RZ, 0xc0, !PT ;  /* 0x0000000002067212 */ /* 0x000fe200078ec0ff */
[-C--:B------:R-:W-:Y:S01]  /*a8b0*/  FMUL.FTZ R45, R45, R117.reuse ;  /* 0x000000752d2d7220 */ /* 0x080fe20000410000 */
[----:B------:R-:W-:Y:S01]  /*a8c0*/  PRMT R0, R155, 0x5410, R153 ;  /* 0x000054109b007816 */ /* 0x000fe20000000099 */
[-C--:B------:R-:W-:Y:S01]  /*a8d0*/  FMUL.FTZ R46, R46, R116.reuse ;  /* 0x000000742e2e7220 */ /* 0x080fe20000410000 */
[----:B------:R-:W-:Y:S01]  /*a8e0*/  LOP3.LUT R2, R137, UR17, R140, 0x96, !PT ;  /* 0x0000001189027c12 */ /* 0x000fe2000f8e968c */
[----:B------:R-:W-:Y:S01]  /*a8f0*/  FMUL.FTZ R47, R47, R116 ;  /* 0x000000742f2f7220 */ /* 0x000fe20000410000 */
[----:B------:R-:W-:Y:S01]  /*a900*/  LOP3.LUT R7, R3, R0, RZ, 0xc0, !PT ;  /* 0x0000000003077212 */ /* 0x000fe200078ec0ff */
[-C--:B------:R-:W-:Y:S02]  /*a910*/  FMUL.FTZ R48, R48, R117.reuse ;  /* 0x0000007530307220 */ /* 0x080fe40000410000 */
[----:B------:R-:W-:-:S02]  /*a920*/  FMUL.FTZ R49, R49, R117 ;  /* 0x0000007531317220 */ /* 0x000fc40000410000 */
        /* <DEDUP_REMOVED lines=12> */
[----:B------:R-:W2:Y:S01]  /*a9f0*/  LDSM.16.MT88.4 R16, [R177+0xe000] ;  /* 0x00e00000b110783b */ /* 0x000ea20000004200 */
[----:B------:R-:W-:Y:S02]  /*aa00*/  FMUL.FTZ R67, R67, R116 ;  /* 0x0000007443437220 */ /* 0x000fe40000410000 */
[-C--:B------:R-:W-:Y:S02]  /*aa10*/  FMUL.FTZ R52, R52, R117.reuse ;  /* 0x0000007534347220 */ /* 0x080fe40000410000 */
[----:B------:R-:W-:-:S02]  /*aa20*/  FMUL.FTZ R53, R53, R117 ;  /* 0x0000007535357220 */ /* 0x000fc40000410000 */
[C---:B------:R-:W-:Y:S01]  /*aa30*/  HMMA.16816.F32.BF16 R120, R4.reuse, R24, R120 ;  /* 0x000000180478723c */ /* 0x040fe20000041878 */
[----:B------:R-:W3:Y:S01]  /*aa40*/  LDSM.16.MT88.4 R24, [R179+0xc000] ;  /* 0x00c00000b318783b */ /* 0x000ee20000004200 */
[-C--:B------:R-:W-:Y:S02]  /*aa50*/  FMUL.FTZ R54, R54, R116.reuse ;  /* 0x0000007436367220 */ /* 0x080fe40000410000 */
[-C--:B------:R-:W-:Y:S02]  /*aa60*/  FMUL.FTZ R55, R55, R116.reuse ;  /* 0x0000007437377220 */ /* 0x080fe40000410000 */
[-C--:B------:R-:W-:Y:S02]  /*aa70*/  FMUL.FTZ R56, R56, R117.reuse ;  /* 0x0000007538387220 */ /* 0x080fe40000410000 */
[----:B------:R-:W-:Y:S01]  /*aa80*/  HMMA.16816.F32.BF16 R32, R4, R20, R44 ;  /* 0x000000140420723c */ /* 0x000fe2000004182c */
[----:B------:R-:W-:Y:S02]  /*aa90*/  FMUL.FTZ R57, R57, R117 ;  /* 0x0000007539397220 */ /* 0x000fe40000410000 */
[----:B------:R-:W-:-:S02]  /*aaa0*/  FMUL.FTZ R58, R58, R116 ;  /* 0x000000743a3a7220 */ /* 0x000fc40000410000 */
[-C--:B------:R-:W-:Y:S02]  /*aab0*/  FMUL.FTZ R59, R59, R116.reuse ;  /* 0x000000743b3b7220 */ /* 0x080fe40000410000 */
[-C--:B------:R-:W-:Y:S01]  /*aac0*/  FMUL.FTZ R68, R68, R117.reuse ;  /* 0x0000007544447220 */ /* 0x080fe20000410000 */
[----:B------:R-:W-:Y:S01]  /*aad0*/  HMMA.16816.F32.BF16 R48, R4, R22, R48 ;  /* 0x000000160430723c */ /* 0x000fe20000041830 */
[----:B------:R-:W4:Y:S01]  /*aae0*/  LDSM.16.MT88.4 R20, [R178+0xe000] ;  /* 0x00e00000b214783b */ /* 0x000f220000004200 */
[-C--:B------:R-:W-:Y:S02]  /*aaf0*/  FMUL.FTZ R69, R69, R117.reuse ;  /* 0x0000007545457220 */ /* 0x080fe40000410000 */
[-C--:B------:R-:W-:Y:S02]  /*ab00*/  FMUL.FTZ R70, R70, R116.reuse ;  /* 0x0000007446467220 */ /* 0x080fe40000410000 */
[----:B------:R-:W-:Y:S02]  /*ab10*/  FMUL.FTZ R71, R71, R116 ;  /* 0x0000007447477220 */ /* 0x000fe40000410000 */
[----:B------:R-:W-:-:S02]  /*ab20*/  FMUL.FTZ R72, R72, R117 ;  /* 0x0000007548487220 */ /* 0x000fc40000410000 */
[-C--:B------:R-:W-:Y:S02]  /*ab30*/  FMUL.FTZ R73, R73, R117.reuse ;  /* 0x0000007549497220 */ /* 0x080fe40000410000 */
[-C--:B------:R-:W-:Y:S02]  /*ab40*/  FMUL.FTZ R74, R74, R116.reuse ;  /* 0x000000744a4a7220 */ /* 0x080fe40000410000 */
[-C--:B------:R-:W-:Y:S02]  /*ab50*/  FMUL.FTZ R75, R75, R116.reuse ;  /* 0x000000744b4b7220 */ /* 0x080fe40000410000 */
[-C--:B------:R-:W-:Y:S01]  /*ab60*/  FMUL.FTZ R84, R84, R117.reuse ;  /* 0x0000007554547220 */ /* 0x080fe20000410000 */
[----:B--2---:R-:W-:Y:S01]  /*ab70*/  HMMA.16816.F32.BF16 R40, R4, R16, R60 ;  /* 0x000000100428723c */ /* 0x004fe2000004183c */
[----:B------:R-:W-:Y:S02]  /*ab80*/  FMUL.FTZ R85, R85, R117 ;  /* 0x0000007555557220 */ /* 0x000fe40000410000 */
[----:B------:R-:W-:-:S02]  /*ab90*/  FMUL.FTZ R86, R86, R116 ;  /* 0x0000007456567220 */ /* 0x000fc40000410000 */
[-C--:B------:R-:W-:Y:S02]  /*aba0*/  FMUL.FTZ R87, R87, R116.reuse ;  /* 0x0000007457577220 */ /* 0x080fe40000410000 */
[-C--:B------:R-:W-:Y:S01]  /*abb0*/  FMUL.FTZ R88, R88, R117.reuse ;  /* 0x0000007558587220 */ /* 0x080fe20000410000 */
[C---:B------:R-:W-:Y:S01]  /*abc0*/  HMMA.16816.F32.BF16 R36, R4.reuse, R18, R64 ;  /* 0x000000120424723c */ /* 0x040fe20000041840 */
[----:B------:R-:W2:Y:S01]  /*abd0*/  LDSM.16.MT88.4 R16, [R179+0xe000] ;  /* 0x00e00000b310783b */ /* 0x000ea20000004200 */
[-C--:B------:R-:W-:Y:S02]  /*abe0*/  FMUL.FTZ R89, R89, R117.reuse ;  /* 0x0000007559597220 */ /* 0x080fe40000410000 */
[-C--:B------:R-:W-:Y:S02]  /*abf0*/  FMUL.FTZ R90, R90, R116.reuse ;  /* 0x000000745a5a7220 */ /* 0x080fe40000410000 */
[----:B------:R-:W-:Y:S02]  /*ac00*/  FMUL.FTZ R91, R91, R116 ;  /* 0x000000745b5b7220 */ /* 0x000fe40000410000 */
[----:B---3--:R-:W-:Y:S01]  /*ac10*/  HMMA.16816.F32.BF16 R172, R4, R24, R52 ;  /* 0x0000001804ac723c */ /* 0x008fe20000041834 */
[----:B------:R-:W-:-:S02]  /*ac20*/  FMUL.FTZ R76, R76, R117 ;  /* 0x000000754c4c7220 */ /* 0x000fc40000410000 */
[-C--:B------:R-:W-:Y:S02]  /*ac30*/  FMUL.FTZ R77, R77, R117.reuse ;  /* 0x000000754d4d7220 */ /* 0x080fe40000410000 */
[-C--:B------:R-:W-:Y:S02]  /*ac40*/  FMUL.FTZ R78, R78, R116.reuse ;  /* 0x000000744e4e7220 */ /* 0x080fe40000410000 */
[-C--:B------:R-:W-:Y:S01]  /*ac50*/  FMUL.FTZ R79, R79, R116.reuse ;  /* 0x000000744f4f7220 */ /* 0x080fe20000410000 */
[----:B------:R-:W-:Y:S01]  /*ac60*/  HMMA.16816.F32.BF16 R168, R4, R26, R56 ;  /* 0x0000001a04a8723c */ /* 0x000fe20000041838 */
[----:B------:R-:W3:Y:S01]  /*ac70*/  LDSM.16.MT88.4 R24, [R180+0xe000] ;  /* 0x00e00000b418783b */ /* 0x000ee20000004200 */
[-C--:B------:R-:W-:Y:S02]  /*ac80*/  FMUL.FTZ R80, R80, R117.reuse ;  /* 0x0000007550507220 */ /* 0x080fe40000410000 */
[----:B------:R-:W-:Y:S02]  /*ac90*/  FMUL.FTZ R81, R81, R117 ;  /* 0x0000007551517220 */ /* 0x000fe40000410000 */
[----:B------:R-:W-:-:S02]  /*aca0*/  FMUL.FTZ R82, R82, R116 ;  /* 0x0000007452527220 */ /* 0x000fc40000410000 */
[C---:B----4-:R-:W-:Y:S01]  /*acb0*/  HMMA.16816.F32.BF16 R68, R4.reuse, R20, R68 ;  /* 0x000000140444723c */ /* 0x050fe20000041844 */
[-C--:B------:R-:W-:Y:S02]  /*acc0*/  FMUL.FTZ R83, R83, R116.reuse ;  /* 0x0000007453537220 */ /* 0x080fe40000410000 */
[-C--:B------:R-:W-:Y:S02]  /*acd0*/  FMUL.FTZ R92, R92, R117.reuse ;  /* 0x000000755c5c7220 */ /* 0x080fe40000410000 */
[----:B------:R-:W-:Y:S02]  /*ace0*/  FMUL.FTZ R93, R93, R117 ;  /* 0x000000755d5d7220 */ /* 0x000fe40000410000 */
[-C--:B------:R-:W-:Y:S01]  /*acf0*/  FMUL.FTZ R94, R94, R116.reuse ;  /* 0x000000745e5e7220 */ /* 0x080fe20000410000 */
[----:B------:R-:W-:Y:S01]  /*ad00*/  HMMA.16816.F32.BF16 R72, R4, R22, R72 ;  /* 0x000000160448723c */ /* 0x000fe20000041848 */
[----:B------:R-:W4:Y:S01]  /*ad10*/  LDSM.16.MT88.4 R20, [R177+0x10000] ;  /* 0x01000000b114783b */ /* 0x000f220000004200 */
[----:B------:R-:W-:-:S02]  /*ad20*/  FMUL.FTZ R95, R95, R116 ;  /* 0x000000745f5f7220 */ /* 0x000fc40000410000 */
[-C--:B------:R-:W-:Y:S02]  /*ad30*/  FMUL.FTZ R96, R96, R117.reuse ;  /* 0x0000007560607220 */ /* 0x080fe40000410000 */
[-C--:B------:R-:W-:Y:S02]  /*ad40*/  FMUL.FTZ R97, R97, R117.reuse ;  /* 0x0000007561617220 */ /* 0x080fe40000410000 */
[-C--:B------:R-:W-:Y:S01]  /*ad50*/  FMUL.FTZ R98, R98, R116.reuse ;  /* 0x0000007462627220 */ /* 0x080fe20000410000 */
[----:B--2---:R-:W-:Y:S01]  /*ad60*/  HMMA.16816.F32.BF16 R84, R4, R16, R84 ;  /* 0x000000100454723c */ /* 0x004fe20000041854 */
[----:B------:R-:W-:Y:S02]  /*ad70*/  FMUL.FTZ R99, R99, R116 ;  /* 0x0000007463637220 */ /* 0x000fe40000410000 */
[----:B------:R-:W-:Y:S02]  /*ad80*/  FFMA.FTZ R0, R160, c[0x0][0x23c], -R12 ;  /* 0x00008f00a0007a23 */ /* 0x000fe4000001080c */
[----:B------:R-:W-:-:S02]  /*ad90*/  FMUL.FTZ R132, R132, R117 ;  /* 0x0000007584847220 */ /* 0x000fc40000410000 */
[-C--:B------:R-:W-:Y:S01]  /*ada0*/  FMUL.FTZ R133, R133, R117.reuse ;  /* 0x0000007585857220 */ /* 0x080fe20000410000 */
[C---:B------:R-:W-:Y:S01]  /*adb0*/  HMMA.16816.F32.BF16 R88, R4.reuse, R18, R88 ;  /* 0x000000120458723c */ /* 0x040fe20000041858 */
[----:B------:R-:W2:Y:S01]  /*adc0*/  LDSM.16.MT88.4 R16, [R180+0x10000] ;  /* 0x01000000b410783b */ /* 0x000ea20000004200 */
[-C--:B------:R-:W-:Y:S01]  /*add0*/  FMUL.FTZ R134, R134, R116.reuse ;  /* 0x0000007486867220 */ /* 0x080fe20000410000 */
[----:B------:R4:W-:Y:S01]  /*ade0*/  MUFU.EX2 R242, R0 ;  /* 0x0000000000f27308 */ /* 0x0009e20000000800 */
[----:B------:R-:W-:Y:S02]  /*adf0*/  FMUL.FTZ R135, R135, R116 ;  /* 0x0000007487877220 */ /* 0x000fe40000410000 */
[----:B------:R-:W-:Y:S02]  /*ae00*/  IMAD.WIDE.U32 R2, R2, -0x2daee0ad, RZ ;  /* 0xd2511f5302027825 */ /* 0x000fe400078e00ff */
[----:B---3--:R-:W-:Y:S02]  /*ae10*/  HMMA.16816.F32.BF16 R76, R4, R24, R76 ;  /* 0x00000018044c723c */ /* 0x008fe4000004184c */
[----:B------:R-:W-:Y:S01]  /*ae20*/  FFMA.FTZ R13, R144, c[0x0][0x23c], -R12 ;  /* 0x00008f00900d7a23 */ /* 0x000fe2000001080c */
[----:B-1----:R-:W-:Y:S01]  /*ae30*/  LOP3.LUT R10, R2, 0xffff, RZ, 0xc0, !PT ;  /* 0x0000ffff020a7812 */ /* 0x002fe200078ec0ff */
[----:B------:R-:W-:-:S02]  /*ae40*/  FMUL.FTZ R128, R128, R117 ;  /* 0x0000007580807220 */ /* 0x000fc40000410000 */
[----:B------:R1:W-:Y:S01]  /*ae50*/  MUFU.EX2 R228, R13 ;  /* 0x0000000d00e47308 */ /* 0x0003e20000000800 */
[-C--:B------:R-:W-:Y:S01]  /*ae60*/  FMUL.FTZ R129, R129, R117.reuse ;  /* 0x0000007581817220 */ /* 0x080fe20000410000 */
[C---:B------:R-:W-:Y:S01]  /*ae70*/  HMMA.16816.F32.BF16 R80, R4.reuse, R26, R80 ;  /* 0x0000001a0450723c */ /* 0x040fe20000041850 */
[----:B------:R-:W3:Y:S01]  /*ae80*/  LDSM.16.MT88.4 R24, [R178+0x10000] ;  /* 0x01000000b218783b */ /* 0x000ee20000004200 */
[-C--:B------:R-:W-:Y:S01]  /*ae90*/  FMUL.FTZ R130, R130, R116.reuse ;  /* 0x0000007482827220 */ /* 0x080fe20000410000 */
[----:B------:R-:W-:Y:S01]  /*aea0*/  SHF.R.U32.HI R10, RZ, 0x8, R10 ;  /* 0x00000008ff0a7819 */ /* 0x000fe2000001160a */
[----:B----4-:R-:W-:Y:S02]  /*aeb0*/  FFMA.FTZ R0, R159, c[0x0][0x23c], -R12 ;  /* 0x00008f009f007a23 */ /* 0x010fe4000001080c */
[----:B------:R-:W-:Y:S02]  /*aec0*/  FMUL.FTZ R131, R131, R116 ;  /* 0x0000007483837220 */ /* 0x000fe40000410000 */
[----:B------:R-:W-:Y:S01]  /*aed0*/  HMMA.16816.F32.BF16 R92, R4, R20, R92 ;  /* 0x00000014045c723c */ /* 0x000fe2000004185c */
[----:B------:R4:W2:Y:S01]  /*aee0*/  MUFU.EX2 R223, R0 ;  /* 0x0000000000df7308 */ /* 0x0008a20000000800 */
[----:B------:R-:W-:-:S02]  /*aef0*/  FMUL.FTZ R100, R100, R117 ;  /* 0x0000007564647220 */ /* 0x000fc40000410000 */
[-C--:B------:R-:W-:Y:S01]  /*af00*/  FMUL.FTZ R101, R101, R117.reuse ;  /* 0x0000007565657220 */ /* 0x080fe20000410000 */
[----:B-1----:R-:W-:Y:S01]  /*af10*/  SHF.R.U32.HI R13, RZ, 0x10, R2 ;  /* 0x00000010ff0d7819 */ /* 0x002fe20000011602 */
[-C--:B------:R-:W-:Y:S02]  /*af20*/  FMUL.FTZ R102, R102, R116.reuse ;  /* 0x0000007466667220 */ /* 0x080fe40000410000 */
[----:B------:R-:W-:Y:S01]  /*af30*/  HMMA.16816.F32.BF16 R96, R4, R22, R96 ;  /* 0x000000160460723c */ /* 0x000fe20000041860 */
[----:B------:R-:W1:Y:S01]  /*af40*/  LDSM.16.MT88.4 R20, [R179+0x10000] ;  /* 0x01000000b314783b */ /* 0x000e620000004200 */
[----:B------:R-:W-:Y:S01]  /*af50*/  FMUL.FTZ R103, R103, R116 ;  /* 0x0000007467677220 */ /* 0x000fe20000410000 */
[----:B------:R-:W-:Y:S01]  /*af60*/  LOP3.LUT R13, R13, 0xff, RZ, 0xc0, !PT ;  /* 0x000000ff0d0d7812 */ /* 0x000fe200078ec0ff */
[-C--:B------:R-:W-:Y:S02]  /*af70*/  FMUL.FTZ R104, R104, R117.reuse ;  /* 0x0000007568687220 */ /* 0x080fe40000410000 */
[----:B------:R-:W-:-:S02]  /*af80*/  FMUL.FTZ R105, R105, R117 ;  /* 0x0000007569697220 */ /* 0x000fc40000410000 */
[-C--:B------:R-:W-:Y:S01]  /*af90*/  FMUL.FTZ R106, R106, R116.reuse ;  /* 0x000000746a6a7220 */ /* 0x080fe20000410000 */
[C---:B--2---:R-:W-:Y:S01]  /*afa0*/  HMMA.16816.F32.BF16 R132, R4.reuse, R16, R132 ;  /* 0x000000100484723c */ /* 0x044fe20000041884 */
[----:B----4-:R-:W-:Y:S01]  /*afb0*/  LOP3.LUT R0, R3, UR28, R28, 0x96, !PT ;  /* 0x0000001c03007c12 */ /* 0x010fe2000f8e961c */
[-C--:B------:R-:W-:Y:S02]  /*afc0*/  FMUL.FTZ R107, R107, R116.reuse ;  /* 0x000000746b6b7220 */ /* 0x080fe40000410000 */
[-C--:B------:R-:W-:Y:S01]  /*afd0*/  FMUL.FTZ R108, R108, R117.reuse ;  /* 0x000000756c6c7220 */ /* 0x080fe20000410000 */
[----:B------:R-:W-:Y:S01]  /*afe0*/  LOP3.LUT R3, R0, 0xffff, RZ, 0xc0, !PT ;  /* 0x0000ffff00037812 */ /* 0x000fe200078ec0ff */
[-C--:B------:R-:W-:Y:S01]  /*aff0*/  FMUL.FTZ R109, R109, R117.reuse ;  /* 0x000000756d6d7220 */ /* 0x080fe20000410000 */
[----:B------:R-:W-:Y:S01]  /*b000*/  LOP3.LUT R17, R2, 0xff, RZ, 0xc0, !PT ;  /* 0x000000ff02117812 */ /* 0x000fe200078ec0ff */
[-C--:B------:R-:W-:Y:S01]  /*b010*/  FMUL.FTZ R110, R110, R116.reuse ;  /* 0x000000746e6e7220 */ /* 0x080fe20000410000 */
[----:B------:R-:W-:Y:S01]  /*b020*/  SHF.R.U32.HI R16, RZ, 0x18, R2 ;  /* 0x00000018ff107819 */ /* 0x000fe20000011602 */
[----:B------:R-:W-:Y:S01]  /*b030*/  FFMA.FTZ R2, R164, c[0x0][0x23c], -R11 ;  /* 0x00008f00a4027a23 */ /* 0x000fe2000001080b */
[----:B------:R-:W-:Y:S01]  /*b040*/  LOP3.LUT R15, R0, 0xff, RZ, 0xc0, !PT ;  /* 0x000000ff000f7812 */ /* 0x000fe200078ec0ff */
[----:B------:R-:W-:Y:S01]  /*b050*/  FMUL.FTZ R111, R111, R116 ;  /* 0x000000746f6f7220 */ /* 0x000fe20000410000 */
[----:B------:R-:W-:Y:S01]  /*b060*/  SHF.R.U32.HI R14, RZ, 0x18, R0 ;  /* 0x00000018ff0e7819 */ /* 0x000fe20000011600 */
[----:B------:R2:W-:Y:S01]  /*b070*/  MUFU.EX2 R222, R2 ;  /* 0x0000000200de7308 */ /* 0x0005e20000000800 */
[----:B------:R-:W-:Y:S01]  /*b080*/  SHF.R.U32.HI R3, RZ, 0x8, R3 ;  /* 0x00000008ff037819 */ /* 0x000fe20000011603 */
[C---:B---3--:R-:W-:Y:S01]  /*b090*/  HMMA.16816.F32.BF16 R128, R4.reuse, R24, R128 ;  /* 0x000000180480723c */ /* 0x048fe20000041880 */
[----:B------:R-:W-:Y:S01]  /*b0a0*/  PRMT R29, R17, 0x5410, R10 ;  /* 0x00005410111d7816 */ /* 0x000fe2000000000a */
[-C--:B------:R-:W-:Y:S01]  /*b0b0*/  FMUL.FTZ R112, R112, R117.reuse ;  /* 0x0000007570707220 */ /* 0x080fe20000410000 */
[----:B------:R-:W-:Y:S01]  /*b0c0*/  PRMT R10, R15, 0x5410, R3 ;  /* 0x000054100f0a7816 */ /* 0x000fe20000000003 */
[----:B------:R-:W-:Y:S01]  /*b0d0*/  FMUL.FTZ R113, R113, R117 ;  /* 0x0000007571717220 */ /* 0x000fe20000410000 */
[----:B------:R-:W-:Y:S01]  /*b0e0*/  F2FP.BF16.PACK_AB R3, R223, R242 ;  /* 0x000000f2df03723e */ /* 0x000fe200000010ff */
[-C--:B------:R-:W-:Y:S01]  /*b0f0*/  FMUL.FTZ R114, R114, R116.reuse ;  /* 0x0000007472727220 */ /* 0x080fe20000410000 */
[----:B------:R-:W-:Y:S01]  /*b100*/  PRMT R28, R13, 0x5410, R16 ;  /* 0x000054100d1c7816 */ /* 0x000fe20000000010 */
[----:B------:R-:W-:Y:S01]  /*b110*/  HMMA.16816.F32.BF16 R100, R4, R26, R100 ;  /* 0x0000001a0464723c */ /* 0x000fe20000041864 */
[----:B------:R-:W3:Y:S01]  /*b120*/  LDSM.16.MT88.4 R24, [R177+0xc800] ;  /* 0x00c80000b118783b */ /* 0x000ee20000004200 */
[----:B------:R-:W-:Y:S01]  /*b130*/  FMUL.FTZ R115, R115, R116 ;  /* 0x0000007473737220 */ /* 0x000fe20000410000 */
[----:B------:R-:W-:-:S02]  /*b140*/  PRMT R150, R3, 0x7610, R150 ;  /* 0x0000761003967816 */ /* 0x000fc40000000096 */
[----:B------:R-:W-:Y:S02]  /*b150*/  PRMT R148, R3, 0x7632, R148 ;  /* 0x0000763203947816 */ /* 0x000fe40000000094 */
[----:B--2---:R-:W-:Y:S01]  /*b160*/  SHF.R.U32.HI R2, RZ, 0x10, R0 ;  /* 0x00000010ff027819 */ /* 0x004fe20000011600 */
[----:B------:R-:W-:Y:S01]  /*b170*/  FFMA.FTZ R0, R162, c[0x0][0x23c], -R11 ;  /* 0x00008f00a2007a23 */ /* 0x000fe2000001080b */
[----:B------:R-:W-:Y:S01]  /*b180*/  PRMT R3, R150, 0x5410, R148 ;  /* 0x0000541096037816 */ /* 0x000fe20000000094 */
[----:B------:R-:W-:Y:S01]  /*b190*/  HMMA.16816.F32.BF16 R104, R4, R18, R104 ;  /* 0x000000120468723c */ /* 0x000fe20000041868 */
[----:B------:R-:W-:Y:S01]  /*b1a0*/  LOP3.LUT R2, R2, 0xff, RZ, 0xc0, !PT ;  /* 0x000000ff02027812 */ /* 0x000fe200078ec0ff */
[----:B------:R2:W4:Y:S01]  /*b1b0*/  MUFU.EX2 R182, R0 ;  /* 0x0000000000b67308 */ /* 0x0005220000000800 */
[----:B------:R-:W3:Y:S02]  /*b1c0*/  LDSM.16.MT88.4 R16, [R180+0xc800] ;  /* 0x00c80000b410783b */ /* 0x000ee40000004200 */
[----:B------:R-:W-:-:S03]  /*b1d0*/  PRMT R13, R2, 0x5410, R14 ;  /* 0x00005410020d7816 */ /* 0x000fc6000000000e */
[C---:B-1----:R-:W-:Y:S08]  /*b1e0*/  HMMA.16816.F32.BF16 R108, R4.reuse, R20, R108 ;  /* 0x00000014046c723c */ /* 0x042ff0000004186c */
[----:B------:R-:W-:Y:S01]  /*b1f0*/  HMMA.16816.F32.BF16 R44, R4, R22, R112 ;  /* 0x00000016042c723c */ /* 0x000fe20000041870 */
[----:B------:R-:W1:Y:S01]  /*b200*/  LDSM.16.MT88.4 R20, [R178+0xc800] ;  /* 0x00c80000b214783b */ /* 0x000e620000004200 */
[----:B--2---:R-:W-:Y:S01]  /*b210*/  FFMA.FTZ R0, R163, c[0x0][0x23c], -R11 ;  /* 0x00008f00a3007a23 */ /* 0x004fe2000001080b */
[----:B----4-:R-:W-:-:S03]  /*b220*/  F2FP.BF16.PACK_AB R2, R182, R222 ;  /* 0x000000deb602723e */ /* 0x010fc600000010ff */
[----:B------:R2:W-:Y:S01]  /*b230*/  MUFU.EX2 R176, R0 ;  /* 0x0000000000b07308 */ /* 0x0005e20000000800 */
[C---:B------:R-:W-:Y:S02]  /*b240*/  PRMT R149, R2.reuse, 0x7610, R149 ;  /* 0x0000761002957816 */ /* 0x040fe40000000095 */
[----:B------:R-:W-:Y:S01]  /*b250*/  PRMT R147, R2, 0x7632, R147 ;  /* 0x0000763202937816 */ /* 0x000fe20000000093 */
[----:B------:R-:W-:Y:S01]  /*b260*/  HSET2.LE.AND R2, R13, R30, PT ;  /* 0x0000001e0d027233 */ /* 0x000fe20003803000 */
[----:B--2---:R-:W-:-:S04]  /*b270*/  FFMA.FTZ R0, R145, c[0x0][0x23c], -R11 ;  /* 0x00008f0091007a23 */ /* 0x004fc8000001080b */
[----:B------:R2:W4:Y:S02]  /*b280*/  MUFU.EX2 R31, R0 ;  /* 0x00000000001f7308 */ /* 0x0005240000000800 */
[----:B--2---:R-:W-:Y:S01]  /*b290*/  HSET2.LE.AND R0, R10, R30, PT ;  /* 0x0000001e0a007233 */ /* 0x004fe20003803000 */
[----:B----4-:R-:W-:-:S04]  /*b2a0*/  IMAD.MOV.U32 R13, RZ, RZ, R31 ;  /* 0x000000ffff0d7224 */ /* 0x010fc800078e001f */
[----:B------:R-:W-:Y:S02]  /*b2b0*/  LOP3.LUT R4, R0, R3, RZ, 0xc0, !PT ;  /* 0x0000000300047212 */ /* 0x000fe400078ec0ff */
[----:B------:R-:W-:-:S04]  /*b2c0*/  PRMT R0, R149, 0x5410, R147 ;  /* 0x0000541095007816 */ /* 0x000fc80000000093 */
[----:B------:R-:W-:Y:S02]  /*b2d0*/  LOP3.LUT R5, R2, R0, RZ, 0xc0, !PT ;  /* 0x0000000002057212 */ /* 0x000fe400078ec0ff */
[----:B------:R-:W-:Y:S02]  /*b2e0*/  F2FP.BF16.PACK_AB R0, R228, R229 ;  /* 0x000000e5e400723e */ /* 0x000fe400000010ff */
[----:B------:R-:W-:Y:S02]  /*b2f0*/  F2FP.BF16.PACK_AB R2, R13, R176 ;  /* 0x000000b00d02723e */ /* 0x000fe400000010ff */
[C---:B------:R-:W-:Y:S02]  /*b300*/  PRMT R146, R0.reuse, 0x7610, R146 ;  /* 0x0000761000927816 */ /* 0x040fe40000000092 */
[----:B------:R-:W-:Y:S01]  /*b310*/  PRMT R144, R0, 0x7632, R144 ;  /* 0x0000763200907816 */ /* 0x000fe20000000090 */
[----:B------:R-:W-:Y:S01]  /*b320*/  HSET2.LE.AND R0, R29, R30, PT ;  /* 0x0000001e1d007233 */ /* 0x000fe20003803000 */
[----:B------:R-:W-:-:S02]  /*b330*/  PRMT R145, R2, 0x7610, R145 ;  /* 0x0000761002917816 */ /* 0x000fc40000000091 */
[----:B------:R-:W-:Y:S02]  /*b340*/  PRMT R3, R146, 0x5410, R144 ;  /* 0x0000541092037816 */ /* 0x000fe40000000090 */
[----:B------:R-:W-:Y:S01]  /*b350*/  PRMT R143, R2, 0x7632, R143 ;  /* 0x00007632028f7816 */ /* 0x000fe2000000008f */
[----:B------:R-:W-:Y:S01]  /*b360*/  HSET2.LE.AND R2, R28, R30, PT ;  /* 0x0000001e1c027233 */ /* 0x000fe20003803000 */
[----:B------:R-:W-:Y:S01]  /*b370*/  LOP3.LUT R6, R0, R3, RZ, 0xc0, !PT ;  /* 0x0000000300067212 */ /* 0x000fe200078ec0ff */
[----:B------:R-:W2:Y:S01]  /*b380*/  LDSM.16.MT88.4 R28, [R179+0xc800] ;  /* 0x00c80000b31c783b */ /* 0x000ea20000004200 */
[----:B------:R-:W-:-:S04]  /*b390*/  PRMT R0, R145, 0x5410, R143 ;  /* 0x0000541091007816 */ /* 0x000fc8000000008f */
[----:B------:R-:W-:Y:S02]  /*b3a0*/  LOP3.LUT R7, R2, R0, RZ, 0xc0, !PT ;  /* 0x0000000002077212 */ /* 0x000fe400078ec0ff */
[----:B------:R-:W-:-:S05]  /*b3b0*/  LOP3.LUT R2, R215, UR30, RZ, 0x3c, !PT ;  /* 0x0000001ed7027c12 */ /* 0x000fca000f8e3cff */
[----:B---3--:R-:W-:Y:S01]  /*b3c0*/  HMMA.16816.F32.BF16 R120, R4, R24, R120 ;  /* 0x000000180478723c */ /* 0x008fe20000041878 */
[----:B------:R-:W-:-:S05]  /*b3d0*/  IMAD.WIDE.U32 R2, R2, -0x326172a9, RZ ;  /* 0xcd9e8d5702027825 */ /* 0x000fca00078e00ff */
[----:B------:R-:W-:Y:S02]  /*b3e0*/  LOP3.LUT R10, R119, UR25, R2, 0x96, !PT ;  /* 0x00000019770a7c12 */ /* 0x000fe4000f8e9602 */
[C---:B------:R-:W-:Y:S01]  /*b3f0*/  HMMA.16816.F32.BF16 R52, R4.reuse, R26, R204 ;  /* 0x0000001a0434723c */ /* 0x040fe200000418cc */
[----:B------:R-:W3:Y:S07]  /*b400*/  LDSM.16.MT88.4 R24, [R177+0xe800] ;  /* 0x00e80000b118783b */ /* 0x000eee0000004200 */
[C---:B------:R-:W-:Y:S07]  /*b410*/  HMMA.16816.F32.BF16 R112, R4.reuse, R18, R48 ;  /* 0x000000120470723c */ /* 0x040fee0000041830 */
[----:B------:R-:W-:Y:S01]  /*b420*/  IMAD.MOV.U32 R50, RZ, RZ, R226 ;  /* 0x000000ffff327224 */ /* 0x000fe200078e00e2 */
[----:B-1----:R-:W-:Y:S01]  /*b430*/  HMMA.16816.F32.BF16 R60, R4, R20, R200 ;  /* 0x00000014043c723c */ /* 0x002fe200000418c8 */
[----:B------:R-:W-:-:S02]  /*b440*/  IMAD.MOV.U32 R49, RZ, RZ, R227 ;  /* 0x000000ffff317224 */ /* 0x000fc400078e00e3 */
[----:B------:R-:W-:Y:S02]  /*b450*/  IMAD.MOV.U32 R51, RZ, RZ, R235 ;  /* 0x000000ffff337224 */ /* 0x000fe400078e00eb */
[----:B------:R-:W-:-:S03]  /*b460*/  IMAD.MOV.U32 R48, RZ, RZ, R247 ;  /* 0x000000ffff307224 */ /* 0x000fc600078e00f7 */
[C---:B------:R-:W-:Y:S01]  /*b470*/  HMMA.16816.F32.BF16 R56, R4.reuse, R22, R124 ;  /* 0x000000160438723c */ /* 0x040fe2000004187c */
[----:B------:R-:W1:Y:S07]  /*b480*/  LDSM.16.MT88.4 R20, [R178+0xe800] ;  /* 0x00e80000b214783b */ /* 0x000e6e0000004200 */
[C---:B------:R-:W-:Y:S01]  /*b490*/  HMMA.16816.F32.BF16 R64, R4.reuse, R16, R32 ;  /* 0x000000100440723c */ /* 0x040fe20000041820 */
[----:B------:R-:W4:Y:S04]  /*b4a0*/  LDSM.16.MT88.4 R16, [R180+0xe800] ;  /* 0x00e80000b410783b */ /* 0x000f280000004200 */
[----:B------:R-:W4:Y:S03]  /*b4b0*/  LDSM.16.MT88.4 R32, [R179+0xe800] ;  /* 0x00e80000b320783b */ /* 0x000f260000004200 */
[C---:B--2---:R-:W-:Y:S08]  /*b4c0*/  HMMA.16816.F32.BF16 R124, R4.reuse, R28, R172 ;  /* 0x0000001c047c723c */ /* 0x044ff000000418ac */
[C---:B---3--:R-:W-:Y:S07]  /*b4d0*/  HMMA.16816.F32.BF16 R224, R4.reuse, R24, R40 ;  /* 0x0000001804e0723c */ /* 0x048fee0000041828 */
[----:B------:R-:W-:Y:S01]  /*b4e0*/  IMAD.MOV.U32 R41, RZ, RZ, R217 ;  /* 0x000000ffff297224 */ /* 0x000fe200078e00d9 */
[C---:B------:R-:W-:Y:S01]  /*b4f0*/  HMMA.16816.F32.BF16 R156, R4.reuse, R30, R168 ;  /* 0x0000001e049c723c */ /* 0x040fe200000418a8 */
[----:B------:R-:W-:Y:S01]  /*b500*/  IMAD.MOV.U32 R40, RZ, RZ, R216 ;  /* 0x000000ffff287224 */ /* 0x000fe200078e00d8 */
[----:B------:R-:W-:Y:S01]  /*b510*/  MOV R42, R245 ;  /* 0x000000f5002a7202 */ /* 0x000fe20000000f00 */
[----:B------:R-:W-:Y:S01]  /*b520*/  IMAD.MOV.U32 R43, RZ, RZ, R246 ;  /* 0x000000ffff2b7224 */ /* 0x000fe200078e00f6 */
[----:B------:R-:W-:Y:S04]  /*b530*/  LDSM.16.MT88.4 R28, [R179+0x10800] ;  /* 0x01080000b31c783b */ /* 0x000fe80000004200 */
[C---:B------:R-:W-:Y:S01]  /*b540*/  HMMA.16816.F32.BF16 R216, R4.reuse, R26, R36 ;  /* 0x0000001a04d8723c */ /* 0x040fe20000041824 */
[----:B------:R-:W2:Y:S06]  /*b550*/  LDSM.16.MT88.4 R24, [R180+0x10800] ;  /* 0x01080000b418783b */ /* 0x000eac0000004200 */
[----:B------:R-:W-:Y:S01]  /*b560*/  MOV R36, R241 ;  /* 0x000000f100247202 */ /* 0x000fe20000000f00 */
[----:B-1----:R-:W-:Y:S01]  /*b570*/  HMMA.16816.F32.BF16 R172, R4, R22, R72 ;  /* 0x0000001604ac723c */ /* 0x002fe20000041848 */
[----:B------:R-:W-:-:S02]  /*b580*/  IMAD.MOV.U32 R37, RZ, RZ, R242 ;  /* 0x000000ffff257224 */ /* 0x000fc400078e00f2 */
[----:B------:R-:W-:Y:S02]  /*b590*/  IMAD.MOV.U32 R38, RZ, RZ, R243 ;  /* 0x000000ffff267224 */ /* 0x000fe400078e00f3 */
[----:B------:R-:W-:Y:S02]  /*b5a0*/  IMAD.MOV.U32 R39, RZ, RZ, R244 ;  /* 0x000000ffff277224 */ /* 0x000fe400078e00f4 */
[----:B------:R-:W-:Y:S01]  /*b5b0*/  IMAD.MOV.U32 R73, RZ, RZ, R239 ;  /* 0x000000ffff497224 */ /* 0x000fe200078e00ef */
[----:B----4-:R-:W-:Y:S01]  /*b5c0*/  HMMA.16816.F32.BF16 R168, R4, R16, R76 ;  /* 0x0000001004a8723c */ /* 0x010fe2000004184c */
[----:B------:R-:W-:Y:S01]  /*b5d0*/  MOV R72, R238 ;  /* 0x000000ee00487202 */ /* 0x000fe20000000f00 */
[----:B------:R-:W-:Y:S02]  /*b5e0*/  IMAD.MOV.U32 R75, RZ, RZ, R231 ;  /* 0x000000ffff4b7224 */ /* 0x000fe400078e00e7 */
[----:B------:R-:W-:-:S03]  /*b5f0*/  IMAD.MOV.U32 R74, RZ, RZ, R229 ;  /* 0x000000ffff4a7224 */ /* 0x000fc600078e00e5 */
[----:B------:R-:W-:Y:S01]  /*b600*/  IMAD.MOV.U32 R79, RZ, RZ, R237 ;  /* 0x000000ffff4f7224 */ /* 0x000fe200078e00ed */
[----:B------:R-:W-:Y:S01]  /*b610*/  HMMA.16816.F32.BF16 R200, R4, R20, R68 ;  /* 0x0000001404c8723c */ /* 0x000fe20000041844 */
[----:B------:R-:W-:Y:S01]  /*b620*/  IMAD.MOV.U32 R76, RZ, RZ, R236 ;  /* 0x000000ffff4c7224 */ /* 0x000fe200078e00ec */
[----:B------:R-:W-:Y:S01]  /*b630*/  MOV R77, R165 ;  /* 0x000000a5004d7202 */ /* 0x000fe20000000f00 */
[----:B------:R-:W1:Y:S01]  /*b640*/  LDSM.16.MT88.4 R20, [R177+0x10800] ;  /* 0x01080000b114783b */ /* 0x000e620000004200 */
[----:B------:R-:W-:-:S03]  /*b650*/  IMAD.MOV.U32 R78, RZ, RZ, R234 ;  /* 0x000000ffff4e7224 */ /* 0x000fc600078e00ea */
[----:B------:R-:W-:Y:S01]  /*b660*/  IMAD.MOV.U32 R71, RZ, RZ, R167 ;  /* 0x000000ffff477224 */ /* 0x000fe200078e00a7 */
[C---:B------:R-:W-:Y:S01]  /*b670*/  HMMA.16816.F32.BF16 R160, R4.reuse, R32, R84 ;  /* 0x0000002004a0723c */ /* 0x040fe20000041854 */
[----:B------:R-:W-:Y:S02]  /*b680*/  IMAD.MOV.U32 R70, RZ, RZ, R166 ;  /* 0x000000ffff467224 */ /* 0x000fe400078e00a6 */
[----:B------:R-:W-:Y:S02]  /*b690*/  IMAD.MOV.U32 R68, RZ, RZ, R230 ;  /* 0x000000ffff447224 */ /* 0x000fe400078e00e6 */
[----:B------:R-:W-:Y:S02]  /*b6a0*/  IMAD.MOV.U32 R69, RZ, RZ, R240 ;  /* 0x000000ffff457224 */ /* 0x000fe400078e00f0 */
[----:B------:R-:W-:Y:S01]  /*b6b0*/  MOV R84, R220 ;  /* 0x000000dc00547202 */ /* 0x000fe20000000f00 */
[----:B------:R-:W-:Y:S01]  /*b6c0*/  HMMA.16816.F32.BF16 R164, R4, R18, R80 ;  /* 0x0000001204a4723c */ /* 0x000fe20000041850 */
[----:B------:R-:W3:Y:S01]  /*b6d0*/  LDSM.16.MT88.4 R16, [R178+0x10800] ;  /* 0x01080000b210783b */ /* 0x000ee20000004200 */
[----:B------:R-:W-:Y:S01]  /*b6e0*/  IMAD.MOV.U32 R85, RZ, RZ, R221 ;  /* 0x000000ffff557224 */ /* 0x000fe200078e00dd */
[----:B------:R-:W-:Y:S01]  /*b6f0*/  LOP3.LUT R0, R3, UR26, R84, 0x96, !PT ;  /* 0x0000001a03007c12 */ /* 0x000fe2000f8e9654 */
[----:B------:R-:W-:-:S02]  /*b700*/  IMAD.MOV.U32 R87, RZ, RZ, R232 ;  /* 0x000000ffff577224 */ /* 0x000fc400078e00e8 */
[----:B------:R-:W-:Y:S02]  /*b710*/  IMAD.MOV.U32 R86, RZ, RZ, R77 ;  /* 0x000000ffff567224 */ /* 0x000fe400078e004d */
[----:B--2---:R-:W-:Y:S01]  /*b720*/  HMMA.16816.F32.BF16 R236, R4, R24, R132 ;  /* 0x0000001804ec723c */ /* 0x004fe20000041884 */
[----:B------:R2:W4:Y:S01]  /*b730*/  LDL.LU.S16 R24, [R1+0x4] ;  /* 0x0000040001187983 */ /* 0x0005220000300600 */
[----:B------:R-:W-:Y:S02]  /*b740*/  IMAD.MOV.U32 R80, RZ, RZ, R228 ;  /* 0x000000ffff507224 */ /* 0x000fe400078e00e4 */
[----:B------:R-:W-:-:S04]  /*b750*/  IMAD.WIDE.U32 R14, R0, -0x2daee0ad, RZ ;  /* 0xd2511f53000e7825 */ /* 0x000fc800078e00ff */
[----:B------:R-:W-:Y:S01]  /*b760*/  IMAD.MOV.U32 R81, RZ, RZ, R223 ;  /* 0x000000ffff517224 */ /* 0x000fe200078e00df */
[C---:B------:R-:W-:Y:S01]  /*b770*/  HMMA.16816.F32.BF16 R88, R4.reuse, R34, R88 ;  /* 0x000000220458723c */ /* 0x040fe20000041858 */
[----:B------:R-:W-:Y:S02]  /*b780*/  IMAD.MOV.U32 R82, RZ, RZ, R222 ;  /* 0x000000ffff527224 */ /* 0x000fe400078e00de */
[----:B------:R-:W-:Y:S02]  /*b790*/  IMAD.MOV.U32 R83, RZ, RZ, R233 ;  /* 0x000000ffff537224 */ /* 0x000fe400078e00e9 */
[----:B------:R-:W-:Y:S02]  /*b7a0*/  IMAD.MOV.U32 R77, RZ, RZ, R13 ;  /* 0x000000ffff4d7224 */ /* 0x000fe400078e000d */
[----:B------:R-:W-:Y:S01]  /*b7b0*/  IMAD.MOV.U32 R85, RZ, RZ, R83 ;  /* 0x000000ffff557224 */ /* 0x000fe200078e0053 */
[----:B------:R-:W-:Y:S01]  /*b7c0*/  HMMA.16816.F32.BF16 R240, R4, R26, R104 ;  /* 0x0000001a04f0723c */ /* 0x000fe20000041868 */
[----:B------:R-:W-:-:S07]  /*b7d0*/  IMAD.MOV.U32 R83, RZ, RZ, R49 ;  /* 0x000000ffff537224 */ /* 0x000fce00078e0031 */
[C---:B-1----:R-:W-:Y:S07]  /*b7e0*/  HMMA.16816.F32.BF16 R220, R4.reuse, R22, R96 ;  /* 0x0000001604dc723c */ /* 0x042fee0000041860 */
[----:B------:R-:W-:Y:S01]  /*b7f0*/  LOP3.LUT R23, R3, UR26, R84, 0x96, !PT ;  /* 0x0000001a03177c12 */ /* 0x000fe2000f8e9654 */
[----:B---3--:R-:W-:Y:S01]  /*b800*/  HMMA.16816.F32.BF16 R228, R4, R16, R128 ;  /* 0x0000001004e4723c */ /* 0x008fe20000041880 */
[----:B------:R-:W-:Y:S01]  /*b810*/  LOP3.LUT R3, R15, UR24, R142, 0x96, !PT ;  /* 0x000000180f037c12 */ /* 0x000fe2000f8e968e */
[----:B------:R-:W-:Y:S01]  /*b820*/  IMAD.MOV.U32 R97, RZ, RZ, R73 ;  /* 0x000000ffff617224 */ /* 0x000fe200078e0049 */
[----:B------:R-:W-:Y:S01]  /*b830*/  LOP3.LUT R22, R119, UR25, R2, 0x96, !PT ;  /* 0x0000001977167c12 */ /* 0x000fe2000f8e9602 */
[----:B------:R-:W-:-:S02]  /*b840*/  IMAD.MOV.U32 R98, RZ, RZ, R74 ;  /* 0x000000ffff627224 */ /* 0x000fc400078e004a */
[----:B------:R-:W-:Y:S02]  /*b850*/  IMAD.MOV.U32 R73, RZ, RZ, R40 ;  /* 0x000000ffff497224 */ /* 0x000fe400078e0028 */
[----:B------:R-:W-:Y:S01]  /*b860*/  IMAD.WIDE.U32 R16, R10, -0x2daee0ad, RZ ;  /* 0xd2511f530a107825 */ /* 0x000fe200078e00ff */
[C---:B------:R-:W-:Y:S03]  /*b870*/  HMMA.16816.F32.BF16 R232, R4.reuse, R18, R100 ;  /* 0x0000001204e8723c */ /* 0x040fe60000041864 */
[----:B------:R-:W-:Y:S01]  /*b880*/  IMAD.MOV.U32 R74, RZ, RZ, R41 ;  /* 0x000000ffff4a7224 */ /* 0x000fe200078e0029 */
[----:B------:R-:W-:Y:S01]  /*b890*/  LOP3.LUT R0, R17, UR5, R14, 0x96, !PT ;  /* 0x0000000511007c12 */ /* 0x000fe2000f8e960e */
[----:B------:R-:W-:Y:S01]  /*b8a0*/  IMAD.WIDE.U32 R14, R3, -0x326172a9, RZ ;  /* 0xcd9e8d57030e7825 */ /* 0x000fe200078e00ff */
[----:B------:R-:W-:Y:S02]  /*b8b0*/  LOP3.LUT R10, R141, UR4, R138, 0x96, !PT ;  /* 0x000000048d0a7c12 */ /* 0x000fe4000f8e968a */
[----:B------:R-:W-:Y:S01]  /*b8c0*/  HMMA.16816.F32.BF16 R204, R4, R20, R92 ;  /* 0x0000001404cc723c */ /* 0x000fe2000004185c */
[----:B------:R-:W-:Y:S01]  /*b8d0*/  IMAD.WIDE.U32 R18, R0, -0x326172a9, RZ ;  /* 0xcd9e8d5700127825 */ /* 0x000fe200078e00ff */
[----:B------:R-:W-:-:S03]  /*b8e0*/  LOP3.LUT R2, R15, UR21, R118, 0x96, !PT ;  /* 0x000000150f027c12 */ /* 0x000fc6000f8e9676 */
[----:B------:R-:W-:Y:S01]  /*b8f0*/  IMAD.MOV.U32 R84, RZ, RZ, R87 ;  /* 0x000000ffff547224 */ /* 0x000fe200078e0057 */
[----:B------:R-:W-:Y:S01]  /*b900*/  LOP3.LUT R0, R19, UR4, R14, 0x96, !PT ;  /* 0x0000000413007c12 */ /* 0x000fe2000f8e960e */
[----:B------:R-:W-:Y:S01]  /*b910*/  IMAD.WIDE.U32 R20, R10, -0x2daee0ad, RZ ;  /* 0xd2511f530a147825 */ /* 0x000fe200078e00ff */
[----:B------:R-:W-:Y:S01]  /*b920*/  LOP3.LUT R17, R137, UR17, R140, 0x96, !PT ;  /* 0x0000001189117c12 */ /* 0x000fe2000f8e968c */
[----:B------:R-:W-:Y:S01]  /*b930*/  HMMA.16816.F32.BF16 R244, R4, R28, R108 ;  /* 0x0000001c04f4723c */ /* 0x000fe2000004186c */
[----:B------:R-:W-:Y:S01]  /*b940*/  MOV R93, R72 ;  /* 0x00000048005d7202 */ /* 0x000fe20000000f00 */
[----:B------:R-:W-:Y:S01]  /*b950*/  IMAD.WIDE.U32 R14, R2, -0x2daee0ad, RZ ;  /* 0xd2511f53020e7825 */ /* 0x000fe200078e00ff */
[----:B------:R-:W-:Y:S02]  /*b960*/  LOP3.LUT R3, R21, UR15, R154, 0x96, !PT ;  /* 0x0000000f15037c12 */ /* 0x000fe4000f8e969a */
[----:B------:R-:W-:Y:S01]  /*b970*/  MOV R92, R38 ;  /* 0x00000026005c7202 */ /* 0x000fe20000000f00 */
[----:B------:R-:W-:Y:S01]  /*b980*/  IMAD.WIDE.U32 R40, R0, -0x2daee0ad, RZ ;  /* 0xd2511f5300287825 */ /* 0x000fe200078e00ff */
[----:B------:R-:W-:-:S03]  /*b990*/  LOP3.LUT R15, R15, UR29, R16, 0x96, !PT ;  /* 0x0000001d0f0f7c12 */ /* 0x000fc6000f8e9610 */
[----:B------:R-:W-:Y:S01]  /*b9a0*/  IMAD.WIDE.U32 R2, R3, -0x326172a9, RZ ;  /* 0xcd9e8d5703027825 */ /* 0x000fe200078e00ff */
[----:B------:R-:W-:-:S03]  /*b9b0*/  LOP3.LUT R0, R41, UR15, R14, 0x96, !PT ;  /* 0x0000000f29007c12 */ /* 0x000fc6000f8e960e */
[----:B------:R-:W-:Y:S01]  /*b9c0*/  IMAD.WIDE.U32 R14, R15, -0x326172a9, RZ ;  /* 0xcd9e8d570f0e7825 */ /* 0x000fe200078e00ff */
[----:B------:R-:W-:Y:S02]  /*b9d0*/  LOP3.LUT R10, R3, UR27, R136, 0x96, !PT ;  /* 0x0000001b030a7c12 */ /* 0x000fe4000f8e9688 */
[C---:B------:R-:W-:Y:S01]  /*b9e0*/  LOP3.LUT R16, R2.reuse, 0xff, RZ, 0xc0, !PT ;  /* 0x000000ff02107812 */ /* 0x040fe200078ec0ff */
[----:B------:R-:W-:Y:S01]  /*b9f0*/  IMAD.MOV.U32 R87, RZ, RZ, R80 ;  /* 0x000000ffff577224 */ /* 0x000fe200078e0050 */
[----:B------:R-:W-:Y:S01]  /*ba00*/  LOP3.LUT R21, R2, 0xffff, RZ, 0xc0, !PT ;  /* 0x0000ffff02157812 */ /* 0x000fe200078ec0ff */
[----:B------:R-:W-:Y:S01]  /*ba10*/  IMAD.MOV.U32 R80, RZ, RZ, R81 ;  /* 0x000000ffff507224 */ /* 0x000fe200078e0051 */
[----:B------:R-:W-:Y:S01]  /*ba20*/  SHF.R.U32.HI R19, RZ, 0x10, R2 ;  /* 0x00000010ff137819 */ /* 0x000fe20000011602 */
[----:B------:R-:W-:Y:S01]  /*ba30*/  IMAD.MOV.U32 R95, RZ, RZ, R78 ;  /* 0x000000ffff5f7224 */ /* 0x000fe200078e004e */
[----:B------:R-:W-:Y:S01]  /*ba40*/  SHF.R.U32.HI R13, RZ, 0x18, R2 ;  /* 0x00000018ff0d7819 */ /* 0x000fe20000011602 */
[----:B------:R-:W-:Y:S01]  /*ba50*/  IMAD.WIDE.U32 R2, R0, -0x326172a9, RZ ;  /* 0xcd9e8d5700027825 */ /* 0x000fe200078e00ff */
[----:B------:R-:W-:-:S02]  /*ba60*/  MOV R81, R82 ;  /* 0x0000005200517202 */ /* 0x000fc40000000f00 */
[----:B------:R-:W-:Y:S01]  /*ba70*/  MOV R78, R43 ;  /* 0x0000002b004e7202 */ /* 0x000fe20000000f00 */
[----:B------:R-:W-:Y:S01]  /*ba80*/  IMAD.MOV.U32 R131, RZ, RZ, R48 ;  /* 0x000000ffff837224 */ /* 0x000fe200078e0030 */
[----:B------:R-:W-:Y:S01]  /*ba90*/  LOP3.LUT R34, R3, UR27, R14, 0x96, !PT ;  /* 0x0000001b03227c12 */ /* 0x000fe2000f8e960e */
[----:B------:R-:W-:Y:S01]  /*baa0*/  IMAD.MOV.U32 R82, RZ, RZ, R50 ;  /* 0x000000ffff527224 */ /* 0x000fe200078e0032 */
        /* <DEDUP_REMOVED lines=8> */
[----:B------:R-:W-:-:S02]  /*bb30*/  ISETP.GE.U32.AND P2, PT, R251, R13, PT ;  /* 0x0000000dfb00720c */ /* 0x000fc40003f46070 */
[----:B------:R-:W-:Y:S01]  /*bb40*/  LOP3.LUT R13, R10, 0xff, RZ, 0xc0, !PT ;  /* 0x000000ff0a0d7812 */ /* 0x000fe200078ec0ff */
[----:B------:R-:W-:Y:S01]  /*bb50*/  IMAD.MOV.U32 R99, RZ, RZ, R37 ;  /* 0x000000ffff637224 */ /* 0x000fe200078e0025 */
[C---:B------:R-:W-:Y:S01]  /*bb60*/  ISETP.GE.U32.AND P5, PT, R251.reuse, R16, PT ;  /* 0x00000010fb00720c */ /* 0x040fe20003fa6070 */
[----:B------:R-:W-:Y:S01]  /*bb70*/  IMAD.MOV.U32 R72, RZ, RZ, R39 ;  /* 0x000000ffff487224 */ /* 0x000fe200078e0027 */
[----:B------:R-:W-:Y:S02]  /*bb80*/  ISETP.GE.U32.AND P6, PT, R251, R13, PT ;  /* 0x0000000dfb00720c */ /* 0x000fe40003fc6070 */
[C---:B------:R-:W-:Y:S02]  /*bb90*/  LOP3.LUT R13, R2.reuse, 0xff, RZ, 0xc0, !PT ;  /* 0x000000ff020d7812 */ /* 0x040fe400078ec0ff */
[----:B------:R-:W-:Y:S02]  /*bba0*/  LOP3.LUT R16, R2, 0xffff, RZ, 0xc0, !PT ;  /* 0x0000ffff02107812 */ /* 0x000fe400078ec0ff */
[----:B------:R-:W-:-:S02]  /*bbb0*/  SHF.R.U32.HI R42, RZ, 0x10, R2 ;  /* 0x00000010ff2a7819 */ /* 0x000fc40000011602 */
[----:B------:R-:W-:Y:S02]  /*bbc0*/  SHF.R.U32.HI R41, RZ, 0x18, R2 ;  /* 0x00000018ff297819 */ /* 0x000fe40000011602 */
[----:B------:R-:W-:-:S04]  /*bbd0*/  SHF.R.U32.HI R2, RZ, 0x18, R10 ;  /* 0x00000018ff027819 */ /* 0x000fc8000001160a */
[----:B------:R-:W-:Y:S02]  /*bbe0*/  ISETP.GE.U32.AND P1, PT, R251, R2, PT ;  /* 0x00000002fb00720c */ /* 0x000fe40003f26070 */
[----:B------:R-:W-:Y:S02]  /*bbf0*/  LOP3.LUT R2, R10, 0xffff, RZ, 0xc0, !PT ;  /* 0x0000ffff0a027812 */ /* 0x000fe400078ec0ff */
[----:B------:R-:W-:Y:S02]  /*bc00*/  LOP3.LUT R0, R3, UR28, R20, 0x96, !PT ;  /* 0x0000001c03007c12 */ /* 0x000fe4000f8e9614 */
[----:B------:R-:W-:Y:S01]  /*bc10*/  SHF.R.U32.HI R3, RZ, 0x10, R10 ;  /* 0x00000010ff037819 */ /* 0x000fe2000001160a */
[----:B------:R-:W-:Y:S01]  /*bc20*/  @!P6 HFMA2.BF16_V2 R248, -RZ.H0_H0, RZ.H0_H0, -R210.H0_H0 ;  /* 0x200000fffff8e231 */ /* 0x000fe200003409d2 */
[----:B------:R-:W-:Y:S01]  /*bc30*/  SHF.R.U32.HI R2, RZ, 0x8, R2 ;  /* 0x00000008ff027819 */ /* 0x000fe20000011602 */
[----:B------:R2:W3:Y:S01]  /*bc40*/  LDL.LU.S16 R20, [R1+0x14] ;  /* 0x0000140001147983 */ /* 0x0004e20000300600 */
[----:B------:R-:W-:-:S02]  /*bc50*/  LOP3.LUT R3, R3, 0xff, RZ, 0xc0, !PT ;  /* 0x000000ff03037812 */ /* 0x000fc400078ec0ff */
[----:B------:R-:W-:Y:S02]  /*bc60*/  LOP3.LUT R2, R2, 0xffff, RZ, 0xc0, !PT ;  /* 0x0000ffff02027812 */ /* 0x000fe400078ec0ff */
[----:B------:R-:W-:Y:S02]  /*bc70*/  @!P6 PRMT R210, R248, 0x5410, RZ ;  /* 0x00005410f8d2e816 */ /* 0x000fe400000000ff */
[C---:B------:R-:W-:Y:S02]  /*bc80*/  ISETP.GE.U32.AND P4, PT, R251.reuse, R3, PT ;  /* 0x00000003fb00720c */ /* 0x040fe40003f86070 */
[----:B------:R-:W-:Y:S01]  /*bc90*/  ISETP.GE.U32.AND P6, PT, R251, R2, PT ;  /* 0x00000002fb00720c */ /* 0x000fe20003fc6070 */
[----:B------:R-:W-:Y:S01]  /*bca0*/  IMAD.WIDE.U32 R2, R23, -0x2daee0ad, RZ ;  /* 0xd2511f5317027825 */ /* 0x000fe200078e00ff */
[----:B------:R-:W-:Y:S02]  /*bcb0*/  LOP3.LUT R49, R15, UR17, R18, 0x96, !PT ;  /* 0x000000110f317c12 */ /* 0x000fe4000f8e9612 */
[----:B------:R-:W-:Y:S01]  /*bcc0*/  ISETP.GE.U32.AND P3, PT, R251, R14, PT ;  /* 0x0000000efb00720c */ /* 0x000fe20003f66070 */
[----:B------:R-:W-:Y:S01]  /*bcd0*/  IMAD.WIDE.U32 R14, R22, -0x2daee0ad, RZ ;  /* 0xd2511f53160e7825 */ /* 0x000fe200078e00ff */
[----:B------:R-:W-:-:S04]  /*bce0*/  LOP3.LUT R3, R3, UR24, R142, 0x96, !PT ;  /* 0x0000001803037c12 */ /* 0x000fc8000f8e968e */
[----:B------:R-:W-:Y:S01]  /*bcf0*/  LOP3.LUT R10, R15, UR5, R2, 0x96, !PT ;  /* 0x000000050f0a7c12 */ /* 0x000fe2000f8e9602 */
[----:B------:R-:W-:-:S04]  /*bd00*/  IMAD.WIDE.U32 R2, R3, -0x326172a9, RZ ;  /* 0xcd9e8d5703027825 */ /* 0x000fc800078e00ff */
[----:B------:R-:W-:Y:S01]  /*bd10*/  IMAD.WIDE.U32 R36, R10, -0x326172a9, RZ ;  /* 0xcd9e8d570a247825 */ /* 0x000fe200078e00ff */
[----:B------:R-:W-:-:S04]  /*bd20*/  LOP3.LUT R3, R3, UR21, R118, 0x96, !PT ;  /* 0x0000001503037c12 */ /* 0x000fc8000f8e9676 */
[----:B------:R-:W-:Y:S01]  /*bd30*/  LOP3.LUT R10, R37, UR4, R2, 0x96, !PT ;  /* 0x00000004250a7c12 */ /* 0x000fe2000f8e9602 */
[----:B------:R-:W-:Y:S01]  /*bd40*/  IMAD.WIDE.U32 R2, R3, -0x2daee0ad, RZ ;  /* 0xd2511f5303027825 */ /* 0x000fe200078e00ff */
[----:B------:R-:W-:-:S03]  /*bd50*/  @!P6 HFMA2.BF16_V2 R249, -RZ.H0_H0, RZ.H0_H0, -R212.H0_H0 ;  /* 0x200000fffff9e231 */ /* 0x000fc600003409d4 */
[----:B------:R-:W-:Y:S01]  /*bd60*/  IMAD.WIDE.U32 R38, R10, -0x2daee0ad, RZ ;  /* 0xd2511f530a267825 */ /* 0x000fe200078e00ff */
[----:B------:R-:W-:Y:S02]  /*bd70*/  LOP3.LUT R15, R3, UR29, R14, 0x96, !PT ;  /* 0x0000001d030f7c12 */ /* 0x000fe4000f8e960e */
[----:B------:R-:W-:Y:S02]  /*bd80*/  LOP3.LUT R3, R19, 0xff, RZ, 0xc0, !PT ;  /* 0x000000ff13037812 */ /* 0x000fe400078ec0ff */
[----:B------:R-:W-:Y:S01]  /*bd90*/  LOP3.LUT R2, R39, UR15, R2, 0x96, !PT ;  /* 0x0000000f27027c12 */ /* 0x000fe2000f8e9602 */
[----:B------:R-:W-:Y:S01]  /*bda0*/  @!P4 HFMA2.BF16_V2 R250, -RZ.H0_H0, RZ.H0_H0, -R213.H0_H0 ;  /* 0x200000fffffac231 */ /* 0x000fe200003409d5 */
[----:B------:R-:W-:Y:S02]  /*bdb0*/  @!P6 PRMT R212, R249, 0x5410, RZ ;  /* 0x00005410f9d4e816 */ /* 0x000fe400000000ff */
[----:B------:R-:W-:Y:S01]  /*bdc0*/  ISETP.GE.U32.AND P6, PT, R251, R3, PT ;  /* 0x00000003fb00720c */ /* 0x000fe20003fc6070 */
[----:B------:R-:W-:Y:S01]  /*bdd0*/  IMAD.WIDE.U32 R2, R2, -0x326172a9, RZ ;  /* 0xcd9e8d5702027825 */ /* 0x000fe200078e00ff */
[----:B------:R-:W-:-:S02]  /*bde0*/  @!P4 PRMT R213, R250, 0x5410, RZ ;  /* 0x00005410fad5c816 */ /* 0x000fc400000000ff */
[----:B------:R-:W-:Y:S02]  /*bdf0*/  ISETP.GE.U32.AND P4, PT, R251, R13, PT ;  /* 0x0000000dfb00720c */ /* 0x000fe40003f86070 */
[C---:B------:R-:W-:Y:S02]  /*be00*/  LOP3.LUT R10, R2.reuse, 0xffff, RZ, 0xc0, !PT ;  /* 0x0000ffff020a7812 */ /* 0x040fe400078ec0ff */
[----:B------:R-:W-:Y:S02]  /*be10*/  SHF.R.U32.HI R13, RZ, 0x10, R2 ;  /* 0x00000010ff0d7819 */ /* 0x000fe40000011602 */
[----:B------:R-:W-:Y:S02]  /*be20*/  SHF.R.U32.HI R14, RZ, 0x8, R10 ;  /* 0x00000008ff0e7819 */ /* 0x000fe4000001160a */
[----:B------:R-:W-:Y:S02]  /*be30*/  LOP3.LUT R10, R13, 0xff, RZ, 0xc0, !PT ;  /* 0x000000ff0d0a7812 */ /* 0x000fe400078ec0ff */
[----:B------:R-:W-:-:S02]  /*be40*/  LOP3.LUT R13, R2, 0xff, RZ, 0xc0, !PT ;  /* 0x000000ff020d7812 */ /* 0x000fc400078ec0ff */
[----:B------:R-:W-:Y:S01]  /*be50*/  SHF.R.U32.HI R2, RZ, 0x18, R2 ;  /* 0x00000018ff027819 */ /* 0x000fe20000011602 */
[----:B------:R-:W-:Y:S01]  /*be60*/  IMAD.WIDE.U32 R32, R15, -0x326172a9, RZ ;  /* 0xcd9e8d570f207825 */ /* 0x000fe200078e00ff */
[----:B------:R-:W-:Y:S02]  /*be70*/  PRMT R13, R13, 0x5410, R14 ;  /* 0x000054100d0d7816 */ /* 0x000fe4000000000e */
[----:B------:R-:W-:Y:S02]  /*be80*/  PRMT R14, R10, 0x5410, R2 ;  /* 0x000054100a0e7816 */ /* 0x000fe40000000002 */
[----:B------:R-:W-:Y:S02]  /*be90*/  SHF.R.U32.HI R10, RZ, 0x8, R21 ;  /* 0x00000008ff0a7819 */ /* 0x000fe40000011615 */
[----:B------:R-:W-:Y:S02]  /*bea0*/  LOP3.LUT R2, R3, UR27, R32, 0x96, !PT ;  /* 0x0000001b03027c12 */ /* 0x000fe4000f8e9620 */
[----:B------:R-:W-:Y:S01]  /*beb0*/  LOP3.LUT R3, R10, 0xffff, RZ, 0xc0, !PT ;  /* 0x0000ffff0a037812 */ /* 0x000fe200078ec0ff */
[----:B----4-:R-:W-:-:S05]  /*bec0*/  @!P1 HFMA2.BF16_V2 R24, -RZ.H0_H0, RZ.H0_H0, -R211.H0_H0 ;  /* 0x200000ffff189231 */ /* 0x010fca00003409d3 */
[----:B------:R-:W-:Y:S02]  /*bed0*/  PRMT R15, R24, 0x7610, R15 ;  /* 0x00007610180f7816 */ /* 0x000fe4000000000f */
[----:B------:R-:W-:Y:S01]  /*bee0*/  MOV R130, R131 ;  /* 0x0000008300827202 */ /* 0x000fe20000000f00 */
[----:B------:R-:W1:Y:S01]  /*bef0*/  LDSM.16.MT88.4 R24, [R178+0xd000] ;  /* 0x00d00000b218783b */ /* 0x000e620000004200 */
[----:B------:R-:W-:Y:S02]  /*bf00*/  @!P1 PRMT R211, R15, 0x5410, RZ ;  /* 0x000054100fd39816 */ /* 0x000fe400000000ff */
[----:B------:R-:W-:Y:S02]  /*bf10*/  ISETP.GE.U32.AND P1, PT, R251, R3, PT ;  /* 0x00000003fb00720c */ /* 0x000fe40003f26070 */
[----:B------:R-:W-:-:S04]  /*bf20*/  LOP3.LUT R3, R2, 0xffff, RZ, 0xc0, !PT ;  /* 0x0000ffff02037812 */ /* 0x000fc800078ec0ff */
[----:B------:R-:W-:Y:S02]  /*bf30*/  SHF.R.U32.HI R10, RZ, 0x8, R3 ;  /* 0x00000008ff0a7819 */ /* 0x000fe40000011603 */
[----:B------:R-:W-:-:S04]  /*bf40*/  LOP3.LUT R3, R2, 0xff, RZ, 0xc0, !PT ;  /* 0x000000ff02037812 */ /* 0x000fc800078ec0ff */
[----:B------:R-:W-:Y:S02]  /*bf50*/  PRMT R15, R3, 0x5410, R10 ;  /* 0x00005410030f7816 */ /* 0x000fe4000000000a */
[----:B------:R2:W4:Y:S01]  /*bf60*/  LDL.LU.S16 R3, [R1+0x10] ;  /* 0x0000100001037983 */ /* 0x0005220000300600 */
[----:B------:R-:W-:Y:S02]  /*bf70*/  IMAD.MOV.U32 R131, RZ, RZ, R96 ;  /* 0x000000ffff837224 */ /* 0x000fe400078e0060 */
[----:B------:R-:W-:Y:S01]  /*bf80*/  IMAD.MOV.U32 R96, RZ, RZ, R97 ;  /* 0x000000ffff607224 */ /* 0x000fe200078e0061 */
[----:B------:R-:W-:Y:S01]  /*bf90*/  SHF.R.U32.HI R10, RZ, 0x18, R2 ;  /* 0x00000018ff0a7819 */ /* 0x000fe20000011602 */
[----:B------:R-:W-:Y:S02]  /*bfa0*/  IMAD.MOV.U32 R97, RZ, RZ, R93 ;  /* 0x000000ffff617224 */ /* 0x000fe400078e005d */
[----:B------:R-:W-:Y:S01]  /*bfb0*/  IMAD.MOV.U32 R93, RZ, RZ, R94 ;  /* 0x000000ffff5d7224 */ /* 0x000fe200078e005e */
[----:B------:R-:W-:Y:S01]  /*bfc0*/  MOV R94, R95 ;  /* 0x0000005f005e7202 */ /* 0x000fe20000000f00 */
[----:B------:R-:W-:-:S02]  /*bfd0*/  IMAD.MOV.U32 R95, RZ, RZ, R84 ;  /* 0x000000ffff5f7224 */ /* 0x000fc400078e0054 */
[----:B------:R-:W-:Y:S02]  /*bfe0*/  IMAD.MOV.U32 R84, RZ, RZ, R80 ;  /* 0x000000ffff547224 */ /* 0x000fe400078e0050 */
[----:B------:R-:W-:Y:S02]  /*bff0*/  IMAD.MOV.U32 R80, RZ, RZ, R81 ;  /* 0x000000ffff507224 */ /* 0x000fe400078e0051 */
[----:B------:R-:W-:Y:S01]  /*c000*/  IMAD.MOV.U32 R81, RZ, RZ, R51 ;  /* 0x000000ffff517224 */ /* 0x000fe200078e0033 */
[----:B------:R-:W-:Y:S02]  /*c010*/  MOV R51, R182 ;  /* 0x000000b600337202 */ /* 0x000fe40000000f00 */
[----:B------:R2:W5:Y:S01]  /*c020*/  LDL.LU R182, [R1+0xd8] ;  /* 0x0000d80001b67983 */ /* 0x0005620000300800 */
[----:B----4-:R-:W-:-:S05]  /*c030*/  @!P1 HFMA2.BF16_V2 R3, -RZ.H0_H0, RZ.H0_H0, -R208.H0_H0 ;  /* 0x200000ffff039231 */ /* 0x010fca00003409d0 */
[----:B------:R-:W-:Y:S02]  /*c040*/  PRMT R18, R3, 0x7610, R18 ;  /* 0x0000761003127816 */ /* 0x000fe40000000012 */
[----:B------:R-:W-:-:S04]  /*c050*/  SHF.R.U32.HI R3, RZ, 0x10, R2 ;  /* 0x00000010ff037819 */ /* 0x000fc80000011602 */
[----:B------:R-:W-:Y:S01]  /*c060*/  LOP3.LUT R2, R3, 0xff, RZ, 0xc0, !PT ;  /* 0x000000ff03027812 */ /* 0x000fe200078ec0ff */
[----:B------:R-:W-:Y:S02]  /*c070*/  FFMA.FTZ R3, R130, c[0x0][0x23c], -R12 ;  /* 0x00008f0082037a23 */ /* 0x000fe4000001080c */
[----:B------:R-:W-:Y:S02]  /*c080*/  IMAD.MOV.U32 R130, RZ, RZ, R131 ;  /* 0x000000ffff827224 */ /* 0x000fe400078e0083 */
[----:B------:R-:W-:Y:S02]  /*c090*/  IMAD.MOV.U32 R131, RZ, RZ, R96 ;  /* 0x000000ffff837224 */ /* 0x000fe400078e0060 */
[----:B------:R-:W-:Y:S02]  /*c0a0*/  IMAD.MOV.U32 R96, RZ, RZ, R97 ;  /* 0x000000ffff607224 */ /* 0x000fe400078e0061 */
[----:B------:R-:W-:Y:S01]  /*c0b0*/  IMAD.MOV.U32 R97, RZ, RZ, R93 ;  /* 0x000000ffff617224 */ /* 0x000fe200078e005d */
[----:B------:R-:W-:Y:S01]  /*c0c0*/  MOV R93, R95 ;  /* 0x0000005f005d7202 */ /* 0x000fe20000000f00 */
[----:B------:R-:W-:-:S02]  /*c0d0*/  IMAD.MOV.U32 R95, RZ, RZ, R84 ;  /* 0x000000ffff5f7224 */ /* 0x000fc400078e0054 */
[----:B------:R-:W-:Y:S02]  /*c0e0*/  IMAD.MOV.U32 R84, RZ, RZ, R80 ;  /* 0x000000ffff547224 */ /* 0x000fe400078e0050 */
[----:B------:R4:W-:Y:S01]  /*c0f0*/  MUFU.EX2 R80, R3 ;  /* 0x0000000300507308 */ /* 0x0009e20000000800 */
[----:B------:R-:W-:Y:S01]  /*c100*/  IMAD.MOV.U32 R128, RZ, RZ, R130 ;  /* 0x000000ffff807224 */ /* 0x000fe200078e0082 */
[----:B------:R-:W-:Y:S01]  /*c110*/  MOV R130, R96 ;  /* 0x0000006000827202 */ /* 0x000fe20000000f00 */
[----:B------:R-:W-:Y:S02]  /*c120*/  IMAD.MOV.U32 R96, RZ, RZ, R93 ;  /* 0x000000ffff607224 */ /* 0x000fe400078e005d */
[----:B------:R-:W-:Y:S02]  /*c130*/  IMAD.MOV.U32 R129, RZ, RZ, R131 ;  /* 0x000000ffff817224 */ /* 0x000fe400078e0083 */
[----:B------:R-:W-:Y:S02]  /*c140*/  IMAD.MOV.U32 R131, RZ, RZ, R97 ;  /* 0x000000ffff837224 */ /* 0x000fe400078e0061 */
[----:B------:R-:W-:-:S02]  /*c150*/  IMAD.MOV.U32 R97, RZ, RZ, R81 ;  /* 0x000000ffff617224 */ /* 0x000fc400078e0051 */
[----:B----4-:R-:W-:-:S04]  /*c160*/  FFMA.FTZ R3, R252, c[0x0][0x23c], -R12 ;  /* 0x00008f00fc037a23 */ /* 0x010fc8000001080c */
[----:B------:R4:W-:Y:S01]  /*c170*/  MUFU.EX2 R93, R3 ;  /* 0x00000003005d7308 */ /* 0x0009e20000000800 */
[----:B------:R-:W-:Y:S01]  /*c180*/  IMAD.MOV.U32 R81, RZ, RZ, R77 ;  /* 0x000000ffff517224 */ /* 0x000fe200078e004d */
[----:B------:R-:W-:Y:S02]  /*c190*/  MOV R77, R181 ;  /* 0x000000b5004d7202 */ /* 0x000fe40000000f00 */
[----:B------:R2:W5:Y:S01]  /*c1a0*/  LDL.LU R181, [R1+0xd4] ;  /* 0x0000d40001b57983 */ /* 0x0005620000300800 */
[----:B------:R-:W-:Y:S01]  /*c1b0*/  @!P1 PRMT R208, R18, 0x5410, RZ ;  /* 0x0000541012d09816 */ /* 0x000fe200000000ff */
[----:B----4-:R-:W-:Y:S02]  /*c1c0*/  FFMA.FTZ R3, R128, c[0x0][0x23c], -R11 ;  /* 0x00008f0080037a23 */ /* 0x010fe4000001080b */
[----:B------:R-:W-:Y:S02]  /*c1d0*/  IMAD.MOV.U32 R128, RZ, RZ, R130 ;  /* 0x000000ffff807224 */ /* 0x000fe400078e0082 */
[----:B------:R-:W-:-:S02]  /*c1e0*/  IMAD.MOV.U32 R130, RZ, RZ, R96 ;  /* 0x000000ffff827224 */ /* 0x000fc400078e0060 */
[----:B------:R-:W-:Y:S02]  /*c1f0*/  IMAD.MOV.U32 R96, RZ, RZ, R99 ;  /* 0x000000ffff607224 */ /* 0x000fe400078e0063 */
[----:B------:R-:W-:Y:S02]  /*c200*/  IMAD.MOV.U32 R99, RZ, RZ, R176 ;  /* 0x000000ffff637224 */ /* 0x000fe400078e00b0 */
[----:B------:R2:W5:Y:S04]  /*c210*/  LDL.LU R176, [R1+0xd0] ;  /* 0x0000d00001b07983 */ /* 0x0005680000300800 */
[----:B------:R2:W4:Y:S01]  /*c220*/  LDL.LU.S16 R18, [R1] ;  /* 0x0000000001127983 */ /* 0x0005220000300600 */
[----:B---3--:R-:W-:Y:S01]  /*c230*/  @!P5 HFMA2.BF16_V2 R20, -RZ.H0_H0, RZ.H0_H0, -R209.H0_H0 ;  /* 0x200000ffff14d231 */ /* 0x008fe200003409d1 */
[----:B------:R-:W-:-:S02]  /*c240*/  PRMT R10, R2, 0x5410, R10 ;  /* 0x00005410020a7816 */ /* 0x000fc4000000000a */
[----:B------:R-:W-:Y:S02]  /*c250*/  LOP3.LUT R2, R0, 0xff, RZ, 0xc0, !PT ;  /* 0x000000ff00027812 */ /* 0x000fe400078ec0ff */
[----:B------:R-:W-:Y:S01]  /*c260*/  PRMT R19, R20, 0x7610, R19 ;  /* 0x0000761014137816 */ /* 0x000fe20000000013 */
[----:B------:R-:W-:Y:S01]  /*c270*/  IMAD.MOV.U32 R103, RZ, RZ, R129 ;  /* 0x000000ffff677224 */ /* 0x000fe200078e0081 */
[----:B------:R-:W-:Y:S01]  /*c280*/  @!P6 HFMA2.BF16_V2 R252, -RZ.H0_H0, RZ.H0_H0, -R155.H0_H0 ;  /* 0x200000fffffce231 */ /* 0x000fe2000034099b */
[----:B------:R-:W-:Y:S01]  /*c290*/  IMAD.MOV.U32 R129, RZ, RZ, R131 ;  /* 0x000000ffff817224 */ /* 0x000fe200078e0083 */
[----:B------:R-:W-:Y:S01]  /*c2a0*/  @!P5 PRMT R209, R19, 0x5410, RZ ;  /* 0x0000541013d1d816 */ /* 0x000fe200000000ff */
[----:B------:R-:W3:Y:S01]  /*c2b0*/  LDSM.16.MT88.4 R20, [R180+0xd000] ;  /* 0x00d00000b414783b */ /* 0x000ee20000004200 */
[----:B------:R-:W-:Y:S02]  /*c2c0*/  ISETP.GE.U32.AND P5, PT, R251, R2, PT ;  /* 0x00000002fb00720c */ /* 0x000fe40003fa6070 */
[----:B------:R-:W-:-:S02]  /*c2d0*/  SHF.R.U32.HI R2, RZ, 0x10, R0 ;  /* 0x00000010ff027819 */ /* 0x000fc40000011600 */
[----:B------:R-:W-:Y:S01]  /*c2e0*/  MOV R131, R97 ;  /* 0x0000006100837202 */ /* 0x000fe20000000f00 */
[----:B----4-:R-:W-:-:S05]  /*c2f0*/  @!P2 HFMA2.BF16_V2 R18, -RZ.H0_H0, RZ.H0_H0, -R153.H0_H0 ;  /* 0x200000ffff12a231 */ /* 0x010fca0000340999 */
[----:B------:R-:W-:Y:S02]  /*c300*/  PRMT R17, R18, 0x7610, R17 ;  /* 0x0000761012117816 */ /* 0x000fe40000000011 */
[----:B------:R2:W4:Y:S01]  /*c310*/  LDL.LU.S16 R18, [R1+0x8] ;  /* 0x0000080001127983 */ /* 0x0005220000300600 */
[----:B------:R-:W-:Y:S02]  /*c320*/  IMAD.MOV.U32 R97, RZ, RZ, R92 ;  /* 0x000000ffff617224 */ /* 0x000fe400078e005c */
[----:B------:R-:W-:Y:S01]  /*c330*/  IMAD.MOV.U32 R92, RZ, RZ, R72 ;  /* 0x000000ffff5c7224 */ /* 0x000fe200078e0048 */
[----:B------:R-:W-:Y:S01]  /*c340*/  LOP3.LUT R2, R2, 0xff, RZ, 0xc0, !PT ;  /* 0x000000ff02027812 */ /* 0x000fe200078ec0ff */
[----:B------:R1:W-:Y:S03]  /*c350*/  MUFU.EX2 R72, R3 ;  /* 0x0000000300487308 */ /* 0x0003e60000000800 */
[----:B------:R-:W-:-:S02]  /*c360*/  ISETP.GE.U32.AND P1, PT, R251, R2, PT ;  /* 0x00000002fb00720c */ /* 0x000fc40003f26070 */
[----:B------:R-:W-:Y:S02]  /*c370*/  SHF.R.U32.HI R2, RZ, 0x18, R0 ;  /* 0x00000018ff027819 */ /* 0x000fe40000011600 */
[----:B------:R-:W-:Y:S01]  /*c380*/  @!P6 PRMT R155, R252, 0x5410, RZ ;  /* 0x00005410fc9be816 */ /* 0x000fe200000000ff */
[----:B-1----:R-:W-:Y:S01]  /*c390*/  FFMA.FTZ R3, R103, c[0x0][0x23c], -R11 ;  /* 0x00008f0067037a23 */ /* 0x002fe2000001080b */
[----:B------:R-:W-:Y:S01]  /*c3a0*/  MOV R103, R128 ;  /* 0x0000008000677202 */ /* 0x000fe20000000f00 */
[----:B------:R-:W-:Y:S02]  /*c3b0*/  IMAD.MOV.U32 R128, RZ, RZ, R129 ;  /* 0x000000ffff807224 */ /* 0x000fe400078e0081 */
[----:B------:R-:W-:Y:S02]  /*c3c0*/  IMAD.MOV.U32 R129, RZ, RZ, R130 ;  /* 0x000000ffff817224 */ /* 0x000fe400078e0082 */
[----:B------:R-:W-:Y:S02]  /*c3d0*/  IMAD.MOV.U32 R130, RZ, RZ, R131 ;  /* 0x000000ffff827224 */ /* 0x000fe400078e0083 */
[----:B------:R-:W-:Y:S01]  /*c3e0*/  IMAD.MOV.U32 R131, RZ, RZ, R96 ;  /* 0x000000ffff837224 */ /* 0x000fe200078e0060 */
[----:B------:R-:W-:Y:S01]  /*c3f0*/  MOV R96, R97 ;  /* 0x0000006100607202 */ /* 0x000fe20000000f00 */
[----:B------:R-:W-:Y:S01]  /*c400*/  IMAD.MOV.U32 R97, RZ, RZ, R92 ;  /* 0x000000ffff617224 */ /* 0x000fe200078e005c */
[----:B------:R-:W-:Y:S01]  /*c410*/  ISETP.GE.U32.AND P6, PT, R251, R2, PT ;  /* 0x00000002fb00720c */ /* 0x000fe20003fc6070 */
[----:B------:R1:W1:Y:S01]  /*c420*/  MUFU.EX2 R92, R3 ;  /* 0x00000003005c7308 */ /* 0x0002620000000800 */
[----:B------:R-:W-:-:S02]  /*c430*/  SHF.R.U32.HI R2, RZ, 0x8, R16 ;  /* 0x00000008ff027819 */ /* 0x000fc40000011610 */
[----:B------:R-:W-:Y:S02]  /*c440*/  LOP3.LUT R0, R0, 0xffff, RZ, 0xc0, !PT ;  /* 0x0000ffff00007812 */ /* 0x000fe400078ec0ff */
[----:B------:R-:W-:Y:S01]  /*c450*/  @!P2 PRMT R153, R17, 0x5410, RZ ;  /* 0x000054101199a816 */ /* 0x000fe200000000ff */
[----:B-1----:R-:W-:-:S04]  /*c460*/  FFMA.FTZ R3, R103, c[0x0][0x23c], -R12 ;  /* 0x00008f0067037a23 */ /* 0x002fc8000001080c */
[----:B------:R1:W-:Y:S01]  /*c470*/  MUFU.EX2 R252, R3 ;  /* 0x0000000300fc7308 */ /* 0x0003e20000000800 */
[----:B------:R-:W-:-:S04]  /*c480*/  SHF.R.U32.HI R0, RZ, 0x8, R0 ;  /* 0x00000008ff007819 */ /* 0x000fc80000011600 */
[----:B------:R-:W-:Y:S02]  /*c490*/  LOP3.LUT R0, R0, 0xffff, RZ, 0xc0, !PT ;  /* 0x0000ffff00007812 */ /* 0x000fe400078ec0ff */
[----:B-1----:R-:W-:Y:S01]  /*c4a0*/  LOP3.LUT R3, R2, 0xffff, RZ, 0xc0, !PT ;  /* 0x0000ffff02037812 */ /* 0x002fe200078ec0ff */
[----:B------:R-:W-:-:S03]  /*c4b0*/  FFMA.FTZ R2, R128, c[0x0][0x23c], -R12 ;  /* 0x00008f0080027a23 */ /* 0x000fc6000001080c */
[----:B------:R-:W-:Y:S01]  /*c4c0*/  ISETP.GE.U32.AND P2, PT, R251, R3, PT ;  /* 0x00000003fb00720c */ /* 0x000fe20003f46070 */
[----:B------:R-:W-:Y:S02]  /*c4d0*/  FFMA.FTZ R3, R129, c[0x0][0x23c], -R11 ;  /* 0x00008f0081037a23 */ /* 0x000fe4000001080b */
[----:B------:R-:W-:Y:S02]  /*c4e0*/  IMAD.MOV.U32 R129, RZ, RZ, R130 ;  /* 0x000000ffff817224 */ /* 0x000fe400078e0082 */
[----:B------:R1:W-:Y:S01]  /*c4f0*/  MUFU.EX2 R249, R3 ;  /* 0x0000000300f97308 */ /* 0x0003e20000000800 */
[----:B------:R-:W-:Y:S01]  /*c500*/  HMMA.16816.F32.BF16 R44, R4, R30, R44 ;  /* 0x0000001e042c723c */ /* 0x000fe2000004182c */
[----:B------:R-:W2:Y:S06]  /*c510*/  LDSM.16.MT88.4 R28, [R177+0xd000] ;  /* 0x00d00000b11c783b */ /* 0x000eac0000004200 */
[----:B------:R3:W3:Y:S01]  /*c520*/  MUFU.EX2 R250, R2 ;  /* 0x0000000200fa7308 */ /* 0x0006e20000000800 */
[----:B------:R-:W-:Y:S01]  /*c530*/  PRMT R130, R251, 0x7054, R251 ;  /* 0x00007054fb827816 */ /* 0x000fe200000000fb */
[----:B-1----:R-:W-:-:S06]  /*c540*/  FFMA.FTZ R3, R129, c[0x0][0x23c], -R11 ;  /* 0x00008f0081037a23 */ /* 0x002fcc000001080b */
[----:B------:R-:W1:Y:S01]  /*c550*/  MUFU.EX2 R248, R3 ;  /* 0x0000000300f87308 */ /* 0x000e620000000800 */
[----:B---3--:R-:W-:-:S04]  /*c560*/  F2FP.BF16.PACK_AB R2, R92, R72 ;  /* 0x000000485c02723e */ /* 0x008fc800000010ff */
        /* <DEDUP_REMOVED lines=8> */
[----:B------:R-:W-:Y:S01]  /*c5f0*/  PRMT R3, R119, 0x5410, R118 ;  /* 0x0000541077037816 */ /* 0x000fe20000000076 */
[----:B------:R-:W-:Y:S01]  /*c600*/  IMAD.MOV.U32 R142, RZ, RZ, R98 ;  /* 0x000000ffff8e7224 */ /* 0x000fe200078e0062 */
[----:B------:R-:W-:Y:S01]  /*c610*/  MOV R135, R97 ;  /* 0x0000006100877202 */ /* 0x000fe20000000f00 */
[----:B------:R-:W-:Y:S02]  /*c620*/  IMAD.MOV.U32 R98, RZ, RZ, R83 ;  /* 0x000000ffff627224 */ /* 0x000fe400078e0053 */
[----:B------:R-:W-:Y:S01]  /*c630*/  IMAD.MOV.U32 R154, RZ, RZ, R99 ;  /* 0x000000ffff9a7224 */ /* 0x000fe200078e0063 */
[----:B------:R-:W-:Y:S01]  /*c640*/  MOV R99, R81 ;  /* 0x0000005100637202 */ /* 0x000fe20000000f00 */
[----:B------:R-:W-:-:S02]  /*c650*/  IMAD.MOV.U32 R83, RZ, RZ, R68 ;  /* 0x000000ffff537224 */ /* 0x000fc400078e0044 */
[----:B------:R-:W-:Y:S01]  /*c660*/  IMAD.MOV.U32 R97, RZ, RZ, R82 ;  /* 0x000000ffff617224 */ /* 0x000fe200078e0052 */
[----:B------:R-:W-:Y:S01]  /*c670*/  MOV R82, R75 ;  /* 0x0000004b00527202 */ /* 0x000fe20000000f00 */
[----:B------:R-:W-:Y:S02]  /*c680*/  IMAD.MOV.U32 R81, RZ, RZ, R74 ;  /* 0x000000ffff517224 */ /* 0x000fe400078e004a */
[----:B------:R-:W-:Y:S01]  /*c690*/  IMAD.MOV.U32 R215, RZ, RZ, R78 ;  /* 0x000000ffffd77224 */ /* 0x000fe200078e004e */
[----:B----4-:R-:W-:-:S05]  /*c6a0*/  @!P5 HFMA2.BF16_V2 R18, -RZ.H0_H0, RZ.H0_H0, -R150.H0_H0 ;  /* 0x200000ffff12d231 */ /* 0x010fca0000340996 */
[----:B------:R-:W-:-:S04]  /*c6b0*/  PRMT R16, R18, 0x7610, R16 ;  /* 0x0000761012107816 */ /* 0x000fc80000000010 */
[----:B------:R-:W-:Y:S02]  /*c6c0*/  @!P5 PRMT R150, R16, 0x5410, RZ ;  /* 0x000054101096d816 */ /* 0x000fe400000000ff */
[----:B------:R-:W-:Y:S01]  /*c6d0*/  ISETP.GE.U32.AND P5, PT, R251, R0, PT ;  /* 0x00000000fb00720c */ /* 0x000fe20003fa6070 */
[----:B------:R-:W1:Y:S01]  /*c6e0*/  LDSM.16.MT88.4 R16, [R179+0xd000] ;  /* 0x00d00000b310783b */ /* 0x000e620000004200 */
[----:B------:R-:W-:-:S04]  /*c6f0*/  F2FP.BF16.PACK_AB R0, R93, R80 ;  /* 0x000000505d00723e */ /* 0x000fc800000010ff */
[C---:B------:R-:W-:Y:S02]  /*c700*/  PRMT R139, R0.reuse, 0x7610, R139 ;  /* 0x00007610008b7816 */ /* 0x040fe4000000008b */
[----:B------:R-:W-:Y:S01]  /*c710*/  PRMT R138, R0, 0x7632, R138 ;  /* 0x00007632008a7816 */ /* 0x000fe2000000008a */
[----:B------:R-:W-:-:S03]  /*c720*/  HSET2.LE.AND R0, R13, R130, PT ;  /* 0x000000820d007233 */ /* 0x000fc60003803000 */
[----:B------:R-:W-:-:S04]  /*c730*/  PRMT R2, R139, 0x5410, R138 ;  /* 0x000054108b027816 */ /* 0x000fc8000000008a */
[----:B------:R-:W-:Y:S01]  /*c740*/  LOP3.LUT R6, R0, R2, RZ, 0xc0, !PT ;  /* 0x0000000200067212 */ /* 0x000fe200078ec0ff */
[----:B------:R-:W-:Y:S01]  /*c750*/  HSET2.LE.AND R0, R14, R130, PT ;  /* 0x000000820e007233 */ /* 0x000fe20003803000 */
[----:B------:R-:W-:-:S04]  /*c760*/  PRMT R2, R136, 0x5410, R137 ;  /* 0x0000541088027816 */ /* 0x000fc80000000089 */
[----:B------:R-:W-:Y:S01]  /*c770*/  LOP3.LUT R7, R0, R2, RZ, 0xc0, !PT ;  /* 0x0000000200077212 */ /* 0x000fe200078ec0ff */
[--C-:B------:R-:W-:Y:S02]  /*c780*/  HSET2.LE.AND R0, R15, R130.reuse, PT ;  /* 0x000000820f007233 */ /* 0x100fe40003803000 */
[----:B------:R-:W-:-:S03]  /*c790*/  HSET2.LE.AND R2, R10, R130, PT ;  /* 0x000000820a027233 */ /* 0x000fc60003803000 */
[----:B------:R-:W-:Y:S02]  /*c7a0*/  LOP3.LUT R4, R0, R3, RZ, 0xc0, !PT ;  /* 0x0000000300047212 */ /* 0x000fe400078ec0ff */
[----:B------:R-:W-:-:S04]  /*c7b0*/  PRMT R0, R32, 0x5410, R35 ;  /* 0x0000541020007816 */ /* 0x000fc80000000023 */
[----:B------:R-:W-:Y:S01]  /*c7c0*/  LOP3.LUT R5, R2, R0, RZ, 0xc0, !PT ;  /* 0x0000000002057212 */ /* 0x000fe200078ec0ff */
[----:B------:R-:W-:Y:S02]  /*c7d0*/  IMAD.MOV.U32 R13, RZ, RZ, R94 ;  /* 0x000000ffff0d7224 */ /* 0x000fe400078e005e */
[----:B------:R-:W-:Y:S02]  /*c7e0*/  IMAD.MOV.U32 R94, RZ, RZ, R87 ;  /* 0x000000ffff5e7224 */ /* 0x000fe400078e0057 */
[----:B------:R-:W-:Y:S02]  /*c7f0*/  IMAD.MOV.U32 R87, RZ, RZ, R69 ;  /* 0x000000ffff577224 */ /* 0x000fe400078e0045 */
[----:B------:R-:W-:Y:S02]  /*c800*/  IMAD.MOV.U32 R0, RZ, RZ, R70 ;  /* 0x000000ffff007224 */ /* 0x000fe400078e0046 */
[----:B------:R-:W-:Y:S02]  /*c810*/  IMAD.MOV.U32 R2, RZ, RZ, R71 ;  /* 0x000000ffff027224 */ /* 0x000fe400078e0047 */
[----:B------:R-:W-:Y:S01]  /*c820*/  HMMA.16816.F32.BF16 R68, R4, R26, R56 ;  /* 0x0000001a0444723c */ /* 0x000fe20000041838 */
[----:B------:R-:W-:-:S06]  /*c830*/  IMAD.MOV.U32 R3, RZ, RZ, R73 ;  /* 0x000000ffff037224 */ /* 0x000fcc00078e0049 */
[----:B------:R-:W-:Y:S02]  /*c840*/  MOV R59, R72 ;  /* 0x00000048003b7202 */ /* 0x000fe40000000f00 */
[----:B------:R-:W-:Y:S07]  /*c850*/  HMMA.16816.F32.BF16 R72, R4, R20, R64 ;  /* 0x000000140448723c */ /* 0x000fee0000041840 */
[----:B------:R-:W-:Y:S02]  /*c860*/  IMAD.MOV.U32 R66, RZ, RZ, R76 ;  /* 0x000000ffff427224 */ /* 0x000fe400078e004c */
[----:B------:R-:W-:-:S02]  /*c870*/  IMAD.MOV.U32 R65, RZ, RZ, R77 ;  /* 0x000000ffff417224 */ /* 0x000fc400078e004d */
[----:B------:R-:W-:Y:S01]  /*c880*/  IMAD.MOV.U32 R64, RZ, RZ, R79 ;  /* 0x000000ffff407224 */ /* 0x000fe200078e004f */
[C---:B--2---:R-:W-:Y:S08]  /*c890*/  HMMA.16816.F32.BF16 R120, R4.reuse, R28, R120 ;  /* 0x0000001c0478723c */ /* 0x044ff00000041878 */
[C---:B------:R-:W-:Y:S01]  /*c8a0*/  HMMA.16816.F32.BF16 R76, R4.reuse, R22, R112 ;  /* 0x00000016044c723c */ /* 0x040fe20000041870 */
[----:B------:R-:W2:Y:S07]  /*c8b0*/  LDSM.16.MT88.4 R20, [R178+0xf000] ;  /* 0x00f00000b214783b */ /* 0x000eae0000004200 */
[----:B------:R-:W-:Y:S01]  /*c8c0*/  HMMA.16816.F32.BF16 R52, R4, R30, R52 ;  /* 0x0000001e0434723c */ /* 0x000fe20000041834 */
[----:B------:R-:W3:Y:S01]  /*c8d0*/  LDSM.16.MT88.4 R28, [R179+0xf000] ;  /* 0x00f00000b31c783b */ /* 0x000ee20000004200 */
[----:B------:R-:W-:Y:S01]  /*c8e0*/  MOV R14, R80 ;  /* 0x00000050000e7202 */ /* 0x000fe20000000f00 */
[----:B------:R-:W-:-:S02]  /*c8f0*/  IMAD.MOV.U32 R15, RZ, RZ, R81 ;  /* 0x000000ffff0f7224 */ /* 0x000fc400078e0051 */
[----:B------:R-:W-:Y:S02]  /*c900*/  IMAD.MOV.U32 R112, RZ, RZ, R82 ;  /* 0x000000ffff707224 */ /* 0x000fe400078e0052 */
[----:B------:R-:W-:Y:S02]  /*c910*/  IMAD.MOV.U32 R113, RZ, RZ, R83 ;  /* 0x000000ffff717224 */ /* 0x000fe400078e0053 */
[C---:B-1----:R-:W-:Y:S01]  /*c920*/  HMMA.16816.F32.BF16 R80, R4.reuse, R16, R124 ;  /* 0x000000100450723c */ /* 0x042fe2000004187c */
[----:B------:R1:W4:Y:S07]  /*c930*/  LDL.LU.S16 R126, [R1+0x18] ;  /* 0x00001800017e7983 */ /* 0x00032e0000300600 */
[C---:B--2---:R-:W-:Y:S01]  /*c940*/  HMMA.16816.F32.BF16 R100, R4.reuse, R20, R200 ;  /* 0x000000140464723c */ /* 0x044fe200000418c8 */
[----:B------:R1:W2:Y:S07]  /*c950*/  LDL.LU.S16 R20, [R1+0xc] ;  /* 0x00000c0001147983 */ /* 0x0002ae0000300600 */
[C---:B---3--:R-:W-:Y:S01]  /*c960*/  HMMA.16816.F32.BF16 R160, R4.reuse, R28, R160 ;  /* 0x0000001c04a0723c */ /* 0x048fe200000418a0 */
[----:B------:R1:W3:Y:S07]  /*c970*/  LDL.LU.S16 R29, [R1+0x1c] ;  /* 0x00001c00011d7983 */ /* 0x0002ee0000300600 */
[----:B------:R-:W-:Y:S01]  /*c980*/  HMMA.16816.F32.BF16 R60, R4, R24, R60 ;  /* 0x00000018043c723c */ /* 0x000fe2000004183c */
[----:B------:R-:W1:Y:S01]  /*c990*/  LDSM.16.MT88.4 R24, [R177+0xf000] ;  /* 0x00f00000b118783b */ /* 0x000e620000004200 */
[----:B------:R-:W-:Y:S01]  /*c9a0*/  MOV R115, R97 ;  /* 0x0000006100737202 */ /* 0x000fe20000000f00 */
[----:B------:R-:W-:-:S02]  /*c9b0*/  IMAD.MOV.U32 R133, RZ, RZ, R96 ;  /* 0x000000ffff857224 */ /* 0x000fc400078e0060 */
[----:B------:R-:W-:Y:S02]  /*c9c0*/  IMAD.MOV.U32 R114, RZ, RZ, R98 ;  /* 0x000000ffff727224 */ /* 0x000fe400078e0062 */
[----:B------:R-:W-:Y:S02]  /*c9d0*/  IMAD.MOV.U32 R132, RZ, RZ, R99 ;  /* 0x000000ffff847224 */ /* 0x000fe400078e0063 */
[----:B------:R-:W-:Y:S02]  /*c9e0*/  IMAD.MOV.U32 R124, RZ, RZ, R115 ;  /* 0x000000ffff7c7224 */ /* 0x000fe400078e0073 */
[----:B------:R-:W-:Y:S02]  /*c9f0*/  IMAD.MOV.U32 R115, RZ, RZ, R59 ;  /* 0x000000ffff737224 */ /* 0x000fe400078e003b */
[----:B------:R-:W-:Y:S01]  /*ca00*/  IMAD.MOV.U32 R59, RZ, RZ, R0 ;  /* 0x000000ffff3b7224 */ /* 0x000fe200078e0000 */
[----:B------:R-:W-:Y:S01]  /*ca10*/  LOP3.LUT R0, R48, 0xff, RZ, 0xc0, !PT ;  /* 0x000000ff30007812 */ /* 0x000fe200078ec0ff */
[----:B-1----:R-:W-:Y:S01]  /*ca20*/  HMMA.16816.F32.BF16 R96, R4, R26, R216 ;  /* 0x0000001a0460723c */ /* 0x002fe200000418d8 */
[----:B------:R-:W-:-:S02]  /*ca30*/  IMAD.MOV.U32 R58, RZ, RZ, R84 ;  /* 0x000000ffff3a7224 */ /* 0x000fc400078e0054 */
[----:B------:R-:W-:Y:S02]  /*ca40*/  IMAD.MOV.U32 R141, RZ, RZ, R85 ;  /* 0x000000ffff8d7224 */ /* 0x000fe400078e0055 */
[----:B------:R-:W-:Y:S02]  /*ca50*/  IMAD.MOV.U32 R140, RZ, RZ, R86 ;  /* 0x000000ffff8c7224 */ /* 0x000fe400078e0056 */
[----:B------:R-:W-:Y:S01]  /*ca60*/  IMAD.MOV.U32 R127, RZ, RZ, R87 ;  /* 0x000000ffff7f7224 */ /* 0x000fe200078e0057 */
[----:B---3--:R-:W-:-:S05]  /*ca70*/  @!P6 HFMA2.BF16_V2 R29, -RZ.H0_H0, RZ.H0_H0, -R147.H0_H0 ;  /* 0x200000ffff1de231 */ /* 0x008fca0000340993 */
[----:B------:R-:W-:-:S04]  /*ca80*/  PRMT R26, R29, 0x7610, R26 ;  /* 0x000076101d1a7816 */ /* 0x000fc8000000001a */
[----:B------:R-:W-:Y:S02]  /*ca90*/  @!P6 PRMT R147, R26, 0x5410, RZ ;  /* 0x000054101a93e816 */ /* 0x000fe400000000ff */
[----:B------:R1:W3:Y:S01]  /*caa0*/  LDL.LU.S16 R26, [R1+0x24] ;  /* 0x00002400011a7983 */ /* 0x0002e20000300600 */
[----:B------:R-:W-:-:S03]  /*cab0*/  ISETP.GE.U32.AND P6, PT, R251, R0, PT ;  /* 0x00000000fb00720c */ /* 0x000fc60003fc6070 */
[----:B------:R1:W3:Y:S01]  /*cac0*/  LDL.LU.S16 R0, [R1+0x20] ;  /* 0x0000200001007983 */ /* 0x0002e20000300600 */
[----:B------:R-:W-:Y:S03]  /*cad0*/  HMMA.16816.F32.BF16 R84, R4, R18, R156 ;  /* 0x000000120454723c */ /* 0x000fe6000004189c */
[----:B------:R-:W1:Y:S01]  /*cae0*/  LDSM.16.MT88.4 R16, [R180+0xf000] ;  /* 0x00f00000b410783b */ /* 0x000e620000004200 */
[----:B--2---:R-:W-:Y:S01]  /*caf0*/  @!P1 HFMA2.BF16_V2 R20, -RZ.H0_H0, RZ.H0_H0, -R149.H0_H0 ;  /* 0x200000ffff149231 */ /* 0x004fe20000340995 */
[----:B------:R-:W-:-:S03]  /*cb00*/  IMAD.MOV.U32 R134, RZ, RZ, R131 ;  /* 0x000000ffff867224 */ /* 0x000fc600078e0083 */
[C---:B------:R-:W-:Y:S01]  /*cb10*/  HMMA.16816.F32.BF16 R104, R4.reuse, R22, R172 ;  /* 0x000000160468723c */ /* 0x040fe200000418ac */
[----:B------:R-:W-:Y:S02]  /*cb20*/  PRMT R27, R20, 0x7610, R27 ;  /* 0x00007610141b7816 */ /* 0x000fe4000000001b */
[----:B------:R-:W-:Y:S01]  /*cb30*/  LDSM.16.MT88.4 R20, [R178+0x11000] ;  /* 0x01100000b214783b */ /* 0x000fe20000004200 */
[----:B----4-:R-:W-:Y:S01]  /*cb40*/  @!P5 HFMA2.BF16_V2 R126, -RZ.H0_H0, RZ.H0_H0, -R148.H0_H0 ;  /* 0x200000ffff7ed231 */ /* 0x010fe20000340994 */
[----:B------:R-:W-:Y:S01]  /*cb50*/  MOV R125, R127 ;  /* 0x0000007f007d7202 */ /* 0x000fe20000000f00 */
[----:B------:R-:W-:Y:S02]  /*cb60*/  IMAD.MOV.U32 R127, RZ, RZ, R113 ;  /* 0x000000ffff7f7224 */ /* 0x000fe400078e0071 */
[----:B------:R-:W-:Y:S01]  /*cb70*/  IMAD.MOV.U32 R113, RZ, RZ, R64 ;  /* 0x000000ffff717224 */ /* 0x000fe200078e0040 */
[C---:B-1----:R-:W-:Y:S08]  /*cb80*/  HMMA.16816.F32.BF16 R108, R4.reuse, R16, R168 ;  /* 0x00000010046c723c */ /* 0x042ff000000418a8 */
[----:B------:R-:W-:Y:S01]  /*cb90*/  HMMA.16816.F32.BF16 R128, R4, R18, R164 ;  /* 0x000000120480723c */ /* 0x000fe200000418a4 */
[----:B------:R-:W1:Y:S01]  /*cba0*/  LDSM.16.MT88.4 R16, [R177+0x11000] ;  /* 0x01100000b110783b */ /* 0x000e620000004200 */
[----:B------:R-:W-:Y:S01]  /*cbb0*/  PRMT R28, R126, 0x7610, R28 ;  /* 0x000076107e1c7816 */ /* 0x000fe2000000001c */
[----:B------:R-:W-:Y:S01]  /*cbc0*/  IMAD.MOV.U32 R126, RZ, RZ, R114 ;  /* 0x000000ffff7e7224 */ /* 0x000fe200078e0072 */
[----:B------:R-:W-:Y:S01]  /*cbd0*/  MOV R64, R66 ;  /* 0x0000004200407202 */ /* 0x000fe20000000f00 */
[----:B------:R-:W-:Y:S01]  /*cbe0*/  IMAD.MOV.U32 R114, RZ, RZ, R2 ;  /* 0x000000ffff727224 */ /* 0x000fe200078e0002 */
[----:B------:R-:W-:Y:S01]  /*cbf0*/  MOV R56, R92 ;  /* 0x0000005c00387202 */ /* 0x000fe20000000f00 */
[----:B------:R-:W-:Y:S01]  /*cc00*/  IMAD.MOV.U32 R66, RZ, RZ, R3 ;  /* 0x000000ffff427224 */ /* 0x000fe200078e0003 */
[----:B------:R-:W-:Y:S01]  /*cc10*/  LOP3.LUT R10, R33, UR17, R36, 0x96, !PT ;  /* 0x00000011210a7c12 */ /* 0x000fe2000f8e9624 */
[----:B------:R-:W-:-:S02]  /*cc20*/  IMAD.MOV.U32 R214, RZ, RZ, R94 ;  /* 0x000000ffffd67224 */ /* 0x000fc400078e005e */
[----:B------:R-:W-:Y:S02]  /*cc30*/  IMAD.MOV.U32 R67, RZ, RZ, R93 ;  /* 0x000000ffff437224 */ /* 0x000fe400078e005d */
[----:B------:R-:W-:Y:S02]  /*cc40*/  IMAD.MOV.U32 R57, RZ, RZ, R95 ;  /* 0x000000ffff397224 */ /* 0x000fe400078e005f */
[----:B------:R-:W-:Y:S01]  /*cc50*/  IMAD.WIDE.U32 R2, R49, -0x2daee0ad, RZ ;  /* 0xd2511f5331027825 */ /* 0x000fe200078e00ff */
[C---:B------:R-:W-:Y:S01]  /*cc60*/  HMMA.16816.F32.BF16 R92, R4.reuse, R24, R224 ;  /* 0x00000018045c723c */ /* 0x040fe200000418e0 */
[----:B------:R-:W-:Y:S02]  /*cc70*/  MOV R156, R124 ;  /* 0x0000007c009c7202 */ /* 0x000fe40000000f00 */
[----:B------:R-:W-:Y:S01]  /*cc80*/  @!P5 PRMT R148, R28, 0x5410, RZ ;  /* 0x000054101c94d816 */ /* 0x000fe200000000ff */
[----:B------:R-:W-:Y:S01]  /*cc90*/  IMAD.MOV.U32 R158, RZ, RZ, R13 ;  /* 0x000000ffff9e7224 */ /* 0x000fe200078e000d */
[----:B------:R-:W-:Y:S01]  /*cca0*/  LOP3.LUT R28, R3, UR28, R40, 0x96, !PT ;  /* 0x0000001c031c7c12 */ /* 0x000fe2000f8e9628 */
[----:B------:R-:W-:Y:S01]  /*ccb0*/  IMAD.MOV.U32 R124, RZ, RZ, R135 ;  /* 0x000000ffff7c7224 */ /* 0x000fe200078e0087 */
[----:B------:R-:W-:Y:S01]  /*ccc0*/  LOP3.LUT R33, R2, 0xffff, RZ, 0xc0, !PT ;  /* 0x0000ffff02217812 */ /* 0x000fe200078ec0ff */
[----:B------:R-:W-:Y:S01]  /*ccd0*/  HMMA.16816.F32.BF16 R168, R4, R30, R88 ;  /* 0x0000001e04a8723c */ /* 0x000fe20000041858 */
[----:B------:R-:W-:Y:S01]  /*cce0*/  SHF.R.U32.HI R29, RZ, 0x10, R2 ;  /* 0x00000010ff1d7819 */ /* 0x000fe20000011602 */
[----:B------:R-:W-:-:S02]  /*ccf0*/  IMAD.MOV.U32 R157, RZ, RZ, R113 ;  /* 0x000000ffff9d7224 */ /* 0x000fc400078e0071 */
[----:B------:R-:W-:-:S03]  /*cd00*/  IMAD.MOV.U32 R113, RZ, RZ, R66 ;  /* 0x000000ffff717224 */ /* 0x000fc600078e0042 */
[----:B------:R-:W-:Y:S02]  /*cd10*/  LOP3.LUT R30, R2, 0xff, RZ, 0xc0, !PT ;  /* 0x000000ff021e7812 */ /* 0x000fe400078ec0ff */
[----:B------:R-:W-:Y:S01]  /*cd20*/  SHF.R.U32.HI R31, RZ, 0x18, R2 ;  /* 0x00000018ff1f7819 */ /* 0x000fe20000011602 */
[----:B------:R-:W-:Y:S01]  /*cd30*/  IMAD.WIDE.U32 R2, R10, -0x2daee0ad, RZ ;  /* 0xd2511f530a027825 */ /* 0x000fe200078e00ff */
[----:B------:R-:W-:-:S03]  /*cd40*/  MOV R66, R214 ;  /* 0x000000d600427202 */ /* 0x000fc60000000f00 */
[----:B------:R-:W-:Y:S02]  /*cd50*/  FFMA.FTZ R10, R156, c[0x0][0x23c], -R12 ;  /* 0x00008f009c0a7a23 */ /* 0x000fe4000001080c */
[----:B------:R-:W-:Y:S02]  /*cd60*/  IMAD.MOV.U32 R156, RZ, RZ, R158 ;  /* 0x000000ffff9c7224 */ /* 0x000fe400078e009e */
[----:B------:R-:W-:Y:S02]  /*cd70*/  IMAD.MOV.U32 R13, RZ, RZ, R142 ;  /* 0x000000ffff0d7224 */ /* 0x000fe400078e008e */
[----:B------:R-:W-:Y:S01]  /*cd80*/  IMAD.MOV.U32 R158, RZ, RZ, R124 ;  /* 0x000000ffff9e7224 */ /* 0x000fe200078e007c */
[----:B------:R-:W-:Y:S01]  /*cd90*/  MOV R124, R126 ;  /* 0x0000007e007c7202 */ /* 0x000fe20000000f00 */
[----:B------:R-:W-:Y:S02]  /*cda0*/  IMAD.MOV.U32 R214, RZ, RZ, R132 ;  /* 0x000000ffffd67224 */ /* 0x000fe400078e0084 */
[----:B------:R-:W-:-:S02]  /*cdb0*/  IMAD.MOV.U32 R159, RZ, RZ, R133 ;  /* 0x000000ffff9f7224 */ /* 0x000fc400078e0085 */
[----:B------:R-:W-:Y:S02]  /*cdc0*/  IMAD.MOV.U32 R142, RZ, RZ, R134 ;  /* 0x000000ffff8e7224 */ /* 0x000fe400078e0086 */
[----:B-1----:R-:W-:Y:S01]  /*cdd0*/  HMMA.16816.F32.BF16 R132, R4, R16, R204 ;  /* 0x000000100484723c */ /* 0x002fe200000418cc */
[----:B------:R-:W-:Y:S02]  /*cde0*/  IMAD.MOV.U32 R126, RZ, RZ, R112 ;  /* 0x000000ffff7e7224 */ /* 0x000fe400078e0070 */
[----:B------:R-:W-:Y:S01]  /*cdf0*/  IMAD.MOV.U32 R112, RZ, RZ, R14 ;  /* 0x000000ffff707224 */ /* 0x000fe200078e000e */
[----:B------:R-:W-:-:S04]  /*ce00*/  LOP3.LUT R14, R2, 0xffff, RZ, 0xc0, !PT ;  /* 0x0000ffff020e7812 */ /* 0x000fc800078ec0ff */
[----:B------:R-:W-:Y:S01]  /*ce10*/  HMMA.16816.F32.BF16 R204, R4, R20, R228 ;  /* 0x0000001404cc723c */ /* 0x000fe200000418e4 */
[----:B------:R1:W2:Y:S01]  /*ce20*/  LDL.LU.S16 R21, [R1+0x30] ;  /* 0x0000300001157983 */ /* 0x0002a20000300600 */
[----:B---3--:R-:W-:Y:S02]  /*ce30*/  @!P4 HFMA2.BF16_V2 R26, -RZ.H0_H0, RZ.H0_H0, -R146.H0_H0 ;  /* 0x200000ffff1ac231 */ /* 0x008fe40000340992 */
[----:B------:R-:W-:-:S03]  /*ce40*/  @!P2 HFMA2.BF16_V2 R0, -RZ.H0_H0, RZ.H0_H0, -R144.H0_H0 ;  /* 0x200000ffff00a231 */ /* 0x000fc60000340990 */
[----:B------:R-:W-:Y:S02]  /*ce50*/  PRMT R25, R26, 0x7610, R25 ;  /* 0x000076101a197816 */ /* 0x000fe40000000019 */
[----:B------:R-:W-:Y:S02]  /*ce60*/  PRMT R24, R0, 0x7610, R24 ;  /* 0x0000761000187816 */ /* 0x000fe40000000018 */
[----:B------:R-:W-:Y:S02]  /*ce70*/  LOP3.LUT R0, R42, 0xff, RZ, 0xc0, !PT ;  /* 0x000000ff2a007812 */ /* 0x000fe400078ec0ff */
[----:B------:R-:W-:Y:S02]  /*ce80*/  @!P4 PRMT R146, R25, 0x5410, RZ ;  /* 0x000054101992c816 */ /* 0x000fe400000000ff */
[----:B------:R-:W-:Y:S02]  /*ce90*/  ISETP.GE.U32.AND P4, PT, R251, R0, PT ;  /* 0x00000000fb00720c */ /* 0x000fe40003f86070 */
[----:B------:R-:W-:-:S02]  /*cea0*/  LOP3.LUT R0, R34, 0xff, RZ, 0xc0, !PT ;  /* 0x000000ff22007812 */ /* 0x000fc400078ec0ff */
[----:B------:R-:W-:Y:S02]  /*ceb0*/  @!P2 PRMT R144, R24, 0x5410, RZ ;  /* 0x000054101890a816 */ /* 0x000fe400000000ff */
[----:B------:R-:W-:Y:S02]  /*cec0*/  ISETP.GE.U32.AND P2, PT, R251, R0, PT ;  /* 0x00000000fb00720c */ /* 0x000fe40003f46070 */
[----:B------:R-:W-:Y:S02]  /*ced0*/  LOP3.LUT R0, R3, UR28, R38, 0x96, !PT ;  /* 0x0000001c03007c12 */ /* 0x000fe4000f8e9626 */
[----:B------:R1:W3:Y:S01]  /*cee0*/  LDL.LU.S16 R3, [R1+0x40] ;  /* 0x0000400001037983 */ /* 0x0002e20000300600 */
[----:B------:R-:W-:Y:S02]  /*cef0*/  @!P1 PRMT R149, R27, 0x5410, RZ ;  /* 0x000054101b959816 */ /* 0x000fe400000000ff */
[----:B------:R-:W-:Y:S02]  /*cf00*/  ISETP.GE.U32.AND P1, PT, R251, R41, PT ;  /* 0x00000029fb00720c */ /* 0x000fe40003f26070 */
[----:B------:R-:W-:Y:S01]  /*cf10*/  MOV R227, R157 ;  /* 0x0000009d00e37202 */ /* 0x000fe20000000f00 */
[----:B------:R-:W-:Y:S01]  /*cf20*/  IMAD.MOV.U32 R157, RZ, RZ, R159 ;  /* 0x000000ffff9d7224 */ /* 0x000fe200078e009f */
[----:B------:R-:W-:Y:S01]  /*cf30*/  HMMA.16816.F32.BF16 R164, R4, R18, R220 ;  /* 0x0000001204a4723c */ /* 0x000fe200000418dc */
[----:B------:R4:W-:Y:S01]  /*cf40*/  MUFU.EX2 R216, R10 ;  /* 0x0000000a00d87308 */ /* 0x0009e20000000800 */
[----:B------:R-:W-:Y:S01]  /*cf50*/  IMAD.MOV.U32 R159, RZ, RZ, R125 ;  /* 0x000000ffff9f7224 */ /* 0x000fe200078e007d */
[----:B------:R-:W1:Y:S01]  /*cf60*/  LDSM.16.MT88.4 R24, [R180+0x11000] ;  /* 0x01100000b418783b */ /* 0x000e620000004200 */
[----:B------:R-:W-:-:S02]  /*cf70*/  IMAD.MOV.U32 R125, RZ, RZ, R127 ;  /* 0x000000ffff7d7224 */ /* 0x000fc400078e007f */
[----:B------:R-:W-:Y:S02]  /*cf80*/  IMAD.MOV.U32 R127, RZ, RZ, R15 ;  /* 0x000000ffff7f7224 */ /* 0x000fe400078e000f */
[----:B----4-:R-:W-:Y:S01]  /*cf90*/  FFMA.FTZ R10, R227, c[0x0][0x23c], -R12 ;  /* 0x00008f00e30a7a23 */ /* 0x010fe2000001080c */
[----:B------:R-:W-:Y:S01]  /*cfa0*/  MOV R227, R156 ;  /* 0x0000009c00e37202 */ /* 0x000fe20000000f00 */
[----:B------:R-:W-:Y:S02]  /*cfb0*/  IMAD.MOV.U32 R156, RZ, RZ, R157 ;  /* 0x000000ffff9c7224 */ /* 0x000fe400078e009d */
[----:B------:R-:W-:Y:S02]  /*cfc0*/  IMAD.MOV.U32 R157, RZ, RZ, R158 ;  /* 0x000000ffff9d7224 */ /* 0x000fe400078e009e */
[----:B------:R-:W-:Y:S02]  /*cfd0*/  IMAD.MOV.U32 R158, RZ, RZ, R159 ;  /* 0x000000ffff9e7224 */ /* 0x000fe400078e009f */
[----:B------:R-:W-:Y:S01]  /*cfe0*/  IMAD.MOV.U32 R159, RZ, RZ, R124 ;  /* 0x000000ffff9f7224 */ /* 0x000fe200078e007c */
[----:B------:R-:W-:Y:S01]  /*cff0*/  MOV R124, R125 ;  /* 0x0000007d007c7202 */ /* 0x000fe20000000f00 */
[----:B------:R-:W-:-:S02]  /*d000*/  IMAD.MOV.U32 R125, RZ, RZ, R126 ;  /* 0x000000ffff7d7224 */ /* 0x000fc400078e007e */
[----:B------:R-:W-:Y:S02]  /*d010*/  IMAD.MOV.U32 R126, RZ, RZ, R127 ;  /* 0x000000ffff7e7224 */ /* 0x000fe400078e007f */
[----:B------:R-:W-:Y:S02]  /*d020*/  IMAD.MOV.U32 R127, RZ, RZ, R112 ;  /* 0x000000ffff7f7224 */ /* 0x000fe400078e0070 */
[----:B------:R-:W-:Y:S01]  /*d030*/  IMAD.MOV.U32 R112, RZ, RZ, R113 ;  /* 0x000000ffff707224 */ /* 0x000fe200078e0071 */
[----:B------:R-:W-:Y:S01]  /*d040*/  MOV R113, R114 ;  /* 0x0000007200717202 */ /* 0x000fe20000000f00 */
[----:B------:R-:W-:Y:S02]  /*d050*/  IMAD.MOV.U32 R114, RZ, RZ, R115 ;  /* 0x000000ffff727224 */ /* 0x000fe400078e0073 */
[----:B------:R-:W-:Y:S02]  /*d060*/  IMAD.MOV.U32 R115, RZ, RZ, R64 ;  /* 0x000000ffff737224 */ /* 0x000fe400078e0040 */
[----:B------:R-:W-:-:S02]  /*d070*/  IMAD.MOV.U32 R64, RZ, RZ, R65 ;  /* 0x000000ffff407224 */ /* 0x000fc400078e0041 */
[----:B------:R-:W-:Y:S01]  /*d080*/  IMAD.MOV.U32 R65, RZ, RZ, R215 ;  /* 0x000000ffff417224 */ /* 0x000fe200078e00d7 */
[----:B--2---:R-:W-:-:S05]  /*d090*/  @!P4 HFMA2.BF16_V2 R21, -RZ.H0_H0, RZ.H0_H0, -R145.H0_H0 ;  /* 0x200000ffff15c231 */ /* 0x004fca0000340991 */
[----:B------:R-:W-:-:S04]  /*d0a0*/  PRMT R20, R21, 0x7610, R20 ;  /* 0x0000761015147816 */ /* 0x000fc80000000014 */
[----:B------:R-:W-:Y:S01]  /*d0b0*/  @!P4 PRMT R145, R20, 0x5410, RZ ;  /* 0x000054101491c816 */ /* 0x000fe200000000ff */
[----:B-1----:R-:W-:Y:S01]  /*d0c0*/  HMMA.16816.F32.BF16 R172, R4, R24, R236 ;  /* 0x0000001804ac723c */ /* 0x002fe200000418ec */
[----:B---3--:R-:W-:-:S05]  /*d0d0*/  @!P1 HFMA2.BF16_V2 R3, -RZ.H0_H0, RZ.H0_H0, -R143.H0_H0 ;  /* 0x200000ffff039231 */ /* 0x008fca000034098f */
[----:B------:R-:W-:Y:S02]  /*d0e0*/  PRMT R19, R3, 0x7610, R19 ;  /* 0x0000761003137816 */ /* 0x000fe40000000013 */
[----:B------:R-:W-:-:S04]  /*d0f0*/  SHF.R.U32.HI R3, RZ, 0x18, R34 ;  /* 0x00000018ff037819 */ /* 0x000fc80000011622 */
[----:B------:R-:W-:Y:S01]  /*d100*/  ISETP.GE.U32.AND P4, PT, R251, R3, PT ;  /* 0x00000003fb00720c */ /* 0x000fe20003f86070 */
[----:B------:R-:W-:Y:S01]  /*d110*/  FFMA.FTZ R3, R227, c[0x0][0x23c], -R12 ;  /* 0x00008f00e3037a23 */ /* 0x000fe2000001080c */
        /* <DEDUP_REMOVED lines=14> */
[----:B------:R-:W-:Y:S02]  /*d200*/  IMAD.MOV.U32 R65, RZ, RZ, R214 ;  /* 0x000000ffff417224 */ /* 0x000fe400078e00d6 */
[----:B------:R1:W-:Y:S01]  /*d210*/  MUFU.EX2 R214, R3 ;  /* 0x0000000300d67308 */ /* 0x0003e20000000800 */
[----:B------:R-:W-:Y:S02]  /*d220*/  @!P1 PRMT R143, R19, 0x5410, RZ ;  /* 0x00005410138f9816 */ /* 0x000fe400000000ff */
[----:B------:R2:W3:Y:S01]  /*d230*/  LDL.LU.S16 R19, [R1+0x34] ;  /* 0x0000340001137983 */ /* 0x0004e20000300600 */
[----:B-1----:R-:W-:Y:S02]  /*d240*/  FFMA.FTZ R3, R227, c[0x0][0x23c], -R11 ;  /* 0x00008f00e3037a23 */ /* 0x002fe4000001080b */
        /* <DEDUP_REMOVED lines=8> */
[----:B------:R2:W4:Y:S04]  /*d2d0*/  LDL.LU.S16 R13, [R1+0x54] ;  /* 0x00005400010d7983 */ /* 0x0005280000300600 */
[----:B------:R2:W2:Y:S04]  /*d2e0*/  LDL.LU.S16 R238, [R1+0x60] ;  /* 0x0000600001ee7983 */ /* 0x0004a80000300600 */
[----:B------:R1:W2:Y:S04]  /*d2f0*/  LDL.LU.S16 R237, [R1+0x68] ;  /* 0x0000680001ed7983 */ /* 0x0002a80000300600 */
[----:B------:R1:W2:Y:S01]  /*d300*/  LDL.LU.S16 R236, [R1+0x64] ;  /* 0x0000640001ec7983 */ /* 0x0002a20000300600 */
[----:B------:R-:W-:-:S02]  /*d310*/  LOP3.LUT R17, R2, 0xff, RZ, 0xc0, !PT ;  /* 0x000000ff02117812 */ /* 0x000fc400078ec0ff */
[--C-:B------:R-:W-:Y:S02]  /*d320*/  SHF.R.U32.HI R15, RZ, 0x10, R2.reuse ;  /* 0x00000010ff0f7819 */ /* 0x100fe40000011602 */
[----:B------:R-:W-:Y:S02]  /*d330*/  SHF.R.U32.HI R16, RZ, 0x18, R2 ;  /* 0x00000018ff107819 */ /* 0x000fe40000011602 */
[----:B------:R-:W-:-:S04]  /*d340*/  LOP3.LUT R2, R34, 0xffff, RZ, 0xc0, !PT ;  /* 0x0000ffff22027812 */ /* 0x000fc800078ec0ff */
[----:B------:R-:W-:Y:S02]  /*d350*/  SHF.R.U32.HI R2, RZ, 0x8, R2 ;  /* 0x00000008ff027819 */ /* 0x000fe40000011602 */
[----:B------:R-:W-:Y:S02]  /*d360*/  MOV R226, R156 ;  /* 0x0000009c00e27202 */ /* 0x000fe40000000f00 */
[----:B------:R-:W-:Y:S01]  /*d370*/  LOP3.LUT R2, R2, 0xffff, RZ, 0xc0, !PT ;  /* 0x0000ffff02027812 */ /* 0x000fe200078ec0ff */
[----:B------:R-:W-:Y:S02]  /*d380*/  IMAD.MOV.U32 R156, RZ, RZ, R158 ;  /* 0x000000ffff9c7224 */ /* 0x000fe400078e009e */
[----:B------:R-:W-:Y:S01]  /*d390*/  IMAD.MOV.U32 R158, RZ, RZ, R124 ;  /* 0x000000ffff9e7224 */ /* 0x000fe200078e007c */
[----:B------:R-:W-:Y:S01]  /*d3a0*/  ISETP.GE.U32.AND P1, PT, R251, R2, PT ;  /* 0x00000002fb00720c */ /* 0x000fe20003f26070 */
[----:B------:R-:W-:Y:S02]  /*d3b0*/  IMAD.MOV.U32 R124, RZ, RZ, R126 ;  /* 0x000000ffff7c7224 */ /* 0x000fe400078e007e */
[----:B------:R-:W-:Y:S01]  /*d3c0*/  IMAD.MOV.U32 R126, RZ, RZ, R112 ;  /* 0x000000ffff7e7224 */ /* 0x000fe200078e0070 */
[----:B------:R-:W-:Y:S01]  /*d3d0*/  MOV R112, R114 ;  /* 0x0000007200707202 */ /* 0x000fe20000000f00 */
[----:B------:R-:W-:-:S02]  /*d3e0*/  IMAD.MOV.U32 R114, RZ, RZ, R64 ;  /* 0x000000ffff727224 */ /* 0x000fc400078e0040 */
[----:B------:R-:W-:Y:S02]  /*d3f0*/  IMAD.MOV.U32 R64, RZ, RZ, R66 ;  /* 0x000000ffff407224 */ /* 0x000fe400078e0042 */
[----:B------:R-:W-:Y:S02]  /*d400*/  IMAD.MOV.U32 R66, RZ, RZ, R154 ;  /* 0x000000ffff427224 */ /* 0x000fe400078e009a */
[----:B------:R1:W-:Y:S01]  /*d410*/  MUFU.EX2 R154, R3 ;  /* 0x00000003009a7308 */ /* 0x0003e20000000800 */
[----:B------:R-:W-:Y:S01]  /*d420*/  HMMA.16816.F32.BF16 R200, R4, R22, R232 ;  /* 0x0000001604c8723c */ /* 0x000fe200000418e8 */
[----:B------:R-:W1:Y:S01]  /*d430*/  LDSM.16.MT88.4 R20, [R179+0x11000] ;  /* 0x01100000b314783b */ /* 0x000e620000004200 */
[----:B------:R-:W-:Y:S01]  /*d440*/  SHF.R.U32.HI R2, RZ, 0x10, R34 ;  /* 0x00000010ff027819 */ /* 0x000fe20000011622 */
[----:B-1----:R-:W-:Y:S02]  /*d450*/  FFMA.FTZ R3, R226, c[0x0][0x23c], -R11 ;  /* 0x00008f00e2037a23 */ /* 0x002fe4000001080b */
[----:B------:R-:W-:-:S02]  /*d460*/  IMAD.MOV.U32 R226, RZ, RZ, R227 ;  /* 0x000000ffffe27224 */ /* 0x000fc400078e00e3 */
[----:B------:R-:W-:Y:S02]  /*d470*/  IMAD.MOV.U32 R227, RZ, RZ, R156 ;  /* 0x000000ffffe37224 */ /* 0x000fe400078e009c */
[----:B------:R-:W-:Y:S01]  /*d480*/  IMAD.MOV.U32 R156, RZ, RZ, R157 ;  /* 0x000000ffff9c7224 */ /* 0x000fe200078e009d */
[----:B------:R-:W-:Y:S01]  /*d490*/  MOV R157, R158 ;  /* 0x0000009e009d7202 */ /* 0x000fe20000000f00 */
[----:B------:R-:W-:Y:S02]  /*d4a0*/  IMAD.MOV.U32 R158, RZ, RZ, R159 ;  /* 0x000000ffff9e7224 */ /* 0x000fe400078e009f */
[----:B------:R-:W-:Y:S02]  /*d4b0*/  IMAD.MOV.U32 R159, RZ, RZ, R124 ;  /* 0x000000ffff9f7224 */ /* 0x000fe400078e007c */
[----:B------:R-:W-:Y:S01]  /*d4c0*/  IMAD.MOV.U32 R124, RZ, RZ, R125 ;  /* 0x000000ffff7c7224 */ /* 0x000fe200078e007d */
[----:B------:R-:W-:Y:S01]  /*d4d0*/  MUFU.EX2 R215, R10 ;  /* 0x0000000a00d77308 */ /* 0x000fe20000000800 */
[----:B------:R-:W-:Y:S01]  /*d4e0*/  IMAD.MOV.U32 R125, RZ, RZ, R126 ;  /* 0x000000ffff7d7224 */ /* 0x000fe200078e007e */
[----:B------:R-:W-:Y:S01]  /*d4f0*/  MOV R126, R127 ;  /* 0x0000007f007e7202 */ /* 0x000fe20000000f00 */
[----:B------:R-:W-:Y:S01]  /*d500*/  IMAD.MOV.U32 R127, RZ, RZ, R112 ;  /* 0x000000ffff7f7224 */ /* 0x000fe200078e0070 */
[----:B------:R-:W-:Y:S01]  /*d510*/  LOP3.LUT R2, R2, 0xff, RZ, 0xc0, !PT ;  /* 0x000000ff02027812 */ /* 0x000fe200078ec0ff */
[----:B------:R-:W-:-:S02]  /*d520*/  IMAD.MOV.U32 R112, RZ, RZ, R113 ;  /* 0x000000ffff707224 */ /* 0x000fc400078e0071 */
[----:B------:R-:W-:Y:S02]  /*d530*/  IMAD.MOV.U32 R113, RZ, RZ, R114 ;  /* 0x000000ffff717224 */ /* 0x000fe400078e0072 */
[----:B------:R-:W-:Y:S01]  /*d540*/  IMAD.MOV.U32 R114, RZ, RZ, R115 ;  /* 0x000000ffff727224 */ /* 0x000fe200078e0073 */
[----:B------:R-:W-:Y:S01]  /*d550*/  MOV R115, R64 ;  /* 0x0000004000737202 */ /* 0x000fe20000000f00 */
[----:B------:R-:W-:Y:S02]  /*d560*/  IMAD.MOV.U32 R64, RZ, RZ, R65 ;  /* 0x000000ffff407224 */ /* 0x000fe400078e0041 */
[----:B------:R-:W-:Y:S02]  /*d570*/  IMAD.MOV.U32 R91, RZ, RZ, R227 ;  /* 0x000000ffff5b7224 */ /* 0x000fe400078e00e3 */
[----:B------:R-:W-:Y:S02]  /*d580*/  IMAD.MOV.U32 R65, RZ, RZ, R66 ;  /* 0x000000ffff417224 */ /* 0x000fe400078e0042 */
[----:B------:R-:W-:-:S02]  /*d590*/  IMAD.MOV.U32 R227, RZ, RZ, R112 ;  /* 0x000000ffffe37224 */ /* 0x000fc400078e0070 */
[----:B------:R-:W-:Y:S02]  /*d5a0*/  IMAD.MOV.U32 R66, RZ, RZ, R142 ;  /* 0x000000ffff427224 */ /* 0x000fe400078e008e */
[----:B------:R-:W-:Y:S01]  /*d5b0*/  IMAD.MOV.U32 R112, RZ, RZ, R113 ;  /* 0x000000ffff707224 */ /* 0x000fe200078e0071 */
[----:B------:R1:W-:Y:S01]  /*d5c0*/  MUFU.EX2 R142, R3 ;  /* 0x00000003008e7308 */ /* 0x0003e20000000800 */
[----:B------:R-:W-:Y:S01]  /*d5d0*/  MOV R113, R114 ;  /* 0x0000007200717202 */ /* 0x000fe20000000f00 */
[----:B------:R-:W-:Y:S02]  /*d5e0*/  IMAD.MOV.U32 R114, RZ, RZ, R115 ;  /* 0x000000ffff727224 */ /* 0x000fe400078e0073 */
[----:B------:R-:W-:Y:S02]  /*d5f0*/  IMAD.MOV.U32 R115, RZ, RZ, R64 ;  /* 0x000000ffff737224 */ /* 0x000fe400078e0040 */
[----:B------:R-:W-:Y:S02]  /*d600*/  IMAD.MOV.U32 R64, RZ, RZ, R65 ;  /* 0x000000ffff407224 */ /* 0x000fe400078e0041 */
[----:B------:R-:W-:Y:S01]  /*d610*/  IMAD.MOV.U32 R65, RZ, RZ, R66 ;  /* 0x000000ffff417224 */ /* 0x000fe200078e0042 */
[----:B------:R-:W-:Y:S01]  /*d620*/  MOV R66, R67 ;  /* 0x0000004300427202 */ /* 0x000fe20000000f00 */
[----:B------:R-:W-:Y:S01]  /*d630*/  IMAD.MOV.U32 R67, RZ, RZ, R56 ;  /* 0x000000ffff437224 */ /* 0x000fe200078e0038 */
[----:B-1----:R-:W-:Y:S01]  /*d640*/  SHF.R.U32.HI R3, RZ, 0x8, R14 ;  /* 0x00000008ff037819 */ /* 0x002fe2000001160e */
[----:B------:R-:W-:-:S02]  /*d650*/  IMAD.MOV.U32 R56, RZ, RZ, R57 ;  /* 0x000000ffff387224 */ /* 0x000fc400078e0039 */
[----:B------:R-:W-:Y:S02]  /*d660*/  IMAD.MOV.U32 R57, RZ, RZ, R58 ;  /* 0x000000ffff397224 */ /* 0x000fe400078e003a */
[----:B------:R-:W-:Y:S02]  /*d670*/  IMAD.MOV.U32 R58, RZ, RZ, R140 ;  /* 0x000000ffff3a7224 */ /* 0x000fe400078e008c */
[----:B------:R-:W-:Y:S01]  /*d680*/  IMAD.MOV.U32 R217, RZ, RZ, R158 ;  /* 0x000000ffffd97224 */ /* 0x000fe200078e009e */
[----:B------:R-:W-:Y:S01]  /*d690*/  ISETP.GE.U32.AND P5, PT, R251, R43, PT ;  /* 0x0000002bfb00720c */ /* 0x000fe20003fa6070 */
[----:B------:R-:W-:Y:S01]  /*d6a0*/  IMAD.MOV.U32 R239, RZ, RZ, R227 ;  /* 0x000000ffffef7224 */ /* 0x000fe200078e00e3 */
[----:B------:R-:W1:Y:S01]  /*d6b0*/  LDSM.16.MT88.4 R40, [R178+0xd800] ;  /* 0x00d80000b228783b */ /* 0x000e620000004200 */
[----:B------:R-:W-:Y:S02]  /*d6c0*/  IMAD.MOV.U32 R229, RZ, RZ, R217 ;  /* 0x000000ffffe57224 */ /* 0x000fe400078e00d9 */
[----:B------:R-:W-:-:S02]  /*d6d0*/  IMAD.MOV.U32 R217, RZ, RZ, R64 ;  /* 0x000000ffffd97224 */ /* 0x000fc400078e0040 */
[----:B------:R-:W-:Y:S01]  /*d6e0*/  IMAD.MOV.U32 R227, RZ, RZ, R67 ;  /* 0x000000ffffe37224 */ /* 0x000fe200078e0043 */
[----:B------:R-:W-:Y:S01]  /*d6f0*/  MOV R223, R115 ;  /* 0x0000007300df7202 */ /* 0x000fe20000000f00 */
[----:B------:R-:W-:Y:S01]  /*d700*/  IMAD.MOV.U32 R37, RZ, RZ, R157 ;  /* 0x000000ffff257224 */ /* 0x000fe200078e009d */
[----:B------:R-:W-:Y:S01]  /*d710*/  MOV R36, R156 ;  /* 0x0000009c00247202 */ /* 0x000fe20000000f00 */
[----:B------:R-:W-:Y:S02]  /*d720*/  IMAD.MOV.U32 R224, RZ, RZ, R159 ;  /* 0x000000ffffe07224 */ /* 0x000fe400078e009f */
[C---:B------:R-:W-:Y:S08]  /*d730*/  HMMA.16816.F32.BF16 R156, R4.reuse, R26, R240 ;  /* 0x0000001a049c723c */ /* 0x040ff000000418f0 */
[C---:B------:R-:W-:Y:S08]  /*d740*/  HMMA.16816.F32.BF16 R24, R4.reuse, R20, R244 ;  /* 0x000000140418723c */ /* 0x040ff000000418f4 */
[----:B------:R-:W-:Y:S01]  /*d750*/  HMMA.16816.F32.BF16 R20, R4, R22, R44 ;  /* 0x000000160414723c */ /* 0x000fe2000004182c */
[----:B------:R-:W-:Y:S01]  /*d760*/  MOV R219, R125 ;  /* 0x0000007d00db7202 */ /* 0x000fe20000000f00 */
[----:B------:R-:W-:-:S02]  /*d770*/  IMAD.MOV.U32 R232, RZ, RZ, R112 ;  /* 0x000000ffffe87224 */ /* 0x000fc400078e0070 */
[----:B------:R-:W-:Y:S02]  /*d780*/  IMAD.MOV.U32 R218, RZ, RZ, R124 ;  /* 0x000000ffffda7224 */ /* 0x000fe400078e007c */
[----:B------:R-:W-:Y:S02]  /*d790*/  IMAD.MOV.U32 R234, RZ, RZ, R219 ;  /* 0x000000ffffea7224 */ /* 0x000fe400078e00db */
[----:B------:R-:W-:Y:S02]  /*d7a0*/  IMAD.MOV.U32 R219, RZ, RZ, R113 ;  /* 0x000000ffffdb7224 */ /* 0x000fe400078e0071 */
[----:B------:R-:W-:Y:S02]  /*d7b0*/  IMAD.MOV.U32 R235, RZ, RZ, R218 ;  /* 0x000000ffffeb7224 */ /* 0x000fe400078e00da */
[----:B------:R-:W-:Y:S01]  /*d7c0*/  IMAD.MOV.U32 R218, RZ, RZ, R114 ;  /* 0x000000ffffda7224 */ /* 0x000fe200078e0072 */
[----:B------:R-:W-:Y:S01]  /*d7d0*/  MOV R228, R36 ;  /* 0x0000002400e47202 */ /* 0x000fe20000000f00 */
[----:B------:R-:W-:Y:S01]  /*d7e0*/  IMAD.MOV.U32 R230, RZ, RZ, R37 ;  /* 0x000000ffffe67224 */ /* 0x000fe200078e0025 */
[----:B---3--:R-:W-:-:S05]  /*d7f0*/  @!P2 HFMA2.BF16_V2 R19, -RZ.H0_H0, RZ.H0_H0, -R119.H0_H0 ;  /* 0x200000ffff13a231 */ /* 0x008fca0000340977 */
[----:B------:R-:W-:-:S04]  /*d800*/  PRMT R18, R19, 0x7610, R18 ;  /* 0x0000761013127816 */ /* 0x000fc80000000012 */
[----:B------:R-:W-:Y:S02]  /*d810*/  @!P2 PRMT R119, R18, 0x5410, RZ ;  /* 0x000054101277a816 */ /* 0x000fe400000000ff */
[----:B------:R-:W-:Y:S02]  /*d820*/  ISETP.GE.U32.AND P2, PT, R251, R2, PT ;  /* 0x00000002fb00720c */ /* 0x000fe40003f46070 */
[----:B------:R-:W-:Y:S01]  /*d830*/  SHF.R.U32.HI R2, RZ, 0x8, R50 ;  /* 0x00000008ff027819 */ /* 0x000fe20000011632 */
[----:B----4-:R-:W-:-:S05]  /*d840*/  @!P1 HFMA2.BF16_V2 R13, -RZ.H0_H0, RZ.H0_H0, -R118.H0_H0 ;  /* 0x200000ffff0d9231 */ /* 0x010fca0000340976 */
[----:B------:R-:W-:-:S04]  /*d850*/  PRMT R10, R13, 0x7610, R10 ;  /* 0x000076100d0a7816 */ /* 0x000fc8000000000a */
[----:B------:R-:W-:Y:S01]  /*d860*/  @!P1 PRMT R118, R10, 0x5410, RZ ;  /* 0x000054100a769816 */ /* 0x000fe200000000ff */
[----:B------:R-:W-:Y:S01]  /*d870*/  FFMA.FTZ R10, R141, c[0x0][0x23c], -R11 ;  /* 0x00008f008d0a7a23 */ /* 0x000fe2000001080b */
[----:B------:R-:W-:Y:S02]  /*d880*/  LOP3.LUT R13, R2, 0xffff, RZ, 0xc0, !PT ;  /* 0x0000ffff020d7812 */ /* 0x000fe400078ec0ff */
[----:B------:R-:W-:Y:S01]  /*d890*/  LOP3.LUT R2, R15, 0xff, RZ, 0xc0, !PT ;  /* 0x000000ff0f027812 */ /* 0x000fe200078ec0ff */
[----:B------:R3:W4:Y:S01]  /*d8a0*/  MUFU.EX2 R141, R10 ;  /* 0x0000000a008d7308 */ /* 0x0007220000000800 */
[----:B------:R-:W-:Y:S01]  /*d8b0*/  PRMT R15, R17, 0x5410, R3 ;  /* 0x00005410110f7816 */ /* 0x000fe20000000003 */
[----:B------:R-:W-:Y:S01]  /*d8c0*/  FFMA.FTZ R3, R226, c[0x0][0x23c], -R11 ;  /* 0x00008f00e2037a23 */ /* 0x000fe2000001080b */
[----:B------:R-:W-:Y:S02]  /*d8d0*/  PRMT R14, R2, 0x5410, R16 ;  /* 0x00005410020e7816 */ /* 0x000fe40000000010 */
[----:B------:R-:W-:-:S02]  /*d8e0*/  LOP3.LUT R2, R0, 0xffff, RZ, 0xc0, !PT ;  /* 0x0000ffff00027812 */ /* 0x000fc400078ec0ff */
[----:B------:R-:W-:Y:S01]  /*d8f0*/  ISETP.GE.U32.AND P1, PT, R251, R13, PT ;  /* 0x0000000dfb00720c */ /* 0x000fe20003f26070 */
[----:B------:R1:W1:Y:S01]  /*d900*/  MUFU.EX2 R140, R3 ;  /* 0x00000003008c7308 */ /* 0x0002620000000800 */
[----:B------:R-:W-:Y:S01]  /*d910*/  LOP3.LUT R11, R0, 0xff, RZ, 0xc0, !PT ;  /* 0x000000ff000b7812 */ /* 0x000fe200078ec0ff */
[----:B------:R-:W-:Y:S01]  /*d920*/  IMAD.MOV.U32 R226, RZ, RZ, R127 ;  /* 0x000000ffffe27224 */ /* 0x000fe200078e007f */
[--C-:B------:R-:W-:Y:S02]  /*d930*/  SHF.R.U32.HI R13, RZ, 0x18, R0.reuse ;  /* 0x00000018ff0d7819 */ /* 0x100fe40000011600 */
[----:B---3--:R-:W-:Y:S01]  /*d940*/  SHF.R.U32.HI R10, RZ, 0x10, R0 ;  /* 0x00000010ff0a7819 */ /* 0x008fe20000011600 */
[----:B------:R-:W-:Y:S01]  /*d950*/  FFMA.FTZ R0, R91, c[0x0][0x23c], -R12 ;  /* 0x00008f005b007a23 */ /* 0x000fe2000001080c */
[----:B------:R-:W-:Y:S02]  /*d960*/  PRMT R91, R251, 0x7054, R251 ;  /* 0x00007054fb5b7816 */ /* 0x000fe400000000fb */
[----:B-1----:R-:W-:-:S02]  /*d970*/  SHF.R.U32.HI R3, RZ, 0x8, R2 ;  /* 0x00000008ff037819 */ /* 0x002fc40000011602 */
[----:B------:R-:W-:Y:S01]  /*d980*/  LOP3.LUT R2, R10, 0xff, RZ, 0xc0, !PT ;  /* 0x000000ff0a027812 */ /* 0x000fe200078ec0ff */
[----:B------:R1:W3:Y:S01]  /*d990*/  MUFU.EX2 R34, R0 ;  /* 0x0000000000227308 */ /* 0x0002e20000000800 */
[----:B------:R-:W-:Y:S01]  /*d9a0*/  PRMT R11, R11, 0x5410, R3 ;  /* 0x000054100b0b7816 */ /* 0x000fe20000000003 */
[----:B------:R-:W-:Y:S01]  /*d9b0*/  IMAD.MOV.U32 R19, RZ, RZ, R65 ;  /* 0x000000ffff137224 */ /* 0x000fe200078e0041 */
[----:B------:R-:W-:Y:S02]  /*d9c0*/  PRMT R3, R2, 0x5410, R13 ;  /* 0x0000541002037816 */ /* 0x000fe4000000000d */
[----:B------:R-:W-:Y:S01]  /*d9d0*/  MOV R233, R226 ;  /* 0x000000e200e97202 */ /* 0x000fe20000000f00 */
[----:B------:R-:W-:Y:S01]  /*d9e0*/  IMAD.MOV.U32 R226, RZ, RZ, R66 ;  /* 0x000000ffffe27224 */ /* 0x000fe200078e0042 */
[----:B----4-:R-:W-:Y:S01]  /*d9f0*/  F2FP.BF16.PACK_AB R13, R141, R142 ;  /* 0x0000008e8d0d723e */ /* 0x010fe200000010ff */
[----:B------:R-:W4:Y:S01]  /*da00*/  LDSM.16.MT88.4 R64, [R177+0xf800] ;  /* 0x00f80000b140783b */ /* 0x000f220000004200 */
[----:B------:R-:W-:-:S02]  /*da10*/  HSET2.LE.AND R2, R11, R91, PT ;  /* 0x0000005b0b027233 */ /* 0x000fc40003803000 */
[----:B------:R-:W-:Y:S01]  /*da20*/  MOV R11, R13 ;  /* 0x0000000d000b7202 */ /* 0x000fe20000000f00 */
[----:B-1----:R-:W-:-:S05]  /*da30*/  HSET2.LE.AND R0, R14, R91, PT ;  /* 0x0000005b0e007233 */ /* 0x002fca0003803000 */
[----:B------:R-:W-:Y:S02]  /*da40*/  LOP3.LUT R115, R0, R11, RZ, 0xc0, !PT ;  /* 0x0000000b00737212 */ /* 0x000fe400078ec0ff */
[----:B------:R-:W-:Y:S02]  /*da50*/  F2FP.BF16.PACK_AB R0, R215, R216 ;  /* 0x000000d8d700723e */ /* 0x000fe400000010ff */
[----:B------:R-:W-:Y:S02]  /*da60*/  F2FP.BF16.PACK_AB R4, R140, R154 ;  /* 0x0000009a8c04723e */ /* 0x000fe400000010ff */
[C---:B------:R-:W-:Y:S02]  /*da70*/  PRMT R12, R0.reuse, 0x7610, R12 ;  /* 0x00007610000c7816 */ /* 0x040fe4000000000c */
[----:B------:R-:W-:Y:S02]  /*da80*/  PRMT R11, R0, 0x7632, R11 ;  /* 0x00007632000b7816 */ /* 0x000fe4000000000b */
[----:B---3--:R-:W-:-:S02]  /*da90*/  F2FP.BF16.PACK_AB R0, R34, R214 ;  /* 0x000000d62200723e */ /* 0x008fc400000010ff */
[C---:B------:R-:W-:Y:S02]  /*daa0*/  PRMT R7, R4.reuse, 0x7610, R7 ;  /* 0x0000761004077816 */ /* 0x040fe40000000007 */
[----:B------:R-:W-:Y:S02]  /*dab0*/  PRMT R6, R4, 0x7632, R6 ;  /* 0x0000763204067816 */ /* 0x000fe40000000006 */
[C---:B------:R-:W-:Y:S02]  /*dac0*/  PRMT R5, R0.reuse, 0x7610, R5 ;  /* 0x0000761000057816 */ /* 0x040fe40000000005 */
[----:B------:R-:W-:Y:S02]  /*dad0*/  PRMT R4, R0, 0x7632, R4 ;  /* 0x0000763200047816 */ /* 0x000fe40000000004 */
[----:B------:R-:W-:Y:S01]  /*dae0*/  PRMT R0, R12, 0x5410, R11 ;  /* 0x000054100c007816 */ /* 0x000fe2000000000b */
[----:B------:R-:W-:-:S03]  /*daf0*/  HSET2.LE.AND R3, R3, R91, PT ;  /* 0x0000005b03037233 */ /* 0x000fc60003803000 */
[----:B------:R-:W-:Y:S02]  /*db00*/  LOP3.LUT R112, R2, R0, RZ, 0xc0, !PT ;  /* 0x0000000002707212 */ /* 0x000fe400078ec0ff */
[----:B------:R-:W-:Y:S01]  /*db10*/  PRMT R0, R7, 0x5410, R6 ;  /* 0x0000541007007816 */ /* 0x000fe20000000006 */
[----:B------:R-:W-:Y:S02]  /*db20*/  HSET2.LE.AND R10, R15, R91, PT ;  /* 0x0000005b0f0a7233 */ /* 0x000fe40003803000 */
[----:B--2---:R-:W-:Y:S01]  /*db30*/  @!P4 HFMA2.BF16_V2 R238, -RZ.H0_H0, RZ.H0_H0, -R35.H0_H0 ;  /* 0x200000ffffeec231 */ /* 0x004fe20000340923 */
[----:B------:R-:W-:Y:S01]  /*db40*/  LOP3.LUT R113, R3, R0, RZ, 0xc0, !PT ;  /* 0x0000000003717212 */ /* 0x000fe200078ec0ff */
[----:B------:R-:W-:Y:S01]  /*db50*/  @!P2 HFMA2.BF16_V2 R237, -RZ.H0_H0, RZ.H0_H0, -R32.H0_H0 ;  /* 0x200000ffffeda231 */ /* 0x000fe20000340920 */
[----:B------:R-:W-:Y:S01]  /*db60*/  PRMT R0, R5, 0x5410, R4 ;  /* 0x0000541005007816 */ /* 0x000fe20000000004 */
[----:B------:R-:W-:Y:S01]  /*db70*/  @!P3 HFMA2.BF16_V2 R236, -RZ.H0_H0, RZ.H0_H0, -R139.H0_H0 ;  /* 0x200000ffffecb231 */ /* 0x000fe2000034098b */
[----:B------:R-:W-:Y:S01]  /*db80*/  IMAD.MOV.U32 R225, RZ, RZ, R126 ;  /* 0x000000ffffe17224 */ /* 0x000fe200078e007e */
[----:B------:R-:W-:Y:S01]  /*db90*/  MOV R221, R56 ;  /* 0x0000003800dd7202 */ /* 0x000fe20000000f00 */
[----:B------:R-:W1:Y:S01]  /*dba0*/  LDSM.16.MT88.4 R124, [R177+0xd800] ;  /* 0x00d80000b17c783b */ /* 0x000e620000004200 */
[----:B------:R-:W-:-:S02]  /*dbb0*/  LOP3.LUT R114, R10, R0, RZ, 0xc0, !PT ;  /* 0x000000000a727212 */ /* 0x000fc400078ec0ff */
[----:B------:R-:W-:Y:S01]  /*dbc0*/  PRMT R0, R238, 0x7610, R0 ;  /* 0x00007610ee007816 */ /* 0x000fe20000000000 */
[----:B------:R-:W-:Y:S01]  /*dbd0*/  IMAD.MOV.U32 R220, RZ, RZ, R57 ;  /* 0x000000ffffdc7224 */ /* 0x000fe200078e0039 */
[----:B------:R-:W-:Y:S01]  /*dbe0*/  PRMT R16, R237, 0x7610, R16 ;  /* 0x00007610ed107816 */ /* 0x000fe20000000010 */
[----:B------:R-:W-:Y:S01]  /*dbf0*/  IMAD.MOV.U32 R231, RZ, RZ, R58 ;  /* 0x000000ffffe77224 */ /* 0x000fe200078e003a */
[----:B------:R-:W-:Y:S01]  /*dc00*/  @!P4 PRMT R35, R0, 0x5410, RZ ;  /* 0x000054100023c816 */ /* 0x000fe200000000ff */
[----:B------:R-:W-:Y:S01]  /*dc10*/  HMMA.16816.F32.BF16 R36, R112, R40, R60 ;  /* 0x000000287024723c */ /* 0x000fe2000004183c */
[----:B------:R-:W-:Y:S01]  /*dc20*/  LOP3.LUT R0, R29, 0xff, RZ, 0xc0, !PT ;  /* 0x000000ff1d007812 */ /* 0x000fe200078ec0ff */
[----:B------:R-:W-:Y:S01]  /*dc30*/  IMAD.MOV.U32 R18, RZ, RZ, R59 ;  /* 0x000000ffff127224 */ /* 0x000fe200078e003b */
[----:B------:R-:W-:Y:S01]  /*dc40*/  PRMT R3, R236, 0x7610, R3 ;  /* 0x00007610ec037816 */ /* 0x000fe20000000003 */
[----:B------:R-:W2:Y:S01]  /*dc50*/  LDSM.16.MT88.4 R56, [R179+0xd800] ;  /* 0x00d80000b338783b */ /* 0x000ea20000004200 */
[----:B------:R-:W-:-:S03]  /*dc60*/  @!P2 PRMT R32, R16, 0x5410, RZ ;  /* 0x000054101020a816 */ /* 0x000fc600000000ff */
[----:B----4-:R-:W-:Y:S01]  /*dc70*/  HMMA.16816.F32.BF16 R60, R112, R64, R92 ;  /* 0x00000040703c723c */ /* 0x010fe2000004185c */
[----:B------:R3:W4:Y:S01]  /*dc80*/  LDL.LU.S16 R93, [R1+0x74] ;  /* 0x00007400015d7983 */ /* 0x0007220000300600 */
[----:B------:R-:W-:-:S03]  /*dc90*/  ISETP.GE.U32.AND P2, PT, R251, R0, PT ;  /* 0x00000000fb00720c */ /* 0x000fc60003f46070 */
[----:B------:R3:W3:Y:S01]  /*dca0*/  LDL.LU.S16 R92, [R1+0x6c] ;  /* 0x00006c00015c7983 */ /* 0x0006e20000300600 */
[----:B------:R-:W-:-:S03]  /*dcb0*/  @!P3 PRMT R139, R3, 0x5410, RZ ;  /* 0x00005410038bb816 */ /* 0x000fc600000000ff */
[----:B------:R2:W3:Y:S04]  /*dcc0*/  LDL.LU.S16 R0, [R1+0x70] ;  /* 0x0000700001007983 */ /* 0x0004e80000300600 */
[----:B------:R2:W3:Y:S04]  /*dcd0*/  LDL.LU.S16 R16, [R1+0x78] ;  /* 0x0000780001107983 */ /* 0x0004e80000300600 */
[----:B------:R2:W3:Y:S01]  /*dce0*/  LDL.LU.S16 R3, [R1+0x7c] ;  /* 0x00007c0001037983 */ /* 0x0004e20000300600 */
[----:B------:R-:W-:-:S03]  /*dcf0*/  IMAD.MOV.U32 R222, RZ, RZ, R51 ;  /* 0x000000ffffde7224 */ /* 0x000fc600078e0033 */
[----:B------:R-:W2:Y:S01]  /*dd00*/  LDSM.16.MT88.4 R48, [R180+0xd800] ;  /* 0x00d80000b430783b */ /* 0x000ea20000004200 */
[C---:B-1----:R-:W-:Y:S01]  /*dd10*/  HMMA.16816.F32.BF16 R120, R112.reuse, R124, R120 ;  /* 0x0000007c7078723c */ /* 0x042fe20000041878 */
[----:B------:R-:W-:Y:S02]  /*dd20*/  LOP3.LUT R2, R28, 0xff, RZ, 0xc0, !PT ;  /* 0x000000ff1c027812 */ /* 0x000fe400078ec0ff */
[----:B------:R-:W-:Y:S04]  /*dd30*/  STG.E.U16 [R8.64+-0x80], R210 ;  /* 0xffff80d208007986 */ /* 0x000fe8000c101512 */
[----:B------:R-:W-:Y:S01]  /*dd40*/  STG.E.U16 [R8.64+-0x7e], R212 ;  /* 0xffff82d408007986 */ /* 0x000fe2000c101512 */
[C---:B------:R-:W-:Y:S03]  /*dd50*/  HMMA.16816.F32.BF16 R124, R112.reuse, R126, R52 ;  /* 0x0000007e707c723c */ /* 0x040fe60000041834 */
[----:B------:R-:W-:Y:S05]  /*dd60*/  LDSM.16.MT88.4 R88, [R179+0xf800] ;  /* 0x00f80000b358783b */ /* 0x000fea0000004200 */
[----:B--2---:R-:W-:Y:S01]  /*dd70*/  HMMA.16816.F32.BF16 R52, R112, R56, R80 ;  /* 0x000000387034723c */ /* 0x004fe20000041850 */
[----:B------:R-:W1:Y:S01]  /*dd80*/  LDSM.16.MT88.4 R80, [R180+0xf800] ;  /* 0x00f80000b450783b */ /* 0x000e620000004200 */
[----:B------:R-:W-:-:S02]  /*dd90*/  ISETP.GE.U32.AND P3, PT, R251, R2, PT ;  /* 0x00000002fb00720c */ /* 0x000fc40003f66070 */
[----:B------:R-:W-:Y:S02]  /*dda0*/  ISETP.GE.U32.AND P4, PT, R251, R30, PT ;  /* 0x0000001efb00720c */ /* 0x000fe40003f86070 */
[----:B------:R-:W-:Y:S02]  /*ddb0*/  @P2 PRMT R10, R13, 0x7610, R10 ;  /* 0x000076100d0a2816 */ /* 0x000fe4000000000a */
[C---:B------:R-:W-:Y:S01]  /*ddc0*/  HMMA.16816.F32.BF16 R44, R112.reuse, R48, R72 ;  /* 0x00000030702c723c */ /* 0x040fe20000041848 */
[----:B------:R-:W-:Y:S01]  /*ddd0*/  IMAD.MOV.U32 R238, RZ, RZ, R233 ;  /* 0x000000ffffee7224 */ /* 0x000fe200078e00e9 */
[----:B------:R-:W2:Y:S06]  /*dde0*/  LDSM.16.MT88.4 R72, [R178+0xf800] ;  /* 0x00f80000b248783b */ /* 0x000eac0000004200 */
[C---:B------:R-:W-:Y:S08]  /*ddf0*/  HMMA.16816.F32.BF16 R48, R112.reuse, R50, R76 ;  /* 0x000000327030723c */ /* 0x040ff0000004184c */
[----:B-1----:R-:W-:Y:S01]  /*de00*/  HMMA.16816.F32.BF16 R76, R112, R80, R108 ;  /* 0x00000050704c723c */ /* 0x002fe2000004186c */
[----:B------:R1:W2:Y:S04]  /*de10*/  LDL.LU.S16 R111, [R1+0x28] ;  /* 0x00002800016f7983 */ /* 0x0002a80000300600 */
[----:B------:R1:W2:Y:S01]  /*de20*/  LDL.LU.S16 R109, [R1+0x8c] ;  /* 0x00008c00016d7983 */ /* 0x0002a20000300600 */
[----:B----4-:R-:W-:-:S05]  /*de30*/  @!P1 HFMA2.BF16_V2 R93, -RZ.H0_H0, RZ.H0_H0, -R138.H0_H0 ;  /* 0x200000ffff5d9231 */ /* 0x010fca000034098a */
[----:B------:R-:W-:Y:S01]  /*de40*/  PRMT R108, R93, 0x7610, R108 ;  /* 0x000076105d6c7816 */ /* 0x000fe2000000006c */
[----:B---3--:R-:W-:-:S03]  /*de50*/  @!P6 HFMA2.BF16_V2 R0, -RZ.H0_H0, RZ.H0_H0, -R136.H0_H0 ;  /* 0x200000ffff00e231 */ /* 0x008fc60000340988 */
[----:B------:R-:W-:Y:S01]  /*de60*/  @!P1 PRMT R138, R108, 0x5410, RZ ;  /* 0x000054106c8a9816 */ /* 0x000fe200000000ff */
[----:B------:R-:W-:Y:S02]  /*de70*/  @!P2 HFMA2.BF16_V2 R16, -RZ.H0_H0, RZ.H0_H0, -R13.H0_H0 ;  /* 0x200000ffff10a231 */ /* 0x000fe4000034090d */
[----:B------:R-:W-:Y:S01]  /*de80*/  @!P3 HFMA2.BF16_V2 R3, -RZ.H0_H0, RZ.H0_H0, -R12.H0_H0 ;  /* 0x200000ffff03b231 */ /* 0x000fe2000034090c */
[----:B------:R-:W-:Y:S01]  /*de90*/  PRMT R2, R0, 0x7610, R2 ;  /* 0x0000761000027816 */ /* 0x000fe20000000002 */
[----:B------:R1:W3:Y:S01]  /*dea0*/  LDL.LU.S16 R108, [R1+0x88] ;  /* 0x00008800016c7983 */ /* 0x0002e20000300600 */
[----:B------:R-:W-:Y:S02]  /*deb0*/  ISETP.GE.U32.AND P1, PT, R251, R31, PT ;  /* 0x0000001ffb00720c */ /* 0x000fe40003f26070 */
[----:B------:R-:W-:Y:S02]  /*dec0*/  PRMT R31, R3, 0x7610, R31 ;  /* 0x00007610031f7816 */ /* 0x000fe4000000001f */
[----:B------:R-:W-:-:S02]  /*ded0*/  PRMT R30, R16, 0x7610, R30 ;  /* 0x00007610101e7816 */ /* 0x000fc4000000001e */
[----:B------:R-:W-:Y:S02]  /*dee0*/  @!P6 PRMT R136, R2, 0x5410, RZ ;  /* 0x000054100288e816 */ /* 0x000fe400000000ff */
[----:B------:R-:W-:Y:S02]  /*def0*/  SHF.R.U32.HI R2, RZ, 0x8, R33 ;  /* 0x00000008ff027819 */ /* 0x000fe40000011621 */
[----:B------:R-:W-:Y:S01]  /*df00*/  @!P3 PRMT R12, R31, 0x5410, RZ ;  /* 0x000054101f0cb816 */ /* 0x000fe200000000ff */
[----:B------:R1:W4:Y:S01]  /*df10*/  LDL.LU.S16 R33, [R1+0x84] ;  /* 0x0000840001217983 */ /* 0x0003220000300600 */
[----:B------:R-:W-:-:S03]  /*df20*/  @!P2 PRMT R10, R30, 0x5410, RZ ;  /* 0x000054101e0aa816 */ /* 0x000fc600000000ff */
[----:B------:R1:W3:Y:S04]  /*df30*/  LDL.LU.S16 R31, [R1+0x80] ;  /* 0x00008000011f7983 */ /* 0x0002e80000300600 */
[----:B------:R1:W4:Y:S01]  /*df40*/  LDL.LU.S16 R30, [R1+0x2c] ;  /* 0x00002c00011e7983 */ /* 0x0003220000300600 */
[----:B------:R-:W-:Y:S01]  /*df50*/  @!P5 HFMA2.BF16_V2 R92, -RZ.H0_H0, RZ.H0_H0, -R137.H0_H0 ;  /* 0x200000ffff5cd231 */ /* 0x000fe20000340989 */
[----:B------:R-:W-:-:S04]  /*df60*/  SHF.R.U32.HI R0, RZ, 0x18, R28 ;  /* 0x00000018ff007819 */ /* 0x000fc8000001161c */
[----:B------:R-:W-:Y:S02]  /*df70*/  PRMT R17, R92, 0x7610, R17 ;  /* 0x000076105c117816 */ /* 0x000fe40000000011 */
[----:B------:R-:W-:Y:S02]  /*df80*/  LOP3.LUT R2, R2, 0xffff, RZ, 0xc0, !PT ;  /* 0x0000ffff02027812 */ /* 0x000fe400078ec0ff */
[----:B------:R-:W-:Y:S02]  /*df90*/  @!P5 PRMT R137, R17, 0x5410, RZ ;  /* 0x000054101189d816 */ /* 0x000fe400000000ff */
[----:B------:R-:W-:Y:S02]  /*dfa0*/  ISETP.GE.U32.AND P5, PT, R251, R0, PT ;  /* 0x00000000fb00720c */ /* 0x000fe40003fa6070 */
[----:B------:R-:W-:Y:S02]  /*dfb0*/  LOP3.LUT R0, R28, 0xffff, RZ, 0xc0, !PT ;  /* 0x0000ffff1c007812 */ /* 0x000fe400078ec0ff */
[----:B------:R-:W-:-:S02]  /*dfc0*/  SHF.R.U32.HI R3, RZ, 0x10, R28 ;  /* 0x00000010ff037819 */ /* 0x000fc4000001161c */
[----:B------:R-:W-:Y:S02]  /*dfd0*/  ISETP.GE.U32.AND P3, PT, R251, R2, PT ;  /* 0x00000002fb00720c */ /* 0x000fe40003f66070 */
[----:B------:R-:W-:Y:S01]  /*dfe0*/  SHF.R.U32.HI R0, RZ, 0x8, R0 ;  /* 0x00000008ff007819 */ /* 0x000fe20000011600 */
[----:B------:R-:W-:Y:S01]  /*dff0*/  IMAD.MOV.U32 R237, RZ, RZ, R228 ;  /* 0x000000ffffed7224 */ /* 0x000fe200078e00e4 */
[----:B------:R-:W-:Y:S02]  /*e000*/  LOP3.LUT R3, R3, 0xff, RZ, 0xc0, !PT ;  /* 0x000000ff03037812 */ /* 0x000fe400078ec0ff */
[----:B------:R-:W-:Y:S01]  /*e010*/  LOP3.LUT R0, R0, 0xffff, RZ, 0xc0, !PT ;  /* 0x0000ffff00007812 */ /* 0x000fe200078ec0ff */
[----:B------:R-:W-:Y:S01]  /*e020*/  IMAD.MOV.U32 R233, RZ, RZ, R234 ;  /* 0x000000ffffe97224 */ /* 0x000fe200078e00ea */
[C---:B------:R-:W-:Y:S01]  /*e030*/  ISETP.GE.U32.AND P6, PT, R251.reuse, R3, PT ;  /* 0x00000003fb00720c */ /* 0x040fe20003fc6070 */
[----:B------:R-:W-:Y:S01]  /*e040*/  FFMA.FTZ R3, R238, R117, R237 ;  /* 0x00000075ee037223 */ /* 0x000fe200000100ed */
[----:B------:R-:W-:Y:S01]  /*e050*/  ISETP.GE.U32.AND P2, PT, R251, R0, PT ;  /* 0x00000000fb00720c */ /* 0x000fe20003f46070 */
[----:B------:R-:W-:Y:S01]  /*e060*/  IMAD.MOV.U32 R234, RZ, RZ, R235 ;  /* 0x000000ffffea7224 */ /* 0x000fe200078e00eb */
[----:B------:R-:W-:Y:S01]  /*e070*/  MOV R235, R231 ;  /* 0x000000e700eb7202 */ /* 0x000fe20000000f00 */
[----:B------:R-:W-:Y:S01]  /*e080*/  FFMA.FTZ R2, R232, R116, R239 ;  /* 0x00000074e8027223 */ /* 0x000fe200000100ef */
[----:B------:R-:W-:Y:S01]  /*e090*/  @P1 PRMT R0, R13, 0x7632, R0 ;  /* 0x000076320d001816 */ /* 0x000fe20000000000 */
[----:B------:R-:W-:Y:S01]  /*e0a0*/  IMAD.MOV.U32 R228, RZ, RZ, R18 ;  /* 0x000000ffffe47224 */ /* 0x000fe200078e0012 */
[----:B--2---:R-:W-:Y:S01]  /*e0b0*/  @!P1 HFMA2.BF16_V2 R111, -RZ.H0_H0, RZ.H0_H0, -R13.H1_H1 ;  /* 0x200000ffff6f9231 */ /* 0x004fe2000036090d */
[----:B------:R-:W-:-:S02]  /*e0c0*/  FADD.FTZ R13, R233, R3 ;  /* 0x00000003e90d7221 */ /* 0x000fc40000010000 */
[----:B------:R-:W-:Y:S02]  /*e0d0*/  FADD.FTZ R3, R234, R2 ;  /* 0x00000002ea037221 */ /* 0x000fe40000010000 */
[----:B------:R-:W-:Y:S02]  /*e0e0*/  FADD.FTZ R2, R235, R13 ;  /* 0x0000000deb027221 */ /* 0x000fe40000010000 */
[----:B------:R-:W-:Y:S02]  /*e0f0*/  FADD.FTZ R3, R228, R3 ;  /* 0x00000003e4037221 */ /* 0x000fe40000010000 */
[----:B------:R-:W-:Y:S01]  /*e100*/  IMAD.MOV.U32 R231, RZ, RZ, R19 ;  /* 0x000000ffffe77224 */ /* 0x000fe200078e0013 */
[----:B------:R-:W-:Y:S01]  /*e110*/  @!P2 HFMA2.BF16_V2 R109, -RZ.H0_H0, RZ.H0_H0, -R11.H0_H0 ;  /* 0x200000ffff6da231 */ /* 0x000fe2000034090b */
[----:B------:R-:W-:Y:S01]  /*e120*/  HMMA.16816.F32.BF16 R40, R112, R42, R68 ;  /* 0x0000002a7028723c */ /* 0x000fe20000041844 */
[----:B------:R-:W-:Y:S03]  /*e130*/  LDSM.16.MT88.4 R16, [R179+0x11800] ;  /* 0x01180000b310783b */ /* 0x000fe60000004200 */
[----:B------:R-:W-:-:S04]  /*e140*/  PRMT R29, R109, 0x7610, R29 ;  /* 0x000076106d1d7816 */ /* 0x000fc8000000001d */
[----:B------:R-:W-:Y:S01]  /*e150*/  HMMA.16816.F32.BF16 R64, R112, R66, R96 ;  /* 0x000000427040723c */ /* 0x000fe20000041860 */
[----:B------:R-:W2:Y:S01]  /*e160*/  LDSM.16.MT88.4 R96, [R177+0x11800] ;  /* 0x01180000b160783b */ /* 0x000ea20000004200 */
[----:B------:R-:W-:Y:S02]  /*e170*/  PRMT R110, R111, 0x7610, R110 ;  /* 0x000076106f6e7816 */ /* 0x000fe4000000006e */
[----:B------:R-:W-:-:S04]  /*e180*/  @!P2 PRMT R11, R29, 0x5410, RZ ;  /* 0x000054101d0ba816 */ /* 0x000fc800000000ff */
[----:B------:R-:W-:Y:S01]  /*e190*/  HMMA.16816.F32.BF16 R68, R112, R72, R100 ;  /* 0x000000487044723c */ /* 0x000fe20000041864 */
[----:B------:R-:W1:Y:S01]  /*e1a0*/  LDSM.16.MT88.4 R100, [R178+0x11800] ;  /* 0x01180000b264783b */ /* 0x000e620000004200 */
[----:B------:R-:W-:-:S06]  /*e1b0*/  @!P1 PRMT R0, R110, 0x5410, RZ ;  /* 0x000054106e009816 */ /* 0x000fcc00000000ff */
[----:B------:R-:W-:Y:S01]  /*e1c0*/  HMMA.16816.F32.BF16 R72, R112, R74, R104 ;  /* 0x0000004a7048723c */ /* 0x000fe20000041868 */
[----:B------:R-:W1:Y:S01]  /*e1d0*/  LDSM.16.MT88.4 R104, [R180+0x11800] ;  /* 0x01180000b468783b */ /* 0x000e620000004200 */
[----:B------:R-:W-:Y:S01]  /*e1e0*/  @UP0 UIADD3 UR21, UR8, -0x3, URZ ;  /* 0xfffffffd08150890 */ /* 0x000fe2000fffe03f */
[----:B------:R-:W-:-:S05]  /*e1f0*/  IMAD.MOV.U32 R116, RZ, RZ, R152 ;  /* 0x000000ffff747224 */ /* 0x000fca00078e0098 */
[----:B------:R-:W-:Y:S01]  /*e200*/  HMMA.16816.F32.BF16 R56, R112, R58, R84 ;  /* 0x0000003a7038723c */ /* 0x000fe20000041854 */
[----:B------:R-:W-:-:S07]  /*e210*/  @P0 IMAD.MOV.U32 R116, RZ, RZ, R152 ;  /* 0x000000ffff740224 */ /* 0x000fce00078e0098 */
[C---:B------:R-:W-:Y:S08]  /*e220*/  HMMA.16816.F32.BF16 R80, R112.reuse, R82, R128 ;  /* 0x000000527050723c */ /* 0x040ff00000041880 */
[C---:B------:R-:W-:Y:S08]  /*e230*/  HMMA.16816.F32.BF16 R84, R112.reuse, R88, R160 ;  /* 0x000000587054723c */ /* 0x040ff000000418a0 */
[C---:B--2---:R-:W-:Y:S08]  /*e240*/  HMMA.16816.F32.BF16 R92, R112.reuse, R96, R132 ;  /* 0x00000060705c723c */ /* 0x044ff00000041884 */
[C---:B-1----:R-:W-:Y:S08]  /*e250*/  HMMA.16816.F32.BF16 R128, R112.reuse, R100, R204 ;  /* 0x000000647080723c */ /* 0x042ff000000418cc */
[C---:B------:R-:W-:Y:S08]  /*e260*/  HMMA.16816.F32.BF16 R132, R112.reuse, R104, R172 ;  /* 0x000000687084723c */ /* 0x040ff000000418ac */
[C---:B------:R-:W-:Y:S08]  /*e270*/  HMMA.16816.F32.BF16 R88, R112.reuse, R90, R168 ;  /* 0x0000005a7058723c */ /* 0x040ff000000418a8 */
[C---:B------:R-:W-:Y:S08]  /*e280*/  HMMA.16816.F32.BF16 R96, R112.reuse, R98, R164 ;  /* 0x000000627060723c */ /* 0x040ff000000418a4 */
[C---:B------:R-:W-:Y:S08]  /*e290*/  HMMA.16816.F32.BF16 R100, R112.reuse, R102, R200 ;  /* 0x000000667064723c */ /* 0x040ff000000418c8 */
[----:B------:R-:W-:Y:S01]  /*e2a0*/  HMMA.16816.F32.BF16 R104, R112, R106, R156 ;  /* 0x0000006a7068723c */ /* 0x000fe2000004189c */
[----:B---3--:R-:W-:-:S02]  /*e2b0*/  @!P4 HFMA2.BF16_V2 R31, -RZ.H0_H0, RZ.H0_H0, -R5.H0_H0 ;  /* 0x200000ffff1fc231 */ /* 0x008fc40000340905 */
[----:B----4-:R-:W-:-:S03]  /*e2c0*/  @!P3 HFMA2.BF16_V2 R30, -RZ.H0_H0, RZ.H0_H0, -R4.H0_H0 ;  /* 0x200000ffff1eb231 */ /* 0x010fc60000340904 */
[----:B------:R-:W-:Y:S02]  /*e2d0*/  PRMT R14, R31, 0x7610, R14 ;  /* 0x000076101f0e7816 */ /* 0x000fe4000000000e */
[----:B------:R-:W-:Y:S02]  /*e2e0*/  PRMT R13, R30, 0x7610, R13 ;  /* 0x000076101e0d7816 */ /* 0x000fe4000000000d */
[----:B------:R-:W-:Y:S01]  /*e2f0*/  @!P4 PRMT R5, R14, 0x5410, RZ ;  /* 0x000054100e05c816 */ /* 0x000fe200000000ff */
[----:B------:R-:W-:Y:S01]  /*e300*/  FADD.FTZ R14, R229, R2 ;  /* 0x00000002e50e7221 */ /* 0x000fe20000010000 */
[----:B------:R-:W-:Y:S01]  /*e310*/  @!P3 PRMT R4, R13, 0x5410, RZ ;  /* 0x000054100d04b816 */ /* 0x000fe200000000ff */
[----:B------:R-:W-:Y:S01]  /*e320*/  @!P5 HFMA2.BF16_V2 R33, -RZ.H0_H0, RZ.H0_H0, -R6.H0_H0 ;  /* 0x200000ffff21d231 */ /* 0x000fe20000340906 */
[----:B------:R-:W-:Y:S02]  /*e330*/  FADD.FTZ R13, R230, R3 ;  /* 0x00000003e60d7221 */ /* 0x000fe40000010000 */
[----:B------:R-:W-:-:S02]  /*e340*/  FADD.FTZ R14, R231, R14 ;  /* 0x0000000ee70e7221 */ /* 0x000fc40000010000 */
[----:B------:R-:W-:Y:S01]  /*e350*/  FADD.FTZ R13, R220, R13 ;  /* 0x0000000ddc0d7221 */ /* 0x000fe20000010000 */
[----:B------:R-:W-:Y:S01]  /*e360*/  PRMT R15, R33, 0x7610, R15 ;  /* 0x00007610210f7816 */ /* 0x000fe2000000000f */
[----:B------:R-:W-:Y:S02]  /*e370*/  FADD.FTZ R14, R221, R14 ;  /* 0x0000000edd0e7221 */ /* 0x000fe40000010000 */
[----:B------:R-:W-:Y:S01]  /*e380*/  FADD.FTZ R13, R222, R13 ;  /* 0x0000000dde0d7221 */ /* 0x000fe20000010000 */
[----:B------:R-:W-:Y:S01]  /*e390*/  @!P5 PRMT R6, R15, 0x5410, RZ ;  /* 0x000054100f06d816 */ /* 0x000fe200000000ff */
[----:B------:R-:W-:Y:S02]  /*e3a0*/  IMAD.MOV.U32 R15, RZ, RZ, c[0x0][0x228] ;  /* 0x00008a00ff0f7624 */ /* 0x000fe400078e00ff */
[----:B------:R-:W-:Y:S02]  /*e3b0*/  FADD.FTZ R14, R223, R14 ;  /* 0x0000000edf0e7221 */ /* 0x000fe40000010000 */
[----:B------:R-:W-:-:S02]  /*e3c0*/  FADD.FTZ R13, R217, R13 ;  /* 0x0000000dd90d7221 */ /* 0x000fc40000010000 */
[----:B------:R-:W-:Y:S02]  /*e3d0*/  IMAD.SHL.U32 R15, R15, 0x8, RZ ;  /* 0x000000080f0f7824 */ /* 0x000fe400078e00ff */
[----:B------:R-:W-:Y:S02]  /*e3e0*/  FADD.FTZ R14, R218, R14 ;  /* 0x0000000eda0e7221 */ /* 0x000fe40000010000 */
[----:B------:R-:W-:Y:S02]  /*e3f0*/  FADD.FTZ R13, R219, R13 ;  /* 0x0000000ddb0d7221 */ /* 0x000fe40000010000 */
[----:B------:R-:W-:Y:S01]  /*e400*/  IMAD.WIDE R2, R15, 0x2, R8 ;  /* 0x000000020f027825 */ /* 0x000fe200078e0208 */
[----:B------:R-:W-:-:S03]  /*e410*/  @!P6 HFMA2.BF16_V2 R108, -RZ.H0_H0, RZ.H0_H0, -R7.H0_H0 ;  /* 0x200000ffff6ce231 */ /* 0x000fc60000340907 */
[----:B------:R-:W-:Y:S02]  /*e420*/  FADD.FTZ R15, R252, R14 ;  /* 0x0000000efc0f7221 */ /* 0x000fe40000010000 */
[----:B------:R-:W-:Y:S01]  /*e430*/  FADD.FTZ R13, R249, R13 ;  /* 0x0000000df90d7221 */ /* 0x000fe20000010000 */
[----:B------:R-:W-:Y:S01]  /*e440*/  STG.E.U16 [R2.64+-0x80], R213 ;  /* 0xffff80d502007986 */ /* 0x000fe2000c101512 */
[----:B------:R-:W-:Y:S02]  /*e450*/  FADD.FTZ R15, R250, R15 ;  /* 0x0000000ffa0f7221 */ /* 0x000fe40000010000 */
[----:B------:R-:W-:Y:S01]  /*e460*/  FADD.FTZ R13, R248, R13 ;  /* 0x0000000df80d7221 */ /* 0x000fe20000010000 */
[----:B------:R-:W-:Y:S01]  /*e470*/  STG.E.U16 [R2.64+-0x7e], R211 ;  /* 0xffff82d302007986 */ /* 0x000fe2000c101512 */
[----:B------:R-:W-:Y:S01]  /*e480*/  PRMT R28, R108, 0x7610, R28 ;  /* 0x000076106c1c7816 */ /* 0x000fe2000000001c */
[----:B------:R-:W-:Y:S02]  /*e490*/  FADD.FTZ R15, R224, R15 ;  /* 0x0000000fe00f7221 */ /* 0x000fe40000010000 */
[----:B------:R-:W-:Y:S01]  /*e4a0*/  STG.E.U16 [R8.64+-0x70], R209 ;  /* 0xffff90d108007986 */ /* 0x000fe2000c101512 */
[----:B------:R-:W-:-:S03]  /*e4b0*/  FADD.FTZ R13, R225, R13 ;  /* 0x0000000de10d7221 */ /* 0x000fc60000010000 */
[----:B------:R-:W-:Y:S04]  /*e4c0*/  STG.E.U16 [R8.64+-0x6e], R208 ;  /* 0xffff92d008007986 */ /* 0x000fe8000c101512 */
[----:B------:R-:W-:Y:S04]  /*e4d0*/  STG.E.U16 [R2.64+-0x70], R155 ;  /* 0xffff909b02007986 */ /* 0x000fe8000c101512 */
[----:B------:R-:W-:Y:S04]  /*e4e0*/  STG.E.U16 [R2.64+-0x6e], R153 ;  /* 0xffff929902007986 */ /* 0x000fe8000c101512 */
[----:B------:R-:W-:Y:S04]  /*e4f0*/  STG.E.U16 [R8.64+-0x60], R150 ;  /* 0xffffa09608007986 */ /* 0x000fe8000c101512 */
[----:B------:R-:W-:Y:S01]  /*e500*/  STG.E.U16 [R8.64+-0x5e], R148 ;  /* 0xffffa29408007986 */ /* 0x000fe2000c101512 */
[----:B------:R-:W-:-:S03]  /*e510*/  @!P6 PRMT R7, R28, 0x5410, RZ ;  /* 0x000054101c07e816 */ /* 0x000fc600000000ff */
[----:B------:R-:W-:Y:S01]  /*e520*/  STG.E.U16 [R2.64+-0x60], R149 ;  /* 0xffffa09502007986 */ /* 0x000fe2000c101512 */
[----:B------:R-:W-:-:S03]  /*e530*/  FADD.FTZ R15, R226, R15 ;  /* 0x0000000fe20f7221 */ /* 0x000fc60000010000 */
[----:B------:R-:W-:Y:S01]  /*e540*/  STG.E.U16 [R2.64+-0x5e], R147 ;  /* 0xffffa29302007986 */ /* 0x000fe2000c101512 */
[----:B------:R-:W-:-:S03]  /*e550*/  FADD.FTZ R14, R227, R13 ;  /* 0x0000000de30e7221 */ /* 0x000fc60000010000 */
[----:B------:R-:W-:Y:S04]  /*e560*/  STG.E.U16 [R8.64+-0x50], R146 ;  /* 0xffffb09208007986 */ /* 0x000fe8000c101512 */
[----:B------:R-:W-:Y:S04]  /*e570*/  STG.E.U16 [R8.64+-0x4e], R144 ;  /* 0xffffb29008007986 */ /* 0x000fe8000c101512 */
[----:B------:R-:W-:Y:S04]  /*e580*/  STG.E.U16 [R2.64+-0x50], R145 ;  /* 0xffffb09102007986 */ /* 0x000fe8000c101512 */
[----:B------:R-:W-:Y:S04]  /*e590*/  STG.E.U16 [R2.64+-0x4e], R143 ;  /* 0xffffb28f02007986 */ /* 0x000fe8000c101512 */
[----:B------:R-:W-:Y:S04]  /*e5a0*/  STG.E.U16 [R8.64+-0x40], R119 ;  /* 0xffffc07708007986 */ /* 0x000fe8000c101512 */
[----:B------:R-:W-:Y:S01]  /*e5b0*/  STG.E.U16 [R8.64+-0x3e], R118 ;  /* 0xffffc27608007986 */ /* 0x000fe2000c101512 */
[----:B------:R-:W-:-:S03]  /*e5c0*/  FADD.FTZ R13, R216, R15 ;  /* 0x0000000fd80d7221 */ /* 0x000fc60000010000 */
[----:B------:R-:W-:Y:S04]  /*e5d0*/  STG.E.U16 [R2.64+-0x40], R32 ;  /* 0xffffc02002007986 */ /* 0x000fe8000c101512 */
[----:B------:R-:W-:Y:S01]  /*e5e0*/  STG.E.U16 [R2.64+-0x3e], R35 ;  /* 0xffffc22302007986 */ /* 0x000fe2000c101512 */
[----:B------:R-:W-:-:S03]  /*e5f0*/  FADD.FTZ R14, R154, R14 ;  /* 0x0000000e9a0e7221 */ /* 0x000fc60000010000 */
[----:B------:R-:W-:Y:S04]  /*e600*/  STG.E.U16 [R8.64+-0x30], R139 ;  /* 0xffffd08b08007986 */ /* 0x000fe8000c101512 */
        /* <DEDUP_REMOVED lines=10> */
[----:B------:R1:W-:Y:S02]  /*e6b0*/  STG.E.U16 [R2.64+-0xe], R0 ;  /* 0xfffff20002007986 */ /* 0x0003e4000c101512 */
[----:B-1----:R-:W-:-:S02]  /*e6c0*/  FADD.FTZ R2, R215, R13 ;  /* 0x0000000dd7027221 */ /* 0x002fc40000010000 */
[----:B------:R-:W-:Y:S02]  /*e6d0*/  FADD.FTZ R0, R140, R14 ;  /* 0x0000000e8c007221 */ /* 0x000fe40000010000 */
[----:B------:R-:W-:Y:S02]  /*e6e0*/  FADD.FTZ R2, R214, R2 ;  /* 0x00000002d6027221 */ /* 0x000fe40000010000 */
[----:B------:R-:W-:Y:S02]  /*e6f0*/  FADD.FTZ R0, R142, R0 ;  /* 0x000000008e007221 */ /* 0x000fe40000010000 */
[----:B------:R-:W-:Y:S02]  /*e700*/  FADD.FTZ R2, R34, R2 ;  /* 0x0000000222027221 */ /* 0x000fe40000010000 */
[----:B------:R-:W-:-:S03]  /*e710*/  FADD.FTZ R0, R141, R0 ;  /* 0x000000008d007221 */ /* 0x000fc60000010000 */
[----:B------:R1:W-:Y:S04]  /*e720*/  STL [R1+0x28], R2 ;  /* 0x0000280201007387 */ /* 0x0003e80000100800 */
[----:B------:R1:W-:Y:S01]  /*e730*/  STL [R1+0x2c], R0 ;  /* 0x00002c0001007387 */ /* 0x0003e20000100800 */
[----:B------:R-:W-:Y:S01]  /*e740*/  HMMA.16816.F32.BF16 R108, R112, R16, R24 ;  /* 0x00000010706c723c */ /* 0x000fe20000041818 */
[----:B------:R-:W-:Y:S02]  /*e750*/  IADD3 R119, P1, R8, -0x100, RZ ;  /* 0xffffff0008777810 */ /* 0x000fe40007f3e0ff */
[----:B------:R-:W-:Y:S01]  /*e760*/  MOV R3, R151 ;  /* 0x0000009700037202 */ /* 0x000fe20000000f00 */
[----:B------:R-:W-:Y:S01]  /*e770*/  @P0 IMAD.MOV.U32 R3, RZ, RZ, R151 ;  /* 0x000000ffff030224 */ /* 0x000fe200078e0097 */
[----:B------:R-:W-:-:S03]  /*e780*/  IADD3.X R118, R9, -0x1, RZ, P1, !PT ;  /* 0xffffffff09767810 */ /* 0x000fc60000ffe4ff */
[----:B------:R-:W-:Y:S01]  /*e790*/  HMMA.16816.F32.BF16 R112, R112, R18, R20 ;  /* 0x000000127070723c */ /* 0x000fe20000041814 */
[----:B------:R-:W-:Y:S11]  /*e7a0*/  @P0 BRA `(.L_x_486) ;  /* 0x0000001000000947 */ /* 0x000ff60003800000 */
.L_x_482:
[----:B------:R-:W-:-:S12]  /*e7b0*/  UIADD3 UR21, UR20, -0x1, URZ ;  /* 0xffffffff14157890 */ /* 0x000fd8000fffe03f */
.L_x_486:
[----:B------:R-:W-:-:S13]  /*e7c0*/  ISETP.LE.AND P0, PT, RZ, UR21, PT ;  /* 0x00000015ff007c0c */ /* 0x000fda000bf03270 */
[----:B------:R-:W-:Y:S05]  /*e7d0*/  @!P0 BRA `(.L_x_487) ;  /* 0x00004c5000008947 */ /* 0x000fea0003800000 */
[----:B------:R-:W2:Y:S01]  /*e7e0*/  LDL.64 R12, [R1+0x38] ;  /* 0x00003800010c7983 */ /* 0x000ea20000100a00 */
[----:B---3--:R-:W-:Y:S01]  /*e7f0*/  IMAD.MOV.U32 R117, RZ, RZ, R3 ;  /* 0x000000ffff757224 */ /* 0x008fe200078e0003 */
[----:B------:R-:W-:Y:S01]  /*e800*/  ULDC UR8, c[0x0][0x228] ;  /* 0x00008a0000087ab9 */ /* 0x000fe20000000800 */
[----:B-1----:R-:W-:Y:S01]  /*e810*/  MOV R0, R116 ;  /* 0x0000007400007202 */ /* 0x002fe20000000f00 */
[----:B------:R-:W3:Y:S04]  /*e820*/  LDL R11, [R1+0x44] ;  /* 0x00004400010b7983 */ /* 0x000ee80000100800 */
[----:B------:R-:W4:Y:S01]  /*e830*/  LDL R10, [R1+0x50] ;  /* 0x00005000010a7983 */ /* 0x000f220000100800 */
[----:B------:R-:W-:Y:S01]  /*e840*/  PRMT R3, R251, 0x7054, R251 ;  /* 0x00007054fb037816 */ /* 0x000fe200000000fb */
[----:B------:R-:W-:-:S02]  /*e850*/  USHF.L.U32 UR8, UR8, 0x3, URZ ;  /* 0x0000000308087899 */ /* 0x000fc4000800063f */
[----:B------:R-:W4:Y:S02]  /*e860*/  LDL.LU R9, [R1+0xb8] ;  /* 0x0000b80001097983 */ /* 0x000f240000300800 */
[----:B------:R-:W-:Y:S02]  /*e870*/  USHF.R.S32.HI UR4, URZ, 0x1f, UR8 ;  /* 0x0000001f3f047899 */ /* 0x000fe40008011408 */
[----:B------:R-:W4:Y:S01]  /*e880*/  LDL.LU R2, [R1+0xc8] ;  /* 0x0000c80001027983 */ /* 0x000f220000300800 */
[----:B------:R-:W-:Y:S02]  /*e890*/  USHF.L.U32 UR20, UR8, 0x1, URZ ;  /* 0x0000000108147899 */ /* 0x000fe4000800063f */
[----:B------:R-:W-:Y:S01]  /*e8a0*/  USHF.L.U64.HI UR8, UR8, 0x1, UR4 ;  /* 0x0000000108087899 */ /* 0x000fe20008010204 */
[----:B------:R-:W4:Y:S04]  /*e8b0*/  LDL.LU.64 R6, [R1+0xb0] ;  /* 0x0000b00001067983 */ /* 0x000f280000300a00 */
[----:B------:R-:W4:Y:S04]  /*e8c0*/  LDL.LU.64 R4, [R1+0xc0] ;  /* 0x0000c00001047983 */ /* 0x000f280000300a00 */
[----:B------:R-:W4:Y:S01]  /*e8d0*/  LDL.LU R8, [R1+0xac] ;  /* 0x0000ac0001087983 */ /* 0x000f220000300800 */
[----:B--2---:R-:W-:-:S02]  /*e8e0*/  IMAD.MOV.U32 R14, RZ, RZ, R12 ;  /* 0x000000ffff0e7224 */ /* 0x004fc400078e000c */
[----:B---3--:R-:W-:Y:S01]  /*e8f0*/  IMAD.MOV.U32 R12, RZ, RZ, R11 ;  /* 0x000000ffff0c7224 */ /* 0x008fe200078e000b */
[----:B----4-:R-:W-:Y:S01]  /*e900*/  MOV R11, R10 ;  /* 0x0000000a000b7202 */ /* 0x010fe20000000f00 */
[----:B------:R-:W-:Y:S02]  /*e910*/  IMAD.MOV.U32 R10, RZ, RZ, R9 ;  /* 0x000000ffff0a7224 */ /* 0x000fe400078e0009 */
[----:B------:R-:W-:-:S04]  /*e920*/  IMAD.WIDE.U32 R210, R2, -0x2daee0ad, RZ ;  /* 0xd2511f5302d27825 */ /* 0x000fc800078e00ff */
[----:B------:R-:W-:Y:S01]  /*e930*/  IMAD.MOV.U32 R3, RZ, RZ, R7 ;  /* 0x000000ffff037224 */ /* 0x000fe200078e0007 */
[----:B------:R-:W-:Y:S01]  /*e940*/  MOV R2, R4 ;  /* 0x0000000400027202 */ /* 0x000fe20000000f00 */
[----:B------:R-:W-:-:S05]  /*e950*/  IMAD.WIDE.U32 R8, R8, -0x326172a9, RZ ;  /* 0xcd9e8d5708087825 */ /* 0x000fca00078e00ff */
[----:B------:R1:W-:Y:S04]  /*e960*/  STL.64 [R1+0x18], R8 ;  /* 0x0000180801007387 */ /* 0x0003e80000100a00 */
[----:B------:R1:W-:Y:S01]  /*e970*/  STL.64 [R1+0x30], R2 ;  /* 0x0000300201007387 */ /* 0x0003e20000100a00 */
[----:B------:R-:W-:Y:S02]  /*e980*/  LOP3.LUT R208, R9, R10, RZ, 0x3c, !PT ;  /* 0x0000000a09d07212 */ /* 0x000fe400078e3cff */
[----:B------:R-:W-:Y:S02]  /*e990*/  MOV R15, R13 ;  /* 0x0000000d000f7202 */ /* 0x000fe40000000f00 */
[----:B------:R-:W-:Y:S01]  /*e9a0*/  ISETP.GE.AND P5, PT, R14, c[0x0][0x220], PT ;  /* 0x000088000e007a0c */ /* 0x000fe20003fa6270 */
[----:B------:R-:W-:Y:S01]  /*e9b0*/  IMAD.WIDE.U32 R208, R208, -0x2daee0ad, RZ ;  /* 0xd2511f53d0d07825 */ /* 0x000fe200078e00ff */
[----:B------:R-:W-:-:S02]  /*e9c0*/  ISETP.GE.AND P4, PT, R12, c[0x0][0x220], PT ;  /* 0x000088000c007a0c */ /* 0x000fc40003f86270 */
[----:B------:R-:W-:Y:S01]  /*e9d0*/  ISETP.GE.AND P3, PT, R11, c[0x0][0x220], PT ;  /* 0x000088000b007a0c */ /* 0x000fe20003f66270 */
[----:B------:R-:W-:Y:S05]  /*e9e0*/  BRA `(.L_x_488) ;  /* 0x000006a000007947 */ /* 0x000fea0003800000 */
.L_x_490:
[----:B------:R-:W2:Y:S01]  /*e9f0*/  LDL.64 R202, [R1+0x58] ;  /* 0x0000580001ca7983 */ /* 0x000ea20000100a00 */
[----:B------:R-:W-:Y:S02]  /*ea00*/  ULDC.64 UR4, c[0x0][0x198] ;  /* 0x0000660000047ab9 */ /* 0x000fe40000000a00 */
[----:B------:R-:W-:Y:S01]  /*ea10*/  UIADD3 UR25, UR21, -0x1, URZ ;  /* 0xffffffff15197890 */ /* 0x000fe2000fffe03f */
[----:B------:R-:W3:Y:S03]  /*ea20*/  LDL.64 R200, [R1+0x48] ;  /* 0x0000480001c87983 */ /* 0x000ee60000100a00 */
[----:B------:R-:W-:Y:S01]  /*ea30*/  USHF.R.S32.HI UR24, URZ, 0x1f, UR25 ;  /* 0x0000001f3f187899 */ /* 0x000fe20008011419 */
[----:B------:R1:W-:Y:S01]  /*ea40*/  @P5 STS.128 [R199+0x6000], RZ ;  /* 0x006000ffc7005388 */ /* 0x0003e20000000c00 */
[----:B------:R-:W-:Y:S02]  /*ea50*/  UIMAD.WIDE.U32 UR26, UR25, UR4, URZ ;  /* 0x00000004191a72a5 */ /* 0x000fe4000f8e003f */
[----:B------:R-:W-:Y:S04]  /*ea60*/  UIMAD UR24, UR24, UR4, URZ ;  /* 0x00000004181872a4 */ /* 0x000fe8000f8e023f */
[----:B------:R-:W-:Y:S01]  /*ea70*/  UIMAD UR24, UR25, UR5, UR24 ;  /* 0x00000005191872a4 */ /* 0x000fe2000f8e0218 */
[----:B------:R-:W-:Y:S02]  /*ea80*/  IMAD.U32 R2, RZ, RZ, UR26 ;  /* 0x0000001aff027e24 */ /* 0x000fe4000f8e00ff */
[----:B------:R-:W-:Y:S01]  /*ea90*/  IMAD.U32 R3, RZ, RZ, UR26 ;  /* 0x0000001aff037e24 */ /* 0x000fe2000f8e00ff */
[----:B------:R-:W-:Y:S06]  /*eaa0*/  UIADD3 UR24, UR27, UR24, URZ ;  /* 0x000000181b187290 */ /* 0x000fec000fffe03f */
[----:B------:R-:W-:Y:S01]  /*eab0*/  IMAD.U32 R116, RZ, RZ, UR24 ;  /* 0x00000018ff747e24 */ /* 0x000fe2000f8e00ff */
[----:B--2---:R-:W-:Y:S04]  /*eac0*/  LEA R2, P1, R2, R202, 0x6 ;  /* 0x000000ca02027211 */ /* 0x004fe800078230ff */
[C---:B------:R-:W-:Y:S02]  /*ead0*/  @!P5 LEA R118, P0, R2.reuse, c[0x0][0x168], 0x1 ;  /* 0x00005a000276da11 */ /* 0x040fe400078008ff */
[----:B---3--:R-:W-:Y:S02]  /*eae0*/  LEA.HI.X R116, R3, R201, R116, 0x6, P1 ;  /* 0x000000c903747211 */ /* 0x008fe400008f3474 */
        /* <DEDUP_REMOVED lines=11> */
[C---:B------:R-:W-:Y:S02]  /*eba0*/  @!P5 LEA R152, P6, R3.reuse, c[0x0][0x168], 0x1 ;  /* 0x00005a000398da11 */ /* 0x040fe400078c08ff */
[C---:B------:R-:W-:Y:S01]  /*ebb0*/  @!P4 LEA R150, P1, R3.reuse, c[0x0][0x168], 0x1 ;  /* 0x00005a000396ca11 */ /* 0x040fe200078208ff */
[----:B------:R-:W-:Y:S01]  /*ebc0*/  @!PT LDS RZ, [RZ] ;  /* 0x00000000fffff984 */ /* 0x000fe20000000800 */
[----:B------:R-:W-:Y:S01]  /*ebd0*/  @!PT LDS RZ, [RZ] ;  /* 0x00000000fffff984 */ /* 0x000fe20000000800 */
[----:B------:R-:W-:Y:S01]  /*ebe0*/  @!PT LDS RZ, [RZ] ;  /* 0x00000000fffff984 */ /* 0x000fe20000000800 */
[----:B------:R1:W-:Y:S01]  /*ebf0*/  @!P4 LDGSTS.E.BYPASS.LTC128B.128 [R199+0x8000], [R156.64+0x80] ;  /* 0x080000809cc7cfae */ /* 0x0003e2000b901d52 */
[C---:B------:R-:W-:Y:S03]  /*ec00*/  @!P3 LEA R148, P0, R3.reuse, c[0x0][0x168], 0x1 ;  /* 0x00005a000394ba11 */ /* 0x040fe600078008ff */
[----:B------:R1:W-:Y:S04]  /*ec10*/  @P3 STS.128 [R199+0xa000], RZ ;  /* 0x00a000ffc7003388 */ /* 0x0003e80000000c00 */
[----:B------:R-:W-:Y:S01]  /*ec20*/  @!PT LDS RZ, [RZ] ;  /* 0x00000000fffff984 */ /* 0x000fe20000000800 */
[----:B------:R-:W-:Y:S01]  /*ec30*/  @!PT LDS RZ, [RZ] ;  /* 0x00000000fffff984 */ /* 0x000fe20000000800 */
[----:B------:R-:W-:Y:S01]  /*ec40*/  @!PT LDS RZ, [RZ] ;  /* 0x00000000fffff984 */ /* 0x000fe20000000800 */
[----:B------:R1:W-:Y:S04]  /*ec50*/  @!P3 LDGSTS.E.BYPASS.LTC128B.128 [R199+0xa000], [R154.64+0x100] ;  /* 0x0a0001009ac7bfae */ /* 0x0003e8000b901d52 */
[----:B------:R1:W-:Y:S01]  /*ec60*/  @P5 STS.128 [R199+0x6800], RZ ;  /* 0x006800ffc7005388 */ /* 0x0003e20000000c00 */
[----:B--2---:R-:W-:Y:S02]  /*ec70*/  IADD3.X R118, R116, UR6, RZ, P2, !PT ;  /* 0x0000000674767c10 */ /* 0x004fe400097fe4ff */
[C---:B------:R-:W-:Y:S02]  /*ec80*/  IADD3 R2, P2, R3.reuse, UR7, RZ ;  /* 0x0000000703027c10 */ /* 0x040fe4000ff5e0ff */
[C-C-:B------:R-:W-:Y:S02]  /*ec90*/  @!P5 LEA.HI.X R153, R3.reuse, c[0x0][0x16c], R118.reuse, 0x1, P6 ;  /* 0x00005b000399da11 */ /* 0x140fe400030f0c76 */
[C-C-:B------:R-:W-:Y:S02]  /*eca0*/  @!P4 LEA.HI.X R151, R3.reuse, c[0x0][0x16c], R118.reuse, 0x1, P1 ;  /* 0x00005b000397ca11 */ /* 0x140fe400008f0c76 */
[----:B------:R-:W-:Y:S01]  /*ecb0*/  @!P3 LEA.HI.X R149, R3, c[0x0][0x16c], R118, 0x1, P0 ;  /* 0x00005b000395ba11 */ /* 0x000fe200000f0c76 */
[----:B------:R-:W-:Y:S01]  /*ecc0*/  @!PT LDS RZ, [RZ] ;  /* 0x00000000fffff984 */ /* 0x000fe20000000800 */
[----:B------:R-:W-:Y:S01]  /*ecd0*/  @!PT LDS RZ, [RZ] ;  /* 0x00000000fffff984 */ /* 0x000fe20000000800 */
[----:B------:R-:W-:Y:S01]  /*ece0*/  @!PT LDS RZ, [RZ] ;  /* 0x00000000fffff984 */ /* 0x000fe20000000800 */
[----:B------:R1:W-:Y:S01]  /*ecf0*/  @!P5 LDGSTS.E.BYPASS.LTC128B.128 [R199+0x6800], [R152.64] ;  /* 0x0680000098c7dfae */ /* 0x0003e2000b901d52 */
        /* <DEDUP_REMOVED lines=12> */
[C---:B------:R-:W-:Y:S02]  /*edc0*/  @!P3 LEA.HI.X R141, R2.reuse, c[0x0][0x16c], R3, 0x1, P2 ;  /* 0x00005b00028dba11 */ /* 0x040fe400010f0c03 */
[----:B------:R-:W-:Y:S01]  /*edd0*/  IADD3 R116, P6, R2, UR7, RZ ;  /* 0x0000000702747c10 */ /* 0x000fe2000ffde0ff */
[----:B------:R-:W-:Y:S01]  /*ede0*/  @!PT LDS RZ, [RZ] ;  /* 0x00000000fffff984 */ /* 0x000fe20000000800 */
[----:B------:R-:W-:Y:S01]  /*edf0*/  @!PT LDS RZ, [RZ] ;  /* 0x00000000fffff984 */ /* 0x000fe20000000800 */
[----:B------:R-:W-:Y:S01]  /*ee00*/  @!PT LDS RZ, [RZ] ;  /* 0x00000000fffff984 */ /* 0x000fe20000000800 */
[----:B------:R1:W-:Y:S03]  /*ee10*/  @!P3 LDGSTS.E.BYPASS.LTC128B.128 [R199+0xa800], [R148.64+0x100] ;  /* 0x0a80010094c7bfae */ /* 0x0003e6000b901d52 */
[C---:B------:R-:W-:Y:S01]  /*ee20*/  @!P4 LEA R138, P1, R116.reuse, c[0x0][0x168], 0x1 ;  /* 0x00005a00748aca11 */ /* 0x040fe200078208ff */
[----:B------:R1:W-:Y:S01]  /*ee30*/  @P5 STS.128 [R199+0x7000], RZ ;  /* 0x007000ffc7005388 */ /* 0x0003e20000000c00 */
[C---:B------:R-:W-:Y:S02]  /*ee40*/  @!P3 LEA R136, P0, R116.reuse, c[0x0][0x168], 0x1 ;  /* 0x00005a007488ba11 */ /* 0x040fe400078008ff */
[----:B------:R-:W-:Y:S01]  /*ee50*/  IADD3.X R118, R3, UR6, RZ, P6, !PT ;  /* 0x0000000603767c10 */ /* 0x000fe2000b7fe4ff */
[----:B------:R-:W-:Y:S01]  /*ee60*/  @!PT LDS RZ, [RZ] ;  /* 0x00000000fffff984 */ /* 0x000fe20000000800 */
[----:B------:R-:W-:Y:S01]  /*ee70*/  @!PT LDS RZ, [RZ] ;  /* 0x00000000fffff984 */ /* 0x000fe20000000800 */
[----:B------:R-:W-:Y:S01]  /*ee80*/  @!PT LDS RZ, [RZ] ;  /* 0x00000000fffff984 */ /* 0x000fe20000000800 */
[----:B------:R1:W-:Y:S01]  /*ee90*/  @!P5 LDGSTS.E.BYPASS.LTC128B.128 [R199+0x7000], [R146.64] ;  /* 0x0700000092c7dfae */ /* 0x0003e2000b901d52 */
        /* <DEDUP_REMOVED lines=31> */
.L_x_488:
[----:B------:R-:W2:Y:S01]  /*f090*/  LDL.64 R4, [R1+0x30] ;  /* 0x0000300001047983 */ /* 0x000ea20000100a00 */
[----:B------:R-:W-:Y:S04]  /*f0a0*/  DEPBAR.LE SB0, 0x0 ;  /* 0x000080000000791a */ /* 0x000fe80000000000 */
[----:B------:R-:W-:Y:S01]  /*f0b0*/  BAR.SYNC.DEFER_BLOCKING 0x0 ;  /* 0x0000000000007b1d */ /* 0x000fe20000010000 */
[----:B------:R-:W-:Y:S01]  /*f0c0*/  USHF.R.S32.HI UR5, URZ, 0x1f, UR21 ;  /* 0x0000001f3f057899 */ /* 0x000fe20008011415 */
[----:B-1----:R-:W-:Y:S01]  /*f0d0*/  IMAD.U32 R2, RZ, RZ, UR21 ;  /* 0x00000015ff027e24 */ /* 0x002fe2000f8e00ff */
[----:B------:R-:W-:Y:S02]  /*f0e0*/  UIMAD UR4, UR11, UR21, URZ ;  /* 0x000000150b0472a4 */ /* 0x000fe4000f8e023f */
[----:B------:R-:W-:Y:S02]  /*f0f0*/  UISETP.GE.AND UP0, UPT, UR21, 0x1, UPT ;  /* 0x000000011500788c */ /* 0x000fe4000bf06270 */
[----:B------:R-:W-:Y:S01]  /*f100*/  UIMAD UR4, UR5, UR12, UR4 ;  /* 0x0000000c050472a4 */ /* 0x000fe2000f8e0204 */
[----:B------:R-:W-:Y:S01]  /*f110*/  @P5 STS.128 [R199+0xc000], RZ ;  /* 0x00c000ffc7005388 */ /* 0x000fe20000000c00 */
[----:B--2---:R-:W-:Y:S05]  /*f120*/  IMAD.WIDE.U32 R2, R2, UR12, R4 ;  /* 0x0000000c02027c25 */ /* 0x004fea000f8e0004 */
[C---:B------:R-:W-:Y:S02]  /*f130*/  @!P5 LEA R6, P6, R2.reuse, c[0x0][0x170], 0x1 ;  /* 0x00005c000206da11 */ /* 0x040fe400078c08ff */
[----:B------:R-:W-:Y:S02]  /*f140*/  IADD3 R4, R3, UR4, RZ ;  /* 0x0000000403047c10 */ /* 0x000fe4000fffe0ff */
        /* <DEDUP_REMOVED lines=10> */
[----:B------:R-:W-:Y:S01]  /*f1f0*/  @P4 STS.128 [R199+0xe000], RZ ;  /* 0x00e000ffc7004388 */ /* 0x000fe20000000c00 */
[C---:B------:R-:W-:Y:S02]  /*f200*/  @!P5 LEA R22, P6, R3.reuse, c[0x0][0x170], 0x1 ;  /* 0x00005c000316da11 */ /* 0x040fe400078c08ff */
[----:B------:R-:W-:Y:S01]  /*f210*/  IADD3.X R4, R4, UR9, RZ, P2, !PT ;  /* 0x0000000904047c10 */ /* 0x000fe200097fe4ff */
[----:B------:R-:W-:Y:S01]  /*f220*/  @!PT LDS RZ, [RZ] ;  /* 0x00000000fffff984 */ /* 0x000fe20000000800 */
[----:B------:R-:W-:Y:S01]  /*f230*/  @!PT LDS RZ, [RZ] ;  /* 0x00000000fffff984 */ /* 0x000fe20000000800 */
[----:B------:R-:W-:Y:S01]  /*f240*/  @!PT LDS RZ, [RZ] ;  /* 0x00000000fffff984 */ /* 0x000fe20000000800 */
[----:B------:R2:W-:Y:S01]  /*f250*/  @!P4 LDGSTS.E.BYPASS.LTC128B.128 [R199+0xe000], [R26.64+0x80] ;  /* 0x0e0000801ac7cfae */ /* 0x0005e2000b901d52 */
[C---:B-----5:R-:W-:Y:S02]  /*f260*/  @!P4 LEA R20, P1, R3.reuse, c[0x0][0x170], 0x1 ;  /* 0x00005c000314ca11 */ /* 0x060fe400078208ff */
[C-C-:B------:R-:W-:Y:S01]  /*f270*/  @!P5 LEA.HI.X R23, R3.reuse, c[0x0][0x174], R4.reuse, 0x1, P6 ;  /* 0x00005d000317da11 */ /* 0x140fe200030f0c04 */
[----:B------:R-:W-:Y:S01]  /*f280*/  @P3 STS.128 [R199+0x10000], RZ ;  /* 0x010000ffc7003388 */ /* 0x000fe20000000c00 */
[C-C-:B------:R-:W-:Y:S02]  /*f290*/  @!P4 LEA.HI.X R21, R3.reuse, c[0x0][0x174], R4.reuse, 0x1, P1 ;  /* 0x00005d000315ca11 */ /* 0x140fe400008f0c04 */
[C---:B------:R-:W-:Y:S01]  /*f2a0*/  @!P3 LEA R18, P0, R3.reuse, c[0x0][0x170], 0x1 ;  /* 0x00005c000312ba11 */ /* 0x040fe200078008ff */
[----:B------:R-:W-:Y:S01]  /*f2b0*/  @!PT LDS RZ, [RZ] ;  /* 0x00000000fffff984 */ /* 0x000fe20000000800 */
[----:B------:R-:W-:Y:S01]  /*f2c0*/  @!PT LDS RZ, [RZ] ;  /* 0x00000000fffff984 */ /* 0x000fe20000000800 */
[----:B------:R-:W-:Y:S01]  /*f2d0*/  @!PT LDS RZ, [RZ] ;  /* 0x00000000fffff984 */ /* 0x000fe20000000800 */
[----:B------:R2:W-:Y:S01]  /*f2e0*/  @!P3 LDGSTS.E.BYPASS.LTC128B.128 [R199+0x10000], [R24.64+0x100] ;  /* 0x1000010018c7bfae */ /* 0x0005e2000b901d52 */
[C---:B------:R-:W-:Y:S02]  /*f2f0*/  IADD3 R2, P2, R3.reuse, UR14, RZ ;  /* 0x0000000e03027c10 */ /* 0x040fe4000ff5e0ff */
[----:B------:R-:W-:Y:S01]  /*f300*/  @!P3 LEA.HI.X R19, R3, c[0x0][0x174], R4, 0x1, P0 ;  /* 0x00005d000313ba11 */ /* 0x000fe200000f0c04 */
[----:B------:R-:W-:Y:S01]  /*f310*/  @P5 STS.128 [R199+0xc800], RZ ;  /* 0x00c800ffc7005388 */ /* 0x000fe20000000c00 */
[----:B------:R-:W-:Y:S02]  /*f320*/  @!P5 LEA R16, P1, R2, c[0x0][0x170], 0x1 ;  /* 0x00005c000210da11 */ /* 0x000fe400078208ff */
[----:B------:R-:W-:Y:S01]  /*f330*/  IADD3.X R4, R4, UR9, RZ, P2, !PT ;  /* 0x0000000904047c10 */ /* 0x000fe200097fe4ff */
[----:B------:R-:W-:Y:S01]  /*f340*/  @!PT LDS RZ, [RZ] ;  /* 0x00000000fffff984 */ /* 0x000fe20000000800 */
[----:B------:R-:W-:Y:S01]  /*f350*/  @!PT LDS RZ, [RZ] ;  /* 0x00000000fffff984 */ /* 0x000fe20000000800 */
[----:B------:R-:W-:Y:S01]  /*f360*/  @!PT LDS RZ, [RZ] ;  /* 0x00000000fffff984 */ /* 0x000fe20000000800 */
[----:B------:R3:W-:Y:S01]  /*f370*/  @!P5 LDGSTS.E.BYPASS.LTC128B.128 [R199+0xc800], [R22.64] ;  /* 0x0c80000016c7dfae */ /* 0x0007e2000b901d52 */
[C---:B------:R-:W-:Y:S02]  /*f380*/  @!P4 LEA R12, P0, R2.reuse, c[0x0][0x170], 0x1 ;  /* 0x00005c00020cca11 */ /* 0x040fe400078008ff */
        /* <DEDUP_REMOVED lines=11> */
[----:B------:R-:W-:Y:S02]  /*f440*/  IADD3.X R5, R4, UR9, RZ, P6, !PT ;  /* 0x0000000904057c10 */ /* 0x000fe4000b7fe4ff */
[C---:B------:R-:W-:Y:S01]  /*f450*/  @!P5 LEA R14, P6, R3.reuse, c[0x0][0x170], 0x1 ;  /* 0x00005c00030eda11 */ /* 0x040fe200078c08ff */
[----:B------:R-:W-:Y:S01]  /*f460*/  @!PT LDS RZ, [RZ] ;  /* 0x00000000fffff984 */ /* 0x000fe20000000800 */
[----:B------:R-:W-:Y:S01]  /*f470*/  @!PT LDS RZ, [RZ] ;  /* 0x00000000fffff984 */ /* 0x000fe20000000800 */
[----:B------:R-:W-:Y:S01]  /*f480*/  @!PT LDS RZ, [RZ] ;  /* 0x00000000fffff984 */ /* 0x000fe20000000800 */
[----:B------:R4:W-:Y:S01]  /*f490*/  @!P3 LDGSTS.E.BYPASS.LTC128B.128 [R199+0x10800], [R18.64+0x100] ;  /* 0x1080010012c7bfae */ /* 0x0009e2000b901d52 */
[C---:B------:R-:W-:Y:S02]  /*f4a0*/  @!P4 LEA R8, P1, R3.reuse, c[0x0][0x170], 0x1 ;  /* 0x00005c000308ca11 */ /* 0x040fe400078208ff */
[C-C-:B------:R-:W-:Y:S01]  /*f4b0*/  @!P5 LEA.HI.X R15, R3.reuse, c[0x0][0x174], R5.reuse, 0x1, P6 ;  /* 0x00005d00030fda11 */ /* 0x140fe200030f0c05 */
[----:B------:R-:W-:Y:S01]  /*f4c0*/  @P5 STS.128 [R199+0xd000], RZ ;  /* 0x00d000ffc7005388 */ /* 0x000fe20000000c00 */
[C-C-:B------:R-:W-:Y:S02]  /*f4d0*/  @!P4 LEA.HI.X R9, R3.reuse, c[0x0][0x174], R5.reuse, 0x1, P1 ;  /* 0x00005d000309ca11 */ /* 0x140fe400008f0c05 */
[C---:B-1----:R-:W-:Y:S01]  /*f4e0*/  @!P3 LEA R6, P0, R3.reuse, c[0x0][0x170], 0x1 ;  /* 0x00005c000306ba11 */ /* 0x042fe200078008ff */
[----:B------:R-:W-:Y:S01]  /*f4f0*/  @!PT LDS RZ, [RZ] ;  /* 0x00000000fffff984 */ /* 0x000fe20000000800 */
[----:B------:R-:W-:Y:S01]  /*f500*/  @!PT LDS RZ, [RZ] ;  /* 0x00000000fffff984 */ /* 0x000fe20000000800 */
[----:B------:R-:W-:Y:S01]  /*f510*/  @!PT LDS RZ, [RZ] ;  /* 0x00000000fffff984 */ /* 0x000fe20000000800 */
[----:B------:R4:W-:Y:S03]  /*f520*/  @!P5 LDGSTS.E.BYPASS.LTC128B.128 [R199+0xd000], [R16.64] ;  /* 0x0d00000010c7dfae */ /* 0x0009e6000b901d52 */
[----:B------:R-:W-:Y:S01]  /*f530*/  @!P3 LEA.HI.X R7, R3, c[0x0][0x174], R5, 0x1, P0 ;  /* 0x00005d000307ba11 */ /* 0x000fe200000f0c05 */
[----:B------:R-:W-:Y:S01]  /*f540*/  @P4 STS.128 [R199+0xf000], RZ ;  /* 0x00f000ffc7004388 */ /* 0x000fe20000000c00 */
[----:B------:R-:W-:Y:S03]  /*f550*/  PLOP3.LUT P0, PT, PT, PT, UP0, 0x80, 0x0 ;  /* 0x000000000000781c */ /* 0x000fe60003f0f008 */
        /* <DEDUP_REMOVED lines=25> */
[----:B----4-:R-:W-:Y:S04]  /*f6f0*/  LDSM.16.M88.4 R16, [R176+0x6800] ;  /* 0x00680000b010783b */ /* 0x010fe80000000200 */
[----:B--2---:R-:W-:Y:S04]  /*f700*/  LDSM.16.M88.4 R24, [R176+0x7000] ;  /* 0x00700000b018783b */ /* 0x004fe80000000200 */
[----:B------:R-:W-:Y:S04]  /*f710*/  LDSM.16.M88.4 R136, [R176+0x7800] ;  /* 0x00780000b088783b */ /* 0x000fe80000000200 */
[----:B-1----:R-:W3:Y:S04]  /*f720*/  LDSM.16.M88.4 R8, [R176+0x6000] ;  /* 0x00600000b008783b */ /* 0x002ee80000000200 */
[----:B------:R-:W0:Y:S04]  /*f730*/  LDGDEPBAR ;  /* 0x00000000000079af */ /* 0x000e280000000000 */
[----:B------:R-:W-:Y:S04]  /*f740*/  LDSM.16.M88.4 R140, [R184] ;  /* 0x00000000b88c783b */ /* 0x000fe80000000200 */
[----:B------:R-:W1:Y:S04]  /*f750*/  LDSM.16.M88.4 R144, [R187] ;  /* 0x00000000bb90783b */ /* 0x000e680000000200 */
[----:B------:R-:W2:Y:S04]  /*f760*/  LDSM.16.M88.4 R148, [R198] ;  /* 0x00000000c694783b */ /* 0x000ea80000000200 */
[----:B------:R-:W4:Y:S04]  /*f770*/  LDSM.16.M88.4 R152, [R197] ;  /* 0x00000000c598783b */ /* 0x000f280000000200 */
[----:B------:R-:W1:Y:S04]  /*f780*/  LDSM.16.M88.4 R156, [R196] ;  /* 0x00000000c49c783b */ /* 0x000e680000000200 */
[----:B------:R-:W-:Y:S04]  /*f790*/  LDSM.16.M88.4 R160, [R186] ;  /* 0x00000000baa0783b */ /* 0x000fe80000000200 */
[----:B------:R-:W1:Y:S04]  /*f7a0*/  LDSM.16.M88.4 R164, [R182+0x6000] ;  /* 0x00600000b6a4783b */ /* 0x000e680000000200 */
[----:B------:R-:W1:Y:S01]  /*f7b0*/  LDSM.16.M88.4 R168, [R182+0x6800] ;  /* 0x00680000b6a8783b */ /* 0x000e620000000200 */
[C---:B---3--:R-:W-:Y:S03]  /*f7c0*/  HMMA.16816.F32.BF16 R4, R32.reuse, R8, RZ ;  /* 0x000000082004723c */ /* 0x048fe600000418ff */
[----:B------:R-:W-:Y:S05]  /*f7d0*/  LDSM.16.M88.4 R172, [R182+0x7800] ;  /* 0x00780000b6ac783b */ /* 0x000fea0000000200 */
[C---:B------:R-:W-:Y:S08]  /*f7e0*/  HMMA.16816.F32.BF16 R8, R32.reuse, R10, RZ ;  /* 0x0000000a2008723c */ /* 0x040ff000000418ff */
[C---:B------:R-:W-:Y:S08]  /*f7f0*/  HMMA.16816.F32.BF16 R12, R32.reuse, R16, RZ ;  /* 0x00000010200c723c */ /* 0x040ff000000418ff */
[C---:B------:R-:W-:Y:S08]  /*f800*/  HMMA.16816.F32.BF16 R16, R32.reuse, R18, RZ ;  /* 0x000000122010723c */ /* 0x040ff000000418ff */
[C---:B------:R-:W-:Y:S08]  /*f810*/  HMMA.16816.F32.BF16 R20, R32.reuse, R24, RZ ;  /* 0x000000182014723c */ /* 0x040ff000000418ff */
[C---:B------:R-:W-:Y:S08]  /*f820*/  HMMA.16816.F32.BF16 R24, R32.reuse, R26, RZ ;  /* 0x0000001a2018723c */ /* 0x040ff000000418ff */
[C---:B------:R-:W-:Y:S08]  /*f830*/  HMMA.16816.F32.BF16 R28, R32.reuse, R136, RZ ;  /* 0x00000088201c723c */ /* 0x040ff000000418ff */
[----:B------:R-:W-:Y:S01]  /*f840*/  HMMA.16816.F32.BF16 R32, R32, R138, RZ ;  /* 0x0000008a2020723c */ /* 0x000fe200000418ff */
[----:B------:R-:W3:Y:S07]  /*f850*/  LDSM.16.M88.4 R136, [R182+0x7000] ;  /* 0x00700000b688783b */ /* 0x000eee0000000200 */
[C---:B-1----:R-:W-:Y:S08]  /*f860*/  HMMA.16816.F32.BF16 R4, R140.reuse, R144, R4 ;  /* 0x000000908c04723c */ /* 0x042ff00000041804 */
[C---:B------:R-:W-:Y:S01]  /*f870*/  HMMA.16816.F32.BF16 R8, R140.reuse, R146, R8 ;  /* 0x000000928c08723c */ /* 0x040fe20000041808 */
[----:B------:R-:W-:Y:S07]  /*f880*/  LDSM.16.M88.4 R144, [R185] ;  /* 0x00000000b990783b */ /* 0x000fee0000000200 */
[C---:B--2---:R-:W-:Y:S08]  /*f890*/  HMMA.16816.F32.BF16 R12, R140.reuse, R148, R12 ;  /* 0x000000948c0c723c */ /* 0x044ff0000004180c */
[C---:B------:R-:W-:Y:S01]  /*f8a0*/  HMMA.16816.F32.BF16 R16, R140.reuse, R150, R16 ;  /* 0x000000968c10723c */ /* 0x040fe20000041810 */
[----:B------:R-:W1:Y:S07]  /*f8b0*/  LDSM.16.M88.4 R148, [R181] ;  /* 0x00000000b594783b */ /* 0x000e6e0000000200 */
[C---:B----4-:R-:W-:Y:S08]  /*f8c0*/  HMMA.16816.F32.BF16 R20, R140.reuse, R152, R20 ;  /* 0x000000988c14723c */ /* 0x050ff00000041814 */
[C---:B------:R-:W-:Y:S01]  /*f8d0*/  HMMA.16816.F32.BF16 R24, R140.reuse, R154, R24 ;  /* 0x0000009a8c18723c */ /* 0x040fe20000041818 */
[----:B------:R-:W2:Y:S07]  /*f8e0*/  LDSM.16.M88.4 R152, [R181+0x800] ;  /* 0x00080000b598783b */ /* 0x000eae0000000200 */
[C---:B------:R-:W-:Y:S08]  /*f8f0*/  HMMA.16816.F32.BF16 R28, R140.reuse, R156, R28 ;  /* 0x0000009c8c1c723c */ /* 0x040ff0000004181c */
[----:B------:R-:W-:Y:S01]  /*f900*/  HMMA.16816.F32.BF16 R32, R140, R158, R32 ;  /* 0x0000009e8c20723c */ /* 0x000fe20000041820 */
[----:B------:R-:W4:Y:S04]  /*f910*/  LDSM.16.M88.4 R140, [R181+0x1000] ;  /* 0x00100000b58c783b */ /* 0x000f280000000200 */
[----:B------:R-:W1:Y:S03]  /*f920*/  LDSM.16.M88.4 R156, [R181+0x1800] ;  /* 0x00180000b59c783b */ /* 0x000e660000000200 */
[C---:B------:R-:W-:Y:S08]  /*f930*/  HMMA.16816.F32.BF16 R4, R160.reuse, R164, R4 ;  /* 0x000000a4a004723c */ /* 0x040ff00000041804 */
[C---:B------:R-:W-:Y:S01]  /*f940*/  HMMA.16816.F32.BF16 R8, R160.reuse, R166, R8 ;  /* 0x000000a6a008723c */ /* 0x040fe20000041808 */
[----:B------:R-:W-:Y:S07]  /*f950*/  LDSM.16.M88.4 R164, [R176+0x8000] ;  /* 0x00800000b0a4783b */ /* 0x000fee0000000200 */
[C---:B------:R-:W-:Y:S08]  /*f960*/  HMMA.16816.F32.BF16 R12, R160.reuse, R168, R12 ;  /* 0x000000a8a00c723c */ /* 0x040ff0000004180c */
[C---:B------:R-:W-:Y:S01]  /*f970*/  HMMA.16816.F32.BF16 R16, R160.reuse, R170, R16 ;  /* 0x000000aaa010723c */ /* 0x040fe20000041810 */
[----:B------:R-:W-:Y:S07]  /*f980*/  LDSM.16.M88.4 R168, [R176+0x8800] ;  /* 0x00880000b0a8783b */ /* 0x000fee0000000200 */
[C---:B---3--:R-:W-:Y:S08]  /*f990*/  HMMA.16816.F32.BF16 R20, R160.reuse, R136, R20 ;  /* 0x00000088a014723c */ /* 0x048ff00000041814 */
[C---:B------:R-:W-:Y:S01]  /*f9a0*/  HMMA.16816.F32.BF16 R24, R160.reuse, R138, R24 ;  /* 0x0000008aa018723c */ /* 0x040fe20000041818 */
[----:B------:R-:W3:Y:S07]  /*f9b0*/  LDSM.16.M88.4 R136, [R183+0x2000] ;  /* 0x00200000b788783b */ /* 0x000eee0000000200 */
[C---:B------:R-:W-:Y:S08]  /*f9c0*/  HMMA.16816.F32.BF16 R28, R160.reuse, R172, R28 ;  /* 0x000000aca01c723c */ /* 0x040ff0000004181c */
[----:B------:R-:W-:Y:S01]  /*f9d0*/  HMMA.16816.F32.BF16 R32, R160, R174, R32 ;  /* 0x000000aea020723c */ /* 0x000fe20000041820 */
[----:B------:R-:W3:Y:S04]  /*f9e0*/  LDSM.16.M88.4 R160, [R176+0x9000] ;  /* 0x00900000b0a0783b */ /* 0x000ee80000000200 */
[----:B------:R-:W3:Y:S03]  /*f9f0*/  LDSM.16.M88.4 R172, [R176+0x9800] ;  /* 0x00980000b0ac783b */ /* 0x000ee60000000200 */
[C---:B-1----:R-:W-:Y:S08]  /*fa00*/  HMMA.16816.F32.BF16 R4, R144.reuse, R148, R4 ;  /* 0x000000949004723c */ /* 0x042ff00000041804 */
[C---:B------:R-:W-:Y:S01]  /*fa10*/  HMMA.16816.F32.BF16 R8, R144.reuse, R150, R8 ;  /* 0x000000969008723c */ /* 0x040fe20000041808 */
[----:B------:R-:W-:Y:S07]  /*fa20*/  LDSM.16.M88.4 R148, [R195] ;  /* 0x00000000c394783b */ /* 0x000fee0000000200 */
[C---:B--2---:R-:W-:Y:S08]  /*fa30*/  HMMA.16816.F32.BF16 R12, R144.reuse, R152, R12 ;  /* 0x00000098900c723c */ /* 0x044ff0000004180c */
[C---:B------:R-:W-:Y:S01]  /*fa40*/  HMMA.16816.F32.BF16 R16, R144.reuse, R154, R16 ;  /* 0x0000009a9010723c */ /* 0x040fe20000041810 */
[----:B------:R-:W-:Y:S07]  /*fa50*/  LDSM.16.M88.4 R152, [R194] ;  /* 0x00000000c298783b */ /* 0x000fee0000000200 */
[C---:B----4-:R-:W-:Y:S08]  /*fa60*/  HMMA.16816.F32.BF16 R20, R144.reuse, R140, R20 ;  /* 0x0000008c9014723c */ /* 0x050ff00000041814 */
[C---:B------:R-:W-:Y:S01]  /*fa70*/  HMMA.16816.F32.BF16 R24, R144.reuse, R142, R24 ;  /* 0x0000008e9018723c */ /* 0x040fe20000041818 */
[----:B------:R-:W1:Y:S07]  /*fa80*/  LDSM.16.M88.4 R140, [R184+0x2000] ;  /* 0x00200000b88c783b */ /* 0x000e6e0000000200 */
[C---:B------:R-:W-:Y:S08]  /*fa90*/  HMMA.16816.F32.BF16 R28, R144.reuse, R156, R28 ;  /* 0x0000009c901c723c */ /* 0x040ff0000004181c */
[----:B------:R-:W-:Y:S01]  /*faa0*/  HMMA.16816.F32.BF16 R32, R144, R158, R32 ;  /* 0x0000009e9020723c */ /* 0x000fe20000041820 */
[----:B------:R-:W2:Y:S04]  /*fab0*/  LDSM.16.M88.4 R144, [R193] ;  /* 0x00000000c190783b */ /* 0x000ea80000000200 */
[----:B------:R-:W4:Y:S03]  /*fac0*/  LDSM.16.M88.4 R156, [R192] ;  /* 0x00000000c09c783b */ /* 0x000f260000000200 */
        /* <DEDUP_REMOVED lines=22> */
[C---:B----4-:R-:W-:Y:S08]  /*fc30*/  HMMA.16816.F32.BF16 R28, R140.reuse, R156, R28 ;  /* 0x0000009c8c1c723c */ /* 0x050ff0000004181c */
[----:B------:R-:W-:Y:S01]  /*fc40*/  HMMA.16816.F32.BF16 R32, R140, R158, R32 ;  /* 0x0000009e8c20723c */ /* 0x000fe20000041820 */
[----:B------:R-:W2:Y:S04]  /*fc50*/  LDSM.16.M88.4 R140, [R181+0x3000] ;  /* 0x00300000b58c783b */ /* 0x000ea80000000200 */
[----:B------:R-:W4:Y:S03]  /*fc60*/  LDSM.16.M88.4 R156, [R181+0x3800] ;  /* 0x00380000b59c783b */ /* 0x000f260000000200 */
        /* <DEDUP_REMOVED lines=16> */
[C---:B------:R-:W-:Y:S08]  /*fd70*/  HMMA.16816.F32.BF16 R12, R144.reuse, R152, R12 ;  /* 0x00000098900c723c */ /* 0x040ff0000004180c */
[C---:B------:R-:W-:Y:S01]  /*fd80*/  HMMA.16816.F32.BF16 R16, R144.reuse, R154, R16 ;  /* 0x0000009a9010723c */ /* 0x040fe20000041810 */
[----:B------:R-:W-:Y:S07]  /*fd90*/  LDSM.16.M88.4 R152, [R190] ;  /* 0x00000000be98783b */ /* 0x000fee0000000200 */
[C---:B--2---:R-:W-:Y:S08]  /*fda0*/  HMMA.16816.F32.BF16 R20, R144.reuse, R140, R20 ;  /* 0x0000008c9014723c */ /* 0x044ff00000041814 */
[C---:B------:R-:W-:Y:S01]  /*fdb0*/  HMMA.16816.F32.BF16 R24, R144.reuse, R142, R24 ;  /* 0x0000008e9018723c */ /* 0x040fe20000041818 */
[----:B------:R-:W1:Y:S07]  /*fdc0*/  LDSM.16.M88.4 R140, [R184+0x4000] ;  /* 0x00400000b88c783b */ /* 0x000e6e0000000200 */
[C---:B----4-:R-:W-:Y:S08]  /*fdd0*/  HMMA.16816.F32.BF16 R28, R144.reuse, R156, R28 ;  /* 0x0000009c901c723c */ /* 0x050ff0000004181c */
        /* <DEDUP_REMOVED lines=29> */
[C---:B---3--:R-:W-:Y:S01]  /*ffb0*/  HMMA.16816.F32.BF16 R4, R160.reuse, R164, R4 ;  /* 0x000000a4a004723c */ /* 0x048fe20000041804 */
[----:B------:R-:W-:Y:S04]  /*ffc0*/  DEPBAR.LE SB0, 0x0 ;  /* 0x000080000000791a */ /* 0x000fe80000000000 */
[----:B------:R-:W-:Y:S03]  /*ffd0*/  BAR.SYNC.DEFER_BLOCKING 0x0 ;  /* 0x0000000000007b1d */ /* 0x000fe60000010000 */
[C---:B------:R-:W-:Y:S07]  /*ffe0*/  HMMA.16816.F32.BF16 R8, R160.reuse, R166, R8 ;  /* 0x000000a6a008723c */ /* 0x040fee0000041808 */
[----:B------:R-:W-:Y:S01]  /*fff0*/  IMAD.MOV.U32 R166, RZ, RZ, R119 ;  /* 0x000000ffffa67224 */ /* 0x000fe200078e0077 */
[C---:B------:R-:W-:Y:S04]  /*10000*/  HMMA.16816.F32.BF16 R12, R160.reuse, R168, R12 ;  /* 0x000000a8a00c723c */ /* 0x040fe8000004180c */
[----:B------:R-:W-:Y:S04]  /*10010*/  IMAD.MOV.U32 R167, RZ, RZ, R118 ;  /* 0x000000ffffa77224 */ /* 0x000fe800078e0076 */
[C---:B------:R-:W-:Y:S08]  /*10020*/  HMMA.16816.F32.BF16 R16, R160.reuse, R170, R16 ;  /* 0x000000aaa010723c */ /* 0x040ff00000041810 */
[C---:B------:R-:W-:Y:S08]  /*10030*/  HMMA.16816.F32.BF16 R20, R160.reuse, R136, R20 ;  /* 0x00000088a014723c */ /* 0x040ff00000041814 */
[C---:B------:R-:W-:Y:S08]  /*10040*/  HMMA.16816.F32.BF16 R24, R160.reuse, R138, R24 ;  /* 0x0000008aa018723c */ /* 0x040ff00000041818 */
[C---:B------:R-:W-:Y:S08]  /*10050*/  HMMA.16816.F32.BF16 R28, R160.reuse, R172, R28 ;  /* 0x000000aca01c723c */ /* 0x040ff0000004181c */
[----:B------:R-:W-:Y:S08]  /*10060*/  HMMA.16816.F32.BF16 R32, R160, R174, R32 ;  /* 0x000000aea020723c */ /* 0x000ff00000041820 */
[C---:B-1----:R-:W-:Y:S08]  /*10070*/  HMMA.16816.F32.BF16 R4, R144.reuse, R148, R4 ;  /* 0x000000949004723c */ /* 0x042ff00000041804 */
[C---:B------:R-:W-:Y:S08]  /*10080*/  HMMA.16816.F32.BF16 R8, R144.reuse, R150, R8 ;  /* 0x000000969008723c */ /* 0x040ff00000041808 */
[C---:B------:R-:W-:Y:S08]  /*10090*/  HMMA.16816.F32.BF16 R12, R144.reuse, R152, R12 ;  /* 0x00000098900c723c */ /* 0x040ff0000004180c */
[C---:B------:R-:W-:Y:S08]  /*100a0*/  HMMA.16816.F32.BF16 R16, R144.reuse, R154, R16 ;  /* 0x0000009a9010723c */ /* 0x040ff00000041810 */
[C---:B--2---:R-:W-:Y:S08]  /*100b0*/  HMMA.16816.F32.BF16 R20, R144.reuse, R140, R20 ;  /* 0x0000008c9014723c */ /* 0x044ff00000041814 */
[C---:B------:R-:W-:Y:S08]  /*100c0*/  HMMA.16816.F32.BF16 R24, R144.reuse, R142, R24 ;  /* 0x0000008e9018723c */ /* 0x040ff00000041818 */
[C---:B----4-:R-:W-:Y:S08]  /*100d0*/  HMMA.16816.F32.BF16 R28, R144.reuse, R156, R28 ;  /* 0x0000009c901c723c */ /* 0x050ff0000004181c */
[----:B------:R-:W-:Y:S01]  /*100e0*/  HMMA.16816.F32.BF16 R32, R144, R158, R32 ;  /* 0x0000009e9020723c */ /* 0x000fe20000041820 */
[----:B------:R-:W-:-:S07]  /*100f0*/  @P0 BRA `(.L_x_490) ;  /* 0xffffe8f000000947 */ /* 0x000fce000383ffff */
.L_x_489:
[----:B------:R-:W2:Y:S01]  /*10100*/  LDL.64 R174, [R1+0x18] ;  /* 0x0000180001ae7983 */ /* 0x000ea20000100a00 */
[----:B------:R-:W-:Y:S01]  /*10110*/  FMNMX.FTZ R2, R4, R0, !PT ;  /* 0x0000000004027209 */ /* 0x000fe20007810000 */
[----:B------:R-:W-:Y:S01]  /*10120*/  USHF.L.U32 UR31, UR21, 0x1, URZ ;  /* 0x00000001151f7899 */ /* 0x000fe2000800063f */
[----:B------:R-:W-:Y:S01]  /*10130*/  PRMT R169, R251, 0x7054, R251 ;  /* 0x00007054fba97816 */ /* 0x000fe200000000fb */
[----:B------:R-:W-:Y:S01]  /*10140*/  UIADD3 UR4, UR23, -0x4498517b, URZ ;  /* 0xbb67ae8517047890 */ /* 0x000fe2000fffe03f */
[----:B------:R-:W-:Y:S01]  /*10150*/  FMNMX.FTZ R2, R5, R2, !PT ;  /* 0x0000000205027209 */ /* 0x000fe20007810000 */
[----:B------:R-:W-:Y:S01]  /*10160*/  STL [R1+0xe0], R184 ;  /* 0x0000e0b801007387 */ /* 0x000fe20000100800 */
[----:B------:R-:W-:Y:S02]  /*10170*/  ULOP3.LUT UR5, UR31, UR23, URZ, 0x3c, !UPT ;  /* 0x000000171f057292 */ /* 0x000fe4000f8e3c3f */
[----:B------:R-:W-:Y:S01]  /*10180*/  FMNMX.FTZ R2, R8, R2, !PT ;  /* 0x0000000208027209 */ /* 0x000fe20007810000 */
[----:B------:R-:W-:Y:S01]  /*10190*/  STL [R1+0xdc], R183 ;  /* 0x0000dcb701007387 */ /* 0x000fe20000100800 */
[----:B------:R-:W-:Y:S02]  /*101a0*/  UIADD3 UR29, UR22, -0x61c88647, URZ ;  /* 0x9e3779b9161d7890 */ /* 0x000fe4000fffe03f */
[----:B------:R-:W-:Y:S01]  /*101b0*/  FMNMX.FTZ R2, R9, R2, !PT ;  /* 0x0000000209027209 */ /* 0x000fe20007810000 */
[----:B------:R-:W-:Y:S01]  /*101c0*/  UIADD3 UR24, UR22, 0x3c6ef372, URZ ;  /* 0x3c6ef37216187890 */ /* 0x000fe2000fffe03f */
[----:B------:R-:W-:Y:S01]  /*101d0*/  STL [R1+0xd8], R182 ;  /* 0x0000d8b601007387 */ /* 0x000fe20000100800 */
        /* <DEDUP_REMOVED lines=8> */
[----:B------:R-:W-:Y:S01]  /*10260*/  STL [R1+0xd4], R181 ;  /* 0x0000d4b501007387 */ /* 0x000fe20000100800 */
[----:B------:R-:W-:Y:S01]  /*10270*/  FMNMX.FTZ R116, R16, R3, !PT ;  /* 0x0000000310747209 */ /* 0x000fe20007810000 */
[----:B------:R-:W-:Y:S01]  /*10280*/  UIADD3 UR27, UR23, 0x646e171e, URZ ;  /* 0x646e171e171b7890 */ /* 0x000fe2000fffe03f */
[----:B------:R-:W-:Y:S01]  /*10290*/  FMNMX.FTZ R2, R10, R2, !PT ;  /* 0x000000020a027209 */ /* 0x000fe20007810000 */
[----:B------:R-:W-:Y:S01]  /*102a0*/  STL [R1+0xd0], R176 ;  /* 0x0000d0b001007387 */ /* 0x000fe20000100800 */
[----:B------:R-:W-:Y:S01]  /*102b0*/  FMNMX.FTZ R116, R17, R116, !PT ;  /* 0x0000007411747209 */ /* 0x000fe20007810000 */
[----:B------:R-:W-:Y:S01]  /*102c0*/  UIADD3 UR31, UR31, 0x1, URZ ;  /* 0x000000011f1f7890 */ /* 0x000fe2000fffe03f */
[----:B------:R-:W-:Y:S01]  /*102d0*/  FMNMX.FTZ R2, R11, R2, !PT ;  /* 0x000000020b027209 */ /* 0x000fe20007810000 */
[----:B-1----:R-:W-:Y:S01]  /*102e0*/  LDSM.16.MT88.4 R140, [R177+0xc000] ;  /* 0x00c00000b18c783b */ /* 0x002fe20000004200 */
[----:B------:R-:W-:Y:S01]  /*102f0*/  FMNMX.FTZ R116, R20, R116, !PT ;  /* 0x0000007414747209 */ /* 0x000fe20007810000 */
[----:B------:R-:W-:Y:S01]  /*10300*/  ULOP3.LUT UR31, UR31, UR23, URZ, 0x3c, !UPT ;  /* 0x000000171f1f7292 */ /* 0x000fe2000f8e3c3f */
        /* <DEDUP_REMOVED lines=15> */
[----:B------:R-:W-:Y:S03]  /*10400*/  FMNMX.FTZ R2, R27, R2, !PT ;  /* 0x000000021b027209 */ /* 0x000fe60007810000 */
[----:B------:R-:W1:Y:S01]  /*10410*/  SHFL.BFLY PT, R118, R116, 0x2, 0x1f ;  /* 0x0c401f0074767f89 */ /* 0x000e6200000e0000 */
[----:B------:R-:W-:Y:S04]  /*10420*/  FMNMX.FTZ R2, R30, R2, !PT ;  /* 0x000000021e027209 */ /* 0x000fe80007810000 */
[----:B------:R-:W-:Y:S04]  /*10430*/  FMNMX.FTZ R2, R31, R2, !PT ;  /* 0x000000021f027209 */ /* 0x000fe80007810000 */
[----:B------:R-:W-:Y:S04]  /*10440*/  FMNMX.FTZ R2, R34, R2, !PT ;  /* 0x0000000222027209 */ /* 0x000fe80007810000 */
[----:B------:R-:W-:Y:S05]  /*10450*/  FMNMX.FTZ R2, R35, R2, !PT ;  /* 0x0000000223027209 */ /* 0x000fea0007810000 */
[----:B------:R-:W3:Y:S01]  /*10460*/  SHFL.BFLY PT, R3, R2, 0x2, 0x1f ;  /* 0x0c401f0002037f89 */ /* 0x000ee200000e0000 */
[----:B-1----:R-:W-:Y:S07]  /*10470*/  FMNMX.FTZ R116, R116, R118, !PT ;  /* 0x0000007674747209 */ /* 0x002fee0007810000 */
[----:B------:R-:W1:Y:S01]  /*10480*/  SHFL.BFLY PT, R118, R116, 0x1, 0x1f ;  /* 0x0c201f0074767f89 */ /* 0x000e6200000e0000 */
[----:B---3--:R-:W-:Y:S02]  /*10490*/  FMNMX.FTZ R2, R2, R3, !PT ;  /* 0x0000000302027209 */ /* 0x008fe40007810000 */
[----:B------:R-:W-:Y:S01]  /*104a0*/  LOP3.LUT R3, R211, UR5, RZ, 0x3c, !PT ;  /* 0x00000005d3037c12 */ /* 0x000fe2000f8e3cff */
[----:B------:R-:W-:Y:S04]  /*104b0*/  UIADD3 UR5, UR23, -0x126145ec, URZ ;  /* 0xed9eba1417057890 */ /* 0x000fe8000fffe03f */
[----:B------:R-:W3:Y:S01]  /*104c0*/  SHFL.BFLY PT, R119, R2, 0x1, 0x1f ;  /* 0x0c201f0002777f89 */ /* 0x000ee200000e0000 */
[----:B------:R-:W-:Y:S01]  /*104d0*/  IMAD.WIDE.U32 R136, R3, -0x326172a9, RZ ;  /* 0xcd9e8d5703887825 */ /* 0x000fe200078e00ff */
[----:B-1----:R-:W-:Y:S04]  /*104e0*/  FMNMX.FTZ R116, R116, R118, !PT ;  /* 0x0000007674747209 */ /* 0x002fe80007810000 */
[C---:B------:R-:W-:Y:S01]  /*104f0*/  FSETP.NEU.FTZ.AND P0, PT, R116.reuse, -INF , PT ;  /* 0xff8000007400780b */ /* 0x040fe20003f1d000 */
[C---:B------:R-:W-:Y:S02]  /*10500*/  FMUL.FTZ R168, R116.reuse, c[0x0][0x23c] ;  /* 0x00008f0074a87a20 */ /* 0x040fe40000410000 */
[----:B------:R-:W-:Y:S03]  /*10510*/  FADD.FTZ R0, -R116, R0 ;  /* 0x0000000074007221 */ /* 0x000fe60000010100 */
[----:B------:R-:W-:Y:S01]  /*10520*/  FSEL R168, R168, RZ, P0 ;  /* 0x000000ffa8a87208 */ /* 0x000fe20000000000 */
[----:B------:R-:W-:Y:S04]  /*10530*/  FMUL.FTZ R0, R0, c[0x0][0x23c] ;  /* 0x00008f0000007a20 */ /* 0x000fe80000410000 */
[--C-:B------:R-:W-:Y:S02]  /*10540*/  FFMA.FTZ R5, R5, c[0x0][0x23c], -R168.reuse ;  /* 0x00008f0005057a23 */ /* 0x100fe400000108a8 */
[----:B------:R-:W-:Y:S01]  /*10550*/  FFMA.FTZ R118, R4, c[0x0][0x23c], -R168 ;  /* 0x00008f0004767a23 */ /* 0x000fe200000108a8 */
[----:B------:R-:W-:Y:S01]  /*10560*/  LOP3.LUT R4, R209, UR4, R210, 0x96, !PT ;  /* 0x00000004d1047c12 */ /* 0x000fe2000f8e96d2 */
[----:B------:R-:W-:Y:S01]  /*10570*/  MUFU.EX2 R183, R5 ;  /* 0x0000000500b77308 */ /* 0x000fe20000000800 */
[----:B---3--:R-:W-:Y:S01]  /*10580*/  FMNMX.FTZ R3, R2, R119, !PT ;  /* 0x0000007702037209 */ /* 0x008fe20007810000 */
[----:B------:R-:W-:Y:S01]  /*10590*/  UIADD3 UR4, UR22, -0x4ab325aa, URZ ;  /* 0xb54cda5616047890 */ /* 0x000fe2000fffe03f */
[----:B------:R-:W-:Y:S02]  /*105a0*/  FFMA.FTZ R8, R8, c[0x0][0x23c], -R168 ;  /* 0x00008f0008087a23 */ /* 0x000fe400000108a8 */
[----:B------:R-:W-:Y:S01]  /*105b0*/  IMAD.WIDE.U32 R170, R4, -0x326172a9, RZ ;  /* 0xcd9e8d5704aa7825 */ /* 0x000fe200078e00ff */
[C---:B------:R-:W-:Y:S03]  /*105c0*/  FSETP.NEU.FTZ.AND P0, PT, R3.reuse, -INF , PT ;  /* 0xff8000000300780b */ /* 0x040fe60003f1d000 */
[----:B------:R-:W-:Y:S01]  /*105d0*/  FMUL.FTZ R163, R3, c[0x0][0x23c] ;  /* 0x00008f0003a37a20 */ /* 0x000fe20000410000 */
[----:B------:R-:W-:Y:S01]  /*105e0*/  LOP3.LUT R136, R171, UR24, R136, 0x96, !PT ;  /* 0x00000018ab887c12 */ /* 0x000fe2000f8e9688 */
[----:B------:R-:W1:Y:S01]  /*105f0*/  MUFU.EX2 R202, R118 ;  /* 0x0000007600ca7308 */ /* 0x000e620000000800 */
[--C-:B------:R-:W-:Y:S02]  /*10600*/  FFMA.FTZ R9, R9, c[0x0][0x23c], -R168.reuse ;  /* 0x00008f0009097a23 */ /* 0x100fe400000108a8 */
        /* <DEDUP_REMOVED lines=9> */
[--C-:B------:R-:W-:Y:S02]  /*106a0*/  FFMA.FTZ R15, R15, c[0x0][0x23c], -R163.reuse ;  /* 0x00008f000f0f7a23 */ /* 0x100fe400000108a3 */
[--C-:B------:R-:W-:Y:S01]  /*106b0*/  FFMA.FTZ R16, R16, c[0x0][0x23c], -R168.reuse ;  /* 0x00008f0010107a23 */ /* 0x100fe200000108a8 */
[----:B------:R-:W-:Y:S01]  /*106c0*/  MUFU.EX2 R184, R6 ;  /* 0x0000000600b87308 */ /* 0x000fe20000000800 */
[--C-:B------:R-:W-:Y:S01]  /*106d0*/  FFMA.FTZ R17, R17, c[0x0][0x23c], -R168.reuse ;  /* 0x00008f0011117a23 */ /* 0x100fe200000108a8 */
[----:B-1----:R-:W-:Y:S01]  /*106e0*/  F2FP.BF16.PACK_AB R158, R183, R202 ;  /* 0x000000cab79e723e */ /* 0x002fe200000010ff */
[--C-:B------:R-:W-:Y:S02]  /*106f0*/  FFMA.FTZ R18, R18, c[0x0][0x23c], -R163.reuse ;  /* 0x00008f0012127a23 */ /* 0x100fe400000108a3 */
[----:B------:R-:W-:Y:S01]  /*10700*/  FFMA.FTZ R19, R19, c[0x0][0x23c], -R163 ;  /* 0x00008f0013137a23 */ /* 0x000fe200000108a3 */
[----:B------:R-:W-:Y:S01]  /*10710*/  PRMT R157, R158, 0x7632, R157 ;  /* 0x000076329e9d7816 */ /* 0x000fe2000000009d */
[--C-:B------:R-:W-:Y:S03]  /*10720*/  FFMA.FTZ R20, R20, c[0x0][0x23c], -R168.reuse ;  /* 0x00008f0014147a23 */ /* 0x100fe600000108a8 */
[----:B------:R-:W1:Y:S01]  /*10730*/  MUFU.EX2 R182, R7 ;  /* 0x0000000700b67308 */ /* 0x000e620000000800 */
[--C-:B------:R-:W-:Y:S02]  /*10740*/  FFMA.FTZ R21, R21, c[0x0][0x23c], -R168.reuse ;  /* 0x00008f0015157a23 */ /* 0x100fe400000108a8 */
[--C-:B------:R-:W-:Y:S02]  /*10750*/  FFMA.FTZ R22, R22, c[0x0][0x23c], -R163.reuse ;  /* 0x00008f0016167a23 */ /* 0x100fe400000108a3 */
[--C-:B------:R-:W-:Y:S02]  /*10760*/  FFMA.FTZ R24, R24, c[0x0][0x23c], -R168.reuse ;  /* 0x00008f0018187a23 */ /* 0x100fe400000108a8 */
[--C-:B------:R-:W-:Y:S02]  /*10770*/  FFMA.FTZ R25, R25, c[0x0][0x23c], -R168.reuse ;  /* 0x00008f0019197a23 */ /* 0x100fe400000108a8 */
[--C-:B------:R-:W-:Y:S01]  /*10780*/  FFMA.FTZ R26, R26, c[0x0][0x23c], -R163.reuse ;  /* 0x00008f001a1a7a23 */ /* 0x100fe200000108a3 */
[----:B------:R-:W3:Y:S01]  /*10790*/  MUFU.EX2 R201, R8 ;  /* 0x0000000800c97308 */ /* 0x000ee20000000800 */
[--C-:B------:R-:W-:Y:S02]  /*107a0*/  FFMA.FTZ R27, R27, c[0x0][0x23c], -R163.reuse ;  /* 0x00008f001b1b7a23 */ /* 0x100fe400000108a3 */
[--C-:B------:R-:W-:Y:S02]  /*107b0*/  FFMA.FTZ R28, R28, c[0x0][0x23c], -R168.reuse ;  /* 0x00008f001c1c7a23 */ /* 0x100fe400000108a8 */
[----:B------:R-:W-:Y:S02]  /*107c0*/  FFMA.FTZ R29, R29, c[0x0][0x23c], -R168 ;  /* 0x00008f001d1d7a23 */ /* 0x000fe400000108a8 */
[----:B------:R-:W-:Y:S03]  /*107d0*/  FFMA.FTZ R30, R30, c[0x0][0x23c], -R163 ;  /* 0x00008f001e1e7a23 */ /* 0x000fe600000108a3 */
[----:B------:R-:W-:Y:S01]  /*107e0*/  MUFU.EX2 R176, R11 ;  /* 0x0000000b00b07308 */ /* 0x000fe20000000800 */
[----:B-1----:R-:W-:Y:S04]  /*107f0*/  F2FP.BF16.PACK_AB R156, R182, R184 ;  /* 0x000000b8b69c723e */ /* 0x002fe800000010ff */
[----:B------:R-:W-:Y:S05]  /*10800*/  PRMT R155, R156, 0x7632, R155 ;  /* 0x000076329c9b7816 */ /* 0x000fea000000009b */
[----:B------:R-:W1:Y:S01]  /*10810*/  MUFU.EX2 R200, R10 ;  /* 0x0000000a00c87308 */ /* 0x000e620000000800 */
[----:B---3--:R-:W-:Y:S04]  /*10820*/  F2FP.BF16.PACK_AB R160, R181, R201 ;  /* 0x000000c9b5a0723e */ /* 0x008fe800000010ff */
[----:B------:R-:W-:Y:S05]  /*10830*/  PRMT R159, R160, 0x7632, R159 ;  /* 0x00007632a09f7816 */ /* 0x000fea000000009f */
[----:B------:R-:W-:Y:S10]  /*10840*/  MUFU.EX2 R250, R13 ;  /* 0x0000000d00fa7308 */ /* 0x000ff40000000800 */
[----:B------:R-:W-:Y:S01]  /*10850*/  MUFU.EX2 R248, R15 ;  /* 0x0000000f00f87308 */ /* 0x000fe20000000800 */
[----:B-1----:R-:W-:Y:S04]  /*10860*/  F2FP.BF16.PACK_AB R162, R176, R200 ;  /* 0x000000c8b0a2723e */ /* 0x002fe800000010ff */
[----:B------:R-:W-:Y:S05]  /*10870*/  PRMT R161, R162, 0x7632, R161 ;  /* 0x00007632a2a17816 */ /* 0x000fea00000000a1 */
[----:B------:R-:W1:Y:S10]  /*10880*/  MUFU.EX2 R252, R12 ;  /* 0x0000000c00fc7308 */ /* 0x000e740000000800 */
[----:B------:R-:W3:Y:S10]  /*10890*/  MUFU.EX2 R249, R14 ;  /* 0x0000000e00f97308 */ /* 0x000ef40000000800 */
[----:B------:R-:W-:Y:S01]  /*108a0*/  MUFU.EX2 R247, R16 ;  /* 0x0000001000f77308 */ /* 0x000fe20000000800 */
[----:B-1----:R-:W-:Y:S04]  /*108b0*/  F2FP.BF16.PACK_AB R154, R250, R252 ;  /* 0x000000fcfa9a723e */ /* 0x002fe800000010ff */
[----:B------:R-:W-:Y:S05]  /*108c0*/  PRMT R153, R154, 0x7632, R153 ;  /* 0x000076329a997816 */ /* 0x000fea0000000099 */
[----:B------:R-:W1:Y:S01]  /*108d0*/  MUFU.EX2 R246, R17 ;  /* 0x0000001100f67308 */ /* 0x000e620000000800 */
[----:B---3--:R-:W-:Y:S09]  /*108e0*/  F2FP.BF16.PACK_AB R150, R248, R249 ;  /* 0x000000f9f896723e */ /* 0x008ff200000010ff */
[----:B------:R-:W-:Y:S10]  /*108f0*/  MUFU.EX2 R244, R18 ;  /* 0x0000001200f47308 */ /* 0x000ff40000000800 */
[----:B------:R-:W-:Y:S01]  /*10900*/  MUFU.EX2 R245, R19 ;  /* 0x0000001300f57308 */ /* 0x000fe20000000800 */
[----:B-1----:R-:W-:Y:S04]  /*10910*/  F2FP.BF16.PACK_AB R152, R246, R247 ;  /* 0x000000f7f698723e */ /* 0x002fe800000010ff */
[----:B------:R-:W-:Y:S02]  /*10920*/  PRMT R151, R152, 0x7632, R151 ;  /* 0x0000763298977816 */ /* 0x000fe40000000097 */
[----:B--2---:R-:W-:Y:S01]  /*10930*/  LOP3.LUT R4, R137, UR29, R174, 0x96, !PT ;  /* 0x0000001d89047c12 */ /* 0x004fe2000f8e96ae */
[----:B------:R-:W-:Y:S02]  /*10940*/  IMAD.WIDE.U32 R136, R136, -0x2daee0ad, RZ ;  /* 0xd2511f5388887825 */ /* 0x000fe400078e00ff */
[----:B------:R-:W-:Y:S02]  /*10950*/  MUFU.EX2 R207, R20 ;  /* 0x0000001400cf7308 */ /* 0x000fe40000000800 */
[----:B------:R-:W-:Y:S05]  /*10960*/  IMAD.WIDE.U32 R4, R4, -0x2daee0ad, RZ ;  /* 0xd2511f5304047825 */ /* 0x000fea00078e00ff */
[----:B------:R-:W-:Y:S02]  /*10970*/  LOP3.LUT R2, R137, UR26, R4, 0x96, !PT ;  /* 0x0000001a89027c12 */ /* 0x000fe4000f8e9604 */
[----:B------:R-:W-:Y:S01]  /*10980*/  LOP3.LUT R5, R5, UR30, R208, 0x96, !PT ;  /* 0x0000001e05057c12 */ /* 0x000fe2000f8e96d0 */
[----:B------:R-:W-:Y:S02]  /*10990*/  MUFU.EX2 R206, R21 ;  /* 0x0000001500ce7308 */ /* 0x000fe40000000800 */
[----:B------:R-:W-:Y:S04]  /*109a0*/  IMAD.WIDE.U32 R148, R2, -0x326172a9, RZ ;  /* 0xcd9e8d5702947825 */ /* 0x000fe800078e00ff */
[----:B------:R-:W-:Y:S04]  /*109b0*/  IMAD.WIDE.U32 R4, R5, -0x326172a9, RZ ;  /* 0xcd9e8d5705047825 */ /* 0x000fe800078e00ff */
[----:B------:R-:W-:Y:S01]  /*109c0*/  MUFU.EX2 R205, R22 ;  /* 0x0000001600cd7308 */ /* 0x000fe20000000800 */
[----:B------:R-:W-:Y:S02]  /*109d0*/  LOP3.LUT R2, R149, UR25, R4, 0x96, !PT ;  /* 0x0000001995027c12 */ /* 0x000fe4000f8e9604 */
[----:B------:R-:W-:Y:S02]  /*109e0*/  LOP3.LUT R5, R5, UR28, R170, 0x96, !PT ;  /* 0x0000001c05057c12 */ /* 0x000fe4000f8e96aa */
[----:B------:R-:W-:Y:S01]  /*109f0*/  PRMT R149, R150, 0x7632, R149 ;  /* 0x0000763296957816 */ /* 0x000fe20000000095 */
[----:B------:R-:W-:Y:S04]  /*10a00*/  IMAD.WIDE.U32 R172, R2, -0x2daee0ad, RZ ;  /* 0xd2511f5302ac7825 */ /* 0x000fe800078e00ff */
[----:B------:R-:W-:Y:S01]  /*10a10*/  IMAD.WIDE.U32 R4, R5, -0x2daee0ad, RZ ;  /* 0xd2511f5305047825 */ /* 0x000fe200078e00ff */
[----:B------:R-:W-:Y:S04]  /*10a20*/  MUFU.EX2 R203, R24 ;  /* 0x0000001800cb7308 */ /* 0x000fe80000000800 */
[----:B------:R-:W-:Y:S02]  /*10a30*/  LOP3.LUT R118, R173, UR15, R4, 0x96, !PT ;  /* 0x0000000fad767c12 */ /* 0x000fe4000f8e9604 */
[----:B------:R-:W-:Y:S03]  /*10a40*/  LOP3.LUT R5, R5, UR5, R136, 0x96, !PT ;  /* 0x0000000505057c12 */ /* 0x000fe6000f8e9688 */
[----:B------:R-:W-:Y:S04]  /*10a50*/  IMAD.WIDE.U32 R118, R118, -0x326172a9, RZ ;  /* 0xcd9e8d5776767825 */ /* 0x000fe800078e00ff */
[----:B------:R-:W-:Y:S01]  /*10a60*/  IMAD.WIDE.U32 R164, R5, -0x326172a9, RZ ;  /* 0xcd9e8d5705a47825 */ /* 0x000fe200078e00ff */
[C---:B------:R-:W-:Y:S02]  /*10a70*/  LOP3.LUT R2, R118.reuse, 0xffff, RZ, 0xc0, !PT ;  /* 0x0000ffff76027812 */ /* 0x040fe400078ec0ff */
[----:B------:R-:W-:Y:S02]  /*10a80*/  SHF.R.U32.HI R4, RZ, 0x10, R118 ;  /* 0x00000010ff047819 */ /* 0x000fe40000011676 */
[----:B------:R-:W-:Y:S02]  /*10a90*/  LOP3.LUT R6, R118, 0xff, RZ, 0xc0, !PT ;  /* 0x000000ff76067812 */ /* 0x000fe400078ec0ff */
[----:B------:R-:W-:Y:S02]  /*10aa0*/  SHF.R.U32.HI R2, RZ, 0x8, R2 ;  /* 0x00000008ff027819 */ /* 0x000fe40000011602 */
[----:B------:R-:W-:Y:S02]  /*10ab0*/  SHF.R.U32.HI R5, RZ, 0x18, R118 ;  /* 0x00000018ff057819 */ /* 0x000fe40000011676 */
[----:B------:R-:W-:Y:S02]  /*10ac0*/  PRMT R138, R6, 0x5410, R2 ;  /* 0x00005410068a7816 */ /* 0x000fe40000000002 */
[----:B------:R-:W-:Y:S02]  /*10ad0*/  LOP3.LUT R2, R119, UR4, R164, 0x96, !PT ;  /* 0x0000000477027c12 */ /* 0x000fe4000f8e96a4 */
[----:B------:R-:W-:Y:S01]  /*10ae0*/  LOP3.LUT R4, R4, 0xff, RZ, 0xc0, !PT ;  /* 0x000000ff04047812 */ /* 0x000fe200078ec0ff */
[--C-:B------:R-:W-:Y:S01]  /*10af0*/  HSET2.LE.AND R138, R138, R169.reuse, PT ;  /* 0x000000a98a8a7233 */ /* 0x100fe20003803000 */
[----:B------:R-:W-:Y:S02]  /*10b00*/  LOP3.LUT R7, R2, 0xff, RZ, 0xc0, !PT ;  /* 0x000000ff02077812 */ /* 0x000fe400078ec0ff */
[--C-:B------:R-:W-:Y:S02]  /*10b10*/  SHF.R.U32.HI R6, RZ, 0x18, R2.reuse ;  /* 0x00000018ff067819 */ /* 0x100fe40000011602 */
[----:B------:R-:W-:Y:S02]  /*10b20*/  PRMT R139, R4, 0x5410, R5 ;  /* 0x00005410048b7816 */ /* 0x000fe40000000005 */
[----:B------:R-:W-:Y:S02]  /*10b30*/  LOP3.LUT R4, R2, 0xffff, RZ, 0xc0, !PT ;  /* 0x0000ffff02047812 */ /* 0x000fe400078ec0ff */
[----:B------:R-:W-:Y:S01]  /*10b40*/  SHF.R.U32.HI R5, RZ, 0x10, R2 ;  /* 0x00000010ff057819 */ /* 0x000fe20000011602 */
[--C-:B------:R-:W-:Y:S01]  /*10b50*/  HSET2.LE.AND R139, R139, R169.reuse, PT ;  /* 0x000000a98b8b7233 */ /* 0x100fe20003803000 */
[----:B------:R1:W2:Y:S01]  /*10b60*/  MUFU.EX2 R2, R0 ;  /* 0x0000000000027308 */ /* 0x0002a20000000800 */
[----:B------:R-:W-:Y:S02]  /*10b70*/  SHF.R.U32.HI R4, RZ, 0x8, R4 ;  /* 0x00000008ff047819 */ /* 0x000fe40000011604 */
[----:B------:R-:W-:Y:S02]  /*10b80*/  LOP3.LUT R5, R5, 0xff, RZ, 0xc0, !PT ;  /* 0x000000ff05057812 */ /* 0x000fe400078ec0ff */
[----:B------:R-:W-:Y:S02]  /*10b90*/  PRMT R4, R7, 0x5410, R4 ;  /* 0x0000541007047816 */ /* 0x000fe40000000004 */
[----:B------:R-:W-:Y:S03]  /*10ba0*/  PRMT R5, R5, 0x5410, R6 ;  /* 0x0000541005057816 */ /* 0x000fe60000000006 */
[--C-:B------:R-:W-:Y:S01]  /*10bb0*/  HSET2.LE.AND R136, R4, R169.reuse, PT ;  /* 0x000000a904887233 */ /* 0x100fe20003803000 */
[----:B------:R-:W-:Y:S01]  /*10bc0*/  PRMT R4, R158, 0x5410, R157 ;  /* 0x000054109e047816 */ /* 0x000fe2000000009d */
[--C-:B------:R-:W-:Y:S03]  /*10bd0*/  HSET2.LE.AND R137, R5, R169.reuse, PT ;  /* 0x000000a905897233 */ /* 0x100fe60003803000 */
[----:B------:R-:W-:Y:S02]  /*10be0*/  LOP3.LUT R136, R136, R4, RZ, 0xc0, !PT ;  /* 0x0000000488887212 */ /* 0x000fe400078ec0ff */
[----:B------:R-:W-:Y:S04]  /*10bf0*/  PRMT R4, R156, 0x5410, R155 ;  /* 0x000054109c047816 */ /* 0x000fe8000000009b */
[----:B------:R-:W-:Y:S02]  /*10c00*/  LOP3.LUT R137, R137, R4, RZ, 0xc0, !PT ;  /* 0x0000000489897212 */ /* 0x000fe400078ec0ff */
[----:B------:R-:W-:Y:S01]  /*10c10*/  PRMT R4, R160, 0x5410, R159 ;  /* 0x00005410a0047816 */ /* 0x000fe2000000009f */
[----:B-1----:R-:W-:Y:S02]  /*10c20*/  FADD.FTZ R0, -R3, R117 ;  /* 0x0000007503007221 */ /* 0x002fe40000010100 */
[----:B--2---:R-:W-:Y:S01]  /*10c30*/  FMUL.FTZ R5, R2, R121 ;  /* 0x0000007902057220 */ /* 0x004fe20000410000 */
[----:B------:R-:W-:Y:S01]  /*10c40*/  LOP3.LUT R138, R138, R4, RZ, 0xc0, !PT ;  /* 0x000000048a8a7212 */ /* 0x000fe200078ec0ff */
[----:B------:R-:W-:Y:S01]  /*10c50*/  FMUL.FTZ R0, R0, c[0x0][0x23c] ;  /* 0x00008f0000007a20 */ /* 0x000fe20000410000 */
[----:B------:R-:W-:Y:S01]  /*10c60*/  PRMT R4, R162, 0x5410, R161 ;  /* 0x00005410a2047816 */ /* 0x000fe200000000a1 */
[C---:B------:R-:W-:Y:S02]  /*10c70*/  FMUL.FTZ R8, R2.reuse, R124 ;  /* 0x0000007c02087220 */ /* 0x040fe40000410000 */
[C---:B------:R-:W-:Y:S01]  /*10c80*/  FMUL.FTZ R9, R2.reuse, R125 ;  /* 0x0000007d02097220 */ /* 0x040fe20000410000 */
[----:B------:R-:W-:Y:S01]  /*10c90*/  LOP3.LUT R139, R139, R4, RZ, 0xc0, !PT ;  /* 0x000000048b8b7212 */ /* 0x000fe200078ec0ff */
[----:B------:R-:W1:Y:S01]  /*10ca0*/  MUFU.EX2 R0, R0 ;  /* 0x0000000000007308 */ /* 0x000e620000000800 */
[C---:B------:R-:W-:Y:S02]  /*10cb0*/  FMUL.FTZ R4, R2.reuse, R120 ;  /* 0x0000007802047220 */ /* 0x040fe40000410000 */
        /* <DEDUP_REMOVED lines=10> */
[----:B------:R-:W-:Y:S02]  /*10d60*/  FMUL.FTZ R56, R2, R56 ;  /* 0x0000003802387220 */ /* 0x000fe40000410000 */
[C---:B-1----:R-:W-:Y:S02]  /*10d70*/  FMUL.FTZ R6, R0.reuse, R122 ;  /* 0x0000007a00067220 */ /* 0x042fe40000410000 */
[C---:B------:R-:W-:Y:S02]  /*10d80*/  FMUL.FTZ R7, R0.reuse, R123 ;  /* 0x0000007b00077220 */ /* 0x040fe40000410000 */
[----:B------:R-:W1:Y:S01]  /*10d90*/  LDSM.16.MT88.4 R120, [R180+0xc000] ;  /* 0x00c00000b478783b */ /* 0x000e620000004200 */
[C---:B------:R-:W-:Y:S02]  /*10da0*/  FMUL.FTZ R10, R0.reuse, R126 ;  /* 0x0000007e000a7220 */ /* 0x040fe40000410000 */
[C---:B------:R-:W-:Y:S02]  /*10db0*/  FMUL.FTZ R11, R0.reuse, R127 ;  /* 0x0000007f000b7220 */ /* 0x040fe40000410000 */
[C---:B------:R-:W-:Y:S01]  /*10dc0*/  HMMA.16816.F32.BF16 R4, R136.reuse, R140, R4 ;  /* 0x0000008c8804723c */ /* 0x040fe20000041804 */
[C---:B------:R-:W-:Y:S02]  /*10dd0*/  FMUL.FTZ R19, R0.reuse, R135 ;  /* 0x0000008700137220 */ /* 0x040fe40000410000 */
[----:B------:R-:W2:Y:S01]  /*10de0*/  LDSM.16.MT88.4 R124, [R179+0xc000] ;  /* 0x00c00000b37c783b */ /* 0x000ea20000004200 */
[C---:B------:R-:W-:Y:S02]  /*10df0*/  FMUL.FTZ R38, R0.reuse, R38 ;  /* 0x0000002600267220 */ /* 0x040fe40000410000 */
[C---:B------:R-:W-:Y:S02]  /*10e00*/  FMUL.FTZ R39, R0.reuse, R39 ;  /* 0x0000002700277220 */ /* 0x040fe40000410000 */
[C---:B------:R-:W-:Y:S01]  /*10e10*/  HMMA.16816.F32.BF16 R8, R136.reuse, R142, R8 ;  /* 0x0000008e8808723c */ /* 0x040fe20000041808 */
[C---:B------:R-:W-:Y:S02]  /*10e20*/  FMUL.FTZ R42, R0.reuse, R42 ;  /* 0x0000002a002a7220 */ /* 0x040fe40000410000 */
[----:B------:R-:W3:Y:S01]  /*10e30*/  LDSM.16.MT88.4 R140, [R177+0xe000] ;  /* 0x00e00000b18c783b */ /* 0x000ee20000004200 */
[C---:B------:R-:W-:Y:S02]  /*10e40*/  FMUL.FTZ R43, R0.reuse, R43 ;  /* 0x0000002b002b7220 */ /* 0x040fe40000410000 */
[C---:B------:R-:W-:Y:S02]  /*10e50*/  FMUL.FTZ R46, R0.reuse, R46 ;  /* 0x0000002e002e7220 */ /* 0x040fe40000410000 */
[C---:B------:R-:W-:Y:S01]  /*10e60*/  HMMA.16816.F32.BF16 R36, R136.reuse, R144, R36 ;  /* 0x000000908824723c */ /* 0x040fe20000041824 */
[C---:B------:R-:W-:Y:S03]  /*10e70*/  FMUL.FTZ R47, R0.reuse, R47 ;  /* 0x0000002f002f7220 */ /* 0x040fe60000410000 */
[C---:B------:R-:W-:Y:S02]  /*10e80*/  FMUL.FTZ R50, R0.reuse, R50 ;  /* 0x0000003200327220 */ /* 0x040fe40000410000 */
[C---:B------:R-:W-:Y:S02]  /*10e90*/  FMUL.FTZ R51, R0.reuse, R51 ;  /* 0x0000003300337220 */ /* 0x040fe40000410000 */
[C---:B------:R-:W-:Y:S01]  /*10ea0*/  HMMA.16816.F32.BF16 R40, R136.reuse, R146, R40 ;  /* 0x000000928828723c */ /* 0x040fe20000041828 */
[C---:B------:R-:W-:Y:S03]  /*10eb0*/  FMUL.FTZ R54, R0.reuse, R54 ;  /* 0x0000003600367220 */ /* 0x040fe60000410000 */
[----:B------:R-:W-:Y:S02]  /*10ec0*/  FMUL.FTZ R55, R0, R55 ;  /* 0x0000003700377220 */ /* 0x000fe40000410000 */
[----:B------:R-:W-:Y:S01]  /*10ed0*/  FMUL.FTZ R57, R2, R57 ;  /* 0x0000003902397220 */ /* 0x000fe20000410000 */
[----:B------:R-:W-:Y:S01]  /*10ee0*/  F2FP.BF16.PACK_AB R147, R245, R244 ;  /* 0x000000f4f593723e */ /* 0x000fe200000010ff */
[----:B------:R-:W-:Y:S01]  /*10ef0*/  FMUL.FTZ R58, R0, R58 ;  /* 0x0000003a003a7220 */ /* 0x000fe20000410000 */
[----:B------:R-:W-:Y:S01]  /*10f00*/  F2FP.BF16.PACK_AB R146, R206, R207 ;  /* 0x000000cfce92723e */ /* 0x000fe200000010ff */
[C---:B-1----:R-:W-:Y:S02]  /*10f10*/  HMMA.16816.F32.BF16 R44, R136.reuse, R120, R44 ;  /* 0x00000078882c723c */ /* 0x042fe4000004182c */
[----:B------:R-:W-:Y:S01]  /*10f20*/  FMUL.FTZ R59, R0, R59 ;  /* 0x0000003b003b7220 */ /* 0x000fe20000410000 */
[----:B------:R-:W-:Y:S01]  /*10f30*/  PRMT R145, R146, 0x7632, R145 ;  /* 0x0000763292917816 */ /* 0x000fe20000000091 */
[C---:B------:R-:W-:Y:S02]  /*10f40*/  FMUL.FTZ R60, R2.reuse, R60 ;  /* 0x0000003c023c7220 */ /* 0x040fe40000410000 */
[----:B------:R-:W-:Y:S02]  /*10f50*/  FMUL.FTZ R61, R2, R61 ;  /* 0x0000003d023d7220 */ /* 0x000fe40000410000 */
[C---:B------:R-:W-:Y:S01]  /*10f60*/  FMUL.FTZ R62, R0.reuse, R62 ;  /* 0x0000003e003e7220 */ /* 0x040fe20000410000 */
[C---:B------:R-:W-:Y:S01]  /*10f70*/  HMMA.16816.F32.BF16 R48, R136.reuse, R122, R48 ;  /* 0x0000007a8830723c */ /* 0x040fe20000041830 */
[----:B------:R-:W1:Y:S02]  /*10f80*/  LDSM.16.MT88.4 R120, [R178+0xe000] ;  /* 0x00e00000b278783b */ /* 0x000e640000004200 */
[----:B------:R-:W-:Y:S02]  /*10f90*/  FMUL.FTZ R63, R0, R63 ;  /* 0x0000003f003f7220 */ /* 0x000fe40000410000 */
[C---:B------:R-:W-:Y:S03]  /*10fa0*/  FMUL.FTZ R64, R2.reuse, R64 ;  /* 0x0000004002407220 */ /* 0x040fe60000410000 */
[C---:B--2---:R-:W-:Y:S01]  /*10fb0*/  HMMA.16816.F32.BF16 R52, R136.reuse, R124, R52 ;  /* 0x0000007c8834723c */ /* 0x044fe20000041834 */
[----:B------:R-:W-:Y:S03]  /*10fc0*/  FMUL.FTZ R65, R2, R65 ;  /* 0x0000004102417220 */ /* 0x000fe60000410000 */
[C---:B------:R-:W-:Y:S02]  /*10fd0*/  FMUL.FTZ R66, R0.reuse, R66 ;  /* 0x0000004200427220 */ /* 0x040fe40000410000 */
[----:B------:R-:W-:Y:S02]  /*10fe0*/  FMUL.FTZ R67, R0, R67 ;  /* 0x0000004300437220 */ /* 0x000fe40000410000 */
[C---:B------:R-:W-:Y:S01]  /*10ff0*/  HMMA.16816.F32.BF16 R56, R136.reuse, R126, R56 ;  /* 0x0000007e8838723c */ /* 0x040fe20000041838 */
[----:B------:R-:W2:Y:S03]  /*11000*/  LDSM.16.MT88.4 R124, [R180+0xe000] ;  /* 0x00e00000b47c783b */ /* 0x000ea60000004200 */
[C---:B------:R-:W-:Y:S02]  /*11010*/  FMUL.FTZ R68, R2.reuse, R68 ;  /* 0x0000004402447220 */ /* 0x040fe40000410000 */
[----:B------:R-:W-:Y:S02]  /*11020*/  FMUL.FTZ R69, R2, R69 ;  /* 0x0000004502457220 */ /* 0x000fe40000410000 */
[C---:B---3--:R-:W-:Y:S01]  /*11030*/  HMMA.16816.F32.BF16 R60, R136.reuse, R140, R60 ;  /* 0x0000008c883c723c */ /* 0x048fe2000004183c */
[C---:B------:R-:W-:Y:S03]  /*11040*/  FMUL.FTZ R70, R0.reuse, R70 ;  /* 0x0000004600467220 */ /* 0x040fe60000410000 */
        /* <DEDUP_REMOVED lines=15> */
[----:B------:R-:W-:Y:S03]  /*11140*/  FMUL.FTZ R81, R2, R81 ;  /* 0x0000005102517220 */ /* 0x000fe60000410000 */
[C---:B--2---:R-:W-:Y:S01]  /*11150*/  HMMA.16816.F32.BF16 R76, R136.reuse, R124, R76 ;  /* 0x0000007c884c723c */ /* 0x044fe2000004184c */
[C---:B------:R-:W-:Y:S02]  /*11160*/  FMUL.FTZ R82, R0.reuse, R82 ;  /* 0x0000005200527220 */ /* 0x040fe40000410000 */
[C---:B------:R-:W-:Y:S02]  /*11170*/  FMUL.FTZ R83, R0.reuse, R83 ;  /* 0x0000005300537220 */ /* 0x040fe40000410000 */
[C---:B------:R-:W-:Y:S02]  /*11180*/  FMUL.FTZ R86, R0.reuse, R86 ;  /* 0x0000005600567220 */ /* 0x040fe40000410000 */
[C---:B------:R-:W-:Y:S02]  /*11190*/  FMUL.FTZ R87, R0.reuse, R87 ;  /* 0x0000005700577220 */ /* 0x040fe40000410000 */
[----:B------:R-:W-:Y:S01]  /*111a0*/  FMUL.FTZ R90, R0, R90 ;  /* 0x0000005a005a7220 */ /* 0x000fe20000410000 */
[C---:B------:R-:W-:Y:S01]  /*111b0*/  HMMA.16816.F32.BF16 R80, R136.reuse, R126, R80 ;  /* 0x0000007e8850723c */ /* 0x040fe20000041850 */
[----:B------:R-:W2:Y:S01]  /*111c0*/  LDSM.16.MT88.4 R124, [R178+0x10000] ;  /* 0x01000000b27c783b */ /* 0x000ea20000004200 */
[C---:B------:R-:W-:Y:S02]  /*111d0*/  FMUL.FTZ R84, R2.reuse, R84 ;  /* 0x0000005402547220 */ /* 0x040fe40000410000 */
[----:B------:R-:W-:Y:S02]  /*111e0*/  FMUL.FTZ R85, R2, R85 ;  /* 0x0000005502557220 */ /* 0x000fe40000410000 */
[----:B------:R-:W-:Y:S02]  /*111f0*/  FMUL.FTZ R91, R0, R91 ;  /* 0x0000005b005b7220 */ /* 0x000fe40000410000 */
[C---:B------:R-:W-:Y:S03]  /*11200*/  FMUL.FTZ R92, R2.reuse, R92 ;  /* 0x0000005c025c7220 */ /* 0x040fe60000410000 */
[C---:B---3--:R-:W-:Y:S01]  /*11210*/  HMMA.16816.F32.BF16 R84, R136.reuse, R140, R84 ;  /* 0x0000008c8854723c */ /* 0x048fe20000041854 */
[C---:B------:R-:W-:Y:S02]  /*11220*/  FMUL.FTZ R88, R2.reuse, R88 ;  /* 0x0000005802587220 */ /* 0x040fe40000410000 */
[C---:B------:R-:W-:Y:S02]  /*11230*/  FMUL.FTZ R89, R2.reuse, R89 ;  /* 0x0000005902597220 */ /* 0x040fe40000410000 */
[----:B------:R-:W-:Y:S02]  /*11240*/  FMUL.FTZ R93, R2, R93 ;  /* 0x0000005d025d7220 */ /* 0x000fe40000410000 */
[C---:B------:R-:W-:Y:S01]  /*11250*/  FMUL.FTZ R94, R0.reuse, R94 ;  /* 0x0000005e005e7220 */ /* 0x040fe20000410000 */
[--C-:B------:R-:W-:Y:S01]  /*11260*/  LOP3.LUT R140, R165, UR17, R148.reuse, 0x96, !PT ;  /* 0x00000011a58c7c12 */ /* 0x100fe2000f8e9694 */
[----:B------:R-:W-:Y:S01]  /*11270*/  FMUL.FTZ R95, R0, R95 ;  /* 0x0000005f005f7220 */ /* 0x000fe20000410000 */
[C---:B------:R-:W-:Y:S02]  /*11280*/  HMMA.16816.F32.BF16 R88, R136.reuse, R142, R88 ;  /* 0x0000008e8858723c */ /* 0x040fe40000041858 */
[C---:B------:R-:W-:Y:S01]  /*11290*/  FMUL.FTZ R96, R2.reuse, R96 ;  /* 0x0000006002607220 */ /* 0x040fe20000410000 */
[----:B------:R-:W-:Y:S01]  /*112a0*/  PRMT R148, R147, 0x7632, R148 ;  /* 0x0000763293947816 */ /* 0x000fe20000000094 */
[----:B------:R-:W-:Y:S02]  /*112b0*/  FMUL.FTZ R97, R2, R97 ;  /* 0x0000006102617220 */ /* 0x000fe40000410000 */
[C---:B------:R-:W-:Y:S02]  /*112c0*/  FMUL.FTZ R98, R0.reuse, R98 ;  /* 0x0000006200627220 */ /* 0x040fe40000410000 */
[C---:B-1----:R-:W-:Y:S01]  /*112d0*/  HMMA.16816.F32.BF16 R92, R136.reuse, R120, R92 ;  /* 0x00000078885c723c */ /* 0x042fe2000004185c */
[----:B------:R-:W-:Y:S03]  /*112e0*/  FMUL.FTZ R99, R0, R99 ;  /* 0x0000006300637220 */ /* 0x000fe60000410000 */
[C---:B------:R-:W-:Y:S02]  /*112f0*/  FMUL.FTZ R12, R2.reuse, R128 ;  /* 0x00000080020c7220 */ /* 0x040fe40000410000 */
[----:B------:R-:W-:Y:S02]  /*11300*/  FMUL.FTZ R13, R2, R129 ;  /* 0x00000081020d7220 */ /* 0x000fe40000410000 */
[C---:B------:R-:W-:Y:S01]  /*11310*/  HMMA.16816.F32.BF16 R96, R136.reuse, R122, R96 ;  /* 0x0000007a8860723c */ /* 0x040fe20000041860 */
[----:B------:R-:W1:Y:S03]  /*11320*/  LDSM.16.MT88.4 R120, [R180+0x10000] ;  /* 0x01000000b478783b */ /* 0x000e660000004200 */
[C---:B------:R-:W-:Y:S02]  /*11330*/  FMUL.FTZ R14, R0.reuse, R130 ;  /* 0x00000082000e7220 */ /* 0x040fe40000410000 */
[----:B------:R-:W-:Y:S02]  /*11340*/  FMUL.FTZ R15, R0, R131 ;  /* 0x00000083000f7220 */ /* 0x000fe40000410000 */
[----:B------:R-:W-:Y:S04]  /*11350*/  IMAD.WIDE.U32 R140, R140, -0x2daee0ad, RZ ;  /* 0xd2511f538c8c7825 */ /* 0x000fe800078e00ff */
[C---:B------:R-:W-:Y:S01]  /*11360*/  FMUL.FTZ R100, R2.reuse, R100 ;  /* 0x0000006402647220 */ /* 0x040fe20000410000 */
[C---:B--2---:R-:W-:Y:S01]  /*11370*/  HMMA.16816.F32.BF16 R12, R136.reuse, R124, R12 ;  /* 0x0000007c880c723c */ /* 0x044fe2000004180c */
[----:B------:R-:W-:Y:S01]  /*11380*/  FMUL.FTZ R101, R2, R101 ;  /* 0x0000006502657220 */ /* 0x000fe20000410000 */
[----:B------:R-:W-:Y:S01]  /*11390*/  LOP3.LUT R117, R140, 0xffff, RZ, 0xc0, !PT ;  /* 0x0000ffff8c757812 */ /* 0x000fe200078ec0ff */
[----:B------:R-:W-:Y:S01]  /*113a0*/  FMUL.FTZ R102, R0, R102 ;  /* 0x0000006600667220 */ /* 0x000fe20000410000 */
[----:B------:R-:W-:Y:S01]  /*113b0*/  LOP3.LUT R16, R140, 0xff, RZ, 0xc0, !PT ;  /* 0x000000ff8c107812 */ /* 0x000fe200078ec0ff */
[C---:B------:R-:W-:Y:S01]  /*113c0*/  FMUL.FTZ R103, R0.reuse, R103 ;  /* 0x0000006700677220 */ /* 0x040fe20000410000 */
[----:B------:R-:W-:Y:S01]  /*113d0*/  SHF.R.U32.HI R117, RZ, 0x8, R117 ;  /* 0x00000008ff757819 */ /* 0x000fe20000011675 */
[C---:B------:R-:W-:Y:S01]  /*113e0*/  FMUL.FTZ R106, R0.reuse, R106 ;  /* 0x0000006a006a7220 */ /* 0x040fe20000410000 */
[----:B------:R-:W-:Y:S01]  /*113f0*/  SHF.R.U32.HI R17, RZ, 0x10, R140 ;  /* 0x00000010ff117819 */ /* 0x000fe2000001168c */
[----:B------:R-:W-:Y:S03]  /*11400*/  FMUL.FTZ R107, R0, R107 ;  /* 0x0000006b006b7220 */ /* 0x000fe60000410000 */
[C---:B------:R-:W-:Y:S01]  /*11410*/  HMMA.16816.F32.BF16 R100, R136.reuse, R126, R100 ;  /* 0x0000007e8864723c */ /* 0x040fe20000041864 */
[----:B------:R-:W2:Y:S01]  /*11420*/  LDSM.16.MT88.4 R124, [R179+0x10000] ;  /* 0x01000000b37c783b */ /* 0x000ea20000004200 */
[----:B------:R-:W-:Y:S01]  /*11430*/  PRMT R144, R16, 0x5410, R117 ;  /* 0x0000541010907816 */ /* 0x000fe20000000075 */
[C---:B------:R-:W-:Y:S01]  /*11440*/  FMUL.FTZ R104, R2.reuse, R104 ;  /* 0x0000006802687220 */ /* 0x040fe20000410000 */
[----:B------:R-:W-:Y:S01]  /*11450*/  LOP3.LUT R16, R141, UR27, R172, 0x96, !PT ;  /* 0x0000001b8d107c12 */ /* 0x000fe2000f8e96ac */
[----:B------:R-:W-:Y:S01]  /*11460*/  FMUL.FTZ R105, R2, R105 ;  /* 0x0000006902697220 */ /* 0x000fe20000410000 */
[----:B------:R-:W-:Y:S01]  /*11470*/  LOP3.LUT R130, R17, 0xff, RZ, 0xc0, !PT ;  /* 0x000000ff11827812 */ /* 0x000fe200078ec0ff */
[----:B------:R-:W-:Y:S01]  /*11480*/  FMUL.FTZ R110, R0, R110 ;  /* 0x0000006e006e7220 */ /* 0x000fe20000410000 */
[----:B------:R-:W-:Y:S01]  /*11490*/  LOP3.LUT R17, R16, 0xffff, RZ, 0xc0, !PT ;  /* 0x0000ffff10117812 */ /* 0x000fe200078ec0ff */
[----:B------:R-:W-:Y:S03]  /*114a0*/  FMUL.FTZ R111, R0, R111 ;  /* 0x0000006f006f7220 */ /* 0x000fe60000410000 */
[--C-:B------:R-:W-:Y:S01]  /*114b0*/  SHF.R.U32.HI R18, RZ, 0x10, R16.reuse ;  /* 0x00000010ff127819 */ /* 0x100fe20000011610 */
[----:B------:R-:W-:Y:S01]  /*114c0*/  FMUL.FTZ R108, R2, R108 ;  /* 0x0000006c026c7220 */ /* 0x000fe20000410000 */
[----:B------:R-:W-:Y:S01]  /*114d0*/  LOP3.LUT R131, R16, 0xff, RZ, 0xc0, !PT ;  /* 0x000000ff10837812 */ /* 0x000fe200078ec0ff */
[C---:B------:R-:W-:Y:S01]  /*114e0*/  FMUL.FTZ R109, R2.reuse, R109 ;  /* 0x0000006d026d7220 */ /* 0x040fe20000410000 */
[----:B------:R-:W-:Y:S01]  /*114f0*/  SHF.R.U32.HI R129, RZ, 0x18, R16 ;  /* 0x00000018ff817819 */ /* 0x000fe20000011610 */
[C---:B------:R-:W-:Y:S01]  /*11500*/  FMUL.FTZ R16, R2.reuse, R132 ;  /* 0x0000008402107220 */ /* 0x040fe20000410000 */
[----:B------:R-:W-:Y:S01]  /*11510*/  SHF.R.U32.HI R128, RZ, 0x8, R17 ;  /* 0x00000008ff807819 */ /* 0x000fe20000011611 */
[C---:B------:R-:W-:Y:S01]  /*11520*/  FMUL.FTZ R17, R2.reuse, R133 ;  /* 0x0000008502117220 */ /* 0x040fe20000410000 */
[----:B------:R-:W-:Y:S01]  /*11530*/  SHF.R.U32.HI R142, RZ, 0x18, R140 ;  /* 0x00000018ff8e7819 */ /* 0x000fe2000001168c */
[----:B------:R-:W-:Y:S01]  /*11540*/  FMUL.FTZ R112, R2, R112 ;  /* 0x0000007002707220 */ /* 0x000fe20000410000 */
[----:B------:R-:W-:Y:S01]  /*11550*/  LOP3.LUT R117, R18, 0xff, RZ, 0xc0, !PT ;  /* 0x000000ff12757812 */ /* 0x000fe200078ec0ff */
[----:B------:R-:W-:Y:S01]  /*11560*/  FMUL.FTZ R18, R0, R134 ;  /* 0x0000008600127220 */ /* 0x000fe20000410000 */
[----:B------:R-:W-:Y:S01]  /*11570*/  PRMT R143, R130, 0x5410, R142 ;  /* 0x00005410828f7816 */ /* 0x000fe2000000008e */
[----:B------:R-:W-:Y:S01]  /*11580*/  FMUL.FTZ R113, R2, R113 ;  /* 0x0000007102717220 */ /* 0x000fe20000410000 */
[----:B------:R-:W-:Y:S01]  /*11590*/  PRMT R132, R131, 0x5410, R128 ;  /* 0x0000541083847816 */ /* 0x000fe20000000080 */
[C---:B------:R-:W-:Y:S01]  /*115a0*/  FMUL.FTZ R114, R0.reuse, R114 ;  /* 0x0000007200727220 */ /* 0x040fe20000410000 */
[----:B------:R-:W-:Y:S01]  /*115b0*/  PRMT R142, R117, 0x5410, R129 ;  /* 0x00005410758e7816 */ /* 0x000fe20000000081 */
[----:B------:R-:W-:Y:S01]  /*115c0*/  FMUL.FTZ R115, R0, R115 ;  /* 0x0000007300737220 */ /* 0x000fe20000410000 */
[C---:B-1----:R-:W-:Y:S01]  /*115d0*/  HMMA.16816.F32.BF16 R16, R136.reuse, R120, R16 ;  /* 0x000000788810723c */ /* 0x042fe20000041810 */
[----:B------:R-:W1:Y:S01]  /*115e0*/  LDSM.16.MT88.4 R128, [R177+0xc800] ;  /* 0x00c80000b180783b */ /* 0x000e620000004200 */
[----:B------:R-:W-:Y:S05]  /*115f0*/  PRMT R117, R154, 0x5410, R153 ;  /* 0x000054109a757816 */ /* 0x000fea0000000099 */
[--C-:B------:R-:W-:Y:S01]  /*11600*/  HSET2.LE.AND R120, R132, R169.reuse, PT ;  /* 0x000000a984787233 */ /* 0x100fe20003803000 */
[C---:B------:R-:W-:Y:S01]  /*11610*/  HMMA.16816.F32.BF16 R104, R136.reuse, R122, R104 ;  /* 0x0000007a8868723c */ /* 0x040fe20000041868 */
[--C-:B------:R-:W-:Y:S01]  /*11620*/  HSET2.LE.AND R121, R142, R169.reuse, PT ;  /* 0x000000a98e797233 */ /* 0x100fe20003803000 */
[----:B------:R-:W3:Y:S02]  /*11630*/  LDSM.16.MT88.4 R132, [R178+0xc800] ;  /* 0x00c80000b284783b */ /* 0x000ee40000004200 */
[----:B------:R-:W-:Y:S02]  /*11640*/  LOP3.LUT R120, R120, R117, RZ, 0xc0, !PT ;  /* 0x0000007578787212 */ /* 0x000fe400078ec0ff */
[----:B------:R-:W-:Y:S01]  /*11650*/  PRMT R117, R150, 0x5410, R149 ;  /* 0x0000541096757816 */ /* 0x000fe20000000095 */
[--C-:B------:R-:W-:Y:S01]  /*11660*/  HSET2.LE.AND R122, R144, R169.reuse, PT ;  /* 0x000000a9907a7233 */ /* 0x100fe20003803000 */
[C---:B--2---:R-:W-:Y:S01]  /*11670*/  HMMA.16816.F32.BF16 R108, R136.reuse, R124, R108 ;  /* 0x0000007c886c723c */ /* 0x044fe2000004186c */
[----:B------:R-:W-:Y:S03]  /*11680*/  HSET2.LE.AND R123, R143, R169, PT ;  /* 0x000000a98f7b7233 */ /* 0x000fe60003803000 */
[----:B------:R-:W-:Y:S02]  /*11690*/  LOP3.LUT R121, R121, R117, RZ, 0xc0, !PT ;  /* 0x0000007579797212 */ /* 0x000fe400078ec0ff */
[----:B------:R-:W-:Y:S02]  /*116a0*/  PRMT R117, R152, 0x5410, R151 ;  /* 0x0000541098757816 */ /* 0x000fe40000000097 */
[----:B------:R-:W-:Y:S01]  /*116b0*/  HMMA.16816.F32.BF16 R112, R136, R126, R112 ;  /* 0x0000007e8870723c */ /* 0x000fe20000041870 */
[----:B------:R-:W-:Y:S03]  /*116c0*/  LOP3.LUT R124, R211, UR31, RZ, 0x3c, !PT ;  /* 0x0000001fd37c7c12 */ /* 0x000fe6000f8e3cff */
[----:B------:R-:W-:Y:S02]  /*116d0*/  LOP3.LUT R122, R122, R117, RZ, 0xc0, !PT ;  /* 0x000000757a7a7212 */ /* 0x000fe400078ec0ff */
[----:B------:R-:W-:Y:S01]  /*116e0*/  PRMT R117, R147, 0x5410, R148 ;  /* 0x0000541093757816 */ /* 0x000fe20000000094 */
[----:B------:R-:W-:Y:S01]  /*116f0*/  IMAD.WIDE.U32 R124, R124, -0x326172a9, RZ ;  /* 0xcd9e8d577c7c7825 */ /* 0x000fe200078e00ff */
[----:B------:R-:W-:Y:S04]  /*11700*/  SHF.R.U32.HI R144, RZ, 0x10, R118 ;  /* 0x00000010ff907819 */ /* 0x000fe80000011676 */
[----:B------:R-:W-:Y:S02]  /*11710*/  LOP3.LUT R123, R123, R117, RZ, 0xc0, !PT ;  /* 0x000000757b7b7212 */ /* 0x000fe400078ec0ff */
[----:B------:R-:W-:Y:S02]  /*11720*/  LOP3.LUT R117, R125, UR29, R174, 0x96, !PT ;  /* 0x0000001d7d757c12 */ /* 0x000fe4000f8e96ae */
[----:B------:R-:W-:Y:S02]  /*11730*/  LOP3.LUT R136, R171, UR24, R124, 0x96, !PT ;  /* 0x00000018ab887c12 */ /* 0x000fe4000f8e967c */
[----:B------:R-:W2:Y:S01]  /*11740*/  LDSM.16.MT88.4 R124, [R180+0xc800] ;  /* 0x00c80000b47c783b */ /* 0x000ea20000004200 */
[C---:B-1----:R-:W-:Y:S02]  /*11750*/  HMMA.16816.F32.BF16 R4, R120.reuse, R128, R4 ;  /* 0x000000807804723c */ /* 0x042fe40000041804 */
[----:B------:R-:W-:Y:S05]  /*11760*/  IMAD.WIDE.U32 R136, R136, -0x2daee0ad, RZ ;  /* 0xd2511f5388887825 */ /* 0x000fea00078e00ff */
[----:B------:R-:W-:Y:S01]  /*11770*/  IMAD.WIDE.U32 R128, R117, -0x2daee0ad, RZ ;  /* 0xd2511f5375807825 */ /* 0x000fe200078e00ff */
[C---:B------:R-:W-:Y:S01]  /*11780*/  HMMA.16816.F32.BF16 R8, R120.reuse, R130, R8 ;  /* 0x000000827808723c */ /* 0x040fe20000041808 */
[----:B------:R-:W-:Y:S03]  /*11790*/  LOP3.LUT R117, R119, UR4, R164, 0x96, !PT ;  /* 0x0000000477757c12 */ /* 0x000fe6000f8e96a4 */
[----:B------:R-:W-:Y:S02]  /*117a0*/  LOP3.LUT R129, R129, UR30, R208, 0x96, !PT ;  /* 0x0000001e81817c12 */ /* 0x000fe4000f8e96d0 */
[----:B------:R-:W-:Y:S02]  /*117b0*/  LOP3.LUT R138, R137, UR26, R128, 0x96, !PT ;  /* 0x0000001a898a7c12 */ /* 0x000fe4000f8e9680 */
[C---:B---3--:R-:W-:Y:S01]  /*117c0*/  HMMA.16816.F32.BF16 R36, R120.reuse, R132, R36 ;  /* 0x000000847824723c */ /* 0x048fe20000041824 */
[----:B------:R-:W-:Y:S03]  /*117d0*/  IMAD.WIDE.U32 R128, R129, -0x326172a9, RZ ;  /* 0xcd9e8d5781807825 */ /* 0x000fe600078e00ff */
[----:B------:R-:W-:Y:S01]  /*117e0*/  LOP3.LUT R142, R117, 0xffff, RZ, 0xc0, !PT ;  /* 0x0000ffff758e7812 */ /* 0x000fe200078ec0ff */
[----:B------:R-:W-:Y:S01]  /*117f0*/  IMAD.WIDE.U32 R138, R138, -0x326172a9, RZ ;  /* 0xcd9e8d578a8a7825 */ /* 0x000fe200078e00ff */
[----:B------:R-:W-:Y:S02]  /*11800*/  LOP3.LUT R137, R129, UR28, R170, 0x96, !PT ;  /* 0x0000001c81897c12 */ /* 0x000fe4000f8e96aa */
[C---:B------:R-:W-:Y:S01]  /*11810*/  HMMA.16816.F32.BF16 R40, R120.reuse, R134, R40 ;  /* 0x000000867828723c */ /* 0x040fe20000041828 */
[----:B------:R-:W-:Y:S03]  /*11820*/  IADD3 R164, P0, R166, UR20, RZ ;  /* 0x00000014a6a47c10 */ /* 0x000fe6000ff1e0ff */
[----:B------:R-:W-:Y:S01]  /*11830*/  LOP3.LUT R143, R139, UR25, R128, 0x96, !PT ;  /* 0x000000198b8f7c12 */ /* 0x000fe2000f8e9680 */
[----:B------:R-:W-:Y:S01]  /*11840*/  IMAD.WIDE.U32 R132, R137, -0x2daee0ad, RZ ;  /* 0xd2511f5389847825 */ /* 0x000fe200078e00ff */
[----:B------:R-:W1:Y:S01]  /*11850*/  LDSM.16.MT88.4 R128, [R179+0xc800] ;  /* 0x00c80000b380783b */ /* 0x000e620000004200 */
[----:B------:R-:W-:Y:S02]  /*11860*/  LOP3.LUT R139, R117, 0xff, RZ, 0xc0, !PT ;  /* 0x000000ff758b7812 */ /* 0x000fe400078ec0ff */
[----:B------:R-:W-:Y:S02]  /*11870*/  IMAD.WIDE.U32 R170, R143, -0x2daee0ad, RZ ;  /* 0xd2511f538faa7825 */ /* 0x000fe400078e00ff */
[----:B------:R-:W-:Y:S02]  /*11880*/  ISETP.GE.U32.AND P6, PT, R251, R139, PT ;  /* 0x0000008bfb00720c */ /* 0x000fe40003fc6070 */
[----:B------:R-:W-:Y:S01]  /*11890*/  SHF.R.U32.HI R137, RZ, 0x8, R142 ;  /* 0x00000008ff897819 */ /* 0x000fe2000001168e */
[C---:B--2---:R-:W-:Y:S01]  /*118a0*/  HMMA.16816.F32.BF16 R44, R120.reuse, R124, R44 ;  /* 0x0000007c782c723c */ /* 0x044fe2000004182c */
[----:B------:R-:W-:Y:S02]  /*118b0*/  LOP3.LUT R139, R171, UR15, R132, 0x96, !PT ;  /* 0x0000000fab8b7c12 */ /* 0x000fe4000f8e9684 */
[--C-:B------:R-:W-:Y:S02]  /*118c0*/  SHF.R.U32.HI R132, RZ, 0x10, R117.reuse ;  /* 0x00000010ff847819 */ /* 0x100fe40000011675 */
[----:B------:R-:W-:Y:S02]  /*118d0*/  LOP3.LUT R137, R137, 0xffff, RZ, 0xc0, !PT ;  /* 0x0000ffff89897812 */ /* 0x000fe400078ec0ff */
[----:B------:R-:W-:Y:S01]  /*118e0*/  LOP3.LUT R132, R132, 0xff, RZ, 0xc0, !PT ;  /* 0x000000ff84847812 */ /* 0x000fe200078ec0ff */
[C---:B------:R-:W-:Y:S01]  /*118f0*/  HMMA.16816.F32.BF16 R48, R120.reuse, R126, R48 ;  /* 0x0000007e7830723c */ /* 0x040fe20000041830 */
[C---:B------:R-:W-:Y:S02]  /*11900*/  ISETP.GE.U32.AND P2, PT, R251.reuse, R137, PT ;  /* 0x00000089fb00720c */ /* 0x040fe40003f46070 */
[----:B------:R-:W-:Y:S01]  /*11910*/  ISETP.GE.U32.AND P1, PT, R251, R132, PT ;  /* 0x00000084fb00720c */ /* 0x000fe20003f26070 */
[----:B------:R-:W-:Y:S01]  /*11920*/  @!P6 HFMA2.BF16_V2 R216, -RZ.H0_H0, RZ.H0_H0, -R158.H0_H0 ;  /* 0x200000ffffd8e231 */ /* 0x000fe2000034099e */
[----:B------:R-:W-:Y:S02]  /*11930*/  LOP3.LUT R142, R133, UR5, R136, 0x96, !PT ;  /* 0x00000005858e7c12 */ /* 0x000fe4000f8e9688 */
[----:B------:R-:W2:Y:S01]  /*11940*/  LDSM.16.MT88.4 R132, [R177+0xe800] ;  /* 0x00e80000b184783b */ /* 0x000ea20000004200 */
[----:B------:R-:W-:Y:S04]  /*11950*/  SHF.R.U32.HI R117, RZ, 0x18, R117 ;  /* 0x00000018ff757819 */ /* 0x000fe80000011675 */
[----:B------:R-:W-:Y:S01]  /*11960*/  IMAD.WIDE.U32 R124, R142, -0x326172a9, RZ ;  /* 0xcd9e8d578e7c7825 */ /* 0x000fe200078e00ff */
[C---:B------:R-:W-:Y:S01]  /*11970*/  LOP3.LUT R136, R118.reuse, 0xff, RZ, 0xc0, !PT ;  /* 0x000000ff76887812 */ /* 0x040fe200078ec0ff */
[----:B------:R-:W-:Y:S01]  /*11980*/  @!P2 HFMA2.BF16_V2 R228, -RZ.H0_H0, RZ.H0_H0, -R157.H0_H0 ;  /* 0x200000ffffe4a231 */ /* 0x000fe2000034099d */
[----:B------:R-:W-:Y:S01]  /*11990*/  SHF.R.U32.HI R137, RZ, 0x18, R118 ;  /* 0x00000018ff897819 */ /* 0x000fe20000011676 */
[----:B------:R-:W-:Y:S01]  /*119a0*/  @!P1 HFMA2.BF16_V2 R215, -RZ.H0_H0, RZ.H0_H0, -R156.H0_H0 ;  /* 0x200000ffffd79231 */ /* 0x000fe2000034099c */
[----:B------:R-:W-:Y:S01]  /*119b0*/  LOP3.LUT R143, R118, 0xffff, RZ, 0xc0, !PT ;  /* 0x0000ffff768f7812 */ /* 0x000fe200078ec0ff */
[----:B------:R-:W-:Y:S01]  /*119c0*/  IMAD.WIDE.U32 R118, R139, -0x326172a9, RZ ;  /* 0xcd9e8d578b767825 */ /* 0x000fe200078e00ff */
[----:B------:R-:W-:Y:S02]  /*119d0*/  IADD3.X R165, R167, UR8, RZ, P0, !PT ;  /* 0x00000008a7a57c10 */ /* 0x000fe400087fe4ff */
[----:B------:R-:W-:Y:S01]  /*119e0*/  ISETP.GE.U32.AND P0, PT, R251, R117, PT ;  /* 0x00000075fb00720c */ /* 0x000fe20003f06070 */
[C---:B-1----:R-:W-:Y:S01]  /*119f0*/  HMMA.16816.F32.BF16 R52, R120.reuse, R128, R52 ;  /* 0x000000807834723c */ /* 0x042fe20000041834 */
[----:B------:R-:W-:Y:S02]  /*11a00*/  @!P6 PRMT R158, R216, 0x5410, RZ ;  /* 0x00005410d89ee816 */ /* 0x000fe400000000ff */
[----:B------:R-:W-:Y:S02]  /*11a10*/  @!P2 PRMT R157, R228, 0x5410, RZ ;  /* 0x00005410e49da816 */ /* 0x000fe400000000ff */
[----:B------:R-:W-:Y:S01]  /*11a20*/  LOP3.LUT R175, R125, UR17, R138, 0x96, !PT ;  /* 0x000000117daf7c12 */ /* 0x000fe2000f8e968a */
[----:B------:R-:W-:Y:S01]  /*11a30*/  STG.E.U16 [R166.64], R158 ;  /* 0x0000009ea6007986 */ /* 0x000fe2000c101512 */
[----:B------:R-:W-:Y:S01]  /*11a40*/  ISETP.GE.U32.AND P6, PT, R251, R136, PT ;  /* 0x00000088fb00720c */ /* 0x000fe20003fc6070 */
[C---:B------:R-:W-:Y:S01]  /*11a50*/  HMMA.16816.F32.BF16 R56, R120.reuse, R130, R56 ;  /* 0x000000827838723c */ /* 0x040fe20000041838 */
[--C-:B------:R-:W-:Y:S01]  /*11a60*/  LOP3.LUT R136, R119, UR4, R124.reuse, 0x96, !PT ;  /* 0x0000000477887c12 */ /* 0x100fe2000f8e967c */
[----:B------:R-:W-:Y:S01]  /*11a70*/  STG.E.U16 [R166.64+0x2], R157 ;  /* 0x0000029da6007986 */ /* 0x000fe2000c101512 */
[----:B------:R-:W-:Y:S01]  /*11a80*/  ISETP.GE.U32.AND P2, PT, R251, R137, PT ;  /* 0x00000089fb00720c */ /* 0x000fe20003f46070 */
[----:B------:R-:W-:Y:S01]  /*11a90*/  @!P0 HFMA2.BF16_V2 R214, -RZ.H0_H0, RZ.H0_H0, -R155.H0_H0 ;  /* 0x200000ffffd68231 */ /* 0x000fe2000034099b */
[----:B------:R-:W-:Y:S02]  /*11aa0*/  LOP3.LUT R137, R119, UR4, R124, 0x96, !PT ;  /* 0x0000000477897c12 */ /* 0x000fe4000f8e967c */
[----:B------:R-:W1:Y:S01]  /*11ab0*/  LDSM.16.MT88.4 R124, [R178+0xe800] ;  /* 0x00e80000b27c783b */ /* 0x000e620000004200 */
[----:B------:R-:W-:Y:S04]  /*11ac0*/  SHF.R.U32.HI R128, RZ, 0x8, R143 ;  /* 0x00000008ff807819 */ /* 0x000fe8000001168f */
[----:B------:R-:W-:Y:S01]  /*11ad0*/  LOP3.LUT R129, R144, 0xff, RZ, 0xc0, !PT ;  /* 0x000000ff90817812 */ /* 0x000fe200078ec0ff */
[----:B------:R-:W-:Y:S01]  /*11ae0*/  @!P6 HFMA2.BF16_V2 R229, -RZ.H0_H0, RZ.H0_H0, -R160.H0_H0 ;  /* 0x200000ffffe5e231 */ /* 0x000fe200003409a0 */
[----:B------:R-:W-:Y:S01]  /*11af0*/  LOP3.LUT R128, R128, 0xffff, RZ, 0xc0, !PT ;  /* 0x0000ffff80807812 */ /* 0x000fe200078ec0ff */
[C---:B--2---:R-:W-:Y:S01]  /*11b00*/  HMMA.16816.F32.BF16 R60, R120.reuse, R132, R60 ;  /* 0x00000084783c723c */ /* 0x044fe2000004183c */
[----:B------:R-:W-:Y:S01]  /*11b10*/  @!P1 PRMT R156, R215, 0x5410, RZ ;  /* 0x00005410d79c9816 */ /* 0x000fe200000000ff */
[----:B------:R-:W-:Y:S01]  /*11b20*/  @!P2 HFMA2.BF16_V2 R239, -RZ.H0_H0, RZ.H0_H0, -R161.H0_H0 ;  /* 0x200000ffffefa231 */ /* 0x000fe200003409a1 */
[C---:B------:R-:W-:Y:S02]  /*11b30*/  ISETP.GE.U32.AND P1, PT, R251.reuse, R129, PT ;  /* 0x00000081fb00720c */ /* 0x040fe40003f26070 */
[----:B------:R-:W-:Y:S01]  /*11b40*/  @!P0 PRMT R155, R214, 0x5410, RZ ;  /* 0x00005410d69b8816 */ /* 0x000fe200000000ff */
[----:B------:R-:W-:Y:S01]  /*11b50*/  STG.E.U16 [R164.64], R156 ;  /* 0x0000009ca4007986 */ /* 0x000fe2000c101512 */
[----:B------:R-:W-:Y:S01]  /*11b60*/  ISETP.GE.U32.AND P0, PT, R251, R128, PT ;  /* 0x00000080fb00720c */ /* 0x000fe20003f06070 */
[C---:B------:R-:W-:Y:S01]  /*11b70*/  HMMA.16816.F32.BF16 R64, R120.reuse, R134, R64 ;  /* 0x000000867840723c */ /* 0x040fe20000041840 */
[----:B------:R-:W-:Y:S01]  /*11b80*/  LOP3.LUT R117, R141, UR27, R172, 0x96, !PT ;  /* 0x0000001b8d757c12 */ /* 0x000fe2000f8e96ac */
[----:B------:R-:W2:Y:S02]  /*11b90*/  LDSM.16.MT88.4 R128, [R180+0xe800] ;  /* 0x00e80000b480783b */ /* 0x000ea40000004200 */
[C---:B------:R-:W-:Y:S02]  /*11ba0*/  LOP3.LUT R143, R118.reuse, 0xffff, RZ, 0xc0, !PT ;  /* 0x0000ffff768f7812 */ /* 0x040fe400078ec0ff */
[C---:B------:R-:W-:Y:S02]  /*11bb0*/  LOP3.LUT R138, R117.reuse, 0xffff, RZ, 0xc0, !PT ;  /* 0x0000ffff758a7812 */ /* 0x040fe400078ec0ff */
[C---:B------:R-:W-:Y:S01]  /*11bc0*/  LOP3.LUT R174, R118.reuse, 0xffff, RZ, 0xc0, !PT ;  /* 0x0000ffff76ae7812 */ /* 0x040fe200078ec0ff */
[----:B------:R-:W-:Y:S01]  /*11bd0*/  @!P1 HFMA2.BF16_V2 R233, -RZ.H0_H0, RZ.H0_H0, -R162.H0_H0 ;  /* 0x200000ffffe99231 */ /* 0x000fe200003409a2 */
[----:B------:R-:W3:Y:S02]  /*11be0*/  LDSM.16.MT88.4 R132, [R179+0xe800] ;  /* 0x00e80000b384783b */ /* 0x000ee40000004200 */
[----:B------:R-:W-:Y:S01]  /*11bf0*/  LOP3.LUT R119, R117, 0xff, RZ, 0xc0, !PT ;  /* 0x000000ff75777812 */ /* 0x000fe200078ec0ff */
[----:B------:R-:W-:Y:S01]  /*11c00*/  @!P0 HFMA2.BF16_V2 R243, -RZ.H0_H0, RZ.H0_H0, -R159.H0_H0 ;  /* 0x200000fffff38231 */ /* 0x000fe2000034099f */
[--C-:B------:R-:W-:Y:S02]  /*11c10*/  SHF.R.U32.HI R169, RZ, 0x10, R118.reuse ;  /* 0x00000010ffa97819 */ /* 0x100fe40000011676 */
[C---:B------:R-:W-:Y:S02]  /*11c20*/  LOP3.LUT R171, R118.reuse, 0xff, RZ, 0xc0, !PT ;  /* 0x000000ff76ab7812 */ /* 0x040fe400078ec0ff */
[--C-:B------:R-:W-:Y:S01]  /*11c30*/  SHF.R.U32.HI R173, RZ, 0x18, R118.reuse ;  /* 0x00000018ffad7819 */ /* 0x100fe20000011676 */
[----:B------:R-:W-:Y:S01]  /*11c40*/  STG.E.U16 [R164.64+0x2], R155 ;  /* 0x0000029ba4007986 */ /* 0x000fe2000c101512 */
[----:B------:R-:W-:Y:S02]  /*11c50*/  LOP3.LUT R139, R118, 0xff, RZ, 0xc0, !PT ;  /* 0x000000ff768b7812 */ /* 0x000fe400078ec0ff */
[--C-:B------:R-:W-:Y:S01]  /*11c60*/  SHF.R.U32.HI R142, RZ, 0x18, R118.reuse ;  /* 0x00000018ff8e7819 */ /* 0x100fe20000011676 */
[C---:B-1----:R-:W-:Y:S01]  /*11c70*/  HMMA.16816.F32.BF16 R68, R120.reuse, R124, R68 ;  /* 0x0000007c7844723c */ /* 0x042fe20000041844 */
[----:B------:R-:W-:Y:S02]  /*11c80*/  SHF.R.U32.HI R172, RZ, 0x10, R118 ;  /* 0x00000010ffac7819 */ /* 0x000fe40000011676 */
[----:B------:R-:W-:Y:S02]  /*11c90*/  SHF.R.U32.HI R118, RZ, 0x8, R138 ;  /* 0x00000008ff767819 */ /* 0x000fe4000001168a */
[----:B------:R-:W-:Y:S02]  /*11ca0*/  @!P6 PRMT R160, R229, 0x5410, RZ ;  /* 0x00005410e5a0e816 */ /* 0x000fe400000000ff */
[----:B------:R-:W-:Y:S01]  /*11cb0*/  ISETP.GE.U32.AND P6, PT, R251, R119, PT ;  /* 0x00000077fb00720c */ /* 0x000fe20003fc6070 */
[C---:B------:R-:W-:Y:S01]  /*11cc0*/  HMMA.16816.F32.BF16 R72, R120.reuse, R126, R72 ;  /* 0x0000007e7848723c */ /* 0x040fe20000041848 */
[----:B------:R-:W-:Y:S01]  /*11cd0*/  LOP3.LUT R118, R118, 0xffff, RZ, 0xc0, !PT ;  /* 0x0000ffff76767812 */ /* 0x000fe200078ec0ff */
[----:B------:R-:W1:Y:S02]  /*11ce0*/  LDSM.16.MT88.4 R124, [R177+0x10800] ;  /* 0x01080000b17c783b */ /* 0x000e640000004200 */
[--C-:B------:R-:W-:Y:S02]  /*11cf0*/  SHF.R.U32.HI R119, RZ, 0x10, R117.reuse ;  /* 0x00000010ff777819 */ /* 0x100fe40000011675 */
[----:B------:R-:W-:Y:S02]  /*11d00*/  @!P0 PRMT R159, R243, 0x5410, RZ ;  /* 0x00005410f39f8816 */ /* 0x000fe400000000ff */
[----:B------:R-:W-:Y:S02]  /*11d10*/  ISETP.GE.U32.AND P0, PT, R251, R118, PT ;  /* 0x00000076fb00720c */ /* 0x000fe40003f06070 */
[----:B------:R-:W-:Y:S01]  /*11d20*/  STG.E.U16 [R166.64+0x10], R160 ;  /* 0x000010a0a6007986 */ /* 0x000fe2000c101512 */
[C---:B--2---:R-:W-:Y:S01]  /*11d30*/  HMMA.16816.F32.BF16 R76, R120.reuse, R128, R76 ;  /* 0x00000080784c723c */ /* 0x044fe2000004184c */
[----:B------:R-:W-:Y:S01]  /*11d40*/  SHF.R.U32.HI R118, RZ, 0x18, R117 ;  /* 0x00000018ff767819 */ /* 0x000fe20000011675 */
[----:B------:R-:W-:Y:S01]  /*11d50*/  @!P6 HFMA2.BF16_V2 R238, -RZ.H0_H0, RZ.H0_H0, -R154.H0_H0 ;  /* 0x200000ffffeee231 */ /* 0x000fe2000034099a */
[----:B------:R-:W-:Y:S01]  /*11d60*/  LOP3.LUT R117, R119, 0xff, RZ, 0xc0, !PT ;  /* 0x000000ff77757812 */ /* 0x000fe200078ec0ff */
[----:B------:R-:W-:Y:S01]  /*11d70*/  STG.E.U16 [R166.64+0x12], R159 ;  /* 0x0000129fa6007986 */ /* 0x000fe2000c101512 */
[----:B------:R-:W-:Y:S02]  /*11d80*/  @!P2 PRMT R161, R239, 0x5410, RZ ;  /* 0x00005410efa1a816 */ /* 0x000fe400000000ff */
[----:B------:R-:W-:Y:S01]  /*11d90*/  ISETP.GE.U32.AND P2, PT, R251, R117, PT ;  /* 0x00000075fb00720c */ /* 0x000fe20003f46070 */
[C---:B------:R-:W-:Y:S01]  /*11da0*/  HMMA.16816.F32.BF16 R80, R120.reuse, R130, R80 ;  /* 0x000000827850723c */ /* 0x040fe20000041850 */
[----:B------:R-:W-:Y:S01]  /*11db0*/  @!P1 PRMT R162, R233, 0x5410, RZ ;  /* 0x00005410e9a29816 */ /* 0x000fe200000000ff */
[----:B------:R-:W-:Y:S01]  /*11dc0*/  LDSM.16.MT88.4 R128, [R180+0x10800] ;  /* 0x01080000b480783b */ /* 0x000fe20000004200 */
[C---:B------:R-:W-:Y:S01]  /*11dd0*/  ISETP.GE.U32.AND P1, PT, R251.reuse, R118, PT ;  /* 0x00000076fb00720c */ /* 0x040fe20003f26070 */
[----:B------:R-:W-:Y:S01]  /*11de0*/  @!P0 HFMA2.BF16_V2 R237, -RZ.H0_H0, RZ.H0_H0, -R153.H0_H0 ;  /* 0x200000ffffed8231 */ /* 0x000fe20000340999 */
[C---:B------:R-:W-:Y:S02]  /*11df0*/  LOP3.LUT R118, R140.reuse, 0xff, RZ, 0xc0, !PT ;  /* 0x000000ff8c767812 */ /* 0x040fe400078ec0ff */
[----:B------:R-:W-:Y:S01]  /*11e00*/  LOP3.LUT R119, R140, 0xffff, RZ, 0xc0, !PT ;  /* 0x0000ffff8c777812 */ /* 0x000fe200078ec0ff */
[C---:B---3--:R-:W-:Y:S01]  /*11e10*/  HMMA.16816.F32.BF16 R84, R120.reuse, R132, R84 ;  /* 0x000000847854723c */ /* 0x048fe20000041854 */
[----:B------:R-:W-:Y:S01]  /*11e20*/  @!P6 PRMT R154, R238, 0x5410, RZ ;  /* 0x00005410ee9ae816 */ /* 0x000fe200000000ff */
[----:B------:R-:W-:Y:S01]  /*11e30*/  STG.E.U16 [R164.64+0x10], R162 ;  /* 0x000010a2a4007986 */ /* 0x000fe2000c101512 */
[----:B------:R-:W-:Y:S01]  /*11e40*/  ISETP.GE.U32.AND P6, PT, R251, R118, PT ;  /* 0x00000076fb00720c */ /* 0x000fe20003fc6070 */
[----:B------:R-:W-:Y:S01]  /*11e50*/  @!P2 HFMA2.BF16_V2 R223, -RZ.H0_H0, RZ.H0_H0, -R150.H0_H0 ;  /* 0x200000ffffdfa231 */ /* 0x000fe20000340996 */
[----:B------:R-:W-:Y:S01]  /*11e60*/  SHF.R.U32.HI R20, RZ, 0x8, R119 ;  /* 0x00000008ff147819 */ /* 0x000fe20000011677 */
[----:B------:R-:W-:Y:S01]  /*11e70*/  FFMA.FTZ R118, R23, c[0x0][0x23c], -R163 ;  /* 0x00008f0017767a23 */ /* 0x000fe200000108a3 */
[----:B------:R-:W-:Y:S01]  /*11e80*/  SHF.R.U32.HI R117, RZ, 0x10, R140 ;  /* 0x00000010ff757819 */ /* 0x000fe2000001168c */
[C---:B------:R-:W-:Y:S01]  /*11e90*/  HMMA.16816.F32.BF16 R88, R120.reuse, R134, R88 ;  /* 0x000000867858723c */ /* 0x040fe20000041858 */
[----:B------:R-:W-:Y:S01]  /*11ea0*/  LOP3.LUT R20, R20, 0xffff, RZ, 0xc0, !PT ;  /* 0x0000ffff14147812 */ /* 0x000fe200078ec0ff */
[----:B------:R-:W-:Y:S01]  /*11eb0*/  STG.E.U16 [R164.64+0x12], R161 ;  /* 0x000012a1a4007986 */ /* 0x000fe2000c101512 */
[----:B------:R2:W3:Y:S01]  /*11ec0*/  MUFU.EX2 R204, R118 ;  /* 0x0000007600cc7308 */ /* 0x0004e20000000800 */
[----:B------:R-:W-:Y:S01]  /*11ed0*/  @!P2 PRMT R150, R223, 0x5410, RZ ;  /* 0x00005410df96a816 */ /* 0x000fe200000000ff */
[----:B------:R-:W-:Y:S01]  /*11ee0*/  IMAD.MOV.U32 R133, RZ, RZ, R202 ;  /* 0x000000ffff857224 */ /* 0x000fe200078e00ca */
[----:B------:R-:W-:Y:S01]  /*11ef0*/  ISETP.GE.U32.AND P2, PT, R251, R20, PT ;  /* 0x00000014fb00720c */ /* 0x000fe20003f46070 */
[----:B------:R-:W-:Y:S01]  /*11f00*/  STG.E.U16 [R166.64+0x20], R154 ;  /* 0x0000209aa6007986 */ /* 0x000fe2000c101512 */
[C---:B-1----:R-:W-:Y:S01]  /*11f10*/  HMMA.16816.F32.BF16 R92, R120.reuse, R124, R92 ;  /* 0x0000007c785c723c */ /* 0x042fe2000004185c */
[C---:B------:R-:W-:Y:S03]  /*11f20*/  LOP3.LUT R20, R136.reuse, 0xffff, RZ, 0xc0, !PT ;  /* 0x0000ffff88147812 */ /* 0x040fe600078ec0ff */
[----:B------:R-:W-:Y:S01]  /*11f30*/  @!P6 HFMA2.BF16_V2 R221, -RZ.H0_H0, RZ.H0_H0, -R152.H0_H0 ;  /* 0x200000ffffdde231 */ /* 0x000fe20000340998 */
[----:B------:R-:W-:Y:S01]  /*11f40*/  LOP3.LUT R21, R136, 0xff, RZ, 0xc0, !PT ;  /* 0x000000ff88157812 */ /* 0x000fe200078ec0ff */
[----:B------:R-:W-:Y:S01]  /*11f50*/  IMAD.MOV.U32 R132, RZ, RZ, R201 ;  /* 0x000000ffff847224 */ /* 0x000fe200078e00c9 */
[----:B------:R-:W-:Y:S01]  /*11f60*/  SHF.R.U32.HI R20, RZ, 0x8, R20 ;  /* 0x00000008ff147819 */ /* 0x000fe20000011614 */
[C---:B------:R-:W-:Y:S01]  /*11f70*/  HMMA.16816.F32.BF16 R96, R120.reuse, R126, R96 ;  /* 0x0000007e7860723c */ /* 0x040fe20000041860 */
[----:B------:R-:W-:Y:S01]  /*11f80*/  LOP3.LUT R117, R117, 0xff, RZ, 0xc0, !PT ;  /* 0x000000ff75757812 */ /* 0x000fe200078ec0ff */
[----:B------:R1:W4:Y:S01]  /*11f90*/  MUFU.EX2 R202, R25 ;  /* 0x0000001900ca7308 */ /* 0x0003220000000800 */
[----:B------:R-:W-:Y:S01]  /*11fa0*/  LDSM.16.MT88.4 R124, [R179+0x10800] ;  /* 0x01080000b37c783b */ /* 0x000fe20000004200 */
[----:B------:R-:W-:Y:S01]  /*11fb0*/  @!P0 PRMT R153, R237, 0x5410, RZ ;  /* 0x00005410ed998816 */ /* 0x000fe200000000ff */
[----:B------:R-:W-:Y:S01]  /*11fc0*/  @!P2 HFMA2.BF16_V2 R219, -RZ.H0_H0, RZ.H0_H0, -R151.H0_H0 ;  /* 0x200000ffffdba231 */ /* 0x000fe20000340997 */
[----:B------:R-:W-:Y:S01]  /*11fd0*/  @!P6 PRMT R152, R221, 0x5410, RZ ;  /* 0x00005410dd98e816 */ /* 0x000fe200000000ff */
[----:B------:R-:W-:Y:S01]  /*11fe0*/  @!P1 HFMA2.BF16_V2 R222, -RZ.H0_H0, RZ.H0_H0, -R149.H0_H0 ;  /* 0x200000ffffde9231 */ /* 0x000fe20000340995 */
[C---:B------:R-:W-:Y:S02]  /*11ff0*/  ISETP.GE.U32.AND P6, PT, R251.reuse, R21, PT ;  /* 0x00000015fb00720c */ /* 0x040fe40003fc6070 */
[----:B------:R-:W-:Y:S01]  /*12000*/  ISETP.GE.U32.AND P0, PT, R251, R117, PT ;  /* 0x00000075fb00720c */ /* 0x000fe20003f06070 */
[----:B------:R-:W-:Y:S01]  /*12010*/  STG.E.U16 [R166.64+0x22], R153 ;  /* 0x00002299a6007986 */ /* 0x000fe2000c101512 */
[----:B------:R-:W-:Y:S01]  /*12020*/  LOP3.LUT R117, R20, 0xffff, RZ, 0xc0, !PT ;  /* 0x0000ffff14757812 */ /* 0x000fe200078ec0ff */
[----:B------:R-:W-:Y:S01]  /*12030*/  MUFU.EX2 R201, R26 ;  /* 0x0000001a00c97308 */ /* 0x000fe20000000800 */
[----:B------:R-:W-:Y:S01]  /*12040*/  @!P2 PRMT R151, R219, 0x5410, RZ ;  /* 0x00005410db97a816 */ /* 0x000fe200000000ff */
[----:B------:R-:W4:Y:S01]  /*12050*/  LDSM.16.MT88.4 R20, [R178+0x10800] ;  /* 0x01080000b214783b */ /* 0x000f220000004200 */
[----:B------:R-:W-:Y:S02]  /*12060*/  @!P1 PRMT R149, R222, 0x5410, RZ ;  /* 0x00005410de959816 */ /* 0x000fe400000000ff */
[----:B------:R-:W-:Y:S02]  /*12070*/  ISETP.GE.U32.AND P2, PT, R251, R117, PT ;  /* 0x00000075fb00720c */ /* 0x000fe40003f46070 */
[----:B--2---:R-:W-:Y:S01]  /*12080*/  PRMT R118, R146, 0x5410, R145 ;  /* 0x0000541092767816 */ /* 0x004fe20000000091 */
[----:B------:R-:W-:Y:S01]  /*12090*/  @!P6 HFMA2.BF16_V2 R213, -RZ.H0_H0, RZ.H0_H0, -R146.H0_H0 ;  /* 0x200000ffffd5e231 */ /* 0x000fe20000340992 */
[----:B---3--:R-:W-:Y:S01]  /*120a0*/  F2FP.BF16.PACK_AB R144, R204, R205 ;  /* 0x000000cdcc90723e */ /* 0x008fe200000010ff */
[----:B------:R-:W-:Y:S01]  /*120b0*/  STG.E.U16 [R164.64+0x20], R150 ;  /* 0x00002096a4007986 */ /* 0x000fe2000c101512 */
[----:B------:R-:W-:Y:S01]  /*120c0*/  @!P0 HFMA2.BF16_V2 R218, -RZ.H0_H0, RZ.H0_H0, -R147.H0_H0 ;  /* 0x200000ffffda8231 */ /* 0x000fe20000340993 */
[--C-:B------:R-:W-:Y:S02]  /*120d0*/  SHF.R.U32.HI R24, RZ, 0x10, R136.reuse ;  /* 0x00000010ff187819 */ /* 0x100fe40000011688 */
[----:B------:R-:W-:Y:S01]  /*120e0*/  STG.E.U16 [R164.64+0x22], R149 ;  /* 0x00002295a4007986 */ /* 0x000fe2000c101512 */
[----:B------:R-:W-:Y:S02]  /*120f0*/  @!P6 PRMT R146, R213, 0x5410, RZ ;  /* 0x00005410d592e816 */ /* 0x000fe400000000ff */
[----:B-1----:R-:W-:Y:S01]  /*12100*/  LOP3.LUT R25, R169, 0xff, RZ, 0xc0, !PT ;  /* 0x000000ffa9197812 */ /* 0x002fe200078ec0ff */
[----:B------:R-:W-:Y:S01]  /*12110*/  STG.E.U16 [R166.64+0x30], R152 ;  /* 0x00003098a6007986 */ /* 0x000fe2000c101512 */
[----:B------:R-:W-:Y:S01]  /*12120*/  IMAD.MOV.U32 R169, RZ, RZ, R133 ;  /* 0x000000ffffa97224 */ /* 0x000fe200078e0085 */
[----:B------:R-:W-:Y:S01]  /*12130*/  @!P0 PRMT R147, R218, 0x5410, RZ ;  /* 0x00005410da938816 */ /* 0x000fe200000000ff */
[----:B------:R-:W-:Y:S01]  /*12140*/  @!P2 HFMA2.BF16_V2 R232, -RZ.H0_H0, RZ.H0_H0, -R145.H0_H0 ;  /* 0x200000ffffe8a231 */ /* 0x000fe20000340991 */
[----:B------:R-:W-:Y:S01]  /*12150*/  STG.E.U16 [R166.64+0x32], R151 ;  /* 0x00003297a6007986 */ /* 0x000fe2000c101512 */
[----:B------:R-:W-:Y:S02]  /*12160*/  LOP3.LUT R24, R24, 0xff, RZ, 0xc0, !PT ;  /* 0x000000ff18187812 */ /* 0x000fe400078ec0ff */
[----:B------:R-:W-:Y:S01]  /*12170*/  SHF.R.U32.HI R136, RZ, 0x18, R136 ;  /* 0x00000018ff887819 */ /* 0x000fe20000011688 */
[----:B------:R-:W-:Y:S01]  /*12180*/  STG.E.U16 [R164.64+0x30], R147 ;  /* 0x00003093a4007986 */ /* 0x000fe2000c101512 */
[----:B------:R-:W-:Y:S02]  /*12190*/  @!P2 PRMT R145, R232, 0x5410, RZ ;  /* 0x00005410e891a816 */ /* 0x000fe400000000ff */
[C---:B------:R-:W-:Y:S02]  /*121a0*/  ISETP.GE.U32.AND P6, PT, R251.reuse, R24, PT ;  /* 0x00000018fb00720c */ /* 0x040fe40003fc6070 */
[----:B------:R-:W-:Y:S02]  /*121b0*/  SHF.R.U32.HI R24, RZ, 0x8, R143 ;  /* 0x00000008ff187819 */ /* 0x000fe4000001168f */
[----:B------:R-:W-:Y:S02]  /*121c0*/  ISETP.GE.U32.AND P2, PT, R251, R136, PT ;  /* 0x00000088fb00720c */ /* 0x000fe40003f46070 */
[----:B------:R-:W-:Y:S02]  /*121d0*/  PRMT R119, R171, 0x5410, R24 ;  /* 0x00005410ab777816 */ /* 0x000fe40000000018 */
[----:B------:R-:W-:Y:S01]  /*121e0*/  PRMT R136, R25, 0x5410, R173 ;  /* 0x0000541019887816 */ /* 0x000fe200000000ad */
[----:B------:R-:W-:Y:S01]  /*121f0*/  IMAD.MOV.U32 R173, RZ, RZ, R132 ;  /* 0x000000ffffad7224 */ /* 0x000fe200078e0084 */
[C---:B------:R-:W-:Y:S01]  /*12200*/  PRMT R143, R144.reuse, 0x7632, R143 ;  /* 0x00007632908f7816 */ /* 0x040fe2000000008f */
[----:B------:R-:W-:Y:S01]  /*12210*/  LDSM.16.MT88.4 R132, [R178+0xd000] ;  /* 0x00d00000b284783b */ /* 0x000fe20000004200 */
[C---:B------:R-:W-:Y:S01]  /*12220*/  ISETP.GE.U32.AND P0, PT, R251.reuse, R139, PT ;  /* 0x0000008bfb00720c */ /* 0x040fe20003f06070 */
[C---:B----4-:R-:W-:Y:S01]  /*12230*/  HMMA.16816.F32.BF16 R12, R120.reuse, R20, R12 ;  /* 0x00000014780c723c */ /* 0x050fe2000004180c */
[----:B------:R-:W-:Y:S01]  /*12240*/  SHF.R.U32.HI R140, RZ, 0x18, R140 ;  /* 0x00000018ff8c7819 */ /* 0x000fe2000001168c */
[----:B------:R-:W-:Y:S01]  /*12250*/  @!P6 HFMA2.BF16_V2 R236, -RZ.H0_H0, RZ.H0_H0, -R144.H0_H0 ;  /* 0x200000ffffece231 */ /* 0x000fe20000340990 */
[----:B------:R-:W-:Y:S01]  /*12260*/  PRMT R117, R144, 0x5410, R143 ;  /* 0x0000541090757816 */ /* 0x000fe2000000008f */
[----:B------:R-:W-:Y:S01]  /*12270*/  @!P2 HFMA2.BF16_V2 R240, -RZ.H0_H0, RZ.H0_H0, -R143.H0_H0 ;  /* 0x200000fffff0a231 */ /* 0x000fe2000034098f */
[C---:B------:R-:W-:Y:S02]  /*12280*/  ISETP.GE.U32.AND P1, PT, R251.reuse, R140, PT ;  /* 0x0000008cfb00720c */ /* 0x040fe40003f26070 */
[----:B------:R-:W-:Y:S01]  /*12290*/  LOP3.LUT R20, R172, 0xff, RZ, 0xc0, !PT ;  /* 0x000000ffac147812 */ /* 0x000fe200078ec0ff */
[C---:B------:R-:W-:Y:S01]  /*122a0*/  HMMA.16816.F32.BF16 R100, R120.reuse, R22, R100 ;  /* 0x000000167864723c */ /* 0x040fe20000041864 */
[----:B------:R-:W-:Y:S02]  /*122b0*/  IMAD.MOV.U32 R172, RZ, RZ, R200 ;  /* 0x000000ffffac7224 */ /* 0x000fe400078e00c8 */
[----:B------:R1:W2:Y:S01]  /*122c0*/  MUFU.EX2 R200, R27 ;  /* 0x0000001b00c87308 */ /* 0x0002a20000000800 */
[--C-:B------:R-:W-:Y:S02]  /*122d0*/  SHF.R.U32.HI R21, RZ, 0x10, R137.reuse ;  /* 0x00000010ff157819 */ /* 0x100fe40000011689 */
[----:B------:R-:W-:Y:S02]  /*122e0*/  @!P6 PRMT R144, R236, 0x5410, RZ ;  /* 0x00005410ec90e816 */ /* 0x000fe400000000ff */
[C---:B------:R-:W-:Y:S01]  /*122f0*/  HMMA.16816.F32.BF16 R16, R120.reuse, R128, R16 ;  /* 0x000000807810723c */ /* 0x040fe20000041810 */
[----:B------:R-:W-:Y:S03]  /*12300*/  ISETP.GE.U32.AND P6, PT, R251, R20, PT ;  /* 0x00000014fb00720c */ /* 0x000fe60003fc6070 */
[C---:B------:R-:W-:Y:S01]  /*12310*/  LOP3.LUT R23, R137.reuse, 0xff, RZ, 0xc0, !PT ;  /* 0x000000ff89177812 */ /* 0x040fe200078ec0ff */
[----:B------:R-:W-:Y:S01]  /*12320*/  @!P1 HFMA2.BF16_V2 R220, -RZ.H0_H0, RZ.H0_H0, -R148.H0_H0 ;  /* 0x200000ffffdc9231 */ /* 0x000fe20000340994 */
[----:B------:R-:W-:Y:S02]  /*12330*/  LOP3.LUT R20, R137, 0xffff, RZ, 0xc0, !PT ;  /* 0x0000ffff89147812 */ /* 0x000fe400078ec0ff */
[C---:B------:R-:W-:Y:S01]  /*12340*/  HMMA.16816.F32.BF16 R104, R120.reuse, R130, R104 ;  /* 0x000000827868723c */ /* 0x040fe20000041868 */
[----:B------:R-:W-:Y:S01]  /*12350*/  SHF.R.U32.HI R137, RZ, 0x18, R137 ;  /* 0x00000018ff897819 */ /* 0x000fe20000011689 */
[----:B------:R-:W-:Y:S02]  /*12360*/  LDSM.16.MT88.4 R128, [R180+0xd000] ;  /* 0x00d00000b480783b */ /* 0x000fe40000004200 */
[----:B------:R-:W-:Y:S02]  /*12370*/  LOP3.LUT R21, R21, 0xff, RZ, 0xc0, !PT ;  /* 0x000000ff15157812 */ /* 0x000fe400078ec0ff */
[----:B------:R-:W-:Y:S02]  /*12380*/  SHF.R.U32.HI R22, RZ, 0x8, R20 ;  /* 0x00000008ff167819 */ /* 0x000fe40000011614 */
[C---:B------:R-:W-:Y:S01]  /*12390*/  HMMA.16816.F32.BF16 R108, R120.reuse, R124, R108 ;  /* 0x0000007c786c723c */ /* 0x040fe2000004186c */
[----:B------:R-:W-:Y:S01]  /*123a0*/  SHF.R.U32.HI R20, RZ, 0x8, R174 ;  /* 0x00000008ff147819 */ /* 0x000fe200000116ae */
[----:B-1----:R-:W1:Y:S02]  /*123b0*/  LDSM.16.MT88.4 R24, [R177+0xd000] ;  /* 0x00d00000b118783b */ /* 0x002e640000004200 */
[----:B------:R-:W-:Y:S02]  /*123c0*/  PRMT R174, R251, 0x7054, R251 ;  /* 0x00007054fbae7816 */ /* 0x000fe400000000fb */
[----:B------:R-:W-:Y:S02]  /*123d0*/  PRMT R21, R21, 0x5410, R137 ;  /* 0x0000541015157816 */ /* 0x000fe40000000089 */
[----:B------:R-:W-:Y:S01]  /*123e0*/  HMMA.16816.F32.BF16 R112, R120, R126, R112 ;  /* 0x0000007e7870723c */ /* 0x000fe20000041870 */
[----:B------:R-:W-:Y:S01]  /*123f0*/  F2FP.BF16.PACK_AB R139, R202, R203 ;  /* 0x000000cbca8b723e */ /* 0x000fe200000010ff */
[----:B------:R-:W3:Y:S02]  /*12400*/  LDSM.16.MT88.4 R120, [R179+0xd000] ;  /* 0x00d00000b378783b */ /* 0x000ee40000004200 */
[----:B------:R-:W-:Y:S01]  /*12410*/  PRMT R22, R23, 0x5410, R22 ;  /* 0x0000541017167816 */ /* 0x000fe20000000016 */
[--C-:B------:R-:W-:Y:S01]  /*12420*/  HSET2.LE.AND R21, R21, R174.reuse, PT ;  /* 0x000000ae15157233 */ /* 0x100fe20003803000 */
[----:B------:R-:W-:Y:S01]  /*12430*/  LOP3.LUT R20, R20, 0xffff, RZ, 0xc0, !PT ;  /* 0x0000ffff14147812 */ /* 0x000fe200078ec0ff */
[----:B------:R-:W-:Y:S01]  /*12440*/  HSET2.LE.AND R23, R136, R174, PT ;  /* 0x000000ae88177233 */ /* 0x000fe20003803000 */
[----:B------:R-:W-:Y:S01]  /*12450*/  @!P1 PRMT R148, R220, 0x5410, RZ ;  /* 0x00005410dc949816 */ /* 0x000fe200000000ff */
[----:B------:R-:W-:Y:S01]  /*12460*/  @!P0 HFMA2.BF16_V2 R212, -RZ.H0_H0, RZ.H0_H0, -R139.H0_H0 ;  /* 0x200000ffffd48231 */ /* 0x000fe2000034098b */
[----:B------:R-:W-:Y:S01]  /*12470*/  ISETP.GE.U32.AND P1, PT, R251, R142, PT ;  /* 0x0000008efb00720c */ /* 0x000fe20003f26070 */
[----:B------:R-:W4:Y:S01]  /*12480*/  LDSM.16.MT88.4 R124, [R177+0xf000] ;  /* 0x00f00000b17c783b */ /* 0x000f220000004200 */
[----:B--2---:R-:W-:Y:S02]  /*12490*/  F2FP.BF16.PACK_AB R142, R200, R201 ;  /* 0x000000c9c88e723e */ /* 0x004fe400000010ff */
[----:B------:R-:W-:Y:S02]  /*124a0*/  PRMT R140, R139, 0x7632, R140 ;  /* 0x000076328b8c7816 */ /* 0x000fe4000000008c */
[----:B------:R-:W-:Y:S01]  /*124b0*/  @!P2 PRMT R143, R240, 0x5410, RZ ;  /* 0x00005410f08fa816 */ /* 0x000fe200000000ff */
[----:B------:R-:W-:Y:S01]  /*124c0*/  @!P6 HFMA2.BF16_V2 R227, -RZ.H0_H0, RZ.H0_H0, -R142.H0_H0 ;  /* 0x200000ffffe3e231 */ /* 0x000fe2000034098e */
[----:B------:R-:W-:Y:S01]  /*124d0*/  ISETP.GE.U32.AND P2, PT, R251, R20, PT ;  /* 0x00000014fb00720c */ /* 0x000fe20003f46070 */
[--C-:B------:R-:W-:Y:S01]  /*124e0*/  HSET2.LE.AND R20, R22, R174.reuse, PT ;  /* 0x000000ae16147233 */ /* 0x100fe20003803000 */
[----:B------:R-:W-:Y:S01]  /*124f0*/  LOP3.LUT R21, R21, R117, RZ, 0xc0, !PT ;  /* 0x0000007515157212 */ /* 0x000fe200078ec0ff */
[----:B------:R-:W-:Y:S01]  /*12500*/  HSET2.LE.AND R22, R119, R174, PT ;  /* 0x000000ae77167233 */ /* 0x000fe20003803000 */
[----:B------:R-:W-:Y:S01]  /*12510*/  PRMT R141, R142, 0x7632, R141 ;  /* 0x000076328e8d7816 */ /* 0x000fe2000000008d */
[----:B------:R-:W-:Y:S01]  /*12520*/  FFMA.FTZ R119, R31, c[0x0][0x23c], -R163 ;  /* 0x00008f001f777a23 */ /* 0x000fe200000108a3 */
[----:B------:R-:W-:Y:S01]  /*12530*/  PRMT R117, R139, 0x5410, R140 ;  /* 0x000054108b757816 */ /* 0x000fe2000000008c */
[----:B------:R-:W-:Y:S01]  /*12540*/  MUFU.EX2 R174, R29 ;  /* 0x0000001d00ae7308 */ /* 0x000fe20000000800 */
[----:B------:R-:W-:Y:S01]  /*12550*/  LOP3.LUT R20, R20, R118, RZ, 0xc0, !PT ;  /* 0x0000007614147212 */ /* 0x000fe200078ec0ff */
[----:B------:R-:W-:Y:S01]  /*12560*/  @!P1 HFMA2.BF16_V2 R226, -RZ.H0_H0, RZ.H0_H0, -R141.H0_H0 ;  /* 0x200000ffffe29231 */ /* 0x000fe2000034098d */
[----:B------:R-:W-:Y:S01]  /*12570*/  LOP3.LUT R22, R22, R117, RZ, 0xc0, !PT ;  /* 0x0000007516167212 */ /* 0x000fe200078ec0ff */
[----:B------:R-:W-:Y:S01]  /*12580*/  STG.E.U16 [R164.64+0x32], R148 ;  /* 0x00003294a4007986 */ /* 0x000fe2000c101512 */
[----:B------:R-:W-:Y:S01]  /*12590*/  PRMT R117, R142, 0x5410, R141 ;  /* 0x000054108e757816 */ /* 0x000fe2000000008d */
[----:B------:R-:W-:Y:S01]  /*125a0*/  @!P2 HFMA2.BF16_V2 R217, -RZ.H0_H0, RZ.H0_H0, -R140.H0_H0 ;  /* 0x200000ffffd9a231 */ /* 0x000fe2000034098c */
[----:B------:R-:W-:Y:S01]  /*125b0*/  @!P0 PRMT R139, R212, 0x5410, RZ ;  /* 0x00005410d48b8816 */ /* 0x000fe200000000ff */
[----:B------:R-:W-:Y:S01]  /*125c0*/  STG.E.U16 [R166.64+0x40], R146 ;  /* 0x00004092a6007986 */ /* 0x000fe2000c101512 */
[----:B------:R-:W-:Y:S01]  /*125d0*/  LOP3.LUT R23, R23, R117, RZ, 0xc0, !PT ;  /* 0x0000007517177212 */ /* 0x000fe200078ec0ff */
[----:B------:R-:W-:Y:S01]  /*125e0*/  MUFU.EX2 R171, R119 ;  /* 0x0000007700ab7308 */ /* 0x000fe20000000800 */
[----:B------:R-:W-:Y:S01]  /*125f0*/  @!P1 PRMT R141, R226, 0x5410, RZ ;  /* 0x00005410e28d9816 */ /* 0x000fe200000000ff */
[----:B------:R-:W-:Y:S01]  /*12600*/  STG.E.U16 [R166.64+0x42], R145 ;  /* 0x00004291a6007986 */ /* 0x000fe2000c101512 */
[----:B------:R-:W-:Y:S02]  /*12610*/  @!P6 PRMT R142, R227, 0x5410, RZ ;  /* 0x00005410e38ee816 */ /* 0x000fe400000000ff */
[----:B------:R-:W-:Y:S01]  /*12620*/  @!P2 PRMT R140, R217, 0x5410, RZ ;  /* 0x00005410d98ca816 */ /* 0x000fe200000000ff */
[C---:B-1----:R-:W-:Y:S01]  /*12630*/  HMMA.16816.F32.BF16 R4, R20.reuse, R24, R4 ;  /* 0x000000181404723c */ /* 0x042fe20000041804 */
[----:B------:R-:W-:Y:S04]  /*12640*/  STG.E.U16 [R164.64+0x40], R144 ;  /* 0x00004090a4007986 */ /* 0x000fe8000c101512 */
[----:B------:R-:W-:Y:S03]  /*12650*/  STG.E.U16 [R164.64+0x42], R143 ;  /* 0x0000428fa4007986 */ /* 0x000fe6000c101512 */
[C---:B------:R-:W-:Y:S01]  /*12660*/  HMMA.16816.F32.BF16 R8, R20.reuse, R26, R8 ;  /* 0x0000001a1408723c */ /* 0x040fe20000041808 */
[----:B------:R-:W1:Y:S07]  /*12670*/  LDSM.16.MT88.4 R24, [R178+0xf000] ;  /* 0x00f00000b218783b */ /* 0x000e6e0000004200 */
[C---:B------:R-:W-:Y:S01]  /*12680*/  HMMA.16816.F32.BF16 R36, R20.reuse, R132, R36 ;  /* 0x000000841424723c */ /* 0x040fe20000041824 */
[----:B------:R-:W-:Y:S04]  /*12690*/  STG.E.U16 [R166.64+0x50], R139 ;  /* 0x0000508ba6007986 */ /* 0x000fe8000c101512 */
[----:B------:R-:W-:Y:S03]  /*126a0*/  STG.E.U16 [R166.64+0x52], R140 ;  /* 0x0000528ca6007986 */ /* 0x000fe6000c101512 */
[C---:B------:R-:W-:Y:S01]  /*126b0*/  HMMA.16816.F32.BF16 R40, R20.reuse, R134, R40 ;  /* 0x000000861428723c */ /* 0x040fe20000041828 */
[----:B------:R-:W3:Y:S07]  /*126c0*/  LDSM.16.MT88.4 R132, [R180+0xf000] ;  /* 0x00f00000b484783b */ /* 0x000eee0000004200 */
[C---:B------:R-:W-:Y:S01]  /*126d0*/  HMMA.16816.F32.BF16 R44, R20.reuse, R128, R44 ;  /* 0x00000080142c723c */ /* 0x040fe2000004182c */
[----:B------:R-:W-:Y:S04]  /*126e0*/  STG.E.U16 [R164.64+0x50], R142 ;  /* 0x0000508ea4007986 */ /* 0x000fe8000c101512 */
[----:B------:R-:W-:Y:S03]  /*126f0*/  STG.E.U16 [R164.64+0x52], R141 ;  /* 0x0000528da4007986 */ /* 0x000fe6000c101512 */
[C---:B------:R-:W-:Y:S01]  /*12700*/  HMMA.16816.F32.BF16 R48, R20.reuse, R130, R48 ;  /* 0x000000821430723c */ /* 0x040fe20000041830 */
[----:B------:R-:W3:Y:S07]  /*12710*/  LDSM.16.MT88.4 R128, [R179+0xf000] ;  /* 0x00f00000b380783b */ /* 0x000eee0000004200 */
[C---:B---3--:R-:W-:Y:S07]  /*12720*/  HMMA.16816.F32.BF16 R52, R20.reuse, R120, R52 ;  /* 0x000000781434723c */ /* 0x048fee0000041834 */
[----:B------:R-:W-:Y:S01]  /*12730*/  IMAD.MOV.U32 R121, RZ, RZ, R172 ;  /* 0x000000ffff797224 */ /* 0x000fe200078e00ac */
[C---:B------:R-:W-:Y:S01]  /*12740*/  HMMA.16816.F32.BF16 R56, R20.reuse, R122, R56 ;  /* 0x0000007a1438723c */ /* 0x040fe20000041838 */
[----:B------:R-:W3:Y:S03]  /*12750*/  MUFU.EX2 R172, R30 ;  /* 0x0000001e00ac7308 */ /* 0x000ee60000000800 */
[----:B------:R-:W-:Y:S03]  /*12760*/  IMAD.MOV.U32 R120, RZ, RZ, R173 ;  /* 0x000000ffff787224 */ /* 0x000fe600078e00ad */
[--C-:B------:R-:W-:Y:S01]  /*12770*/  FFMA.FTZ R123, R32, c[0x0][0x23c], -R168.reuse ;  /* 0x00008f00207b7a23 */ /* 0x100fe200000108a8 */
[C---:B----4-:R-:W-:Y:S01]  /*12780*/  HMMA.16816.F32.BF16 R60, R20.reuse, R124, R60 ;  /* 0x0000007c143c723c */ /* 0x050fe2000004183c */
[----:B------:R-:W-:Y:S02]  /*12790*/  FFMA.FTZ R168, R33, c[0x0][0x23c], -R168 ;  /* 0x00008f0021a87a23 */ /* 0x000fe400000108a8 */
[----:B------:R-:W4:Y:S04]  /*127a0*/  MUFU.EX2 R173, R28 ;  /* 0x0000001c00ad7308 */ /* 0x000f280000000800 */
[----:B------:R-:W-:Y:S01]  /*127b0*/  IMAD.MOV.U32 R125, RZ, RZ, R121 ;  /* 0x000000ffff7d7224 */ /* 0x000fe200078e0079 */
[C---:B------:R-:W-:Y:S01]  /*127c0*/  HMMA.16816.F32.BF16 R64, R20.reuse, R126, R64 ;  /* 0x0000007e1440723c */ /* 0x040fe20000041840 */
[----:B------:R-:W2:Y:S03]  /*127d0*/  LDL.LU R126, [R1+0x28] ;  /* 0x00002800017e7983 */ /* 0x000ea60000300800 */
[--C-:B------:R-:W-:Y:S02]  /*127e0*/  FFMA.FTZ R124, R34, c[0x0][0x23c], -R163.reuse ;  /* 0x00008f00227c7a23 */ /* 0x100fe400000108a3 */
[----:B------:R-:W-:Y:S02]  /*127f0*/  FFMA.FTZ R163, R35, c[0x0][0x23c], -R163 ;  /* 0x00008f0023a37a23 */ /* 0x000fe400000108a3 */
[C---:B-1----:R-:W-:Y:S01]  /*12800*/  HMMA.16816.F32.BF16 R68, R20.reuse, R24, R68 ;  /* 0x000000181444723c */ /* 0x042fe20000041844 */
[----:B------:R-:W-:Y:S02]  /*12810*/  IMAD.MOV.U32 R127, RZ, RZ, R169 ;  /* 0x000000ffff7f7224 */ /* 0x000fe400078e00a9 */
[----:B------:R-:W-:Y:S01]  /*12820*/  MUFU.EX2 R169, R168 ;  /* 0x000000a800a97308 */ /* 0x000fe20000000800 */
[----:B---3--:R-:W-:Y:S04]  /*12830*/  F2FP.BF16.PACK_AB R138, R171, R172 ;  /* 0x000000acab8a723e */ /* 0x008fe800000010ff */
[C---:B------:R-:W-:Y:S01]  /*12840*/  HMMA.16816.F32.BF16 R72, R20.reuse, R26, R72 ;  /* 0x0000001a1448723c */ /* 0x040fe20000041848 */
[----:B------:R-:W1:Y:S03]  /*12850*/  LDSM.16.MT88.4 R24, [R177+0x11000] ;  /* 0x01100000b118783b */ /* 0x000e660000004200 */
[----:B----4-:R-:W-:Y:S01]  /*12860*/  F2FP.BF16.PACK_AB R136, R174, R173 ;  /* 0x000000adae88723e */ /* 0x010fe200000010ff */
[----:B------:R-:W-:Y:S01]  /*12870*/  MUFU.EX2 R168, R124 ;  /* 0x0000007c00a87308 */ /* 0x000fe20000000800 */
[----:B------:R-:W-:Y:S02]  /*12880*/  PRMT R137, R138, 0x7632, R137 ;  /* 0x000076328a897816 */ /* 0x000fe40000000089 */
[C---:B------:R-:W-:Y:S01]  /*12890*/  HMMA.16816.F32.BF16 R76, R20.reuse, R132, R76 ;  /* 0x00000084144c723c */ /* 0x040fe2000004184c */
[----:B------:R-:W3:Y:S06]  /*128a0*/  LDSM.16.MT88.4 R28, [R178+0x11000] ;  /* 0x01100000b21c783b */ /* 0x000eec0000004200 */
[----:B------:R-:W-:Y:S01]  /*128b0*/  IMAD.WIDE.U32 R132, R175, -0x2daee0ad, RZ ;  /* 0xd2511f53af847825 */ /* 0x000fe200078e00ff */
[C---:B------:R-:W-:Y:S01]  /*128c0*/  HMMA.16816.F32.BF16 R80, R20.reuse, R134, R80 ;  /* 0x000000861450723c */ /* 0x040fe20000041850 */
[----:B------:R-:W-:Y:S03]  /*128d0*/  MUFU.EX2 R163, R163 ;  /* 0x000000a300a37308 */ /* 0x000fe60000000800 */
[C-C-:B------:R-:W-:Y:S01]  /*128e0*/  LOP3.LUT R118, R133.reuse, UR27, R170.reuse, 0x96, !PT ;  /* 0x0000001b85767c12 */ /* 0x140fe2000f8e96aa */
[----:B------:R-:W-:Y:S01]  /*128f0*/  IMAD.MOV.U32 R175, RZ, RZ, R125 ;  /* 0x000000ffffaf7224 */ /* 0x000fe200078e007d */
[----:B------:R-:W-:Y:S02]  /*12900*/  LOP3.LUT R117, R133, UR27, R170, 0x96, !PT ;  /* 0x0000001b85757c12 */ /* 0x000fe4000f8e96aa */
[C---:B------:R-:W-:Y:S01]  /*12910*/  HMMA.16816.F32.BF16 R84, R20.reuse, R128, R84 ;  /* 0x000000801454723c */ /* 0x040fe20000041854 */
[--C-:B------:R-:W-:Y:S02]  /*12920*/  SHF.R.U32.HI R33, RZ, 0x10, R132.reuse ;  /* 0x00000010ff217819 */ /* 0x100fe40000011684 */
[----:B------:R4:W2:Y:S01]  /*12930*/  MUFU.EX2 R170, R123 ;  /* 0x0000007b00aa7308 */ /* 0x0008a20000000800 */
[C---:B------:R-:W-:Y:S02]  /*12940*/  LOP3.LUT R32, R132.reuse, 0xffff, RZ, 0xc0, !PT ;  /* 0x0000ffff84207812 */ /* 0x040fe400078ec0ff */
[----:B------:R-:W-:Y:S02]  /*12950*/  LOP3.LUT R119, R33, 0xff, RZ, 0xc0, !PT ;  /* 0x000000ff21777812 */ /* 0x000fe400078ec0ff */
[C---:B------:R-:W-:Y:S01]  /*12960*/  HMMA.16816.F32.BF16 R88, R20.reuse, R130, R88 ;  /* 0x000000821458723c */ /* 0x040fe20000041858 */
[----:B------:R-:W-:Y:S03]  /*12970*/  SHF.R.U32.HI R121, RZ, 0x18, R132 ;  /* 0x00000018ff797819 */ /* 0x000fe60000011684 */
[----:B------:R-:W-:Y:S02]  /*12980*/  LOP3.LUT R122, R132, 0xff, RZ, 0xc0, !PT ;  /* 0x000000ff847a7812 */ /* 0x000fe400078ec0ff */
[----:B------:R-:W-:Y:S01]  /*12990*/  PRMT R129, R119, 0x5410, R121 ;  /* 0x0000541077817816 */ /* 0x000fe20000000079 */
[----:B------:R-:W-:Y:S01]  /*129a0*/  IMAD.MOV.U32 R131, RZ, RZ, R120 ;  /* 0x000000ffff837224 */ /* 0x000fe200078e0078 */
[----:B------:R-:W-:Y:S01]  /*129b0*/  SHF.R.U32.HI R120, RZ, 0x8, R32 ;  /* 0x00000008ff787819 */ /* 0x000fe20000011620 */
[C---:B-1----:R-:W-:Y:S01]  /*129c0*/  HMMA.16816.F32.BF16 R92, R20.reuse, R24, R92 ;  /* 0x00000018145c723c */ /* 0x042fe2000004185c */
[----:B------:R-:W1:Y:S02]  /*129d0*/  LDSM.16.MT88.4 R32, [R180+0x11000] ;  /* 0x01100000b420783b */ /* 0x000e640000004200 */
[--C-:B------:R-:W-:Y:S02]  /*129e0*/  SHF.R.U32.HI R121, RZ, 0x10, R117.reuse ;  /* 0x00000010ff797819 */ /* 0x100fe40000011675 */
[----:B------:R-:W-:Y:S02]  /*129f0*/  PRMT R128, R122, 0x5410, R120 ;  /* 0x000054107a807816 */ /* 0x000fe40000000078 */
[C---:B------:R-:W-:Y:S01]  /*12a00*/  LOP3.LUT R119, R117.reuse, 0xffff, RZ, 0xc0, !PT ;  /* 0x0000ffff75777812 */ /* 0x040fe200078ec0ff */
[C---:B------:R-:W-:Y:S01]  /*12a10*/  HMMA.16816.F32.BF16 R96, R20.reuse, R26, R96 ;  /* 0x0000001a1460723c */ /* 0x040fe20000041860 */
[----:B------:R-:W-:Y:S03]  /*12a20*/  SHF.R.U32.HI R120, RZ, 0x18, R117 ;  /* 0x00000018ff787819 */ /* 0x000fe60000011675 */
[----:B----4-:R-:W-:Y:S02]  /*12a30*/  LOP3.LUT R123, R117, 0xff, RZ, 0xc0, !PT ;  /* 0x000000ff757b7812 */ /* 0x010fe400078ec0ff */
[----:B------:R-:W-:Y:S02]  /*12a40*/  LOP3.LUT R117, R121, 0xff, RZ, 0xc0, !PT ;  /* 0x000000ff79757812 */ /* 0x000fe400078ec0ff */
[C---:B---3--:R-:W-:Y:S01]  /*12a50*/  HMMA.16816.F32.BF16 R12, R20.reuse, R28, R12 ;  /* 0x0000001c140c723c */ /* 0x048fe2000004180c */
[----:B------:R-:W3:Y:S03]  /*12a60*/  LDL.LU R121, [R1+0x2c] ;  /* 0x00002c0001797983 */ /* 0x000ee60000300800 */
[----:B------:R-:W-:Y:S02]  /*12a70*/  LOP3.LUT R24, R118, 0xff, RZ, 0xc0, !PT ;  /* 0x000000ff76187812 */ /* 0x000fe400078ec0ff */
[C---:B------:R-:W-:Y:S02]  /*12a80*/  PRMT R130, R251.reuse, 0x7054, R251 ;  /* 0x00007054fb827816 */ /* 0x040fe400000000fb */
[C---:B------:R-:W-:Y:S01]  /*12a90*/  HMMA.16816.F32.BF16 R100, R20.reuse, R30, R100 ;  /* 0x0000001e1464723c */ /* 0x040fe20000041864 */
[----:B------:R-:W-:Y:S02]  /*12aa0*/  ISETP.GE.U32.AND P0, PT, R251, R24, PT ;  /* 0x00000018fb00720c */ /* 0x000fe40003f06070 */
[----:B------:R-:W4:Y:S01]  /*12ab0*/  LDSM.16.MT88.4 R24, [R179+0x11000] ;  /* 0x01100000b318783b */ /* 0x000f220000004200 */
[----:B------:R-:W-:Y:S02]  /*12ac0*/  PRMT R120, R117, 0x5410, R120 ;  /* 0x0000541075787816 */ /* 0x000fe40000000078 */
[--C-:B------:R-:W-:Y:S01]  /*12ad0*/  SHF.R.U32.HI R122, RZ, 0x18, R118.reuse ;  /* 0x00000018ff7a7819 */ /* 0x100fe20000011676 */
[--C-:B------:R-:W-:Y:S01]  /*12ae0*/  HSET2.LE.AND R30, R128, R130.reuse, PT ;  /* 0x00000082801e7233 */ /* 0x100fe20003803000 */
[----:B------:R-:W-:Y:S01]  /*12af0*/  SHF.R.U32.HI R119, RZ, 0x8, R119 ;  /* 0x00000008ff777819 */ /* 0x000fe20000011677 */
[--C-:B------:R-:W-:Y:S01]  /*12b00*/  HSET2.LE.AND R29, R120, R130.reuse, PT ;  /* 0x00000082781d7233 */ /* 0x100fe20003803000 */
[----:B------:R-:W-:Y:S02]  /*12b10*/  ISETP.GE.U32.AND P2, PT, R251, R122, PT ;  /* 0x0000007afb00720c */ /* 0x000fe40003f46070 */
[----:B------:R-:W-:Y:S01]  /*12b20*/  HSET2.LE.AND R31, R129, R130, PT ;  /* 0x00000082811f7233 */ /* 0x000fe20003803000 */
[--C-:B------:R-:W-:Y:S01]  /*12b30*/  PRMT R123, R123, 0x5410, R119.reuse ;  /* 0x000054107b7b7816 */ /* 0x100fe20000000077 */
[----:B------:R-:W-:Y:S01]  /*12b40*/  @!P0 HFMA2.BF16_V2 R242, -RZ.H0_H0, RZ.H0_H0, -R136.H0_H0 ;  /* 0x200000fffff28231 */ /* 0x000fe20000340988 */
[C---:B------:R-:W-:Y:S01]  /*12b50*/  PRMT R119, R136.reuse, 0x7632, R119 ;  /* 0x0000763288777816 */ /* 0x040fe20000000077 */
[C---:B-1----:R-:W-:Y:S02]  /*12b60*/  HMMA.16816.F32.BF16 R16, R20.reuse, R32, R16 ;  /* 0x000000201410723c */ /* 0x042fe40000041810 */
[----:B------:R-:W-:Y:S05]  /*12b70*/  HSET2.LE.AND R28, R123, R130, PT ;  /* 0x000000827b1c7233 */ /* 0x000fea0003803000 */
[----:B------:R-:W-:Y:S01]  /*12b80*/  @!P2 HFMA2.BF16_V2 R234, -RZ.H0_H0, RZ.H0_H0, -R137.H0_H0 ;  /* 0x200000ffffeaa231 */ /* 0x000fe20000340989 */
[C---:B------:R-:W-:Y:S01]  /*12b90*/  HMMA.16816.F32.BF16 R104, R20.reuse, R34, R104 ;  /* 0x000000221468723c */ /* 0x040fe20000041868 */
[----:B------:R-:W-:Y:S07]  /*12ba0*/  LDSM.16.MT88.4 R32, [R178+0xd800] ;  /* 0x00d80000b220783b */ /* 0x000fee0000004200 */
[C---:B----4-:R-:W-:Y:S07]  /*12bb0*/  HMMA.16816.F32.BF16 R108, R20.reuse, R24, R108 ;  /* 0x00000018146c723c */ /* 0x050fee000004186c */
[----:B------:R-:W-:Y:S01]  /*12bc0*/  PRMT R24, R136, 0x5410, R119 ;  /* 0x0000541088187816 */ /* 0x000fe20000000077 */
[----:B------:R-:W-:Y:S01]  /*12bd0*/  HMMA.16816.F32.BF16 R112, R20, R26, R112 ;  /* 0x0000001a1470723c */ /* 0x000fe20000041870 */
[----:B------:R-:W-:Y:S03]  /*12be0*/  LDSM.16.MT88.4 R20, [R180+0xd800] ;  /* 0x00d80000b414783b */ /* 0x000fe60000004200 */
[----:B------:R-:W-:Y:S02]  /*12bf0*/  LOP3.LUT R28, R28, R24, RZ, 0xc0, !PT ;  /* 0x000000181c1c7212 */ /* 0x000fe400078ec0ff */
[----:B------:R-:W-:Y:S02]  /*12c00*/  PRMT R24, R138, 0x5410, R137 ;  /* 0x000054108a187816 */ /* 0x000fe40000000089 */
[----:B------:R-:W-:Y:S04]  /*12c10*/  @!P0 PRMT R136, R242, 0x5410, RZ ;  /* 0x00005410f2888816 */ /* 0x000fe800000000ff */
[----:B------:R-:W-:Y:S01]  /*12c20*/  LOP3.LUT R29, R29, R24, RZ, 0xc0, !PT ;  /* 0x000000181d1d7212 */ /* 0x000fe200078ec0ff */
[----:B------:R-:W-:Y:S01]  /*12c30*/  STG.E.U16 [R166.64+0x60], R136 ;  /* 0x00006088a6007986 */ /* 0x000fe2000c101512 */
[----:B------:R-:W-:Y:S01]  /*12c40*/  @!P2 PRMT R137, R234, 0x5410, RZ ;  /* 0x00005410ea89a816 */ /* 0x000fe200000000ff */
[----:B--2---:R-:W-:Y:S01]  /*12c50*/  FFMA.FTZ R117, R2, R126, R127 ;  /* 0x0000007e02757223 */ /* 0x004fe2000001007f */
[----:B------:R-:W-:Y:S01]  /*12c60*/  LOP3.LUT R2, R118, 0xffff, RZ, 0xc0, !PT ;  /* 0x0000ffff76027812 */ /* 0x000fe200078ec0ff */
[----:B------:R-:W1:Y:S01]  /*12c70*/  LDSM.16.MT88.4 R124, [R177+0xd800] ;  /* 0x00d80000b17c783b */ /* 0x000e620000004200 */
[----:B------:R-:W-:Y:S01]  /*12c80*/  SHF.R.U32.HI R118, RZ, 0x10, R118 ;  /* 0x00000010ff767819 */ /* 0x000fe20000011676 */
[--C-:B------:R-:W-:Y:S01]  /*12c90*/  FADD.FTZ R135, R183, R117.reuse ;  /* 0x00000075b7877221 */ /* 0x100fe20000010000 */
[----:B------:R-:W-:Y:S02]  /*12ca0*/  SHF.R.U32.HI R2, RZ, 0x8, R2 ;  /* 0x00000008ff027819 */ /* 0x000fe40000011602 */
[----:B------:R-:W-:Y:S02]  /*12cb0*/  LOP3.LUT R118, R118, 0xff, RZ, 0xc0, !PT ;  /* 0x000000ff76767812 */ /* 0x000fe400078ec0ff */
[----:B------:R-:W-:Y:S02]  /*12cc0*/  LOP3.LUT R2, R2, 0xffff, RZ, 0xc0, !PT ;  /* 0x0000ffff02027812 */ /* 0x000fe400078ec0ff */
[C---:B------:R-:W-:Y:S02]  /*12cd0*/  ISETP.GE.U32.AND P6, PT, R251.reuse, R118, PT ;  /* 0x00000076fb00720c */ /* 0x040fe40003fc6070 */
[----:B------:R-:W-:Y:S02]  /*12ce0*/  ISETP.GE.U32.AND P1, PT, R251, R2, PT ;  /* 0x00000002fb00720c */ /* 0x000fe40003f26070 */
[----:B------:R-:W-:Y:S02]  /*12cf0*/  F2FP.BF16.PACK_AB R2, R169, R170 ;  /* 0x000000aaa902723e */ /* 0x000fe400000010ff */
[----:B------:R-:W-:Y:S04]  /*12d00*/  F2FP.BF16.PACK_AB R118, R163, R168 ;  /* 0x000000a8a376723e */ /* 0x000fe800000010ff */
[----:B------:R-:W-:Y:S03]  /*12d10*/  PRMT R117, R118, 0x7632, R117 ;  /* 0x0000763276757816 */ /* 0x000fe60000000075 */
[----:B------:R-:W-:Y:S02]  /*12d20*/  @!P6 HFMA2.BF16_V2 R235, -RZ.H0_H0, RZ.H0_H0, -R138.H0_H0 ;  /* 0x200000ffffebe231 */ /* 0x000fe4000034098a */
[----:B------:R-:W-:Y:S03]  /*12d30*/  @!P1 HFMA2.BF16_V2 R241, -RZ.H0_H0, RZ.H0_H0, -R119.H0_H0 ;  /* 0x200000fffff19231 */ /* 0x000fe60000340977 */
[----:B------:R-:W-:Y:S02]  /*12d40*/  @!P6 PRMT R138, R235, 0x5410, RZ ;  /* 0x00005410eb8ae816 */ /* 0x000fe400000000ff */
[----:B------:R-:W-:Y:S05]  /*12d50*/  @!P1 PRMT R119, R241, 0x5410, RZ ;  /* 0x00005410f1779816 */ /* 0x000fea00000000ff */
[----:B------:R-:W-:Y:S04]  /*12d60*/  STG.E.U16 [R166.64+0x62], R119 ;  /* 0x00006277a6007986 */ /* 0x000fe8000c101512 */
[----:B------:R-:W-:Y:S04]  /*12d70*/  STG.E.U16 [R164.64+0x60], R138 ;  /* 0x0000608aa4007986 */ /* 0x000fe8000c101512 */
[----:B------:R-:W-:Y:S01]  /*12d80*/  STG.E.U16 [R164.64+0x62], R137 ;  /* 0x00006289a4007986 */ /* 0x000fe2000c101512 */
[----:B---3--:R-:W-:Y:S03]  /*12d90*/  FFMA.FTZ R0, R0, R121, R184 ;  /* 0x0000007900007223 */ /* 0x008fe600000100b8 */
[----:B------:R2:W5:Y:S01]  /*12da0*/  LDL.LU R184, [R1+0xe0] ;  /* 0x0000e00001b87983 */ /* 0x0005620000300800 */
[--C-:B------:R-:W-:Y:S01]  /*12db0*/  FADD.FTZ R134, R182, R0.reuse ;  /* 0x00000000b6867221 */ /* 0x100fe20000010000 */
[C---:B------:R-:W-:Y:S02]  /*12dc0*/  PRMT R0, R2.reuse, 0x7632, R0 ;  /* 0x0000763202007816 */ /* 0x040fe40000000000 */
[----:B------:R2:W5:Y:S02]  /*12dd0*/  LDL.LU R183, [R1+0xdc] ;  /* 0x0000dc0001b77983 */ /* 0x0005640000300800 */
[----:B------:R-:W-:Y:S02]  /*12de0*/  PRMT R24, R2, 0x5410, R0 ;  /* 0x0000541002187816 */ /* 0x000fe40000000000 */
[----:B------:R2:W5:Y:S02]  /*12df0*/  LDL.LU R182, [R1+0xd8] ;  /* 0x0000d80001b67983 */ /* 0x0005640000300800 */
[----:B------:R-:W-:Y:S02]  /*12e00*/  LOP3.LUT R30, R30, R24, RZ, 0xc0, !PT ;  /* 0x000000181e1e7212 */ /* 0x000fe400078ec0ff */
[----:B------:R-:W-:Y:S04]  /*12e10*/  PRMT R24, R118, 0x5410, R117 ;  /* 0x0000541076187816 */ /* 0x000fe80000000075 */
[----:B------:R-:W-:Y:S02]  /*12e20*/  LOP3.LUT R31, R31, R24, RZ, 0xc0, !PT ;  /* 0x000000181f1f7212 */ /* 0x000fe400078ec0ff */
[----:B------:R-:W-:Y:S05]  /*12e30*/  LDSM.16.MT88.4 R24, [R177+0xf800] ;  /* 0x00f80000b118783b */ /* 0x000fea0000004200 */
[C---:B-1----:R-:W-:Y:S03]  /*12e40*/  HMMA.16816.F32.BF16 R120, R28.reuse, R124, R4 ;  /* 0x0000007c1c78723c */ /* 0x042fe60000041804 */
[----:B------:R-:W1:Y:S05]  /*12e50*/  LDSM.16.MT88.4 R4, [R179+0xd800] ;  /* 0x00d80000b304783b */ /* 0x000e6a0000004200 */
[C---:B------:R-:W-:Y:S03]  /*12e60*/  HMMA.16816.F32.BF16 R124, R28.reuse, R126, R8 ;  /* 0x0000007e1c7c723c */ /* 0x040fe60000041808 */
[----:B------:R-:W3:Y:S05]  /*12e70*/  LDSM.16.MT88.4 R8, [R178+0xf800] ;  /* 0x00f80000b208783b */ /* 0x000eea0000004200 */
[C---:B------:R-:W-:Y:S07]  /*12e80*/  HMMA.16816.F32.BF16 R36, R28.reuse, R32, R36 ;  /* 0x000000201c24723c */ /* 0x040fee0000041824 */
[----:B------:R-:W-:Y:S01]  /*12e90*/  IMAD.MOV.U32 R33, RZ, RZ, R131 ;  /* 0x000000ffff217224 */ /* 0x000fe200078e0083 */
        /* <DEDUP_REMOVED lines=8> */
[C---:B------:R-:W-:Y:S07]  /*12f20*/  HMMA.16816.F32.BF16 R60, R28.reuse, R24, R60 ;  /* 0x000000181c3c723c */ /* 0x040fee000004183c */
[----:B------:R-:W-:Y:S01]  /*12f30*/  SHF.R.U32.HI R24, RZ, 0x10, R132 ;  /* 0x00000010ff187819 */ /* 0x000fe20000011684 */
[C---:B------:R-:W-:Y:S01]  /*12f40*/  HMMA.16816.F32.BF16 R64, R28.reuse, R26, R64 ;  /* 0x0000001a1c40723c */ /* 0x040fe20000041840 */
[----:B------:R-:W-:Y:S03]  /*12f50*/  FADD.FTZ R25, R175, R134 ;  /* 0x00000086af197221 */ /* 0x000fe60000010000 */
[----:B------:R-:W-:Y:S01]  /*12f60*/  LOP3.LUT R24, R24, 0xff, RZ, 0xc0, !PT ;  /* 0x000000ff18187812 */ /* 0x000fe200078ec0ff */
[----:B------:R-:W-:Y:S03]  /*12f70*/  FADD.FTZ R25, R176, R25 ;  /* 0x00000019b0197221 */ /* 0x000fe60000010000 */
[C---:B---3--:R-:W-:Y:S01]  /*12f80*/  HMMA.16816.F32.BF16 R68, R28.reuse, R8, R68 ;  /* 0x000000081c44723c */ /* 0x048fe20000041844 */
[----:B------:R-:W-:Y:S03]  /*12f90*/  ISETP.GE.U32.AND P6, PT, R251, R24, PT ;  /* 0x00000018fb00720c */ /* 0x000fe60003fc6070 */
[----:B------:R-:W-:Y:S02]  /*12fa0*/  FADD.FTZ R24, R33, R135 ;  /* 0x0000008721187221 */ /* 0x000fe40000010000 */
[----:B------:R-:W-:Y:S01]  /*12fb0*/  FADD.FTZ R25, R249, R25 ;  /* 0x00000019f9197221 */ /* 0x000fe20000010000 */
[C---:B------:R-:W-:Y:S01]  /*12fc0*/  LOP3.LUT R9, R132.reuse, 0xff, RZ, 0xc0, !PT ;  /* 0x000000ff84097812 */ /* 0x040fe200078ec0ff */
[C---:B------:R-:W-:Y:S01]  /*12fd0*/  HMMA.16816.F32.BF16 R72, R28.reuse, R10, R72 ;  /* 0x0000000a1c48723c */ /* 0x040fe20000041848 */
[----:B------:R-:W-:Y:S02]  /*12fe0*/  FADD.FTZ R24, R181, R24 ;  /* 0x00000018b5187221 */ /* 0x000fe40000010000 */
[----:B------:R3:W5:Y:S01]  /*12ff0*/  LDL.LU R181, [R1+0xd4] ;  /* 0x0000d40001b57983 */ /* 0x0007620000300800 */
[----:B------:R-:W-:Y:S01]  /*13000*/  LOP3.LUT R8, R132, 0xffff, RZ, 0xc0, !PT ;  /* 0x0000ffff84087812 */ /* 0x000fe200078ec0ff */
[----:B------:R-:W-:Y:S01]  /*13010*/  FADD.FTZ R24, R252, R24 ;  /* 0x00000018fc187221 */ /* 0x000fe20000010000 */
[C---:B------:R-:W-:Y:S01]  /*13020*/  ISETP.GE.U32.AND P0, PT, R251.reuse, R9, PT ;  /* 0x00000009fb00720c */ /* 0x040fe20003f06070 */
[----:B------:R3:W5:Y:S01]  /*13030*/  LDL.LU R176, [R1+0xd0] ;  /* 0x0000d00001b07983 */ /* 0x0007620000300800 */
[C---:B----4-:R-:W-:Y:S01]  /*13040*/  HMMA.16816.F32.BF16 R76, R28.reuse, R128, R76 ;  /* 0x000000801c4c723c */ /* 0x050fe2000004184c */
[----:B------:R-:W-:Y:S03]  /*13050*/  SHF.R.U32.HI R8, RZ, 0x8, R8 ;  /* 0x00000008ff087819 */ /* 0x000fe60000011608 */
[----:B------:R-:W-:Y:S01]  /*13060*/  @!P6 HFMA2.BF16_V2 R231, -RZ.H0_H0, RZ.H0_H0, -R118.H0_H0 ;  /* 0x200000ffffe7e231 */ /* 0x000fe20000340976 */
[----:B------:R-:W-:Y:S02]  /*13070*/  LOP3.LUT R8, R8, 0xffff, RZ, 0xc0, !PT ;  /* 0x0000ffff08087812 */ /* 0x000fe400078ec0ff */
[----:B------:R-:W-:Y:S01]  /*13080*/  SHF.R.U32.HI R132, RZ, 0x18, R132 ;  /* 0x00000018ff847819 */ /* 0x000fe20000011684 */
[C---:B------:R-:W-:Y:S01]  /*13090*/  HMMA.16816.F32.BF16 R80, R28.reuse, R130, R80 ;  /* 0x000000821c50723c */ /* 0x040fe20000041850 */
[----:B------:R-:W-:Y:S02]  /*130a0*/  ISETP.GE.U32.AND P1, PT, R251, R8, PT ;  /* 0x00000008fb00720c */ /* 0x000fe40003f26070 */
[----:B------:R-:W4:Y:S01]  /*130b0*/  LDSM.16.MT88.4 R8, [R178+0x11800] ;  /* 0x01180000b208783b */ /* 0x000f220000004200 */
[----:B------:R-:W-:Y:S01]  /*130c0*/  @!P6 PRMT R118, R231, 0x5410, RZ ;  /* 0x00005410e776e816 */ /* 0x000fe200000000ff */
[----:B------:R-:W-:Y:S01]  /*130d0*/  @!P0 HFMA2.BF16_V2 R225, -RZ.H0_H0, RZ.H0_H0, -R2.H0_H0 ;  /* 0x200000ffffe18231 */ /* 0x000fe20000340902 */
[----:B------:R-:W-:Y:S02]  /*130e0*/  ISETP.GE.U32.AND P2, PT, R251, R132, PT ;  /* 0x00000084fb00720c */ /* 0x000fe40003f46070 */
[C---:B--2---:R-:W-:Y:S04]  /*130f0*/  HMMA.16816.F32.BF16 R84, R28.reuse, R20, R84 ;  /* 0x000000141c54723c */ /* 0x044fe80000041854 */
[----:B------:R-:W-:Y:S02]  /*13100*/  @!P0 PRMT R2, R225, 0x5410, RZ ;  /* 0x00005410e1028816 */ /* 0x000fe400000000ff */
[----:B------:R-:W-:Y:S01]  /*13110*/  @!P1 HFMA2.BF16_V2 R224, -RZ.H0_H0, RZ.H0_H0, -R0.H0_H0 ;  /* 0x200000ffffe09231 */ /* 0x000fe20000340900 */
[----:B------:R-:W-:Y:S01]  /*13120*/  IADD3 R119, P0, R166, -0x80, RZ ;  /* 0xffffff80a6777810 */ /* 0x000fe20007f1e0ff */
[C---:B------:R-:W-:Y:S01]  /*13130*/  HMMA.16816.F32.BF16 R88, R28.reuse, R22, R88 ;  /* 0x000000161c58723c */ /* 0x040fe20000041858 */
[----:B------:R-:W2:Y:S03]  /*13140*/  LDSM.16.MT88.4 R20, [R180+0x11800] ;  /* 0x01180000b414783b */ /* 0x000ea60000004200 */
[----:B------:R-:W-:Y:S01]  /*13150*/  @!P1 PRMT R0, R224, 0x5410, RZ ;  /* 0x00005410e0009816 */ /* 0x000fe200000000ff */
[----:B------:R-:W-:Y:S01]  /*13160*/  @!P2 HFMA2.BF16_V2 R230, -RZ.H0_H0, RZ.H0_H0, -R117.H0_H0 ;  /* 0x200000ffffe6a231 */ /* 0x000fe20000340975 */
[----:B------:R-:W-:Y:S01]  /*13170*/  ISETP.LT.AND P1, PT, RZ, UR21, PT ;  /* 0x00000015ff007c0c */ /* 0x000fe2000bf21270 */
[----:B------:R-:W-:Y:S01]  /*13180*/  UIADD3 UR21, UR21, -0x1, URZ ;  /* 0xffffffff15157890 */ /* 0x000fe2000fffe03f */
[C---:B-1----:R-:W-:Y:S01]  /*13190*/  HMMA.16816.F32.BF16 R92, R28.reuse, R4, R92 ;  /* 0x000000041c5c723c */ /* 0x042fe2000004185c */
[----:B------:R-:W-:Y:S03]  /*131a0*/  STG.E.U16 [R166.64+0x70], R2 ;  /* 0x00007002a6007986 */ /* 0x000fe6000c101512 */
[----:B------:R-:W-:Y:S01]  /*131b0*/  @!P2 PRMT R117, R230, 0x5410, RZ ;  /* 0x00005410e675a816 */ /* 0x000fe200000000ff */
[----:B------:R-:W-:Y:S02]  /*131c0*/  STG.E.U16 [R166.64+0x72], R0 ;  /* 0x00007200a6007986 */ /* 0x000fe4000c101512 */
[----:B------:R-:W-:Y:S01]  /*131d0*/  FADD.FTZ R5, R250, R24 ;  /* 0x00000018fa057221 */ /* 0x000fe20000010000 */
[C---:B------:R-:W-:Y:S01]  /*131e0*/  HMMA.16816.F32.BF16 R96, R28.reuse, R6, R96 ;  /* 0x000000061c60723c */ /* 0x040fe20000041860 */
[----:B------:R-:W-:Y:S01]  /*131f0*/  FADD.FTZ R4, R248, R25 ;  /* 0x00000019f8047221 */ /* 0x000fe20000010000 */
[----:B------:R1:W-:Y:S02]  /*13200*/  STG.E.U16 [R164.64+0x70], R118 ;  /* 0x00007076a4007986 */ /* 0x0003e4000c101512 */
[----:B------:R-:W-:Y:S02]  /*13210*/  FADD.FTZ R24, R247, R5 ;  /* 0x00000005f7187221 */ /* 0x000fe40000010000 */
[----:B------:R-:W-:Y:S01]  /*13220*/  FADD.FTZ R25, R244, R4 ;  /* 0x00000004f4197221 */ /* 0x000fe20000010000 */
[----:B------:R3:W-:Y:S01]  /*13230*/  STG.E.U16 [R164.64+0x72], R117 ;  /* 0x00007275a4007986 */ /* 0x0007e2000c101512 */
[----:B------:R-:W-:Y:S01]  /*13240*/  FADD.FTZ R24, R246, R24 ;  /* 0x00000018f6187221 */ /* 0x000fe20000010000 */
[C---:B----4-:R-:W-:Y:S02]  /*13250*/  HMMA.16816.F32.BF16 R128, R28.reuse, R8, R12 ;  /* 0x000000081c80723c */ /* 0x050fe4000004180c */
[----:B------:R-:W4:Y:S01]  /*13260*/  LDSM.16.MT88.4 R4, [R179+0x11800] ;  /* 0x01180000b304783b */ /* 0x000f220000004200 */
[----:B------:R-:W-:Y:S02]  /*13270*/  FADD.FTZ R24, R207, R24 ;  /* 0x00000018cf187221 */ /* 0x000fe40000010000 */
[----:B------:R-:W-:Y:S02]  /*13280*/  FADD.FTZ R25, R245, R25 ;  /* 0x00000019f5197221 */ /* 0x000fe40000010000 */
[----:B------:R-:W-:Y:S01]  /*13290*/  FADD.FTZ R9, R206, R24 ;  /* 0x00000018ce097221 */ /* 0x000fe20000010000 */
[C---:B------:R-:W-:Y:S01]  /*132a0*/  HMMA.16816.F32.BF16 R100, R28.reuse, R10, R100 ;  /* 0x0000000a1c64723c */ /* 0x040fe20000041864 */
[----:B------:R-:W-:Y:S03]  /*132b0*/  FADD.FTZ R8, R205, R25 ;  /* 0x00000019cd087221 */ /* 0x000fe60000010000 */
[----:B------:R-:W-:Y:S02]  /*132c0*/  FADD.FTZ R9, R203, R9 ;  /* 0x00000009cb097221 */ /* 0x000fe40000010000 */
[----:B------:R-:W-:Y:S02]  /*132d0*/  FADD.FTZ R8, R204, R8 ;  /* 0x00000008cc087221 */ /* 0x000fe40000010000 */
[C---:B--2---:R-:W-:Y:S01]  /*132e0*/  HMMA.16816.F32.BF16 R132, R28.reuse, R20, R16 ;  /* 0x000000141c84723c */ /* 0x044fe20000041810 */
[----:B------:R-:W-:Y:S03]  /*132f0*/  FADD.FTZ R9, R202, R9 ;  /* 0x00000009ca097221 */ /* 0x000fe60000010000 */
[----:B------:R-:W-:Y:S01]  /*13300*/  FADD.FTZ R8, R201, R8 ;  /* 0x00000008c9087221 */ /* 0x000fe20000010000 */
[----:B-1----:R-:W-:Y:S01]  /*13310*/  IADD3.X R118, R167, -0x1, RZ, P0, !PT ;  /* 0xffffffffa7767810 */ /* 0x002fe200007fe4ff */
[----:B------:R-:W-:Y:S02]  /*13320*/  FADD.FTZ R9, R173, R9 ;  /* 0x00000009ad097221 */ /* 0x000fe40000010000 */
[C---:B------:R-:W-:Y:S01]  /*13330*/  HMMA.16816.F32.BF16 R104, R28.reuse, R22, R104 ;  /* 0x000000161c68723c */ /* 0x040fe20000041868 */
[----:B------:R-:W-:Y:S03]  /*13340*/  FADD.FTZ R8, R200, R8 ;  /* 0x00000008c8087221 */ /* 0x000fe60000010000 */
[----:B------:R-:W-:Y:S02]  /*13350*/  FADD.FTZ R2, R174, R9 ;  /* 0x00000009ae027221 */ /* 0x000fe40000010000 */
[----:B------:R-:W-:Y:S02]  /*13360*/  FADD.FTZ R0, R172, R8 ;  /* 0x00000008ac007221 */ /* 0x000fe40000010000 */
[----:B------:R-:W-:Y:S04]  /*13370*/  FADD.FTZ R2, R170, R2 ;  /* 0x00000002aa027221 */ /* 0x000fe80000010000 */
[----:B------:R-:W-:Y:S02]  /*13380*/  FADD.FTZ R0, R171, R0 ;  /* 0x00000000ab007221 */ /* 0x000fe40000010000 */
[----:B---3--:R-:W-:Y:S02]  /*13390*/  IMAD.MOV.U32 R117, RZ, RZ, R3 ;  /* 0x000000ffff757224 */ /* 0x008fe400078e0003 */
[----:B------:R-:W-:Y:S01]  /*133a0*/  FADD.FTZ R0, R168, R0 ;  /* 0x00000000a8007221 */ /* 0x000fe20000010000 */
[C---:B----4-:R-:W-:Y:S07]  /*133b0*/  HMMA.16816.F32.BF16 R108, R28.reuse, R4, R108 ;  /* 0x000000041c6c723c */ /* 0x050fee000004186c */
[----:B------:R-:W-:Y:S01]  /*133c0*/  FADD.FTZ R4, R169, R2 ;  /* 0x00000002a9047221 */ /* 0x000fe20000010000 */
[----:B------:R-:W-:Y:S01]  /*133d0*/  HMMA.16816.F32.BF16 R112, R28, R6, R112 ;  /* 0x000000061c70723c */ /* 0x000fe20000041870 */
[----:B------:R-:W-:Y:S03]  /*133e0*/  FADD.FTZ R2, R163, R0 ;  /* 0x00000000a3027221 */ /* 0x000fe60000010000 */
[----:B------:R1:W-:Y:S01]  /*133f0*/  STL [R1+0x28], R4 ;  /* 0x0000280401007387 */ /* 0x0003e20000100800 */
[----:B------:R-:W-:Y:S03]  /*13400*/  IMAD.MOV.U32 R0, RZ, RZ, R116 ;  /* 0x000000ffff007224 */ /* 0x000fe600078e0074 */
[----:B------:R1:W-:Y:S02]  /*13410*/  STL [R1+0x2c], R2 ;  /* 0x00002c0201007387 */ /* 0x0003e40000100800 */
[----:B-1---5:R-:W-:-:S05]  /*13420*/  @P1 BRA `(.L_x_488) ;  /* 0xffffbc6000001947 */ /* 0x022fca000383ffff */
.L_x_487:
[----:B---3--:R-:W2:Y:S04]  /*13430*/  LDL.LU R5, [R1+0x28] ;  /* 0x0000280001057983 */ /* 0x008ea80000300800 */
[----:B------:R-:W3:Y:S01]  /*13440*/  S2R R137, SR_TID.X ;  /* 0x0000000000897919 */ /* 0x000ee20000002100 */
[----:B------:R-:W4:Y:S01]  /*13450*/  S2UR UR6, SR_CTAID.Y ;  /* 0x00000000000679c3 */ /* 0x000f220000002600 */
[----:B------:R-:W-:-:S02]  /*13460*/  UISETP.NE.AND UP0, UPT, UR10, -0x1, UPT ;  /* 0xffffffff0a00788c */ /* 0x000fc4000bf05270 */
[----:B------:R-:W2:Y:S01]  /*13470*/  LDL.LU R4, [R1+0x2c] ;  /* 0x00002c0001047983 */ /* 0x000ea20000300800 */
[----:B------:R-:W-:Y:S01]  /*13480*/  ULDC.64 UR4, c[0x0][0x1e8] ;  /* 0x00007a0000047ab9 */ /* 0x000fe20000000a00 */
[----:B------:R-:W-:Y:S01]  /*13490*/  BSSY B0, `(.L_x_491) ;  /* 0x0000144000007945 */ /* 0x000fe20003800000 */
[----:B------:R-:W-:Y:S02]  /*134a0*/  ULDC.U8 UR9, c[0x0][0x329] ;  /* 0x0000ca4000097ab9 */ /* 0x000fe40000000000 */
[----:B------:R-:W-:Y:S01]  /*134b0*/  UISETP.NE.AND UP1, UPT, UR9, URZ, UPT ;  /* 0x0000003f0900728c */ /* 0x000fe2000bf25270 */
[----:B------:R-:W1:Y:S01]  /*134c0*/  S2UR UR11, SR_CTAID.Z ;  /* 0x00000000000b79c3 */ /* 0x000e620000002700 */
[----:B------:R-:W-:Y:S02]  /*134d0*/  ULDC UR8, c[0x0][0x214] ;  /* 0x0000850000087ab9 */ /* 0x000fe40000000800 */
[----:B------:R-:W-:Y:S02]  /*134e0*/  @UP0 UIMAD.WIDE.U32 UR14, UR10, UR4, URZ ;  /* 0x000000040a0e02a5 */ /* 0x000fe4000f8e003f */
[----:B------:R-:W-:-:S02]  /*134f0*/  UMOV UR24, URZ ;  /* 0x0000003f00187c82 */ /* 0x000fc40008000000 */
[----:B------:R-:W-:Y:S02]  /*13500*/  @UP0 UIMAD UR7, UR10, UR5, UR15 ;  /* 0x000000050a0702a4 */ /* 0x000fe4000f8e020f */
[----:B------:R-:W-:Y:S02]  /*13510*/  UMOV UR25, URZ ;  /* 0x0000003f00197c82 */ /* 0x000fe40008000000 */
[----:B------:R-:W-:Y:S02]  /*13520*/  ULDC.64 UR4, c[0x0][0x1e0] ;  /* 0x0000780000047ab9 */ /* 0x000fe40000000a00 */
[----:B------:R-:W-:Y:S01]  /*13530*/  @UP1 ULDC UR15, c[0x0][0x210] ;  /* 0x00008400000f1ab9 */ /* 0x000fe20000000800 */
[----:B---3--:R-:W-:Y:S01]  /*13540*/  SHF.R.S32.HI R138, RZ, 0x1f, R137 ;  /* 0x0000001fff8a7819 */ /* 0x008fe20000011489 */
[----:B----4-:R-:W-:Y:S02]  /*13550*/  @!UP0 USHF.R.S32.HI UR12, URZ, 0x1f, UR6 ;  /* 0x0000001f3f0c8899 */ /* 0x010fe40008011406 */
[----:B------:R-:W-:Y:S01]  /*13560*/  @!UP0 UIMAD.WIDE.U32 UR22, UR6, UR4, URZ ;  /* 0x00000004061682a5 */ /* 0x000fe2000f8e003f */
[CC--:B------:R-:W-:Y:S01]  /*13570*/  LEA.HI R6, R138.reuse, R137.reuse, RZ, 0x2 ;  /* 0x000000898a067211 */ /* 0x0c0fe200078f10ff */
[----:B------:R-:W-:Y:S01]  /*13580*/  @!UP0 UIMAD UR12, UR12, UR4, URZ ;  /* 0x000000040c0c82a4 */ /* 0x000fe2000f8e023f */
[----:B------:R-:W-:Y:S01]  /*13590*/  LEA.HI R136, R138, R137, RZ, 0x5 ;  /* 0x000000898a887211 */ /* 0x000fe200078f28ff */
[----:B------:R-:W-:-:S02]  /*135a0*/  @UP1 UIMAD UR15, UR15, UR8, URZ ;  /* 0x000000080f0f12a4 */ /* 0x000fc4000f8e023f */
[----:B------:R-:W-:Y:S01]  /*135b0*/  ULDC.U8 UR4, c[0x0][0x328] ;  /* 0x0000ca0000047ab9 */ /* 0x000fe20000000000 */
[----:B------:R-:W-:Y:S01]  /*135c0*/  SHF.R.S32.HI R7, RZ, 0x5, R136 ;  /* 0x00000005ff077819 */ /* 0x000fe20000011488 */
[----:B------:R-:W-:Y:S02]  /*135d0*/  UISETP.NE.AND UP2, UPT, UR4, URZ, UPT ;  /* 0x0000003f0400728c */ /* 0x000fe4000bf45270 */
[----:B------:R-:W-:Y:S02]  /*135e0*/  @!UP0 UIMAD UR12, UR6, UR5, UR12 ;  /* 0x00000005060c82a4 */ /* 0x000fe4000f8e020c */
[----:B------:R-:W-:Y:S01]  /*135f0*/  UISETP.NE.OR UP3, UPT, UR9, URZ, !UP2 ;  /* 0x0000003f0900728c */ /* 0x000fe2000d765670 */
[----:B------:R-:W3:Y:S01]  /*13600*/  S2UR UR9, SR_CTAID.X ;  /* 0x00000000000979c3 */ /* 0x000ee20000002500 */
[----:B------:R-:W-:Y:S02]  /*13610*/  ULDC UR5, c[0x0][0x234] ;  /* 0x00008d0000057ab9 */ /* 0x000fe40000000800 */
[----:B------:R-:W-:-:S02]  /*13620*/  @!UP1 USEL UR15, UR8, UR5, !UP2 ;  /* 0x00000005080f9287 */ /* 0x000fc4000d000000 */
[----:B------:R-:W-:Y:S02]  /*13630*/  ULDC UR4, c[0x0][0x1c0] ;  /* 0x0000700000047ab9 */ /* 0x000fe40000000800 */
[----:B------:R-:W-:Y:S02]  /*13640*/  @UP1 UMOV UR17, 0x1 ;  /* 0x0000000100111882 */ /* 0x000fe40000000000 */
[----:B------:R-:W-:Y:S02]  /*13650*/  @!UP1 UIMAD UR17, UR15, UR4, URZ ;  /* 0x000000040f1192a4 */ /* 0x000fe4000f8e023f */
[----:B------:R-:W-:Y:S02]  /*13660*/  @!UP3 UIMAD UR8, UR6, UR8, URZ ;  /* 0x000000080608b2a4 */ /* 0x000fe4000f8e023f */
[----:B------:R-:W-:Y:S02]  /*13670*/  @UP1 ULDC UR20, c[0x0][0x210] ;  /* 0x0000840000141ab9 */ /* 0x000fe40000000800 */
[----:B------:R-:W-:-:S02]  /*13680*/  UIMAD UR5, UR6, UR17, URZ ;  /* 0x00000011060572a4 */ /* 0x000fc4000f8e023f */
[----:B------:R-:W-:Y:S02]  /*13690*/  @!UP1 UMOV UR20, 0x1 ;  /* 0x0000000100149882 */ /* 0x000fe40000000000 */
[----:B------:R-:W-:Y:S02]  /*136a0*/  @!UP3 USEL UR8, UR8, UR10, !UP0 ;  /* 0x0000000a0808b287 */ /* 0x000fe4000c000000 */
[----:B------:R-:W-:Y:S02]  /*136b0*/  USEL UR5, UR5, URZ, UP3 ;  /* 0x0000003f05057287 */ /* 0x000fe40009800000 */
[----:B------:R-:W-:Y:S02]  /*136c0*/  @!UP3 USHF.R.S32.HI UR25, URZ, 0x1f, UR8 ;  /* 0x0000001f3f19b899 */ /* 0x000fe40008011408 */
[----:B---3--:R-:W-:Y:S02]  /*136d0*/  UIMAD UR4, UR9, UR20, URZ ;  /* 0x00000014090472a4 */ /* 0x008fe4000f8e023f */
[----:B-1----:R-:W-:-:S02]  /*136e0*/  UIMAD UR15, UR11, UR15, UR5 ;  /* 0x0000000f0b0f72a4 */ /* 0x002fc4000f8e0205 */
[----:B------:R-:W-:Y:S02]  /*136f0*/  USHF.L.U32 UR4, UR4, 0x6, URZ ;  /* 0x0000000604047899 */ /* 0x000fe4000800063f */
[----:B------:R-:W-:Y:S02]  /*13700*/  @!UP3 UMOV UR24, UR8 ;  /* 0x000000080018bc82 */ /* 0x000fe40008000000 */
[----:B------:R-:W-:Y:S02]  /*13710*/  USHF.R.S32.HI UR5, URZ, 0x1f, UR4 ;  /* 0x0000001f3f057899 */ /* 0x000fe40008011404 */
[----:B------:R-:W-:Y:S02]  /*13720*/  USHF.R.S32.HI UR6, URZ, 0x1f, UR15 ;  /* 0x0000001f3f067899 */ /* 0x000fe4000801140f */
[----:B------:R-:W-:Y:S02]  /*13730*/  UIADD3 UR4, UP2, UP1, UR4, UR24, UR15 ;  /* 0x0000001804047290 */ /* 0x000fe4000f95e00f */
[----:B------:R-:W-:-:S02]  /*13740*/  @!UP0 UIADD3 UR7, UR23, UR12, URZ ;  /* 0x0000000c17078290 */ /* 0x000fc4000fffe03f */
[----:B------:R-:W-:Y:S02]  /*13750*/  UIADD3.X UR5, UR5, UR25, UR6, UP2, UP1 ;  /* 0x0000001905057290 */ /* 0x000fe400097e2406 */
[----:B------:R-:W-:Y:S01]  /*13760*/  @!UP0 UMOV UR14, UR22 ;  /* 0x00000016000e8c82 */ /* 0x000fe20008000000 */
[----:B--2---:R-:W1:Y:S04]  /*13770*/  SHFL.BFLY PT, R2, R5, 0x2, 0x1f ;  /* 0x0c401f0005027f89 */ /* 0x004e6800000e0000 */
[----:B------:R-:W2:Y:S01]  /*13780*/  SHFL.BFLY PT, R0, R4, 0x2, 0x1f ;  /* 0x0c401f0004007f89 */ /* 0x000ea200000e0000 */
[----:B-1----:R-:W-:-:S05]  /*13790*/  FADD.FTZ R2, R2, R5 ;  /* 0x0000000502027221 */ /* 0x002fca0000010000 */
[----:B------:R-:W1:Y:S01]  /*137a0*/  SHFL.BFLY PT, R5, R2, 0x1, 0x1f ;  /* 0x0c201f0002057f89 */ /* 0x000e6200000e0000 */
[----:B--2---:R-:W-:-:S05]  /*137b0*/  FADD.FTZ R0, R0, R4 ;  /* 0x0000000400007221 */ /* 0x004fca0000010000 */
[----:B------:R-:W2:Y:S01]  /*137c0*/  SHFL.BFLY PT, R4, R0, 0x1, 0x1f ;  /* 0x0c201f0000047f89 */ /* 0x000ea200000e0000 */
[----:B-1----:R-:W-:Y:S01]  /*137d0*/  FADD.FTZ R118, R2, R5 ;  /* 0x0000000502767221 */ /* 0x002fe20000010000 */
[----:B------:R-:W-:Y:S02]  /*137e0*/  MOV R2, 0x3f800000 ;  /* 0x3f80000000027802 */ /* 0x000fe40000000f00 */
[----:B------:R-:W-:Y:S02]  /*137f0*/  SHF.R.S32.HI R5, RZ, 0x1f, R6 ;  /* 0x0000001fff057819 */ /* 0x000fe40000011406 */
[----:B------:R-:W-:Y:S01]  /*13800*/  FSETP.NE.FTZ.AND P4, PT, R118, RZ, PT ;  /* 0x000000ff7600720b */ /* 0x000fe20003f95000 */
[----:B--2---:R-:W-:Y:S01]  /*13810*/  FADD.FTZ R117, R0, R4 ;  /* 0x0000000400757221 */ /* 0x004fe20000010000 */
[----:B------:R-:W-:Y:S02]  /*13820*/  MOV R4, 0x3f800000 ;  /* 0x3f80000000047802 */ /* 0x000fe40000000f00 */
[----:B------:R-:W-:-:S02]  /*13830*/  SHF.R.S32.HI R0, RZ, 0x2, R6 ;  /* 0x00000002ff007819 */ /* 0x000fc40000011406 */
[----:B------:R-:W-:Y:S02]  /*13840*/  FSETP.NE.FTZ.AND P3, PT, R117, RZ, PT ;  /* 0x000000ff7500720b */ /* 0x000fe40003f75000 */
[----:B------:R-:W-:Y:S02]  /*13850*/  LOP3.LUT R6, R6, 0x3ffffffc, RZ, 0xc0, !PT ;  /* 0x3ffffffc06067812 */ /* 0x000fe400078ec0ff */
[----:B------:R-:W-:-:S03]  /*13860*/  LEA.HI R5, R5, R0, RZ, 0x3 ;  /* 0x0000000005057211 */ /* 0x000fc600078f18ff */
[----:B------:R-:W1:Y:S01]  /*13870*/  @P4 MUFU.RCP R2, R118 ;  /* 0x0000007600024308 */ /* 0x000e620000001000 */
[----:B------:R-:W-:Y:S02]  /*13880*/  IADD3 R6, -R6, R137, RZ ;  /* 0x0000008906067210 */ /* 0x000fe40007ffe1ff */
[----:B------:R-:W-:Y:S02]  /*13890*/  LOP3.LUT R5, R5, 0xfffffff8, RZ, 0xc0, !PT ;  /* 0xfffffff805057812 */ /* 0x000fe400078ec0ff */
[----:B------:R-:W-:Y:S02]  /*138a0*/  LEA R119, R7, R6, 0x9 ;  /* 0x0000000607777211 */ /* 0x000fe400078e48ff */
[----:B------:R-:W-:Y:S01]  /*138b0*/  IADD3 R7, R0, -R5, RZ ;  /* 0x8000000500077210 */ /* 0x000fe20007ffe0ff */
[----:B------:R-:W2:Y:S03]  /*138c0*/  @P3 MUFU.RCP R4, R117 ;  /* 0x0000007500043308 */ /* 0x000ea60000001000 */
[----:B------:R-:W-:Y:S01]  /*138d0*/  R2P PR, R7, 0x6 ;  /* 0x0000000607007804 */ /* 0x000fe20000000000 */
[----:B-1----:R-:W-:-:S04]  /*138e0*/  FMUL.FTZ R2, R2, c[0x0][0x2dc] ;  /* 0x0000b70002027a20 */ /* 0x002fc80000410000 */
[C---:B------:R-:W-:Y:S02]  /*138f0*/  FMUL.FTZ R9, R2.reuse, R52 ;  /* 0x0000003402097220 */ /* 0x040fe40000410000 */
[----:B------:R-:W-:Y:S02]  /*13900*/  FMUL.FTZ R52, R2, R53 ;  /* 0x0000003502347220 */ /* 0x000fe40000410000 */
[----:B--2---:R-:W-:Y:S02]  /*13910*/  FMUL.FTZ R0, R4, c[0x0][0x2dc] ;  /* 0x0000b70004007a20 */ /* 0x004fe40000410000 */
[----:B------:R-:W-:Y:S01]  /*13920*/  FMUL.FTZ R8, R2, R37 ;  /* 0x0000002502087220 */ /* 0x000fe20000410000 */
[----:B------:R-:W-:Y:S01]  /*13930*/  F2FP.BF16.PACK_AB R52, R52, R9 ;  /* 0x000000093434723e */ /* 0x000fe200000010ff */
[C---:B------:R-:W-:Y:S01]  /*13940*/  FMUL.FTZ R11, R2.reuse, R41 ;  /* 0x00000029020b7220 */ /* 0x040fe20000410000 */
[----:B------:R-:W-:Y:S01]  /*13950*/  MOV R9, 0x20 ;  /* 0x0000002000097802 */ /* 0x000fe20000000f00 */
[----:B------:R-:W-:-:S02]  /*13960*/  FMUL.FTZ R13, R2, R45 ;  /* 0x0000002d020d7220 */ /* 0x000fc40000410000 */
[----:B------:R-:W-:Y:S01]  /*13970*/  FMUL.FTZ R15, R2, R49 ;  /* 0x00000031020f7220 */ /* 0x000fe20000410000 */
[----:B------:R-:W-:Y:S01]  /*13980*/  SEL R9, R9, 0xffffffe0, !P1 ;  /* 0xffffffe009097807 */ /* 0x000fe20004800000 */
[C---:B------:R-:W-:Y:S02]  /*13990*/  FMUL.FTZ R12, R0.reuse, R39 ;  /* 0x00000027000c7220 */ /* 0x040fe40000410000 */
[C---:B------:R-:W-:Y:S02]  /*139a0*/  FMUL.FTZ R14, R0.reuse, R43 ;  /* 0x0000002b000e7220 */ /* 0x040fe40000410000 */
[C---:B------:R-:W-:Y:S02]  /*139b0*/  FMUL.FTZ R16, R0.reuse, R47 ;  /* 0x0000002f00107220 */ /* 0x040fe40000410000 */
[C---:B------:R-:W-:Y:S02]  /*139c0*/  FMUL.FTZ R53, R0.reuse, R51 ;  /* 0x0000003300357220 */ /* 0x040fe40000410000 */
[----:B------:R-:W-:-:S02]  /*139d0*/  FMUL.FTZ R122, R0, R122 ;  /* 0x0000007a007a7220 */ /* 0x000fc40000410000 */
[C---:B------:R-:W-:Y:S02]  /*139e0*/  FMUL.FTZ R4, R0.reuse, R123 ;  /* 0x0000007b00047220 */ /* 0x040fe40000410000 */
[C---:B------:R-:W-:Y:S02]  /*139f0*/  FMUL.FTZ R126, R0.reuse, R126 ;  /* 0x0000007e007e7220 */ /* 0x040fe40000410000 */
[----:B------:R-:W-:Y:S01]  /*13a00*/  FMUL.FTZ R10, R0, R127 ;  /* 0x0000007f000a7220 */ /* 0x000fe20000410000 */
[----:B------:R-:W-:Y:S01]  /*13a10*/  F2FP.BF16.PACK_AB R4, R4, R122 ;  /* 0x0000007a0404723e */ /* 0x000fe200000010ff */
[C---:B------:R-:W-:Y:S02]  /*13a20*/  FMUL.FTZ R38, R0.reuse, R38 ;  /* 0x0000002600267220 */ /* 0x040fe40000410000 */
        /* <DEDUP_REMOVED lines=53> */
[C---:B-----5:R-:W-:Y:S01]  /*13d80*/  FMUL.FTZ R21, R0.reuse, R107 ;  /* 0x0000006b00157220 */ /* 0x060fe20000410000 */
[----:B------:R-:W-:Y:S01]  /*13d90*/  F2FP.BF16.PACK_AB R23, R23, R134 ;  /* 0x000000861717723e */ /* 0x000fe200000010ff */
[----:B------:R-:W-:-:S02]  /*13da0*/  FMUL.FTZ R110, R0, R110 ;  /* 0x0000006e006e7220 */ /* 0x000fc40000410000 */
[C---:B------:R-:W-:Y:S01]  /*13db0*/  FMUL.FTZ R19, R0.reuse, R111 ;  /* 0x0000006f00137220 */ /* 0x040fe20000410000 */
[----:B------:R-:W-:Y:S01]  /*13dc0*/  F2FP.BF16.PACK_AB R21, R21, R106 ;  /* 0x0000006a1515723e */ /* 0x000fe200000010ff */
[C---:B------:R-:W-:Y:S02]  /*13dd0*/  FMUL.FTZ R114, R0.reuse, R114 ;  /* 0x0000007200727220 */ /* 0x040fe40000410000 */
[----:B------:R-:W-:Y:S01]  /*13de0*/  FMUL.FTZ R17, R0, R115 ;  /* 0x0000007300117220 */ /* 0x000fe20000410000 */
[----:B------:R-:W-:Y:S01]  /*13df0*/  SHF.L.U32 R0, R7, 0x6, RZ ;  /* 0x0000000607007819 */ /* 0x000fe200000006ff */
[C---:B------:R-:W-:Y:S01]  /*13e00*/  FMUL.FTZ R24, R2.reuse, R36 ;  /* 0x0000002402187220 */ /* 0x040fe20000410000 */
[----:B------:R-:W-:Y:S01]  /*13e10*/  F2FP.BF16.PACK_AB R19, R19, R110 ;  /* 0x0000006e1313723e */ /* 0x000fe200000010ff */
[----:B------:R-:W-:Y:S01]  /*13e20*/  FMUL.FTZ R22, R2, R40 ;  /* 0x0000002802167220 */ /* 0x000fe20000410000 */
[----:B------:R-:W-:Y:S01]  /*13e30*/  LOP3.LUT R0, R0, 0x1c0, RZ, 0xc0, !PT ;  /* 0x000001c000007812 */ /* 0x000fe200078ec0ff */
[----:B------:R-:W-:Y:S01]  /*13e40*/  FMUL.FTZ R20, R2, R44 ;  /* 0x0000002c02147220 */ /* 0x000fe20000410000 */
[----:B------:R-:W-:Y:S01]  /*13e50*/  F2FP.BF16.PACK_AB R8, R8, R24 ;  /* 0x000000180808723e */ /* 0x000fe200000010ff */
[----:B------:R-:W-:Y:S01]  /*13e60*/  FMUL.FTZ R18, R2, R48 ;  /* 0x0000003002127220 */ /* 0x000fe20000410000 */
[----:B------:R-:W-:Y:S01]  /*13e70*/  LEA.HI R0, R0, R0, RZ, 0x1d ;  /* 0x0000000000007211 */ /* 0x000fe200078fe8ff */
[C---:B------:R-:W-:Y:S01]  /*13e80*/  FMUL.FTZ R120, R2.reuse, R120 ;  /* 0x0000007802787220 */ /* 0x040fe20000410000 */
[----:B------:R-:W-:Y:S01]  /*13e90*/  F2FP.BF16.PACK_AB R11, R11, R22 ;  /* 0x000000160b0b723e */ /* 0x000fe200000010ff */
[C---:B------:R-:W-:Y:S01]  /*13ea0*/  FMUL.FTZ R5, R2.reuse, R121 ;  /* 0x0000007902057220 */ /* 0x040fe20000410000 */
[----:B------:R-:W-:Y:S01]  /*13eb0*/  LEA R0, R119, R0, 0x1 ;  /* 0x0000000077007211 */ /* 0x000fe200078e08ff */
[C---:B------:R-:W-:Y:S01]  /*13ec0*/  FMUL.FTZ R124, R2.reuse, R124 ;  /* 0x0000007c027c7220 */ /* 0x040fe20000410000 */
[----:B------:R-:W-:Y:S01]  /*13ed0*/  F2FP.BF16.PACK_AB R13, R13, R20 ;  /* 0x000000140d0d723e */ /* 0x000fe200000010ff */
[----:B------:R-:W-:Y:S01]  /*13ee0*/  FMUL.FTZ R6, R2, R125 ;  /* 0x0000007d02067220 */ /* 0x000fe20000410000 */
[----:B------:R-:W-:Y:S01]  /*13ef0*/  SHF.L.U32 R0, R0, 0x1, RZ ;  /* 0x0000000100007819 */ /* 0x000fe200000006ff */
[C---:B------:R-:W-:Y:S01]  /*13f00*/  FMUL.FTZ R56, R2.reuse, R56 ;  /* 0x0000003802387220 */ /* 0x040fe20000410000 */
[----:B------:R-:W-:Y:S01]  /*13f10*/  F2FP.BF16.PACK_AB R5, R5, R120 ;  /* 0x000000780505723e */ /* 0x000fe200000010ff */
[----:B------:R-:W-:Y:S01]  /*13f20*/  FMUL.FTZ R57, R2, R57 ;  /* 0x0000003902397220 */ /* 0x000fe20000410000 */
[----:B------:R-:W-:Y:S01]  /*13f30*/  F2FP.BF16.PACK_AB R6, R6, R124 ;  /* 0x0000007c0606723e */ /* 0x000fe200000010ff */
[C---:B------:R-:W-:Y:S01]  /*13f40*/  FMUL.FTZ R60, R2.reuse, R60 ;  /* 0x0000003c023c7220 */ /* 0x040fe20000410000 */
[----:B------:R1:W-:Y:S01]  /*13f50*/  STS [R0+0x400], R4 ;  /* 0x0004000400007388 */ /* 0x0003e20000000800 */
[C---:B------:R-:W-:Y:S01]  /*13f60*/  FMUL.FTZ R48, R2.reuse, R61 ;  /* 0x0000003d02307220 */ /* 0x040fe20000410000 */
[----:B------:R-:W-:Y:S01]  /*13f70*/  F2FP.BF16.PACK_AB R15, R15, R18 ;  /* 0x000000120f0f723e */ /* 0x000fe200000010ff */
[C---:B------:R-:W-:Y:S01]  /*13f80*/  FMUL.FTZ R64, R2.reuse, R64 ;  /* 0x0000004002407220 */ /* 0x040fe20000410000 */
[----:B------:R2:W-:Y:S01]  /*13f90*/  STS [R0], R5 ;  /* 0x0000000500007388 */ /* 0x0005e20000000800 */
[C---:B------:R-:W-:Y:S01]  /*13fa0*/  FMUL.FTZ R65, R2.reuse, R65 ;  /* 0x0000004102417220 */ /* 0x040fe20000410000 */
[----:B------:R-:W-:Y:S01]  /*13fb0*/  F2FP.BF16.PACK_AB R50, R57, R56 ;  /* 0x000000383932723e */ /* 0x000fe200000010ff */
[----:B------:R-:W-:Y:S01]  /*13fc0*/  FMUL.FTZ R68, R2, R68 ;  /* 0x0000004402447220 */ /* 0x000fe20000410000 */
[----:B------:R-:W-:Y:S01]  /*13fd0*/  F2FP.BF16.PACK_AB R48, R48, R60 ;  /* 0x0000003c3030723e */ /* 0x000fe200000010ff */
[C---:B------:R-:W-:Y:S01]  /*13fe0*/  FMUL.FTZ R44, R2.reuse, R69 ;  /* 0x00000045022c7220 */ /* 0x040fe20000410000 */
[----:B------:R-:W-:Y:S01]  /*13ff0*/  F2FP.BF16.PACK_AB R46, R65, R64 ;  /* 0x00000040412e723e */ /* 0x000fe200000010ff */
[C---:B------:R-:W-:Y:S01]  /*14000*/  FMUL.FTZ R72, R2.reuse, R72 ;  /* 0x0000004802487220 */ /* 0x040fe20000410000 */
[----:B------:R-:W-:Y:S01]  /*14010*/  F2FP.BF16.PACK_AB R17, R17, R114 ;  /* 0x000000721111723e */ /* 0x000fe200000010ff */
[----:B------:R-:W-:Y:S01]  /*14020*/  FMUL.FTZ R73, R2, R73 ;  /* 0x0000004902497220 */ /* 0x000fe20000410000 */
[----:B------:R-:W-:Y:S01]  /*14030*/  F2FP.BF16.PACK_AB R44, R44, R68 ;  /* 0x000000442c2c723e */ /* 0x000fe200000010ff */
[----:B------:R-:W-:-:S02]  /*14040*/  FMUL.FTZ R76, R2, R76 ;  /* 0x0000004c024c7220 */ /* 0x000fc40000410000 */
[C---:B------:R-:W-:Y:S01]  /*14050*/  FMUL.FTZ R40, R2.reuse, R77 ;  /* 0x0000004d02287220 */ /* 0x040fe20000410000 */
[----:B------:R-:W-:Y:S01]  /*14060*/  F2FP.BF16.PACK_AB R42, R73, R72 ;  /* 0x00000048492a723e */ /* 0x000fe200000010ff */
[C---:B------:R-:W-:Y:S02]  /*14070*/  FMUL.FTZ R80, R2.reuse, R80 ;  /* 0x0000005002507220 */ /* 0x040fe40000410000 */
[----:B------:R-:W-:Y:S01]  /*14080*/  FMUL.FTZ R81, R2, R81 ;  /* 0x0000005102517220 */ /* 0x000fe20000410000 */
[----:B------:R-:W-:Y:S01]  /*14090*/  F2FP.BF16.PACK_AB R40, R40, R76 ;  /* 0x0000004c2828723e */ /* 0x000fe200000010ff */
[C---:B------:R-:W-:Y:S02]  /*140a0*/  FMUL.FTZ R84, R2.reuse, R84 ;  /* 0x0000005402547220 */ /* 0x040fe40000410000 */
[----:B------:R-:W-:Y:S01]  /*140b0*/  FMUL.FTZ R36, R2, R85 ;  /* 0x0000005502247220 */ /* 0x000fe20000410000 */
[----:B-1----:R-:W-:Y:S01]  /*140c0*/  IADD3 R4, R0, R9, RZ ;  /* 0x0000000900047210 */ /* 0x002fe20007ffe0ff */
[C---:B------:R-:W-:Y:S01]  /*140d0*/  FMUL.FTZ R88, R2.reuse, R88 ;  /* 0x0000005802587220 */ /* 0x040fe20000410000 */
        /* <DEDUP_REMOVED lines=25> */
[----:B------:R-:W-:Y:S01]  /*14270*/  FMUL.FTZ R113, R2, R113 ;  /* 0x0000007102717220 */ /* 0x000fe20000410000 */
[----:B------:R-:W-:Y:S02]  /*14280*/  LOP3.LUT R2, R7, 0x1, RZ, 0xc0, !PT ;  /* 0x0000000107027812 */ /* 0x000fe400078ec0ff */
[----:B------:R-:W-:Y:S02]  /*14290*/  MOV R7, 0x40 ;  /* 0x0000004000077802 */ /* 0x000fe40000000f00 */
[----:B------:R-:W-:Y:S02]  /*142a0*/  ISETP.NE.U32.AND P0, PT, R2, 0x1, PT ;  /* 0x000000010200780c */ /* 0x000fe40003f05070 */
[----:B------:R-:W-:-:S02]  /*142b0*/  IADD3 R2, R0, -0x10, RZ ;  /* 0xfffffff000027810 */ /* 0x000fc40007ffe0ff */
[----:B------:R-:W-:Y:S02]  /*142c0*/  SEL R7, R7, 0xffffffc0, !P2 ;  /* 0xffffffc007077807 */ /* 0x000fe40005000000 */
[----:B------:R-:W-:Y:S02]  /*142d0*/  F2FP.BF16.PACK_AB R20, R109, R108 ;  /* 0x0000006c6d14723e */ /* 0x000fe400000010ff */
[----:B--2---:R-:W-:Y:S02]  /*142e0*/  IADD3 R5, R4, R7, RZ ;  /* 0x0000000704057210 */ /* 0x004fe40007ffe0ff */
[----:B------:R-:W-:-:S03]  /*142f0*/  F2FP.BF16.PACK_AB R18, R113, R112 ;  /* 0x000000707112723e */ /* 0x000fc600000010ff */
[----:B------:R-:W-:-:S04]  /*14300*/  @P0 IADD3 R2, R0, 0x10, RZ ;  /* 0x0000001000020810 */ /* 0x000fc80007ffe0ff */
[----:B------:R-:W-:Y:S01]  /*14310*/  IADD3 R9, R9, R2, RZ ;  /* 0x0000000209097210 */ /* 0x000fe20007ffe0ff */
[----:B------:R1:W-:Y:S04]  /*14320*/  STS [R2], R6 ;  /* 0x0000000602007388 */ /* 0x0003e80000000800 */
[----:B------:R-:W-:Y:S04]  /*14330*/  STS [R2+0x400], R10 ;  /* 0x0004000a02007388 */ /* 0x000fe80000000800 */
[----:B------:R2:W-:Y:S04]  /*14340*/  STS [R4], R8 ;  /* 0x0000000804007388 */ /* 0x0005e80000000800 */
[----:B------:R-:W-:Y:S04]  /*14350*/  STS [R4+0x400], R12 ;  /* 0x0004000c04007388 */ /* 0x000fe80000000800 */
[----:B------:R-:W-:Y:S04]  /*14360*/  STS [R9], R11 ;  /* 0x0000000b09007388 */ /* 0x000fe80000000800 */
[----:B------:R-:W-:Y:S01]  /*14370*/  STS [R9+0x400], R14 ;  /* 0x0004000e09007388 */ /* 0x000fe20000000800 */
[----:B-1----:R-:W-:-:S05]  /*14380*/  IADD3 R6, R0, R7, RZ ;  /* 0x0000000700067210 */ /* 0x002fca0007ffe0ff */
[----:B------:R-:W-:Y:S01]  /*14390*/  STS [R6], R13 ;  /* 0x0000000d06007388 */ /* 0x000fe20000000800 */
[----:B--2---:R-:W-:-:S03]  /*143a0*/  IADD3 R8, R7, R2, RZ ;  /* 0x0000000207087210 */ /* 0x004fc60007ffe0ff */
[----:B------:R-:W-:Y:S01]  /*143b0*/  STS [R6+0x400], R16 ;  /* 0x0004001006007388 */ /* 0x000fe20000000800 */
[----:B------:R-:W-:-:S03]  /*143c0*/  IADD3 R7, R9, R7, RZ ;  /* 0x0000000709077210 */ /* 0x000fc60007ffe0ff */
        /* <DEDUP_REMOVED lines=24> */
[----:B------:R-:W-:Y:S04]  /*14550*/  STS [R2+0x4000], R30 ;  /* 0x0040001e02007388 */ /* 0x000fe80000000800 */
[----:B------:R2:W-:Y:S04]  /*14560*/  STS [R2+0x4400], R29 ;  /* 0x0044001d02007388 */ /* 0x0005e80000000800 */
[----:B------:R-:W-:Y:S04]  /*14570*/  STS [R4+0x4000], R28 ;  /* 0x0040001c04007388 */ /* 0x000fe80000000800 */
[----:B------:R3:W-:Y:S04]  /*14580*/  STS [R4+0x4400], R27 ;  /* 0x0044001b04007388 */ /* 0x0007e80000000800 */
[----:B------:R-:W-:Y:S04]  /*14590*/  STS [R9+0x4000], R26 ;  /* 0x0040001a09007388 */ /* 0x000fe80000000800 */
[----:B------:R-:W-:Y:S01]  /*145a0*/  STS [R9+0x4400], R25 ;  /* 0x0044001909007388 */ /* 0x000fe20000000800 */
[----:B-1----:R-:W-:-:S03]  /*145b0*/  LOP3.LUT R0, R136, 0xffffffe0, RZ, 0xc0, !PT ;  /* 0xffffffe088007812 */ /* 0x002fc600078ec0ff */
[----:B------:R-:W-:Y:S01]  /*145c0*/  STS [R6+0x4000], R24 ;  /* 0x0040001806007388 */ /* 0x000fe20000000800 */
[----:B------:R-:W-:-:S03]  /*145d0*/  IADD3 R0, R137, -R0, RZ ;  /* 0x8000000089007210 */ /* 0x000fc60007ffe0ff */
[----:B------:R-:W-:Y:S01]  /*145e0*/  STS [R6+0x4400], R23 ;  /* 0x0044001706007388 */ /* 0x000fe20000000800 */
[----:B--2---:R-:W1:Y:S01]  /*145f0*/  @P4 MUFU.LG2 R2, R118 ;  /* 0x0000007600024308 */ /* 0x004e620000000c00 */
[----:B------:R-:W-:Y:S02]  /*14600*/  LOP3.LUT P0, RZ, R0, 0x3, RZ, 0xc0, !PT ;  /* 0x0000000300ff7812 */ /* 0x000fe4000780c0ff */
[----:B------:R-:W-:Y:S04]  /*14610*/  STS [R8+0x4000], R22 ;  /* 0x0040001608007388 */ /* 0x000fe80000000800 */
[----:B------:R2:W-:Y:S01]  /*14620*/  STS [R8+0x4400], R21 ;  /* 0x0044001508007388 */ /* 0x0005e20000000800 */
[----:B---3--:R-:W3:Y:S03]  /*14630*/  @P3 MUFU.LG2 R4, R117 ;  /* 0x0000007500043308 */ /* 0x008ee60000000c00 */
[----:B------:R-:W-:Y:S04]  /*14640*/  STS [R5+0x4000], R20 ;  /* 0x0040001405007388 */ /* 0x000fe80000000800 */
[----:B------:R-:W-:Y:S01]  /*14650*/  STS [R5+0x4400], R19 ;  /* 0x0044001305007388 */ /* 0x000fe20000000800 */
[----:B-1----:R-:W-:-:S03]  /*14660*/  @P4 FMUL.FTZ R2, R2, 0.69314718246459960938 ;  /* 0x3f31721802024820 */ /* 0x002fc60000410000 */
[----:B------:R-:W-:Y:S04]  /*14670*/  STS [R7+0x4000], R18 ;  /* 0x0040001207007388 */ /* 0x000fe80000000800 */
[----:B------:R1:W-:Y:S01]  /*14680*/  STS [R7+0x4400], R17 ;  /* 0x0044001107007388 */ /* 0x0003e20000000800 */
[----:B---3--:R-:W-:-:S03]  /*14690*/  @P3 FMUL.FTZ R0, R4, 0.69314718246459960938 ;  /* 0x3f31721804003820 */ /* 0x008fc60000410000 */
[----:B------:R-:W-:Y:S01]  /*146a0*/  BAR.SYNC.DEFER_BLOCKING 0x0 ;  /* 0x0000000000007b1d */ /* 0x000fe20000010000 */
[----:B--2---:R-:W-:Y:S01]  /*146b0*/  MOV R8, 0x7f800000 ;  /* 0x7f80000000087802 */ /* 0x004fe20000000f00 */
[----:B------:R-:W-:Y:S01]  /*146c0*/  @P3 FFMA.FTZ R8, R3, c[0x0][0x238], R0 ;  /* 0x00008e0003083a23 */ /* 0x000fe20000010000 */
[----:B-1----:R-:W-:Y:S01]  /*146d0*/  MOV R7, 0x7f800000 ;  /* 0x7f80000000077802 */ /* 0x002fe20000000f00 */
[----:B------:R-:W-:Y:S02]  /*146e0*/  @P4 FFMA.FTZ R7, R116, c[0x0][0x238], R2 ;  /* 0x00008e0074074a23 */ /* 0x000fe40000010002 */
        /* <DEDUP_REMOVED lines=13> */
[----:B--23--:R-:W2:Y:S01]  /*147c0*/  LDL.LU R139, [R1+0xcc] ;  /* 0x0000cc00018b7983 */ /* 0x00cea20000300800 */
[----:B------:R-:W-:Y:S01]  /*147d0*/  UIMAD UR6, UR9, -0x40, UR16 ;  /* 0xffffffc0090678a4 */ /* 0x000fe2000f8e0210 */
[----:B--2---:R-:W-:-:S05]  /*147e0*/  IADD3 R0, R139, 0x8, RZ ;  /* 0x000000088b007810 */ /* 0x004fca0007ffe0ff */
        /* <DEDUP_REMOVED lines=14> */
.L_x_492:
[----:B--23--:R-:W-:Y:S05]  /*148d0*/  BSYNC B0 ;  /* 0x0000000000007941 */ /* 0x00cfea0003800000 */
.L_x_491:
[----:B------:R-:W2:Y:S04]  /*148e0*/  LDL.64 R64, [R1+0x38] ;  /* 0x0000380001407983 */ /* 0x000ea80000100a00 */
[----:B------:R3:W5:Y:S04]  /*148f0*/  LDL R14, [R1+0x44] ;  /* 0x00004400010e7983 */ /* 0x0007680000100800 */
[----:B------:R3:W5:Y:S01]  /*14900*/  LDL R13, [R1+0x50] ;  /* 0x00005000010d7983 */ /* 0x0007620000100800 */
[----:B------:R-:W-:Y:S01]  /*14910*/  LEA.HI R12, R138, R137, RZ, 0x3 ;  /* 0x000000898a0c7211 */ /* 0x000fe200078f18ff */
[----:B------:R-:W-:Y:S01]  /*14920*/  UIMAD UR9, UR9, -0x40, UR16 ;  /* 0xffffffc0090978a4 */ /* 0x000fe2000f8e0210 */
[----:B------:R-:W-:Y:S01]  /*14930*/  BSSY B0, `(.L_x_493) ;  /* 0x0000022000007945 */ /* 0x000fe20003800000 */
[----:B------:R-:W4:Y:S01]  /*14940*/  S2R R0, SR_TID.X ;  /* 0x0000000000007919 */ /* 0x000f220000002100 */
[----:B------:R-:W-:Y:S01]  /*14950*/  SHF.R.S32.HI R3, RZ, 0x3, R12 ;  /* 0x00000003ff037819 */ /* 0x000fe2000001140c */
[----:B------:R-:W-:-:S02]  /*14960*/  USHF.R.S32.HI UR6, URZ, 0x1f, UR11 ;  /* 0x0000001f3f067899 */ /* 0x000fc4000801140b */
[----:B------:R-:W1:Y:S01]  /*14970*/  S2R R10, SR_CTAID.Z ;  /* 0x00000000000a7919 */ /* 0x000e620000002700 */
[----:B------:R-:W-:Y:S02]  /*14980*/  ULDC.64 UR4, c[0x0][0x1f0] ;  /* 0x00007c0000047ab9 */ /* 0x000fe40000000a00 */
[----:B------:R-:W-:-:S04]  /*14990*/  UIMAD UR4, UR6, UR4, URZ ;  /* 0x00000004060472a4 */ /* 0x000fc8000f8e023f */
[----:B------:R-:W-:Y:S01]  /*149a0*/  UIMAD UR4, UR11, UR5, UR4 ;  /* 0x000000050b0472a4 */ /* 0x000fe2000f8e0204 */
[----:B----4-:R-:W-:-:S04]  /*149b0*/  SHF.R.S32.HI R2, RZ, 0x1f, R0 ;  /* 0x0000001fff027819 */ /* 0x010fc80000011400 */
[----:B------:R-:W-:-:S04]  /*149c0*/  LEA.HI R2, R2, R0, RZ, 0x3 ;  /* 0x0000000002027211 */ /* 0x000fc800078f18ff */
[----:B------:R-:W-:Y:S02]  /*149d0*/  SHF.R.S32.HI R2, RZ, 0x3, R2 ;  /* 0x00000003ff027819 */ /* 0x000fe40000011402 */
[----:B--2---:R-:W-:Y:S02]  /*149e0*/  SHF.R.S32.HI R0, RZ, 0x1f, R64 ;  /* 0x0000001fff007819 */ /* 0x004fe40000011440 */
[----:B------:R-:W-:-:S04]  /*149f0*/  IADD3 R4, P0, R64, UR14, RZ ;  /* 0x0000000e40047c10 */ /* 0x000fc8000ff1e0ff */
[----:B------:R-:W-:Y:S01]  /*14a00*/  IADD3.X R5, R0, UR7, RZ, P0, !PT ;  /* 0x0000000700057c10 */ /* 0x000fe200087fe4ff */
[----:B------:R-:W-:Y:S01]  /*14a10*/  IMAD.U32 R0, RZ, RZ, UR13 ;  /* 0x0000000dff007e24 */ /* 0x000fe2000f8e00ff */
[----:B------:R-:W-:Y:S02]  /*14a20*/  ISETP.GE.AND P0, PT, R3, UR9, PT ;  /* 0x0000000903007c0c */ /* 0x000fe4000bf06270 */
[----:B------:R-:W-:Y:S01]  /*14a30*/  SHF.R.S32.HI R3, RZ, 0x1f, R2 ;  /* 0x0000001fff037819 */ /* 0x000fe20000011402 */
[----:B-1----:R-:W-:-:S04]  /*14a40*/  IMAD.WIDE.U32 R10, R10, c[0x0][0x1f0], R4 ;  /* 0x00007c000a0a7a25 */ /* 0x002fc800078e0004 */
[----:B------:R-:W-:Y:S01]  /*14a50*/  IMAD.WIDE R2, R0, 0x40, R2 ;  /* 0x0000004000027825 */ /* 0x000fe200078e0202 */
[----:B------:R-:W-:-:S05]  /*14a60*/  IADD3 R9, R11, UR4, RZ ;  /* 0x000000040b097c10 */ /* 0x000fca000fffe0ff */
[----:B------:R-:W-:Y:S05]  /*14a70*/  @P0 BRA `(.L_x_494) ;  /* 0x000000d000000947 */ /* 0x000fea0003800000 */
[----:B---3--:R-:W-:Y:S01]  /*14a80*/  IMAD R0, R3, c[0x0][0x1e8], RZ ;  /* 0x00007a0003007a24 */ /* 0x008fe200078e02ff */
[----:B------:R-:W-:Y:S01]  /*14a90*/  ISETP.GE.AND P3, PT, R64, c[0x0][0x220], PT ;  /* 0x0000880040007a0c */ /* 0x000fe20003f66270 */
[----:B------:R-:W-:Y:S01]  /*14aa0*/  IMAD.MOV.U32 R8, RZ, RZ, R10 ;  /* 0x000000ffff087224 */ /* 0x000fe200078e000a */
[----:B-----5:R-:W-:Y:S01]  /*14ab0*/  ISETP.GE.AND P2, PT, R14, c[0x0][0x220], PT ;  /* 0x000088000e007a0c */ /* 0x020fe20003f46270 */
[C---:B------:R-:W-:Y:S01]  /*14ac0*/  IMAD R0, R2.reuse, c[0x0][0x1ec], R0 ;  /* 0x00007b0002007a24 */ /* 0x040fe200078e0200 */
[----:B------:R-:W-:Y:S01]  /*14ad0*/  ISETP.GE.AND P1, PT, R13, c[0x0][0x220], PT ;  /* 0x000088000d007a0c */ /* 0x000fe20003f26270 */
[----:B------:R-:W-:-:S04]  /*14ae0*/  IMAD.WIDE.U32 R6, R2, c[0x0][0x1e8], R8 ;  /* 0x00007a0002067a25 */ /* 0x000fc800078e0008 */
[----:B------:R-:W-:Y:S01]  /*14af0*/  IMAD.IADD R0, R7, 0x1, R0 ;  /* 0x0000000107007824 */ /* 0x000fe200078e0200 */
[----:B------:R-:W-:-:S04]  /*14b00*/  LEA R4, P0, R6, c[0x0][0x1d0], 0x1 ;  /* 0x0000740006047a11 */ /* 0x000fc800078008ff */
[----:B------:R-:W-:-:S05]  /*14b10*/  LEA.HI.X R5, R6, c[0x0][0x1d4], R0, 0x1, P0 ;  /* 0x0000750006057a11 */ /* 0x000fca00000f0c00 */
[----:B------:R1:W-:Y:S04]  /*14b20*/  @!P3 STG.E.128 [R4.64], R24 ;  /* 0x000000180400b986 */ /* 0x0003e8000c101d12 */
[----:B------:R1:W-:Y:S04]  /*14b30*/  @!P2 STG.E.128 [R4.64+0x80], R20 ;  /* 0x000080140400a986 */ /* 0x0003e8000c101d12 */
[----:B------:R1:W-:Y:S02]  /*14b40*/  @!P1 STG.E.128 [R4.64+0x100], R16 ;  /* 0x0001001004009986 */ /* 0x0003e4000c101d12 */
.L_x_494:
[----:B---3--:R-:W-:Y:S05]  /*14b50*/  BSYNC B0 ;  /* 0x0000000000007941 */ /* 0x008fea0003800000 */
.L_x_493:
        /* <DEDUP_REMOVED lines=9> */
[----:B-----5:R-:W-:Y:S01]  /*14bf0*/  ISETP.GE.AND P1, PT, R14, c[0x0][0x220], PT ;  /* 0x000088000e007a0c */ /* 0x020fe20003f26270 */
        /* <DEDUP_REMOVED lines=10> */
.L_x_496:
[----:B------:R-:W-:Y:S05]  /*14ca0*/  BSYNC B0 ;  /* 0x0000000000007941 */ /* 0x000fea0003800000 */
.L_x_495:
        /* <DEDUP_REMOVED lines=20> */
.L_x_498:
[----:B------:R-:W-:Y:S05]  /*14df0*/  BSYNC B0 ;  /* 0x0000000000007941 */ /* 0x000fea0003800000 */
.L_x_497:
[----:B------:R-:W-:-:S04]  /*14e00*/  LEA.HI.SX32 R0, R12, 0x30, 0x1d ;  /* 0x000000300c007811 */ /* 0x000fc800078feaff */
[----:B------:R-:W-:-:S13]  /*14e10*/  ISETP.GE.AND P0, PT, R0, UR9, PT ;  /* 0x0000000900007c0c */ /* 0x000fda000bf06270 */
[----:B------:R-:W-:Y:S05]  /*14e20*/  @P0 EXIT ;  /* 0x000000000000094d */ /* 0x000fea0003800000 */
[----:B------:R-:W-:Y:S02]  /*14e30*/  IADD3 R0, P0, R2, 0x30, RZ ;  /* 0x0000003002007810 */ /* 0x000fe40007f1e0ff */
[----:B------:R-:W-:-:S03]  /*14e40*/  ISETP.GE.AND P1, PT, R64, c[0x0][0x220], PT ;  /* 0x0000880040007a0c */ /* 0x000fc60003f26270 */
[----:B------:R-:W-:Y:S01]  /*14e50*/  IMAD.X R2, RZ, RZ, R3, P0 ;  /* 0x000000ffff027224 */ /* 0x000fe200000e0603 */
[----:B------:R-:W-:Y:S02]  /*14e60*/  MOV R3, R9 ;  /* 0x0000000900037202 */ /* 0x000fe40000000f00 */
[----:B-----5:R-:W-:Y:S01]  /*14e70*/  ISETP.GE.AND P0, PT, R14, c[0x0][0x220], PT ;  /* 0x000088000e007a0c */ /* 0x020fe20003f06270 */
[----:B------:R-:W-:Y:S02]  /*14e80*/  IMAD R6, R2, c[0x0][0x1e8], RZ ;  /* 0x00007a0002067a24 */ /* 0x000fe400078e02ff */
[----:B------:R-:W-:-:S04]  /*14e90*/  IMAD.MOV.U32 R2, RZ, RZ, R10 ;  /* 0x000000ffff027224 */ /* 0x000fc800078e000a */
[----:B-1----:R-:W-:-:S04]  /*14ea0*/  IMAD.WIDE.U32 R4, R0, c[0x0][0x1e8], R2 ;  /* 0x00007a0000047a25 */ /* 0x002fc800078e0002 */
[----:B------:R-:W-:Y:S01]  /*14eb0*/  IMAD R0, R0, c[0x0][0x1ec], R6 ;  /* 0x00007b0000007a24 */ /* 0x000fe200078e0206 */
[----:B------:R-:W-:-:S03]  /*14ec0*/  LEA R2, P2, R4, c[0x0][0x1d0], 0x1 ;  /* 0x0000740004027a11 */ /* 0x000fc600078408ff */
        /* <DEDUP_REMOVED lines=8> */
.L_x_452:
        /* <DEDUP_REMOVED lines=9> */
[----:B------:R-:W-:Y:S01]  /*14fe0*/  BSSY B0, `(.L_x_499) ;  /* 0x0000045000007945 */ /* 0x000fe20003800000 */
[----:B------:R-:W-:Y:S01]  /*14ff0*/  USHF.R.S32.HI UR17, URZ, 0x1f, UR11 ;  /* 0x0000001f3f117899 */ /* 0x000fe2000801140b */
[----:B------:R-:W-:Y:S01]  /*15000*/  IMAD.IADD R15, R26, 0x1, -R0 ;  /* 0x000000011a0f7824 */ /* 0x000fe200078e0a00 */
[----:B------:R-:W-:Y:S01]  /*15010*/  @!UP3 USHF.R.S32.HI UR22, URZ, 0x1f, UR12 ;  /* 0x0000001f3f16b899 */ /* 0x000fe2000801140c */
[----:B------:R-:W-:Y:S01]  /*15020*/  SHF.R.S32.HI R7, RZ, 0x1f, R6 ;  /* 0x0000001fff077819 */ /* 0x000fe20000011406 */
[----:B------:R-:W-:Y:S01]  /*15030*/  @UP3 UIMAD.WIDE.U32 UR8, UR10, UR6, URZ ;  /* 0x000000060a0832a5 */ /* 0x000fe2000f8e003f */
[----:B------:R-:W-:Y:S01]  /*15040*/  IMAD.SHL.U32 R0, R15, 0x8, RZ ;  /* 0x000000080f007824 */ /* 0x000fe200078e00ff */
[----:B------:R-:W-:-:S02]  /*15050*/  @!UP3 UIMAD UR22, UR22, UR4, URZ ;  /* 0x000000041616b2a4 */ /* 0x000fc4000f8e023f */
[----:B------:R-:W-:Y:S02]  /*15060*/  ULDC.U8 UR21, c[0x0][0x328] ;  /* 0x0000ca0000157ab9 */ /* 0x000fe40000000000 */
[----:B------:R-:W-:Y:S01]  /*15070*/  @!UP3 UIMAD.WIDE.U32 UR24, UR12, UR4, URZ ;  /* 0x000000040c18b2a5 */ /* 0x000fe2000f8e003f */
[C---:B------:R-:W-:Y:S01]  /*15080*/  IADD3 R18, R0.reuse, 0x40, RZ ;  /* 0x0000004000127810 */ /* 0x040fe20007ffe0ff */
[----:B------:R-:W-:Y:S01]  /*15090*/  @!UP3 UIMAD UR22, UR12, UR5, UR22 ;  /* 0x000000050c16b2a4 */ /* 0x000fe2000f8e0216 */
[----:B------:R-:W-:Y:S01]  /*150a0*/  IADD3 R17, R0, 0x80, RZ ;  /* 0x0000008000117810 */ /* 0x000fe20007ffe0ff */
[----:B------:R-:W-:Y:S02]  /*150b0*/  UISETP.NE.AND UP4, UPT, UR21, URZ, UPT ;  /* 0x0000003f1500728c */ /* 0x000fe4000bf85270 */
[----:B------:R-:W-:Y:S02]  /*150c0*/  ULDC.64 UR4, c[0x0][0x1f0] ;  /* 0x00007c0000047ab9 */ /* 0x000fe40000000a00 */
[----:B------:R-:W-:-:S02]  /*150d0*/  UIMAD UR4, UR17, UR4, URZ ;  /* 0x00000004110472a4 */ /* 0x000fc4000f8e023f */
[----:B------:R-:W-:Y:S02]  /*150e0*/  @!UP2 UISETP.NE.AND UP1, UPT, UR21, URZ, UPT ;  /* 0x0000003f1500a28c */ /* 0x000fe4000bf25270 */
[----:B------:R-:W-:Y:S02]  /*150f0*/  @UP3 UMOV UR17, UR8 ;  /* 0x0000000800113c82 */ /* 0x000fe40008000000 */
[----:B------:R-:W-:Y:S02]  /*15100*/  @UP3 UIMAD UR7, UR10, UR7, UR9 ;  /* 0x000000070a0732a4 */ /* 0x000fe4000f8e0209 */
[----:B------:R-:W-:Y:S02]  /*15110*/  ULDC UR15, c[0x0][0x214] ;  /* 0x00008500000f7ab9 */ /* 0x000fe40000000800 */
[----:B------:R-:W-:Y:S02]  /*15120*/  @UP2 ULDC UR8, c[0x0][0x210] ;  /* 0x0000840000082ab9 */ /* 0x000fe40000000800 */
[----:B------:R-:W-:-:S02]  /*15130*/  UISETP.EQ.AND UP4, UPT, UR20, URZ, UP4 ;  /* 0x0000003f1400728c */ /* 0x000fc4000a782270 */
[----:B------:R-:W-:Y:S02]  /*15140*/  ULDC UR9, c[0x0][0x234] ;  /* 0x00008d0000097ab9 */ /* 0x000fe40000000800 */
[----:B------:R-:W-:Y:S02]  /*15150*/  @UP2 UIMAD UR8, UR8, UR15, URZ ;  /* 0x0000000f080822a4 */ /* 0x000fe4000f8e023f */
[----:B------:R-:W-:Y:S02]  /*15160*/  @!UP2 USEL UR8, UR15, UR9, !UP1 ;  /* 0x000000090f08a287 */ /* 0x000fe4000c800000 */
[----:B------:R-:W-:Y:S02]  /*15170*/  UISETP.NE.OR UP0, UPT, UR10, -0x1, !UP4 ;  /* 0xffffffff0a00788c */ /* 0x000fe4000e705670 */
[----:B------:R-:W-:Y:S02]  /*15180*/  ULDC UR6, c[0x0][0x1c0] ;  /* 0x0000700000067ab9 */ /* 0x000fe40000000800 */
[----:B------:R-:W-:-:S02]  /*15190*/  @UP2 UMOV UR23, 0x1 ;  /* 0x0000000100172882 */ /* 0x000fc40000000000 */
[----:B------:R-:W-:Y:S02]  /*151a0*/  @!UP2 UIMAD UR23, UR8, UR6, URZ ;  /* 0x000000060817a2a4 */ /* 0x000fe4000f8e023f */
[----:B------:R-:W-:Y:S02]  /*151b0*/  @!UP3 UMOV UR17, UR24 ;  /* 0x000000180011bc82 */ /* 0x000fe40008000000 */
        /* <DEDUP_REMOVED lines=11> */
[----:B------:R-:W-:Y:S02]  /*15270*/  UIMAD UR8, UR11, UR8, UR23 ;  /* 0x000000080b0872a4 */ /* 0x000fe4000f8e0217 */
[----:B------:R-:W-:Y:S01]  /*15280*/  UIMAD UR14, UR14, UR26, URZ ;  /* 0x0000001a0e0e72a4 */ /* 0x000fe2000f8e023f */
[----:B------:R-:W-:Y:S01]  /*15290*/  IMAD.U32 R2, RZ, RZ, UR13 ;  /* 0x0000000dff027e24 */ /* 0x000fe2000f8e00ff */
[----:B------:R-:W-:Y:S02]  /*152a0*/  @!UP4 UMOV UR20, URZ ;  /* 0x0000003f0014cc82 */ /* 0x000fe40008000000 */
[----:B------:R-:W-:Y:S01]  /*152b0*/  @UP4 UMOV UR20, UR10 ;  /* 0x0000000a00144c82 */ /* 0x000fe20008000000 */
[----:B------:R-:W-:Y:S01]  /*152c0*/  IMAD.WIDE R2, R2, 0x40, R6 ;  /* 0x0000004002027825 */ /* 0x000fe200078e0206 */
        /* <DEDUP_REMOVED lines=22> */
.L_x_500:
[----:B------:R-:W-:Y:S05]  /*15430*/  BSYNC B0 ;  /* 0x0000000000007941 */ /* 0x000fea0003800000 */
.L_x_499:
[----:B------:R-:W-:Y:S01]  /*15440*/  IADD3 R16, R6, 0x10, RZ ;  /* 0x0000001006107810 */ /* 0x000fe20007ffe0ff */
        /* <DEDUP_REMOVED lines=19> */
.L_x_502:
[----:B------:R-:W-:Y:S05]  /*15580*/  BSYNC B0 ;  /* 0x0000000000007941 */ /* 0x000fea0003800000 */
.L_x_501:
        /* <DEDUP_REMOVED lines=20> */
.L_x_504:
[----:B------:R-:W-:Y:S05]  /*156d0*/  BSYNC B0 ;  /* 0x0000000000007941 */ /* 0x000fea0003800000 */
.L_x_503:
[----:B------:R-:W-:Y:S01]  /*156e0*/  IADD3 R10, R6, 0x30, RZ ;  /* 0x00000030060a7810 */ /* 0x000fe20007ffe0ff */
[----:B------:R-:W-:Y:S03]  /*156f0*/  BSSY B0, `(.L_x_505) ;  /* 0x0000012000007945 */ /* 0x000fe60003800000 */
[----:B------:R-:W-:-:S13]  /*15700*/  ISETP.GE.AND P0, PT, R10, UR16, PT ;  /* 0x000000100a007c0c */ /* 0x000fda000bf06270 */
[----:B------:R-:W-:Y:S05]  /*15710*/  @P0 BRA `(.L_x_506) ;  /* 0x000000f000000947 */ /* 0x000fea0003800000 */
[----:B-1----:R-:W-:Y:S01]  /*15720*/  IADD3 R4, P0, R2, 0x30, RZ ;  /* 0x0000003002047810 */ /* 0x002fe20007f1e0ff */
        /* <DEDUP_REMOVED lines=14> */
.L_x_506:
[----:B------:R-:W-:Y:S05]  /*15810*/  BSYNC B0 ;  /* 0x0000000000007941 */ /* 0x000fea0003800000 */
.L_x_505:
[----:B------:R-:W-:-:S04]  /*15820*/  ISETP.NE.AND P6, PT, R15, RZ, PT ;  /* 0x000000ff0f00720c */ /* 0x000fc80003fc5270 */
[----:B------:R-:W-:Y:S02]  /*15830*/  ISETP.GE.OR P5, PT, R6, UR16, P6 ;  /* 0x0000001006007c0c */ /* 0x000fe4000b7a6670 */
[----:B------:R-:W-:Y:S02]  /*15840*/  ISETP.GE.OR P4, PT, R16, UR16, P6 ;  /* 0x0000001010007c0c */ /* 0x000fe4000b786670 */
[----:B------:R-:W-:Y:S02]  /*15850*/  ISETP.GE.OR P3, PT, R14, UR16, P6 ;  /* 0x000000100e007c0c */ /* 0x000fe4000b766670 */
[----:B------:R-:W-:-:S07]  /*15860*/  ISETP.GE.OR P6, PT, R10, UR16, P6 ;  /* 0x000000100a007c0c */ /* 0x000fce000b7c6670 */
[----:B------:R-:W-:Y:S02]  /*15870*/  @!P5 IMAD R0, R6, UR26, RZ ;  /* 0x0000001a0600dc24 */ /* 0x000fe4000f8e02ff */
[----:B-1----:R-:W-:Y:S02]  /*15880*/  @!P4 IMAD R3, R16, UR26, RZ ;  /* 0x0000001a1003cc24 */ /* 0x002fe4000f8e02ff */
        /* <DEDUP_REMOVED lines=28> */
.L_x_507:
        /* <DEDUP_REMOVED lines=11> */
.L_x_692:


//--------------------- .text._ZN5flash16flash_fwd_kernelI23Flash_fwd_kernel_traitsILi192ELi64ELi64ELi4ELb0ELb0EN7cutlass10bfloat16_tE19Flash_kernel_traitsILi192ELi64ELi64ELi4ES3_EELb0ELb1ELb0ELb0ELb0ELb0ELb1ELb0EEEvNS_16Flash_fwd_paramsE --------------------------
	.section	.text._ZN5flash16flash_fwd_kernelI23Flash_fwd_kernel_traitsILi192ELi64ELi64ELi4ELb0ELb0EN7cutlass10bfloat16_tE19Flash_kernel_traitsILi192ELi64ELi64ELi4ES3_EELb0ELb1ELb0ELb0ELb0ELb0ELb1ELb0EEEvNS_16Flash_fwd_paramsE,"ax",@progbits
	.sectioninfo	@"SHI_REGISTERS=255"
	.align	128
        .global         _ZN5flash16flash_fwd_kernelI23Flash_fwd_kernel_traitsILi192ELi64ELi64ELi4ELb0ELb0EN7cutlass10bfloat16_tE19Flash_kernel_traitsILi192ELi64ELi64ELi4ES3_EELb0ELb1ELb0ELb0ELb0ELb0ELb1ELb0EEEvNS_16Flash_fwd_paramsE
        .type           _ZN5flash16flash_fwd_kernelI23Flash_fwd_kernel_traitsILi192ELi64ELi64ELi4ELb0ELb0EN7cutlass10bfloat16_tE19Flash_kernel_traitsILi192ELi64ELi64ELi4ES3_EELb0ELb1ELb0ELb0ELb0ELb0ELb1ELb0EEEvNS_16Flash_fwd_paramsE,@function
        .size           _ZN5flash16flash_fwd_kernelI23Flash_fwd_kernel_traitsILi192ELi64ELi64ELi4ELb0ELb0EN7cutlass10bfloat16_tE19Flash_kernel_traitsILi192ELi64ELi64ELi4ES3_EELb0ELb1ELb0ELb0ELb0ELb0ELb1ELb0EEEvNS_16Flash_fwd_paramsE,(.L_x_693 - _ZN5flash16flash_fwd_kernelI23Flash_fwd_kernel_traitsILi192ELi64ELi64ELi4ELb0ELb0EN7cutlass10bfloat16_tE19Flash_kernel_traitsILi192ELi64ELi64ELi4ES3_EELb0ELb1ELb0ELb0ELb0ELb0ELb1ELb0EEEvNS_16Flash_fwd_paramsE)
        .other          _ZN5flash16flash_fwd_kernelI23Flash_fwd_kernel_traitsILi192ELi64ELi64ELi4ELb0ELb0EN7cutlass10bfloat16_tE19Flash_kernel_traitsILi192ELi64ELi64ELi4ES3_EELb0ELb1ELb0ELb0ELb0ELb0ELb1ELb0EEEvNS_16Flash_fwd_paramsE,@"STO_CUDA_ENTRY STV_DEFAULT"
_ZN5flash16flash_fwd_kernelI23Flash_fwd_kernel_traitsILi192ELi64ELi64ELi4ELb0ELb0EN7cutlass10bfloat16_tE19Flash_kernel_traitsILi192ELi64ELi64ELi4ES3_EELb0ELb1ELb0ELb0ELb0ELb0ELb1ELb0EEEvNS_16Flash_fwd_paramsE:
.text._ZN5flash16flash_fwd_kernelI23Flash_fwd_kernel_traitsILi192ELi64ELi64ELi4ELb0ELb0EN7cutlass10bfloat16_tE19Flash_kernel_traitsILi192ELi64ELi64ELi4ES3_EELb0ELb1ELb0ELb0ELb0ELb0ELb1ELb0EEEvNS_16Flash_fwd_paramsE:
        /* <DEDUP_REMOVED lines=33> */
.L_x_508:
[----:B-1-34-:R-:W-:Y:S02]  /*0210*/  MOV R2, c[0x0][0x218] ;  /* 0x0000860000027a02 */ /* 0x01afe40000000f00 */
.L_x_509:
[----:B------:R-:W-:-:S04]  /*0220*/  ISETP.NE.U32.AND P2, PT, RZ, c[0x0][0x258], PT ;  /* 0x00009600ff007a0c */ /* 0x000fc80003f45070 */
[----:B------:R-:W-:-:S13]  /*0230*/  ISETP.NE.AND.EX P2, PT, RZ, c[0x0][0x25c], PT, P2 ;  /* 0x00009700ff007a0c */ /* 0x000fda0003f45320 */
[----:B------:R-:W-:-:S05]  /*0240*/  @P2 IMAD.WIDE R6, R3, R10, c[0x0][0x258] ;  /* 0x0000960003062625 */ /* 0x000fca00078e020a */
[----:B------:R-:W2:Y:S01]  /*0250*/  @P2 LDG.E R91, [R6.64] ;  /* 0x00000006065b2981 */ /* 0x000ea2000c1e1900 */
[----:B------:R-:W-:Y:S01]  /*0260*/  IMAD.SHL.U32 R95, R214, 0x40, RZ ;  /* 0x00000040d65f7824 */ /* 0x000fe200078e00ff */
[----:B------:R-:W-:-:S04]  /*0270*/  @!P2 ISETP.NE.U32.AND P1, PT, RZ, c[0x0][0x268], PT ;  /* 0x00009a00ff00aa0c */ /* 0x000fc80003f25070 */
[----:B------:R-:W-:Y:S02]  /*0280*/  ISETP.GT.AND P0, PT, R218, R95, PT ;  /* 0x0000005fda00720c */ /* 0x000fe40003f04270 */
[----:B------:R-:W-:-:S04]  /*0290*/  @!P2 ISETP.NE.AND.EX P1, PT, RZ, c[0x0][0x26c], PT, P1 ;  /* 0x00009b00ff00aa0c */ /* 0x000fc80003f25310 */
[----:B-1----:R-:W-:Y:S01]  /*02a0*/  @!P2 SEL R5, RZ, c[0x0][0x21c], !P1 ;  /* 0x00008700ff05aa07 */ /* 0x002fe20004800000 */
[----:B--2--5:R-:W-:-:S03]  /*02b0*/  @P2 IMAD.IADD R91, R91, 0x1, -R0 ;  /* 0x000000015b5b2824 */ /* 0x024fc600078e0a00 */
[----:B------:R-:W-:-:S03]  /*02c0*/  @!P2 IADD3 R91, R5, R2, -R0 ;  /* 0x00000002055ba210 */ /* 0x000fc60007ffe800 */
[----:B------:R-:W-:Y:S05]  /*02d0*/  @!P0 EXIT ;  /* 0x000000000000894d */ /* 0x000fea0003800000 */
[----:B------:R-:W-:Y:S01]  /*02e0*/  IADD3 R2, -R218, 0x7f, R95 ;  /* 0x0000007fda027810 */ /* 0x000fe20007ffe15f */
[----:B------:R-:W1:Y:S01]  /*02f0*/  S2R R6, SR_TID.X ;  /* 0x0000000000067919 */ /* 0x000e620000002100 */
        /* <DEDUP_REMOVED lines=11> */
[----:B-1----:R-:W-:Y:S02]  /*03b0*/  ISETP.NE.AND P1, PT, R213, -0x1, PT ;  /* 0xffffffffd500780c */ /* 0x002fe40003f25270 */
        /* <DEDUP_REMOVED lines=23> */
.L_x_511:
[----:B------:R-:W-:Y:S02]  /*0530*/  IABS R7, c[0x0][0x1c8] ;  /* 0x0000720000077a13 */ /* 0x000fe40000000000 */
[----:B------:R-:W-:Y:S02]  /*0540*/  SHF.R.S32.HI R21, RZ, 0x1f, R8 ;  /* 0x0000001fff157819 */ /* 0x000fe40000011408 */
        /* <DEDUP_REMOVED lines=8> */
[----:B------:R-:W-:-:S04]  /*05d0*/  IMAD.HI.U32 R15, R15, R4, R14 ;  /* 0x000000040f0f7227 */ /* 0x000fc800078e000e */
[----:B------:R-:W-:-:S04]  /*05e0*/  IMAD.MOV.U32 R4, RZ, RZ, R2 ;  /* 0x000000ffff047224 */ /* 0x000fc800078e0002 */
[----:B------:R-:W-:-:S04]  /*05f0*/  IMAD.HI.U32 R228, R15, R4, RZ ;  /* 0x000000040fe47227 */ /* 0x000fc800078e00ff */
[----:B------:R-:W-:-:S04]  /*0600*/  IMAD.MOV R2, RZ, RZ, -R228 ;  /* 0x000000ffff027224 */ /* 0x000fc800078e0ae4 */
[----:B------:R-:W-:-:S05]  /*0610*/  IMAD R2, R7, R2, R4 ;  /* 0x0000000207027224 */ /* 0x000fca00078e0204 */
[----:B------:R-:W-:-:S13]  /*0620*/  ISETP.GT.U32.AND P2, PT, R7, R2, PT ;  /* 0x000000020700720c */ /* 0x000fda0003f44070 */
[-C--:B------:R-:W-:Y:S02]  /*0630*/  @!P2 IADD3 R2, R2, -R7.reuse, RZ ;  /* 0x800000070202a210 */ /* 0x080fe40007ffe0ff */
[----:B------:R-:W-:Y:S02]  /*0640*/  @!P2 IADD3 R228, R228, 0x1, RZ ;  /* 0x00000001e4e4a810 */ /* 0x000fe40007ffe0ff */
[----:B------:R-:W-:Y:S01]  /*0650*/  ISETP.GE.U32.AND P3, PT, R2, R7, PT ;  /* 0x000000070200720c */ /* 0x000fe20003f66070 */
[----:B------:R-:W-:Y:S01]  /*0660*/  @P0 IMAD.IADD R7, R0, 0x1, R9 ;  /* 0x0000000100070824 */ /* 0x000fe200078e0209 */
[----:B------:R-:W-:Y:S02]  /*0670*/  LOP3.LUT R2, R8, c[0x0][0x1c8], RZ, 0x3c, !PT ;  /* 0x0000720008027a12 */ /* 0x000fe400078e3cff */
[----:B------:R-:W-:Y:S01]  /*0680*/  ISETP.NE.AND P2, PT, RZ, c[0x0][0x1c8], PT ;  /* 0x00007200ff007a0c */ /* 0x000fe20003f45270 */
[----:B------:R-:W-:Y:S01]  /*0690*/  @P0 IMAD.WIDE.U32 R14, R7, c[0x0][0x1a0], RZ ;  /* 0x00006800070e0a25 */ /* 0x000fe200078e00ff */
[----:B------:R-:W-:-:S03]  /*06a0*/  ISETP.GE.AND P1, PT, R2, RZ, PT ;  /* 0x000000ff0200720c */ /* 0x000fc60003f26270 */
[----:B------:R-:W-:Y:S01]  /*06b0*/  @P0 IMAD R7, R7, c[0x0][0x1a4], R15 ;  /* 0x0000690007070a24 */ /* 0x000fe200078e020f */
[----:B------:R-:W-:-:S03]  /*06c0*/  @P0 MOV R4, R14 ;  /* 0x0000000e00040202 */ /* 0x000fc60000000f00 */
        /* <DEDUP_REMOVED lines=15> */
.L_x_512:
[----:B------:R-:W-:Y:S01]  /*07c0*/  SHF.R.S32.HI R93, RZ, 0x1f, R6 ;  /* 0x0000001fff5d7819 */ /* 0x000fe20000011406 */
[----:B------:R-:W-:Y:S01]  /*07d0*/  IMAD R21, R21, c[0x0][0x1a8], RZ ;  /* 0x00006a0015157a24 */ /* 0x000fe200078e02ff */
[----:B------:R-:W-:Y:S01]  /*07e0*/  SHF.R.S32.HI R11, RZ, 0x1f, R228 ;  /* 0x0000001fff0b7819 */ /* 0x000fe200000114e4 */
[----:B------:R-:W-:Y:S01]  /*07f0*/  BSSY B0, `(.L_x_513) ;  /* 0x0000069000007945 */ /* 0x000fe20003800000 */
[CC--:B------:R-:W-:Y:S01]  /*0800*/  LEA.HI R3, R93.reuse, R6.reuse, RZ, 0x3 ;  /* 0x000000065d037211 */ /* 0x0c0fe200078f18ff */
[----:B------:R-:W-:Y:S01]  /*0810*/  IMAD R21, R8, c[0x0][0x1ac], R21 ;  /* 0x00006b0008157a24 */ /* 0x000fe200078e0215 */
[----:B------:R-:W-:Y:S01]  /*0820*/  LEA.HI R205, R93, R6, RZ, 0x4 ;  /* 0x000000065dcd7211 */ /* 0x000fe200078f20ff */
[C---:B------:R-:W-:Y:S01]  /*0830*/  IMAD R223, R11.reuse, c[0x0][0x1b0], RZ ;  /* 0x00006c000bdf7a24 */ /* 0x040fe200078e02ff */
[----:B------:R-:W-:Y:S01]  /*0840*/  SHF.R.S32.HI R18, RZ, 0x3, R3 ;  /* 0x00000003ff127819 */ /* 0x000fe20000011403 */
[----:B------:R-:W-:Y:S01]  /*0850*/  IMAD R241, R11, c[0x0][0x1b8], RZ ;  /* 0x00006e000bf17a24 */ /* 0x000fe200078e02ff */
[----:B------:R-:W-:Y:S01]  /*0860*/  LOP3.LUT R3, R3, 0xfffffff8, RZ, 0xc0, !PT ;  /* 0xfffffff803037812 */ /* 0x000fe200078ec0ff */
[----:B------:R-:W-:Y:S01]  /*0870*/  IMAD R223, R228, c[0x0][0x1b4], R223 ;  /* 0x00006d00e4df7a24 */ /* 0x000fe200078e02df */
        /* <DEDUP_REMOVED lines=8> */
[----:B------:R-:W-:Y:S01]  /*0900*/  LEA.HI R205, R205, R20, RZ, 0x1 ;  /* 0x00000014cdcd7211 */ /* 0x000fe200078f08ff */
[----:B------:R-:W-:Y:S01]  /*0910*/  IMAD R15, R19, c[0x0][0x1a0], RZ ;  /* 0x00006800130f7a24 */ /* 0x000fe200078e02ff */
[----:B------:R-:W-:Y:S01]  /*0920*/  SHF.R.S32.HI R0, RZ, 0x1f, R9 ;  /* 0x0000001fff007819 */ /* 0x000fe20000011409 */
[----:B------:R-:W-:Y:S01]  /*0930*/  IMAD R241, R228, c[0x0][0x1bc], R241 ;  /* 0x00006f00e4f17a24 */ /* 0x000fe200078e02f1 */
[----:B------:R-:W-:-:S02]  /*0940*/  LOP3.LUT R14, R215, 0x38, R224, 0xf8, !PT ;  /* 0x00000038d70e7812 */ /* 0x000fc400078ef8e0 */
[----:B------:R-:W-:Y:S02]  /*0950*/  SHF.R.U32.HI R215, RZ, 0x3, R215 ;  /* 0x00000003ffd77819 */ /* 0x000fe400000116d7 */
[----:B------:R-:W-:Y:S02]  /*0960*/  LEA.HI R3, R0, R9, RZ, 0x3 ;  /* 0x0000000900037211 */ /* 0x000fe400078f18ff */
[----:B------:R-:W-:Y:S02]  /*0970*/  IADD3 R16, P0, R224, R16, RZ ;  /* 0x00000010e0107210 */ /* 0x000fe40007f1e0ff */
[----:B------:R-:W-:Y:S02]  /*0980*/  SHF.R.S32.HI R225, RZ, 0x1f, R224 ;  /* 0x0000001fffe17819 */ /* 0x000fe400000114e0 */
[----:B------:R-:W-:Y:S02]  /*0990*/  LOP3.LUT R215, R14, R215, RZ, 0x3c, !PT ;  /* 0x000000d70ed77212 */ /* 0x000fe400078e3cff */
[-C--:B------:R-:W-:Y:S01]  /*09a0*/  LEA.HI R0, R93, R6.reuse, RZ, 0x6 ;  /* 0x000000065d007211 */ /* 0x080fe200078f30ff */
[----:B------:R-:W-:Y:S01]  /*09b0*/  IMAD.X R17, R225, 0x1, R5, P0 ;  /* 0x00000001e1117824 */ /* 0x000fe200000e0605 */
[----:B------:R-:W-:Y:S01]  /*09c0*/  LOP3.LUT R14, R3, 0xfffffff8, RZ, 0xc0, !PT ;  /* 0xfffffff8030e7812 */ /* 0x000fe200078ec0ff */
[----:B------:R-:W-:Y:S01]  /*09d0*/  IMAD R5, R19, c[0x0][0x198], RZ ;  /* 0x0000660013057a24 */ /* 0x000fe200078e02ff */
[----:B------:R-:W-:Y:S01]  /*09e0*/  LOP3.LUT R205, R205, 0xfffffffe, RZ, 0xc0, !PT ;  /* 0xfffffffecdcd7812 */ /* 0x000fe200078ec0ff */
[----:B------:R-:W-:Y:S01]  /*09f0*/  IMAD.SHL.U32 R0, R0, 0x8, RZ ;  /* 0x0000000800007824 */ /* 0x000fe200078e00ff */
[----:B------:R-:W-:Y:S01]  /*0a00*/  LEA.HI R93, R93, R6, RZ, 0x5 ;  /* 0x000000065d5d7211 */ /* 0x000fe200078f28ff */
[----:B------:R-:W-:Y:S01]  /*0a10*/  IMAD.IADD R14, R9, 0x1, -R14 ;  /* 0x00000001090e7824 */ /* 0x000fe200078e0a0e */
[----:B------:R-:W-:Y:S01]  /*0a20*/  IADD3 R217, R224, 0x40, RZ ;  /* 0x00000040e0d97810 */ /* 0x000fe20007ffe0ff */
[----:B------:R-:W-:Y:S01]  /*0a30*/  IMAD.WIDE.U32 R8, R8, c[0x0][0x1a8], R16 ;  /* 0x00006a0008087a25 */ /* 0x000fe200078e0010 */
[----:B------:R-:W-:-:S02]  /*0a40*/  LOP3.LUT R215, R215, 0xfffffe00, R0, 0xf8, !PT ;  /* 0xfffffe00d7d77812 */ /* 0x000fc400078ef800 */
[----:B------:R-:W-:Y:S01]  /*0a50*/  LOP3.LUT P3, RZ, R14, 0x4, RZ, 0xc0, !PT ;  /* 0x000000040eff7812 */ /* 0x000fe2000786c0ff */
[--C-:B------:R-:W-:Y:S01]  /*0a60*/  IMAD.WIDE.U32 R22, R18, c[0x0][0x198], R224.reuse ;  /* 0x0000660012167a25 */ /* 0x100fe200078e00e0 */
[----:B------:R-:W-:Y:S02]  /*0a70*/  LOP3.LUT P2, RZ, R14, 0x2, RZ, 0xc0, !PT ;  /* 0x000000020eff7812 */ /* 0x000fe4000784c0ff */
[----:B------:R-:W-:Y:S01]  /*0a80*/  IADD3 R216, R224, 0x80, RZ ;  /* 0x00000080e0d87810 */ /* 0x000fe20007ffe0ff */
[----:B------:R-:W-:Y:S01]  /*0a90*/  IMAD.WIDE.U32 R16, R18, c[0x0][0x1a0], R224 ;  /* 0x0000680012107a25 */ /* 0x000fe200078e00e0 */
[----:B------:R-:W-:-:S03]  /*0aa0*/  IADD3 R220, P1, R220, R22, RZ ;  /* 0x00000016dcdc7210 */ /* 0x000fc60007f3e0ff */
[----:B------:R-:W-:Y:S01]  /*0ab0*/  IMAD R5, R18, c[0x0][0x19c], R5 ;  /* 0x0000670012057a24 */ /* 0x000fe200078e0205 */
[----:B------:R-:W-:Y:S01]  /*0ac0*/  IADD3 R4, P0, R4, R16, RZ ;  /* 0x0000001004047210 */ /* 0x000fe20007f1e0ff */
[----:B------:R-:W-:Y:S02]  /*0ad0*/  IMAD R0, R18, c[0x0][0x1a4], R15 ;  /* 0x0000690012007a24 */ /* 0x000fe400078e020f */
[----:B------:R-:W-:Y:S01]  /*0ae0*/  IMAD.IADD R205, R20, 0x1, -R205 ;  /* 0x0000000114cd7824 */ /* 0x000fe200078e0acd */
[----:B------:R-:W-:Y:S01]  /*0af0*/  IADD3.X R221, R12, R23, R5, P1, !PT ;  /* 0x000000170cdd7210 */ /* 0x000fe20000ffe405 */
[----:B------:R-:W-:Y:S01]  /*0b00*/  IMAD.SHL.U32 R14, R14, 0x40, RZ ;  /* 0x000000400e0e7824 */ /* 0x000fe200078e00ff */
[----:B------:R-:W-:Y:S01]  /*0b10*/  IADD3.X R5, R7, R17, R0, P0, !PT ;  /* 0x0000001107057210 */ /* 0x000fe200007fe400 */
[----:B------:R-:W-:Y:S02]  /*0b20*/  IMAD.SHL.U32 R13, R205, 0x8, RZ ;  /* 0x00000008cd0d7824 */ /* 0x000fe400078e00ff */
[----:B------:R-:W-:Y:S01]  /*0b30*/  IMAD.WIDE.U32 R220, R228, c[0x0][0x1b0], R220 ;  /* 0x00006c00e4dc7a25 */ /* 0x000fe200078e00dc */
[----:B------:R-:W-:-:S03]  /*0b40*/  LOP3.LUT R14, R14, 0x1c0, RZ, 0xc0, !PT ;  /* 0x000001c00e0e7812 */ /* 0x000fc600078ec0ff */
[----:B------:R-:W-:Y:S01]  /*0b50*/  IMAD.WIDE.U32 R228, R228, c[0x0][0x1b8], R4 ;  /* 0x00006e00e4e47a25 */ /* 0x000fe200078e0004 */
[----:B------:R-:W-:Y:S02]  /*0b60*/  LOP3.LUT R13, R14, 0x8, R13, 0xf8, !PT ;  /* 0x000000080e0d7812 */ /* 0x000fe400078ef80d */
[----:B------:R-:W-:Y:S01]  /*0b70*/  SHF.R.U32.HI R14, RZ, 0x3, R14 ;  /* 0x00000003ff0e7819 */ /* 0x000fe2000001160e */
[----:B------:R-:W-:Y:S02]  /*0b80*/  IMAD.IADD R4, R218, 0x1, -R95 ;  /* 0x00000001da047824 */ /* 0x000fe400078e0a5f */
[----:B------:R-:W-:Y:S01]  /*0b90*/  IMAD.SHL.U32 R3, R3, 0x40, RZ ;  /* 0x0000004003037824 */ /* 0x000fe200078e00ff */
[----:B------:R-:W-:Y:S01]  /*0ba0*/  LOP3.LUT R0, R13, R14, RZ, 0x3c, !PT ;  /* 0x0000000e0d007212 */ /* 0x000fe200078e3cff */
[----:B------:R-:W-:Y:S01]  /*0bb0*/  IMAD.MOV.U32 R7, RZ, RZ, 0x10 ;  /* 0x00000010ff077424 */ /* 0x000fe200078e00ff */
[----:B------:R-:W-:Y:S01]  /*0bc0*/  ISETP.GE.AND P0, PT, R18, R4, PT ;  /* 0x000000041200720c */ /* 0x000fe20003f06270 */
[----:B------:R-:W-:Y:S01]  /*0bd0*/  IMAD.MOV.U32 R5, RZ, RZ, 0x20 ;  /* 0x00000020ff057424 */ /* 0x000fe200078e00ff */
[----:B------:R-:W-:Y:S01]  /*0be0*/  LOP3.LUT R0, R0, 0xfffffe00, R3, 0xf8, !PT ;  /* 0xfffffe0000007812 */ /* 0x000fe200078ef803 */
[----:B------:R-:W-:Y:S01]  /*0bf0*/  IMAD.WIDE R22, R214, 0x40, R18 ;  /* 0x00000040d6167825 */ /* 0x000fe200078e0212 */
[----:B------:R-:W-:-:S02]  /*0c00*/  LOP3.LUT R3, R93, 0xffffffe0, RZ, 0xc0, !PT ;  /* 0xffffffe05d037812 */ /* 0x000fc400078ec0ff */
[----:B------:R-:W-:Y:S01]  /*0c10*/  SHF.R.S32.HI R93, RZ, 0x5, R93 ;  /* 0x00000005ff5d7819 */ /* 0x000fe2000001145d */
[----:B------:R-:W-:Y:S01]  /*0c20*/  IMAD.SHL.U32 R215, R215, 0x2, RZ ;  /* 0x00000002d7d77824 */ /* 0x000fe200078e00ff */
[----:B------:R-:W-:Y:S01]  /*0c30*/  SEL R7, R7, 0xfffffff0, !P2 ;  /* 0xfffffff007077807 */ /* 0x000fe20005000000 */
[----:B------:R-:W-:Y:S01]  /*0c40*/  IMAD.IADD R12, R6, 0x1, -R3 ;  /* 0x00000001060c7824 */ /* 0x000fe200078e0a03 */
[----:B------:R-:W-:Y:S01]  /*0c50*/  SEL R5, R5, 0xffffffe0, !P3 ;  /* 0xffffffe005057807 */ /* 0x000fe20005800000 */
        /* <DEDUP_REMOVED lines=34> */
.L_x_514:
[----:B------:R-:W-:Y:S05]  /*0e80*/  BSYNC B0 ;  /* 0x0000000000007941 */ /* 0x000fea0003800000 */
.L_x_513:
[----:B------:R-:W-:Y:S01]  /*0e90*/  IADD3 R15, R18, 0x10, RZ ;  /* 0x00000010120f7810 */ /* 0x000fe20007ffe0ff */
[----:B------:R-:W-:Y:S03]  /*0ea0*/  BSSY B0, `(.L_x_515) ;  /* 0x0000024000007945 */ /* 0x000fe60003800000 */
[----:B------:R-:W-:-:S13]  /*0eb0*/  ISETP.GE.AND P0, PT, R15, R4, PT ;  /* 0x000000040f00720c */ /* 0x000fda0003f06270 */
        /* <DEDUP_REMOVED lines=34> */
.L_x_516:
[----:B------:R-:W-:Y:S05]  /*10e0*/  BSYNC B0 ;  /* 0x0000000000007941 */ /* 0x000fea0003800000 */
.L_x_515:
        /* <DEDUP_REMOVED lines=37> */
.L_x_518:
[----:B------:R-:W-:Y:S05]  /*1340*/  BSYNC B0 ;  /* 0x0000000000007941 */ /* 0x000fea0003800000 */
.L_x_517:
[----:B------:R-:W-:Y:S01]  /*1350*/  IADD3 R11, R18, 0x30, RZ ;  /* 0x00000030120b7810 */ /* 0x000fe20007ffe0ff */
[----:B-1----:R-:W-:Y:S01]  /*1360*/  IMAD.MOV.U32 R17, RZ, RZ, c[0x0][0x198] ;  /* 0x00006600ff117624 */ /* 0x002fe200078e00ff */
[----:B------:R-:W-:Y:S01]  /*1370*/  BSSY B0, `(.L_x_519) ;  /* 0x0000026000007945 */ /* 0x000fe20003800000 */
[----:B------:R-:W-:Y:S01]  /*1380*/  IMAD.MOV.U32 R14, RZ, RZ, 0x6 ;  /* 0x00000006ff0e7424 */ /* 0x000fe200078e00ff */
[----:B------:R-:W-:Y:S01]  /*1390*/  ISETP.GE.AND P0, PT, R11, R4, PT ;  /* 0x000000040b00720c */ /* 0x000fe20003f06270 */
[----:B------:R-:W-:-:S03]  /*13a0*/  IMAD.SHL.U32 R89, R17, 0x40, RZ ;  /* 0x0000004011597824 */ /* 0x000fc600078e00ff */
[----:B------:R-:W-:-:S09]  /*13b0*/  SHF.L.U64.HI R3, R17, R14, c[0x0][0x19c] ;  /* 0x0000670011037619 */ /* 0x000fd2000001020e */
        /* <DEDUP_REMOVED lines=33> */
.L_x_520:
[----:B------:R-:W-:Y:S05]  /*15d0*/  BSYNC B0 ;  /* 0x0000000000007941 */ /* 0x000fea0003800000 */
.L_x_519:
[----:B------:R-:W-:Y:S01]  /*15e0*/  IADD3 R135, R133, -0x1, RZ ;  /* 0xffffffff85877810 */ /* 0x000fe20007ffe0ff */
[----:B------:R-:W-:Y:S01]  /*15f0*/  BSSY B0, `(.L_x_521) ;  /* 0x0000023000007945 */ /* 0x000fe20003800000 */
[----:B------:R-:W-:Y:S02]  /*1600*/  MOV R222, R220 ;  /* 0x000000dc00de7202 */ /* 0x000fe40000000f00 */
[----:B------:R-:W-:Y:S01]  /*1610*/  SHF.R.S32.HI R4, RZ, 0x1f, R135 ;  /* 0x0000001fff047819 */ /* 0x000fe20000011487 */
[----:B-1----:R-:W-:Y:S02]  /*1620*/  IMAD R8, R135, -0x40, R91 ;  /* 0xffffffc087087824 */ /* 0x002fe400078e025b */
[----:B------:R-:W-:Y:S02]  /*1630*/  IMAD R25, R3, R135, RZ ;  /* 0x0000008703197224 */ /* 0x000fe400078e02ff */
[----:B------:R-:W-:Y:S01]  /*1640*/  IMAD.WIDE.U32 R22, R135, R89, R222 ;  /* 0x0000005987167225 */ /* 0x000fe200078e00de */
[----:B------:R-:W-:-:S03]  /*1650*/  ISETP.GE.AND P0, PT, R18, R8, PT ;  /* 0x000000081200720c */ /* 0x000fc60003f06270 */
[----:B------:R-:W-:-:S05]  /*1660*/  IMAD R25, R4, R89, R25 ;  /* 0x0000005904197224 */ /* 0x000fca00078e0219 */
        /* <DEDUP_REMOVED lines=27> */
.L_x_522:
[----:B------:R-:W-:Y:S05]  /*1820*/  BSYNC B0 ;  /* 0x0000000000007941 */ /* 0x000fea0003800000 */
.L_x_521:
[----:B------:R-:W-:Y:S01]  /*1830*/  ISETP.GE.AND P0, PT, R15, R8, PT ;  /* 0x000000080f00720c */ /* 0x000fe20003f06270 */
[----:B------:R-:W-:Y:S01]  /*1840*/  BSSY B0, `(.L_x_523) ;  /* 0x000001f000007945 */ /* 0x000fe20003800000 */
[C---:B------:R-:W-:Y:S01]  /*1850*/  SHF.L.U64.HI R207, R17.reuse, R10, c[0x0][0x19c] ;  /* 0x0000670011cf7619 */ /* 0x040fe2000001020a */
[----:B------:R-:W-:-:S10]  /*1860*/  IMAD.SHL.U32 R208, R17, 0x10, RZ ;  /* 0x0000001011d07824 */ /* 0x000fd400078e00ff */
[----:B------:R-:W-:Y:S05]  /*1870*/  @P0 BRA `(.L_x_524) ;  /* 0x000001b000000947 */ /* 0x000fea0003800000 */
[----:B------:R-:W-:Y:S02]  /*1880*/  ISETP.GE.AND P3, PT, R224, c[0x0][0x220], PT ;  /* 0x00008800e0007a0c */ /* 0x000fe40003f66270 */
[----:B------:R-:W-:Y:S02]  /*1890*/  ISETP.GE.AND P2, PT, R217, c[0x0][0x220], PT ;  /* 0x00008800d9007a0c */ /* 0x000fe40003f46270 */
[----:B------:R-:W-:Y:S02]  /*18a0*/  IADD3 R16, P1, R208, R22, RZ ;  /* 0x00000016d0107210 */ /* 0x000fe40007f3e0ff */
[----:B------:R-:W-:-:S03]  /*18b0*/  ISETP.GE.AND P0, PT, R216, c[0x0][0x220], PT ;  /* 0x00008800d8007a0c */ /* 0x000fc60003f06270 */
[----:B------:R-:W-:-:S04]  /*18c0*/  IMAD.X R9, R207, 0x1, R25, P1 ;  /* 0x00000001cf097824 */ /* 0x000fc800008e0619 */
        /* <DEDUP_REMOVED lines=22> */
.L_x_524:
[----:B------:R-:W-:Y:S05]  /*1a30*/  BSYNC B0 ;  /* 0x0000000000007941 */ /* 0x000fea0003800000 */
.L_x_523:
[----:B------:R-:W-:Y:S01]  /*1a40*/  ISETP.GE.AND P0, PT, R13, R8, PT ;  /* 0x000000080d00720c */ /* 0x000fe20003f06270 */
[----:B------:R-:W-:-:S12]  /*1a50*/  BSSY B0, `(.L_x_525) ;  /* 0x000001e000007945 */ /* 0x000fd80003800000 */
[----:B------:R-:W-:Y:S05]  /*1a60*/  @P0 BRA `(.L_x_526) ;  /* 0x000001c000000947 */ /* 0x000fea0003800000 */
[----:B------:R-:W-:Y:S01]  /*1a70*/  ISETP.GE.AND P3, PT, R224, c[0x0][0x220], PT ;  /* 0x00008800e0007a0c */ /* 0x000fe20003f66270 */
[----:B-1----:R-:W-:Y:S01]  /*1a80*/  IMAD.MOV.U32 R20, RZ, RZ, c[0x0][0x19c] ;  /* 0x00006700ff147624 */ /* 0x002fe200078e00ff */
[----:B------:R-:W-:Y:S02]  /*1a90*/  ISETP.GE.AND P2, PT, R217, c[0x0][0x220], PT ;  /* 0x00008800d9007a0c */ /* 0x000fe40003f46270 */
[C---:B------:R-:W-:Y:S02]  /*1aa0*/  LEA R16, P1, R17.reuse, R22, 0x5 ;  /* 0x0000001611107211 */ /* 0x040fe400078228ff */
[----:B------:R-:W-:Y:S02]  /*1ab0*/  ISETP.GE.AND P0, PT, R216, c[0x0][0x220], PT ;  /* 0x00008800d8007a0c */ /* 0x000fe40003f06270 */
[----:B------:R-:W-:-:S05]  /*1ac0*/  LEA.HI.X R9, R17, R25, R20, 0x5, P1 ;  /* 0x0000001911097211 */ /* 0x000fca00008f2c14 */
        /* <DEDUP_REMOVED lines=22> */
.L_x_526:
[----:B------:R-:W-:Y:S05]  /*1c30*/  BSYNC B0 ;  /* 0x0000000000007941 */ /* 0x000fea0003800000 */
.L_x_525:
[----:B------:R-:W-:Y:S01]  /*1c40*/  ISETP.GE.AND P0, PT, R11, R8, PT ;  /* 0x000000080b00720c */ /* 0x000fe20003f06270 */
[----:B------:R-:W-:Y:S01]  /*1c50*/  IMAD.MOV.U32 R9, RZ, RZ, c[0x0][0x1a0] ;  /* 0x00006800ff097624 */ /* 0x000fe200078e00ff */
[----:B------:R-:W-:Y:S03]  /*1c60*/  BSSY B0, `(.L_x_527) ;  /* 0x0000022000007945 */ /* 0x000fe60003800000 */
[C---:B------:R-:W-:Y:S01]  /*1c70*/  IMAD.SHL.U32 R210, R9.reuse, 0x40, RZ ;  /* 0x0000004009d27824 */ /* 0x040fe200078e00ff */
[----:B------:R-:W-:-:S07]  /*1c80*/  SHF.L.U64.HI R209, R9, R14, c[0x0][0x1a4] ;  /* 0x0000690009d17619 */ /* 0x000fce000001020e */
[----:B------:R-:W-:Y:S05]  /*1c90*/  @P0 BRA `(.L_x_528) ;  /* 0x000001e000000947 */ /* 0x000fea0003800000 */
[----:B------:R-:W-:Y:S01]  /*1ca0*/  ISETP.GE.AND P3, PT, R224, c[0x0][0x220], PT ;  /* 0x00008800e0007a0c */ /* 0x000fe20003f66270 */
[----:B------:R-:W-:Y:S01]  /*1cb0*/  IMAD.MOV.U32 R24, RZ, RZ, R22 ;  /* 0x000000ffff187224 */ /* 0x000fe200078e0016 */
[----:B------:R-:W-:Y:S01]  /*1cc0*/  ISETP.GE.AND P2, PT, R217, c[0x0][0x220], PT ;  /* 0x00008800d9007a0c */ /* 0x000fe20003f46270 */
[----:B------:R-:W-:Y:S01]  /*1cd0*/  ULDC UR4, c[0x0][0x19c] ;  /* 0x0000670000047ab9 */ /* 0x000fe20000000800 */
[----:B------:R-:W-:Y:S01]  /*1ce0*/  ISETP.GE.AND P0, PT, R216, c[0x0][0x220], PT ;  /* 0x00008800d8007a0c */ /* 0x000fe20003f06270 */
[----:B------:R-:W-:Y:S01]  /*1cf0*/  UIMAD UR4, UR4, 0x30, URZ ;  /* 0x00000030040478a4 */ /* 0x000fe2000f8e023f */
[----:B------:R-:W-:-:S05]  /*1d00*/  IMAD.WIDE.U32 R24, R17, 0x30, R24 ;  /* 0x0000003011187825 */ /* 0x000fca00078e0018 */
[----:B------:R-:W-:Y:S02]  /*1d10*/  IADD3 R14, R25, UR4, RZ ;  /* 0x00000004190e7c10 */ /* 0x000fe4000fffe0ff */
        /* <DEDUP_REMOVED lines=22> */
.L_x_528:
[----:B------:R-:W-:Y:S05]  /*1e80*/  BSYNC B0 ;  /* 0x0000000000007941 */ /* 0x000fea0003800000 */
.L_x_527:
[----:B------:R-:W0:Y:S01]  /*1e90*/  LDGDEPBAR ;  /* 0x00000000000079af */ /* 0x000e220000000000 */
[----:B------:R-:W-:Y:S01]  /*1ea0*/  ISETP.GE.AND P0, PT, R18, R8, PT ;  /* 0x000000081200720c */ /* 0x000fe20003f06270 */
[----:B-1----:R-:W-:Y:S01]  /*1eb0*/  IMAD R17, R209, R135, RZ ;  /* 0x00000087d1117224 */ /* 0x002fe200078e02ff */
[----:B------:R-:W-:Y:S01]  /*1ec0*/  SHF.R.S32.HI R21, RZ, 0x1f, R12 ;  /* 0x0000001fff157819 */ /* 0x000fe2000001140c */
[----:B------:R-:W-:Y:S01]  /*1ed0*/  IMAD.SHL.U32 R6, R6, 0x2, RZ ;  /* 0x0000000206067824 */ /* 0x000fe200078e00ff */
[----:B------:R-:W-:Y:S01]  /*1ee0*/  MOV R240, R228 ;  /* 0x000000e400f07202 */ /* 0x000fe20000000f00 */
[----:B------:R-:W-:Y:S01]  /*1ef0*/  BSSY B0, `(.L_x_529) ;  /* 0x0000026000007945 */ /* 0x000fe20003800000 */
[----:B------:R-:W-:Y:S01]  /*1f00*/  LEA.HI R14, R21, R12, RZ, 0x2 ;  /* 0x0000000c150e7211 */ /* 0x000fe200078f10ff */
[-C--:B------:R-:W-:Y:S01]  /*1f10*/  IMAD R12, R4, R210.reuse, R17 ;  /* 0x000000d2040c7224 */ /* 0x080fe200078e0211 */
[----:B------:R-:W-:Y:S01]  /*1f20*/  LOP3.LUT R6, R6, 0x6, RZ, 0xc0, !PT ;  /* 0x0000000606067812 */ /* 0x000fe200078ec0ff */
[----:B------:R-:W-:Y:S01]  /*1f30*/  IMAD.WIDE.U32 R16, R135, R210, R240 ;  /* 0x000000d287107225 */ /* 0x000fe200078e00f0 */
[----:B------:R-:W-:-:S03]  /*1f40*/  SHF.R.S32.HI R4, RZ, 0x2, R14 ;  /* 0x00000002ff047819 */ /* 0x000fc6000001140e */
[----:B------:R-:W-:Y:S01]  /*1f50*/  IMAD.IADD R21, R17, 0x1, R12 ;  /* 0x0000000111157824 */ /* 0x000fe200078e020c */
        /* <DEDUP_REMOVED lines=31> */
.L_x_530:
[----:B------:R-:W-:Y:S05]  /*2150*/  BSYNC B0 ;  /* 0x0000000000007941 */ /* 0x000fea0003800000 */
.L_x_529:
[----:B------:R-:W-:Y:S01]  /*2160*/  ISETP.GE.AND P0, PT, R15, R8, PT ;  /* 0x000000080f00720c */ /* 0x000fe20003f06270 */
[----:B------:R-:W-:Y:S01]  /*2170*/  BSSY B0, `(.L_x_531) ;  /* 0x0000022000007945 */ /* 0x000fe20003800000 */
[C---:B------:R-:W-:Y:S01]  /*2180*/  SHF.L.U64.HI R211, R9.reuse, R10, c[0x0][0x1a4] ;  /* 0x0000690009d37619 */ /* 0x040fe2000001020a */
[----:B------:R-:W-:-:S10]  /*2190*/  IMAD.SHL.U32 R212, R9, 0x10, RZ ;  /* 0x0000001009d47824 */ /* 0x000fd400078e00ff */
[----:B------:R3:W-:Y:S04]  /*21a0*/  @P0 STS.128 [R215+0xc800], RZ ;  /* 0x00c800ffd7000388 */ /* 0x0007e80000000c00 */
[----:B------:R3:W-:Y:S04]  /*21b0*/  @P0 STS.128 [R215+0xe800], RZ ;  /* 0x00e800ffd7000388 */ /* 0x0007e80000000c00 */
[----:B------:R3:W-:Y:S01]  /*21c0*/  @P0 STS.128 [R215+0x10800], RZ ;  /* 0x010800ffd7000388 */ /* 0x0007e20000000c00 */
[----:B------:R-:W-:Y:S05]  /*21d0*/  @P0 BRA `(.L_x_532) ;  /* 0x000001b000000947 */ /* 0x000fea0003800000 */
[----:B------:R-:W-:Y:S02]  /*21e0*/  ISETP.GE.AND P3, PT, R224, c[0x0][0x220], PT ;  /* 0x00008800e0007a0c */ /* 0x000fe40003f66270 */
[----:B------:R-:W-:-:S02]  /*21f0*/  ISETP.GE.AND P2, PT, R217, c[0x0][0x220], PT ;  /* 0x00008800d9007a0c */ /* 0x000fc40003f46270 */
[----:B------:R-:W-:Y:S02]  /*2200*/  IADD3 R15, P1, R212, R16, RZ ;  /* 0x00000010d40f7210 */ /* 0x000fe40007f3e0ff */
[----:B------:R-:W-:-:S03]  /*2210*/  ISETP.GE.AND P0, PT, R216, c[0x0][0x220], PT ;  /* 0x00008800d8007a0c */ /* 0x000fc60003f06270 */
[----:B------:R-:W-:-:S04]  /*2220*/  IMAD.X R10, R211, 0x1, R21, P1 ;  /* 0x00000001d30a7824 */ /* 0x000fc800008e0615 */
        /* <DEDUP_REMOVED lines=22> */
.L_x_532:
[----:B------:R-:W-:Y:S05]  /*2390*/  BSYNC B0 ;  /* 0x0000000000007941 */ /* 0x000fea0003800000 */
.L_x_531:
[----:B------:R-:W-:Y:S01]  /*23a0*/  ISETP.GE.AND P0, PT, R13, R8, PT ;  /* 0x000000080d00720c */ /* 0x000fe20003f06270 */
[----:B------:R-:W-:-:S12]  /*23b0*/  BSSY B0, `(.L_x_533) ;  /* 0x0000021000007945 */ /* 0x000fd80003800000 */
[----:B------:R1:W-:Y:S04]  /*23c0*/  @P0 STS.128 [R215+0xd000], RZ ;  /* 0x00d000ffd7000388 */ /* 0x0003e80000000c00 */
[----:B------:R1:W-:Y:S04]  /*23d0*/  @P0 STS.128 [R215+0xf000], RZ ;  /* 0x00f000ffd7000388 */ /* 0x0003e80000000c00 */
[----:B------:R1:W-:Y:S01]  /*23e0*/  @P0 STS.128 [R215+0x11000], RZ ;  /* 0x011000ffd7000388 */ /* 0x0003e20000000c00 */
[----:B------:R-:W-:Y:S05]  /*23f0*/  @P0 BRA `(.L_x_534) ;  /* 0x000001c000000947 */ /* 0x000fea0003800000 */
[----:B------:R-:W-:Y:S01]  /*2400*/  ISETP.GE.AND P3, PT, R224, c[0x0][0x220], PT ;  /* 0x00008800e0007a0c */ /* 0x000fe20003f66270 */
[----:B------:R-:W-:Y:S01]  /*2410*/  IMAD.MOV.U32 R10, RZ, RZ, c[0x0][0x1a4] ;  /* 0x00006900ff0a7624 */ /* 0x000fe200078e00ff */
[----:B------:R-:W-:-:S02]  /*2420*/  ISETP.GE.AND P2, PT, R217, c[0x0][0x220], PT ;  /* 0x00008800d9007a0c */ /* 0x000fc40003f46270 */
[C---:B------:R-:W-:Y:S02]  /*2430*/  LEA R13, P1, R9.reuse, R16, 0x5 ;  /* 0x00000010090d7211 */ /* 0x040fe400078228ff */
[----:B------:R-:W-:Y:S02]  /*2440*/  ISETP.GE.AND P0, PT, R216, c[0x0][0x220], PT ;  /* 0x00008800d8007a0c */ /* 0x000fe40003f06270 */
[----:B------:R-:W-:-:S05]  /*2450*/  LEA.HI.X R10, R9, R21, R10, 0x5, P1 ;  /* 0x00000015090a7211 */ /* 0x000fca00008f2c0a */
[C---:B--2---:R-:W-:Y:S01]  /*2460*/  @!P3 LEA R22, P4, R13.reuse, c[0x0][0x170], 0x1 ;  /* 0x00005c000d16ba11 */ /* 0x044fe200078808ff */
[----:B------:R2:W-:Y:S01]  /*2470*/  @P3 STS.128 [R215+0xd000], RZ ;  /* 0x00d000ffd7003388 */ /* 0x0005e20000000c00 */
[C---:B----4-:R-:W-:Y:S02]  /*2480*/  @!P2 LEA R14, P1, R13.reuse, c[0x0][0x170], 0x1 ;  /* 0x00005c000d0eaa11 */ /* 0x050fe400078208ff */
        /* <DEDUP_REMOVED lines=19> */
.L_x_534:
[----:B------:R-:W-:Y:S05]  /*25c0*/  BSYNC B0 ;  /* 0x0000000000007941 */ /* 0x000fea0003800000 */
.L_x_533:
[----:B------:R-:W-:Y:S01]  /*25d0*/  ISETP.GE.AND P0, PT, R11, R8, PT ;  /* 0x000000080b00720c */ /* 0x000fe20003f06270 */
[----:B------:R-:W-:-:S12]  /*25e0*/  BSSY B0, `(.L_x_535) ;  /* 0x0000023000007945 */ /* 0x000fd80003800000 */
[----:B------:R1:W-:Y:S04]  /*25f0*/  @P0 STS.128 [R215+0xd800], RZ ;  /* 0x00d800ffd7000388 */ /* 0x0003e80000000c00 */
[----:B------:R1:W-:Y:S04]  /*2600*/  @P0 STS.128 [R215+0xf800], RZ ;  /* 0x00f800ffd7000388 */ /* 0x0003e80000000c00 */
[----:B------:R1:W-:Y:S01]  /*2610*/  @P0 STS.128 [R215+0x11800], RZ ;  /* 0x011800ffd7000388 */ /* 0x0003e20000000c00 */
        /* <DEDUP_REMOVED lines=9> */
[C---:B----4-:R-:W-:Y:S01]  /*26b0*/  @!P3 LEA R12, P4, R20.reuse, c[0x0][0x170], 0x1 ;  /* 0x00005c00140cba11 */ /* 0x050fe200078808ff */
        /* <DEDUP_REMOVED lines=15> */
[----:B----4-:R-:W-:-:S04]  /*27b0*/  LEA R10, P0, R20, c[0x0][0x170], 0x1 ;  /* 0x00005c00140a7a11 */ /* 0x010fc800078008ff */
[----:B------:R-:W-:-:S05]  /*27c0*/  LEA.HI.X R11, R20, c[0x0][0x174], R8, 0x1, P0 ;  /* 0x00005d00140b7a11 */ /* 0x000fca00000f0c08 */
[----:B------:R-:W-:Y:S01]  /*27d0*/  @!PT LDS RZ, [RZ] ;  /* 0x00000000fffff984 */ /* 0x000fe20000000800 */
[----:B------:R-:W-:Y:S01]  /*27e0*/  @!PT LDS RZ, [RZ] ;  /* 0x00000000fffff984 */ /* 0x000fe20000000800 */
[----:B------:R-:W-:Y:S01]  /*27f0*/  @!PT LDS RZ, [RZ] ;  /* 0x00000000fffff984 */ /* 0x000fe20000000800 */
[----:B------:R4:W-:Y:S04]  /*2800*/  LDGSTS.E.BYPASS.LTC128B.128 [R215+0x11800], [R10.64+0x100] ;  /* 0x118001000ad77fae */ /* 0x0009e8000b901d46 */
.L_x_536:
[----:B------:R-:W-:Y:S05]  /*2810*/  BSYNC B0 ;  /* 0x0000000000007941 */ /* 0x000fea0003800000 */
.L_x_535:
        /* <DEDUP_REMOVED lines=11> */
[----:B--2-4-:R-:W-:Y:S01]  /*28d0*/  LDSM.16.M88.4 R12, [R206] ;  /* 0x00000000ce0c783b */ /* 0x014fe20000000200 */
        /* <DEDUP_REMOVED lines=10> */
[----:B------:R-:W2:Y:S01]  /*2980*/  LDSM.16.M88.4 R64, [R205+0x6000] ;  /* 0x00600000cd40783b */ /* 0x000ea20000000200 */
[C---:B------:R-:W-:Y:S02]  /*2990*/  IADD3 R2, R205.reuse, 0x6000, RZ ;  /* 0x00006000cd027810 */ /* 0x040fe40007ffe0ff */
[----:B------:R-:W-:Y:S01]  /*29a0*/  IADD3 R203, R205, 0x6020, RZ ;  /* 0x00006020cdcb7810 */ /* 0x000fe20007ffe0ff */
[----:B------:R-:W4:Y:S01]  /*29b0*/  LDSM.16.M88.4 R56, [R205+0x6800] ;  /* 0x00680000cd38783b */ /* 0x000f220000000200 */
[----:B------:R-:W-:Y:S01]  /*29c0*/  @P1 IADD3 R203, R2, -0x20, RZ ;  /* 0xffffffe002cb1810 */ /* 0x000fe20007ffe0ff */
[----:B------:R-:W-:Y:S02]  /*29d0*/  IMAD.MOV.U32 R2, RZ, RZ, 0x40 ;  /* 0x00000040ff027424 */ /* 0x000fe400078e00ff */
[----:B------:R-:W-:Y:S01]  /*29e0*/  LDSM.16.M88.4 R48, [R205+0x7000] ;  /* 0x00700000cd30783b */ /* 0x000fe20000000200 */
[C---:B------:R-:W-:Y:S02]  /*29f0*/  IADD3 R195, R203.reuse, 0x800, RZ ;  /* 0x00000800cbc37810 */ /* 0x040fe40007ffe0ff */
[----:B------:R-:W-:Y:S01]  /*2a00*/  SEL R2, R2, 0xffffffc0, !P2 ;  /* 0xffffffc002027807 */ /* 0x000fe20005000000 */
[----:B------:R-:W5:Y:S01]  /*2a10*/  LDSM.16.M88.4 R84, [R203] ;  /* 0x00000000cb54783b */ /* 0x000f620000000200 */
[----:B------:R-:W-:-:S02]  /*2a20*/  IADD3 R194, R203, 0x1000, RZ ;  /* 0x00001000cbc27810 */ /* 0x000fc40007ffe0ff */
[----:B------:R-:W-:Y:S01]  /*2a30*/  IADD3 R193, R203, 0x1800, RZ ;  /* 0x00001800cbc17810 */ /* 0x000fe20007ffe0ff */
[----:B------:R-:W1:Y:S01]  /*2a40*/  LDSM.16.M88.4 R8, [R205+0x7800] ;  /* 0x00780000cd08783b */ /* 0x000e620000000200 */
[----:B------:R-:W-:Y:S01]  /*2a50*/  IMAD.IADD R199, R205, 0x1, R2 ;  /* 0x00000001cdc77824 */ /* 0x000fe200078e0202 */
[----:B------:R-:W-:Y:S01]  /*2a60*/  IADD3 R191, R203, 0x2000, RZ ;  /* 0x00002000cbbf7810 */ /* 0x000fe20007ffe0ff */
[----:B------:R-:W-:Y:S01]  /*2a70*/  IMAD.IADD R192, R2, 0x1, R203 ;  /* 0x0000000102c07824 */ /* 0x000fe200078e02cb */
[----:B------:R-:W3:Y:S01]  /*2a80*/  LDSM.16.M88.4 R24, [R203+0x800] ;  /* 0x00080000cb18783b */ /* 0x000ee20000000200 */
[C---:B------:R-:W-:Y:S02]  /*2a90*/  IADD3 R2, R134.reuse, 0x8, RZ ;  /* 0x0000000886027810 */ /* 0x040fe40007ffe0ff */
[-C--:B------:R-:W-:Y:S01]  /*2aa0*/  IMNMX R134, R134, R91.reuse, PT ;  /* 0x0000005b86867217 */ /* 0x080fe20003800200 */
[----:B------:R-:W1:Y:S01]  /*2ab0*/  LDSM.16.M88.4 R76, [R199+0x6000] ;  /* 0x00600000c74c783b */ /* 0x000e620000000200 */
[----:B------:R-:W-:-:S02]  /*2ac0*/  IMNMX R2, R2, R91, PT ;  /* 0x0000005b02027217 */ /* 0x000fc40003800200 */
[C---:B------:R-:W-:Y:S01]  /*2ad0*/  IADD3 R190, R203.reuse, 0x2800, RZ ;  /* 0x00002800cbbe7810 */ /* 0x040fe20007ffe0ff */
[----:B------:R-:W1:Y:S01]  /*2ae0*/  LDSM.16.M88.4 R20, [R203+0x1000] ;  /* 0x00100000cb14783b */ /* 0x000e620000000200 */
[C---:B------:R-:W-:Y:S02]  /*2af0*/  IADD3 R189, R203.reuse, 0x3000, RZ ;  /* 0x00003000cbbd7810 */ /* 0x040fe40007ffe0ff */
[C---:B------:R-:W-:Y:S01]  /*2b00*/  IADD3 R188, R203.reuse, 0x3800, RZ ;  /* 0x00003800cbbc7810 */ /* 0x040fe20007ffe0ff */
[----:B------:R-:W1:Y:S01]  /*2b10*/  LDSM.16.M88.4 R80, [R203+0x1800] ;  /* 0x00180000cb50783b */ /* 0x000e620000000200 */
[C---:B------:R-:W-:Y:S02]  /*2b20*/  IADD3 R187, R203.reuse, 0x4000, RZ ;  /* 0x00004000cbbb7810 */ /* 0x040fe40007ffe0ff */
[C---:B------:R-:W-:Y:S01]  /*2b30*/  IADD3 R186, R203.reuse, 0x4800, RZ ;  /* 0x00004800cbba7810 */ /* 0x040fe20007ffe0ff */
[----:B------:R-:W1:Y:S01]  /*2b40*/  LDSM.16.M88.4 R72, [R199+0x6800] ;  /* 0x00680000c748783b */ /* 0x000e620000000200 */
[----:B------:R-:W-:-:S02]  /*2b50*/  IADD3 R185, R203, 0x5000, RZ ;  /* 0x00005000cbb97810 */ /* 0x000fc40007ffe0ff */
[----:B------:R-:W-:Y:S01]  /*2b60*/  IADD3 R184, R203, 0x5800, RZ ;  /* 0x00005800cbb87810 */ /* 0x000fe20007ffe0ff */
[C---:B--2---:R-:W-:Y:S01]  /*2b70*/  HMMA.16816.F32.BF16 R16, R12.reuse, R64, RZ ;  /* 0x000000400c10723c */ /* 0x044fe200000418ff */
[----:B------:R-:W-:Y:S04]  /*2b80*/  LDSM.16.M88.4 R28, [R192] ;  /* 0x00000000c01c783b */ /* 0x000fe80000000200 */
[----:B------:R-:W-:Y:S03]  /*2b90*/  LDSM.16.M88.4 R68, [R199+0x7000] ;  /* 0x00700000c744783b */ /* 0x000fe60000000200 */
[C---:B------:R-:W-:Y:S01]  /*2ba0*/  HMMA.16816.F32.BF16 R64, R12.reuse, R66, RZ ;  /* 0x000000420c40723c */ /* 0x040fe200000418ff */
[----:B------:R-:W-:Y:S07]  /*2bb0*/  LDSM.16.M88.4 R36, [R199+0x7800] ;  /* 0x00780000c724783b */ /* 0x000fee0000000200 */
[C---:B----4-:R-:W-:Y:S08]  /*2bc0*/  HMMA.16816.F32.BF16 R60, R12.reuse, R56, RZ ;  /* 0x000000380c3c723c */ /* 0x050ff000000418ff */
[----:B------:R-:W-:Y:S08]  /*2bd0*/  HMMA.16816.F32.BF16 R56, R12, R58, RZ ;  /* 0x0000003a0c38723c */ /* 0x000ff000000418ff */
[C---:B-----5:R-:W-:Y:S08]  /*2be0*/  HMMA.16816.F32.BF16 R16, R32.reuse, R84, R16 ;  /* 0x000000542010723c */ /* 0x060ff00000041810 */
[----:B------:R-:W-:Y:S01]  /*2bf0*/  HMMA.16816.F32.BF16 R64, R32, R86, R64 ;  /* 0x000000562040723c */ /* 0x000fe20000041840 */
[----:B------:R-:W-:Y:S07]  /*2c00*/  LDSM.16.M88.4 R84, [R205+0x8000] ;  /* 0x00800000cd54783b */ /* 0x000fee0000000200 */
[C---:B------:R-:W-:Y:S08]  /*2c10*/  HMMA.16816.F32.BF16 R52, R12.reuse, R48, RZ ;  /* 0x000000300c34723c */ /* 0x040ff000000418ff */
[C---:B------:R-:W-:Y:S08]  /*2c20*/  HMMA.16816.F32.BF16 R48, R12.reuse, R50, RZ ;  /* 0x000000320c30723c */ /* 0x040ff000000418ff */
[C---:B-1----:R-:W-:Y:S08]  /*2c30*/  HMMA.16816.F32.BF16 R44, R12.reuse, R8, RZ ;  /* 0x000000080c2c723c */ /* 0x042ff000000418ff */
[----:B------:R-:W-:Y:S01]  /*2c40*/  HMMA.16816.F32.BF16 R12, R12, R10, RZ ;  /* 0x0000000a0c0c723c */ /* 0x000fe200000418ff */
[----:B------:R-:W1:Y:S07]  /*2c50*/  LDSM.16.M88.4 R8, [R201] ;  /* 0x00000000c908783b */ /* 0x000e6e0000000200 */
[C---:B---3--:R-:W-:Y:S08]  /*2c60*/  HMMA.16816.F32.BF16 R60, R32.reuse, R24, R60 ;  /* 0x00000018203c723c */ /* 0x048ff0000004183c */
[----:B------:R-:W-:Y:S01]  /*2c70*/  HMMA.16816.F32.BF16 R56, R32, R26, R56 ;  /* 0x0000001a2038723c */ /* 0x000fe20000041838 */
[----:B------:R-:W2:Y:S07]  /*2c80*/  LDSM.16.M88.4 R24, [R192+0x800] ;  /* 0x00080000c018783b */ /* 0x000eae0000000200 */
[C---:B------:R-:W-:Y:S08]  /*2c90*/  HMMA.16816.F32.BF16 R16, R40.reuse, R76, R16 ;  /* 0x0000004c2810723c */ /* 0x040ff00000041810 */
[----:B------:R-:W-:Y:S01]  /*2ca0*/  HMMA.16816.F32.BF16 R64, R40, R78, R64 ;  /* 0x0000004e2840723c */ /* 0x000fe20000041840 */
[----:B------:R-:W-:Y:S07]  /*2cb0*/  LDSM.16.M88.4 R76, [R205+0x8800] ;  /* 0x00880000cd4c783b */ /* 0x000fee0000000200 */
[C---:B------:R-:W-:Y:S08]  /*2cc0*/  HMMA.16816.F32.BF16 R52, R32.reuse, R20, R52 ;  /* 0x000000142034723c */ /* 0x040ff00000041834 */
        /* <DEDUP_REMOVED lines=133> */
[----:B------:R-:W-:Y:S05]  /*3520*/  MUFU.TANH R47, R47 ;  /* 0x0000002f002f7308 */ /* 0x000fea0000002400 */
[----:B------:R-:W-:Y:S01]  /*3530*/  HMMA.16816.F32.BF16 R80, R32, R22, R80 ;  /* 0x000000162050723c */ /* 0x000fe20000041850 */
[----:B------:R-:W3:Y:S01]  /*3540*/  LDSM.16.M88.4 R20, [R192+0x5800] ;  /* 0x00580000c014783b */ /* 0x000ee20000000200 */
[----:B------:R-:W-:-:S04]  /*3550*/  DEPBAR.LE SB0, 0x0 ;  /* 0x000080000000791a */ /* 0x000fc80000000000 */
[----:B------:R-:W2:Y:S01]  /*3560*/  MUFU.TANH R50, R50 ;  /* 0x0000003200327308 */ /* 0x000ea20000002400 */
[----:B------:R-:W-:Y:S01]  /*3570*/  FMUL.FTZ R32, R59, c[0x0][0x2ec] ;  /* 0x0000bb003b207a20 */ /* 0x000fe20000410000 */
[----:B----4-:R-:W-:Y:S06]  /*3580*/  HMMA.16816.F32.BF16 R52, R8, R28, R52 ;  /* 0x0000001c0834723c */ /* 0x010fec0000041834 */
[----:B------:R-:W4:Y:S01]  /*3590*/  MUFU.TANH R60, R60 ;  /* 0x0000003c003c7308 */ /* 0x000f220000002400 */
[----:B------:R-:W-:Y:S01]  /*35a0*/  FMUL.FTZ R29, R58, c[0x0][0x2ec] ;  /* 0x0000bb003a1d7a20 */ /* 0x000fe20000410000 */
[----:B-1----:R-:W-:Y:S01]  /*35b0*/  HMMA.16816.F32.BF16 R76, R36, R12, R76 ;  /* 0x0000000c244c723c */ /* 0x002fe2000004184c */
[----:B------:R-:W-:-:S05]  /*35c0*/  FMUL.FTZ R28, R57, c[0x0][0x2ec] ;  /* 0x0000bb00391c7a20 */ /* 0x000fca0000410000 */
[----:B------:R-:W1:Y:S02]  /*35d0*/  MUFU.TANH R51, R51 ;  /* 0x0000003300337308 */ /* 0x000e640000002400 */
[----:B------:R-:W-:Y:S06]  /*35e0*/  HMMA.16816.F32.BF16 R80, R36, R14, R80 ;  /* 0x0000000e2450723c */ /* 0x000fec0000041850 */
[----:B------:R-:W1:Y:S02]  /*35f0*/  MUFU.TANH R29, R29 ;  /* 0x0000001d001d7308 */ /* 0x000e640000002400 */
[----:B------:R-:W-:Y:S01]  /*3600*/  HMMA.16816.F32.BF16 R72, R8, R30, R72 ;  /* 0x0000001e0848723c */ /* 0x000fe20000041848 */
[----:B------:R-:W-:-:S02]  /*3610*/  FMUL.FTZ R52, R52, c[0x0][0x2ec] ;  /* 0x0000bb0034347a20 */ /* 0x000fc40000410000 */
[----:B------:R-:W-:Y:S02]  /*3620*/  FMUL.FTZ R55, R55, c[0x0][0x2ec] ;  /* 0x0000bb0037377a20 */ /* 0x000fe40000410000 */
[----:B------:R-:W-:Y:S01]  /*3630*/  FMUL.FTZ R53, R53, c[0x0][0x2ec] ;  /* 0x0000bb0035357a20 */ /* 0x000fe20000410000 */
[----:B------:R-:W1:Y:S01]  /*3640*/  MUFU.TANH R32, R32 ;  /* 0x0000002000207308 */ /* 0x000e620000002400 */
[----:B------:R-:W-:Y:S01]  /*3650*/  IMAD R31, R135, 0x40, R6 ;  /* 0x00000040871f7824 */ /* 0x000fe200078e0206 */
[----:B--2---:R-:W-:Y:S01]  /*3660*/  HMMA.16816.F32.BF16 R76, R24, R16, R76 ;  /* 0x00000010184c723c */ /* 0x004fe2000004184c */
[----:B------:R-:W-:-:S03]  /*3670*/  FMUL.FTZ R54, R54, c[0x0][0x2ec] ;  /* 0x0000bb0036367a20 */ /* 0x000fc60000410000 */
[C---:B------:R-:W-:Y:S02]  /*3680*/  IADD3 R13, R31.reuse, 0x1, RZ ;  /* 0x000000011f0d7810 */ /* 0x040fe40007ffe0ff */
[----:B------:R-:W-:Y:S01]  /*3690*/  IADD3 R15, R31, 0x8, RZ ;  /* 0x000000081f0f7810 */ /* 0x000fe20007ffe0ff */
[----:B------:R-:W2:Y:S01]  /*36a0*/  MUFU.TANH R169, R52 ;  /* 0x0000003400a97308 */ /* 0x000ea20000002400 */
[----:B------:R-:W-:Y:S01]  /*36b0*/  HMMA.16816.F32.BF16 R80, R24, R18, R80 ;  /* 0x000000121850723c */ /* 0x000fe20000041850 */
[C---:B------:R-:W-:Y:S02]  /*36c0*/  ISETP.GE.AND P6, PT, R13.reuse, R134, PT ;  /* 0x000000860d00720c */ /* 0x040fe40003fc6270 */
[----:B------:R-:W-:Y:S02]  /*36d0*/  ISETP.GE.AND P2, PT, R13, R2, PT ;  /* 0x000000020d00720c */ /* 0x000fe40003f46270 */
[----:B------:R-:W-:Y:S02]  /*36e0*/  IADD3 R13, R31, 0x10, RZ ;  /* 0x000000101f0d7810 */ /* 0x000fe40007ffe0ff */
[----:B-----5:R-:W-:Y:S01]  /*36f0*/  FSEL R41, R41, -INF , !P6 ;  /* 0xff80000029297808 */ /* 0x020fe20007000000 */
[----:B------:R-:W-:Y:S01]  /*3700*/  FMUL.FTZ R72, R72, c[0x0][0x2ec] ;  /* 0x0000bb0048487a20 */ /* 0x000fe20000410000 */
[-C--:B------:R-:W-:Y:S01]  /*3710*/  ISETP.GE.AND P3, PT, R15, R134.reuse, PT ;  /* 0x000000860f00720c */ /* 0x080fe20003f66270 */
[----:B------:R-:W-:Y:S01]  /*3720*/  MUFU.TANH R28, R28 ;  /* 0x0000001c001c7308 */ /* 0x000fe20000002400 */
[----:B------:R-:W-:Y:S01]  /*3730*/  ISETP.GE.AND P1, PT, R13, R134, PT ;  /* 0x000000860d00720c */ /* 0x000fe20003f26270 */
[----:B------:R-:W-:Y:S01]  /*3740*/  FMUL.FTZ R73, R73, c[0x0][0x2ec] ;  /* 0x0000bb0049497a20 */ /* 0x000fe20000410000 */
[----:B------:R-:W-:Y:S01]  /*3750*/  ISETP.GE.AND P6, PT, R13, R2, PT ;  /* 0x000000020d00720c */ /* 0x000fe20003fc6270 */
[----:B------:R-:W-:Y:S01]  /*3760*/  FMUL.FTZ R74, R74, c[0x0][0x2ec] ;  /* 0x0000bb004a4a7a20 */ /* 0x000fe20000410000 */
[C---:B------:R-:W-:Y:S01]  /*3770*/  IADD3 R17, R31.reuse, 0x9, RZ ;  /* 0x000000091f117810 */ /* 0x040fe20007ffe0ff */
[----:B---3--:R-:W-:Y:S01]  /*3780*/  HMMA.16816.F32.BF16 R76, R8, R20, R76 ;  /* 0x00000014084c723c */ /* 0x008fe2000004184c */
[----:B------:R-:W-:Y:S01]  /*3790*/  IADD3 R13, R31, 0x11, RZ ;  /* 0x000000111f0d7810 */ /* 0x000fe20007ffe0ff */
[----:B------:R-:W3:Y:S01]  /*37a0*/  MUFU.TANH R167, R72 ;  /* 0x0000004800a77308 */ /* 0x000ee20000002400 */
[----:B------:R-:W-:Y:S01]  /*37b0*/  FSEL R6, R49, -INF , !P2 ;  /* 0xff80000031067808 */ /* 0x000fe20005000000 */
[----:B------:R-:W-:Y:S01]  /*37c0*/  FMUL.FTZ R75, R75, c[0x0][0x2ec] ;  /* 0x0000bb004b4b7a20 */ /* 0x000fe20000410000 */
[----:B------:R-:W-:-:S02]  /*37d0*/  FSEL R33, R42, -INF , !P3 ;  /* 0xff8000002a217808 */ /* 0x000fc40005800000 */
[----:B------:R-:W-:Y:S01]  /*37e0*/  ISETP.GE.AND P0, PT, R15, R2, PT ;  /* 0x000000020f00720c */ /* 0x000fe20003f06270 */
[----:B------:R-:W-:Y:S01]  /*37f0*/  HMMA.16816.F32.BF16 R20, R8, R22, R80 ;  /* 0x000000160814723c */ /* 0x000fe20000041850 */
[-C--:B------:R-:W-:Y:S01]  /*3800*/  ISETP.GE.AND P4, PT, R17, R134.reuse, PT ;  /* 0x000000861100720c */ /* 0x080fe20003f86270 */
[----:B------:R-:W-:Y:S01]  /*3810*/  MUFU.TANH R174, R55 ;  /* 0x0000003700ae7308 */ /* 0x000fe20000002400 */
[C---:B------:R-:W-:Y:S02]  /*3820*/  ISETP.GE.AND P2, PT, R13.reuse, R134, PT ;  /* 0x000000860d00720c */ /* 0x040fe40003f46270 */
[----:B------:R-:W-:Y:S02]  /*3830*/  ISETP.GE.AND P3, PT, R13, R2, PT ;  /* 0x000000020d00720c */ /* 0x000fe40003f66270 */
[----:B------:R-:W-:Y:S02]  /*3840*/  IADD3 R13, R31, 0x18, RZ ;  /* 0x000000181f0d7810 */ /* 0x000fe40007ffe0ff */
[----:B------:R-:W-:Y:S01]  /*3850*/  FSEL R44, R44, -INF , !P0 ;  /* 0xff8000002c2c7808 */ /* 0x000fe20004000000 */
[----:B------:R-:W-:Y:S01]  /*3860*/  MUFU.TANH R161, R53 ;  /* 0x0000003500a17308 */ /* 0x000fe20000002400 */
[----:B------:R-:W-:-:S02]  /*3870*/  FSEL R43, R43, -INF , !P4 ;  /* 0xff8000002b2b7808 */ /* 0x000fc40006000000 */
[----:B------:R-:W-:Y:S02]  /*3880*/  ISETP.GE.AND P5, PT, R17, R2, PT ;  /* 0x000000021100720c */ /* 0x000fe40003fa6270 */
[----:B------:R-:W-:Y:S01]  /*3890*/  ISETP.GE.AND P0, PT, R13, R134, PT ;  /* 0x000000860d00720c */ /* 0x000fe20003f06270 */
[----:B------:R-:W-:Y:S01]  /*38a0*/  FMUL.FTZ R79, R79, c[0x0][0x2ec] ;  /* 0x0000bb004f4f7a20 */ /* 0x000fe20000410000 */
[----:B------:R-:W-:Y:S01]  /*38b0*/  ISETP.GE.AND P4, PT, R13, R2, PT ;  /* 0x000000020d00720c */ /* 0x000fe20003f86270 */
[----:B------:R-:W-:Y:S01]  /*38c0*/  MUFU.TANH R164, R54 ;  /* 0x0000003600a47308 */ /* 0x000fe20000002400 */
[----:B------:R-:W-:Y:S01]  /*38d0*/  IADD3 R13, R31, 0x19, RZ ;  /* 0x000000191f0d7810 */ /* 0x000fe20007ffe0ff */
[----:B------:R-:W-:Y:S01]  /*38e0*/  FMUL.FTZ R76, R76, c[0x0][0x2ec] ;  /* 0x0000bb004c4c7a20 */ /* 0x000fe20000410000 */
[----:B------:R-:W-:Y:S01]  /*38f0*/  FSEL R4, R45, -INF , !P5 ;  /* 0xff8000002d047808 */ /* 0x000fe20006800000 */
[----:B------:R-:W-:Y:S01]  /*3900*/  FMUL.FTZ R77, R77, c[0x0][0x2ec] ;  /* 0x0000bb004d4d7a20 */ /* 0x000fe20000410000 */
[----:B------:R-:W-:Y:S01]  /*3910*/  FSEL R17, R46, -INF , !P1 ;  /* 0xff8000002e117808 */ /* 0x000fe20004800000 */
[----:B------:R-:W-:Y:S01]  /*3920*/  FMUL.FTZ R78, R78, c[0x0][0x2ec] ;  /* 0x0000bb004e4e7a20 */ /* 0x000fe20000410000 */
[C---:B------:R-:W-:Y:S01]  /*3930*/  ISETP.GE.AND P5, PT, R13.reuse, R134, PT ;  /* 0x000000860d00720c */ /* 0x040fe20003fa6270 */
[----:B------:R-:W5:Y:S01]  /*3940*/  MUFU.TANH R142, R79 ;  /* 0x0000004f008e7308 */ /* 0x000f620000002400 */
[----:B------:R-:W-:Y:S01]  /*3950*/  ISETP.GE.AND P1, PT, R13, R2, PT ;  /* 0x000000020d00720c */ /* 0x000fe20003f26270 */
[----:B------:R-:W-:Y:S01]  /*3960*/  FMUL.FTZ R20, R20, c[0x0][0x2ec] ;  /* 0x0000bb0014147a20 */ /* 0x000fe20000410000 */
[----:B------:R-:W-:Y:S01]  /*3970*/  IADD3 R13, R31, 0x20, RZ ;  /* 0x000000201f0d7810 */ /* 0x000fe20007ffe0ff */
[----:B------:R-:W-:Y:S01]  /*3980*/  FMUL.FTZ R21, R21, c[0x0][0x2ec] ;  /* 0x0000bb0015157a20 */ /* 0x000fe20000410000 */
[----:B------:R-:W-:Y:S01]  /*3990*/  IADD3 R19, R31, 0x21, RZ ;  /* 0x000000211f137810 */ /* 0x000fe20007ffe0ff */
[----:B------:R-:W-:Y:S01]  /*39a0*/  FMUL.FTZ R22, R22, c[0x0][0x2ec] ;  /* 0x0000bb0016167a20 */ /* 0x000fe20000410000 */
[----:B------:R-:W-:Y:S01]  /*39b0*/  FSEL R14, R50, -INF , !P6 ;  /* 0xff800000320e7808 */ /* 0x000fe20007000000 */
[----:B------:R-:W-:Y:S01]  /*39c0*/  MUFU.TANH R163, R73 ;  /* 0x0000004900a37308 */ /* 0x000fe20000002400 */
[----:B------:R-:W-:Y:S01]  /*39d0*/  FSEL R15, R47, -INF , !P2 ;  /* 0xff8000002f0f7808 */ /* 0x000fe20005000000 */
[----:B------:R-:W-:Y:S01]  /*39e0*/  FMUL.FTZ R23, R23, c[0x0][0x2ec] ;  /* 0x0000bb0017177a20 */ /* 0x000fe20000410000 */
[----:B------:R-:W-:-:S02]  /*39f0*/  ISETP.GE.AND P6, PT, R13, R134, PT ;  /* 0x000000860d00720c */ /* 0x000fc40003fc6270 */
[----:B------:R-:W-:Y:S02]  /*3a00*/  ISETP.GE.AND P2, PT, R13, R2, PT ;  /* 0x000000020d00720c */ /* 0x000fe40003f46270 */
[----:B----4-:R-:W-:Y:S01]  /*3a10*/  FSEL R12, R60, -INF , !P3 ;  /* 0xff8000003c0c7808 */ /* 0x010fe20005800000 */
[----:B------:R-:W4:Y:S01]  /*3a20*/  MUFU.TANH R172, R74 ;  /* 0x0000004a00ac7308 */ /* 0x000f220000002400 */
[----:B-1----:R-:W-:Y:S02]  /*3a30*/  FSEL R13, R51, -INF , !P0 ;  /* 0xff800000330d7808 */ /* 0x002fe40004000000 */
[C---:B------:R-:W-:Y:S02]  /*3a40*/  ISETP.GE.AND P3, PT, R19.reuse, R134, PT ;  /* 0x000000861300720c */ /* 0x040fe40003f66270 */
[----:B------:R-:W-:Y:S02]  /*3a50*/  ISETP.GE.AND P0, PT, R19, R2, PT ;  /* 0x000000021300720c */ /* 0x000fe40003f06270 */
[C---:B------:R-:W-:Y:S01]  /*3a60*/  IADD3 R19, R31.reuse, 0x28, RZ ;  /* 0x000000281f137810 */ /* 0x040fe20007ffe0ff */
[----:B------:R-:W1:Y:S01]  /*3a70*/  MUFU.TANH R170, R75 ;  /* 0x0000004b00aa7308 */ /* 0x000e620000002400 */
[----:B------:R-:W-:-:S02]  /*3a80*/  IADD3 R11, R31, 0x29, RZ ;  /* 0x000000291f0b7810 */ /* 0x000fc40007ffe0ff */
[----:B------:R-:W-:Y:S02]  /*3a90*/  FSEL R10, R29, -INF , !P4 ;  /* 0xff8000001d0a7808 */ /* 0x000fe40006000000 */
[----:B------:R-:W-:Y:S02]  /*3aa0*/  FSEL R8, R32, -INF , !P1 ;  /* 0xff80000020087808 */ /* 0x000fe40004800000 */
[----:B--2---:R-:W-:Y:S01]  /*3ab0*/  FSEL R169, R169, -INF , !P6 ;  /* 0xff800000a9a97808 */ /* 0x004fe20007000000 */
[----:B------:R-:W2:Y:S01]  /*3ac0*/  MUFU.TANH R173, R76 ;  /* 0x0000004c00ad7308 */ /* 0x000ea20000002400 */
[-C--:B------:R-:W-:Y:S02]  /*3ad0*/  ISETP.GE.AND P4, PT, R19, R134.reuse, PT ;  /* 0x000000861300720c */ /* 0x080fe40003f86270 */
[C---:B------:R-:W-:Y:S02]  /*3ae0*/  ISETP.GE.AND P1, PT, R11.reuse, R134, PT ;  /* 0x000000860b00720c */ /* 0x040fe40003f26270 */
[----:B------:R-:W-:-:S02]  /*3af0*/  ISETP.GE.AND P6, PT, R11, R2, PT ;  /* 0x000000020b00720c */ /* 0x000fc40003fc6270 */
[----:B------:R-:W-:Y:S01]  /*3b00*/  IADD3 R11, R31, 0x31, RZ ;  /* 0x000000311f0b7810 */ /* 0x000fe20007ffe0ff */
[----:B------:R-:W-:Y:S01]  /*3b10*/  MUFU.TANH R171, R77 ;  /* 0x0000004d00ab7308 */ /* 0x000fe20000002400 */
[----:B---3--:R-:W-:Y:S02]  /*3b20*/  FSEL R167, R167, -INF , !P4 ;  /* 0xff800000a7a77808 */ /* 0x008fe40006000000 */
[----:B------:R-:W-:Y:S02]  /*3b30*/  ISETP.GE.AND P4, PT, R11, R2, PT ;  /* 0x000000020b00720c */ /* 0x000fe40003f86270 */
[----:B------:R-:W-:Y:S02]  /*3b40*/  FSEL R9, R28, -INF , !P5 ;  /* 0xff8000001c097808 */ /* 0x000fe40006800000 */
[----:B-----5:R-:W-:Y:S01]  /*3b50*/  FSEL R142, R142, -INF , !P4 ;  /* 0xff8000008e8e7808 */ /* 0x020fe20006000000 */
[----:B------:R-:W3:Y:S01]  /*3b60*/  MUFU.TANH R166, R78 ;  /* 0x0000004e00a67308 */ /* 0x000ee20000002400 */
[----:B------:R-:W-:-:S02]  /*3b70*/  FSEL R174, R174, -INF , !P0 ;  /* 0xff800000aeae7808 */ /* 0x000fc40004000000 */
[----:B------:R-:W-:Y:S02]  /*3b80*/  ISETP.GE.AND P4, PT, R133, 0x2, PT ;  /* 0x000000028500780c */ /* 0x000fe40003f86270 */
[----:B------:R-:W-:Y:S02]  /*3b90*/  ISETP.GE.AND P5, PT, R19, R2, PT ;  /* 0x000000021300720c */ /* 0x000fe40003fa6270 */
[----:B------:R-:W-:Y:S01]  /*3ba0*/  ISETP.GE.AND P0, PT, R11, R134, PT ;  /* 0x000000860b00720c */ /* 0x000fe20003f06270 */
[----:B------:R-:W5:Y:S01]  /*3bb0*/  MUFU.TANH R143, R20 ;  /* 0x00000014008f7308 */ /* 0x000f620000002400 */
[C---:B------:R-:W-:Y:S02]  /*3bc0*/  IADD3 R19, R31.reuse, 0x30, RZ ;  /* 0x000000301f137810 */ /* 0x040fe40007ffe0ff */
[----:B------:R-:W-:Y:S02]  /*3bd0*/  IADD3 R11, R31, 0x38, RZ ;  /* 0x000000381f0b7810 */ /* 0x000fe40007ffe0ff */
[----:B------:R-:W-:-:S02]  /*3be0*/  FSEL R164, R164, -INF , !P2 ;  /* 0xff800000a4a47808 */ /* 0x000fc40005000000 */
[----:B------:R-:W-:Y:S01]  /*3bf0*/  FSEL R161, R161, -INF , !P3 ;  /* 0xff800000a1a17808 */ /* 0x000fe20005800000 */
[----:B------:R-:W-:Y:S01]  /*3c00*/  MUFU.TANH R141, R21 ;  /* 0x00000015008d7308 */ /* 0x000fe20000002400 */
[----:B----4-:R-:W-:Y:S02]  /*3c10*/  FSEL R172, R172, -INF , !P5 ;  /* 0xff800000acac7808 */ /* 0x010fe40006800000 */
[----:B------:R-:W-:Y:S02]  /*3c20*/  FSEL R163, R163, -INF , !P1 ;  /* 0xff800000a3a37808 */ /* 0x000fe40004800000 */
[C---:B------:R-:W-:Y:S02]  /*3c30*/  ISETP.GE.AND P2, PT, R19.reuse, R134, PT ;  /* 0x000000861300720c */ /* 0x040fe40003f46270 */
[----:B------:R-:W-:Y:S01]  /*3c40*/  ISETP.GE.AND P3, PT, R19, R2, PT ;  /* 0x000000021300720c */ /* 0x000fe20003f66270 */
[----:B------:R-:W4:Y:S01]  /*3c50*/  MUFU.TANH R140, R22 ;  /* 0x00000016008c7308 */ /* 0x000f220000002400 */
[----:B------:R-:W-:Y:S01]  /*3c60*/  BAR.SYNC.DEFER_BLOCKING 0x0 ;  /* 0x0000000000007b1d */ /* 0x000fe20000010000 */
[----:B------:R-:W-:-:S02]  /*3c70*/  ISETP.GE.AND P5, PT, R11, R134, PT ;  /* 0x000000860b00720c */ /* 0x000fc40003fa6270 */
[----:B------:R-:W-:Y:S02]  /*3c80*/  ISETP.GE.AND P1, PT, R11, R2, PT ;  /* 0x000000020b00720c */ /* 0x000fe40003f26270 */
[----:B------:R-:W-:Y:S02]  /*3c90*/  IADD3 R11, R31, 0x39, RZ ;  /* 0x000000391f0b7810 */ /* 0x000fe40007ffe0ff */
[----:B------:R-:W4:Y:S01]  /*3ca0*/  MUFU.TANH R162, R23 ;  /* 0x0000001700a27308 */ /* 0x000f220000002400 */
[----:B-1----:R-:W-:Y:S02]  /*3cb0*/  FSEL R170, R170, -INF , !P6 ;  /* 0xff800000aaaa7808 */ /* 0x002fe40007000000 */
[----:B--2---:R-:W-:Y:S02]  /*3cc0*/  FSEL R173, R173, -INF , !P2 ;  /* 0xff800000adad7808 */ /* 0x004fe40005000000 */
[----:B---3--:R-:W-:Y:S02]  /*3cd0*/  FSEL R166, R166, -INF , !P3 ;  /* 0xff800000a6a67808 */ /* 0x008fe40005800000 */
[----:B------:R-:W-:-:S02]  /*3ce0*/  FSEL R171, R171, -INF , !P0 ;  /* 0xff800000abab7808 */ /* 0x000fc40004000000 */
[C---:B------:R-:W-:Y:S02]  /*3cf0*/  ISETP.GE.AND P6, PT, R31.reuse, R134, PT ;  /* 0x000000861f00720c */ /* 0x040fe40003fc6270 */
[----:B------:R-:W-:Y:S02]  /*3d00*/  ISETP.GE.AND P2, PT, R31, R2, PT ;  /* 0x000000021f00720c */ /* 0x000fe40003f46270 */
[C---:B------:R-:W-:Y:S02]  /*3d10*/  ISETP.GE.AND P3, PT, R11.reuse, R134, PT ;  /* 0x000000860b00720c */ /* 0x040fe40003f66270 */
[----:B------:R-:W-:Y:S02]  /*3d20*/  ISETP.GE.AND P0, PT, R11, R2, PT ;  /* 0x000000020b00720c */ /* 0x000fe40003f06270 */
[----:B-----5:R-:W-:Y:S02]  /*3d30*/  FSEL R143, R143, -INF , !P5 ;  /* 0xff8000008f8f7808 */ /* 0x020fe40006800000 */
[----:B----4-:R-:W-:-:S02]  /*3d40*/  FSEL R140, R140, -INF , !P1 ;  /* 0xff8000008c8c7808 */ /* 0x010fc40004800000 */
[----:B------:R-:W-:Y:S02]  /*3d50*/  FSEL R48, R48, -INF , !P6 ;  /* 0xff80000030307808 */ /* 0x000fe40007000000 */
[----:B------:R-:W-:Y:S02]  /*3d60*/  FSEL R40, R40, -INF , !P2 ;  /* 0xff80000028287808 */ /* 0x000fe40005000000 */
[----:B------:R-:W-:Y:S02]  /*3d70*/  FSEL R141, R141, -INF , !P3 ;  /* 0xff8000008d8d7808 */ /* 0x000fe40005800000 */
[----:B------:R-:W-:Y:S01]  /*3d80*/  FSEL R162, R162, -INF , !P0 ;  /* 0xff800000a2a27808 */ /* 0x000fe20004000000 */
[----:B------:R-:W-:Y:S05]  /*3d90*/  @!P4 BRA `(.L_x_537) ;  /* 0x000006700000c947 */ /* 0x000fea0003800000 */
[----:B------:R-:W-:Y:S01]  /*3da0*/  IADD3 R18, R133, -0x2, RZ ;  /* 0xfffffffe85127810 */ /* 0x000fe20007ffe0ff */
[----:B------:R-:W-:Y:S01]  /*3db0*/  BSSY B0, `(.L_x_538) ;  /* 0x0000064000007945 */ /* 0x000fe20003800000 */
[----:B------:R-:W-:Y:S02]  /*3dc0*/  ISETP.GE.AND P3, PT, R224, c[0x0][0x220], PT ;  /* 0x00008800e0007a0c */ /* 0x000fe40003f66270 */
[----:B------:R-:W-:Y:S01]  /*3dd0*/  SHF.R.S32.HI R16, RZ, 0x1f, R18 ;  /* 0x0000001fff107819 */ /* 0x000fe20000011412 */
[----:B------:R-:W-:Y:S01]  /*3de0*/  IMAD R3, R3, R18, RZ ;  /* 0x0000001203037224 */ /* 0x000fe200078e02ff */
[----:B------:R-:W-:Y:S01]  /*3df0*/  ISETP.GE.AND P2, PT, R217, c[0x0][0x220], PT ;  /* 0x00008800d9007a0c */ /* 0x000fe20003f46270 */
[----:B------:R-:W-:Y:S01]  /*3e00*/  IMAD.WIDE.U32 R18, R18, R89, R222 ;  /* 0x0000005912127225 */ /* 0x000fe200078e00de */
[----:B------:R-:W-:-:S03]  /*3e10*/  ISETP.GE.AND P1, PT, R216, c[0x0][0x220], PT ;  /* 0x00008800d8007a0c */ /* 0x000fc60003f26270 */
[----:B------:R-:W-:-:S04]  /*3e20*/  IMAD R16, R16, R89, R3 ;  /* 0x0000005910107224 */ /* 0x000fc800078e0203 */
[----:B------:R-:W-:Y:S01]  /*3e30*/  IMAD.IADD R16, R19, 0x1, R16 ;  /* 0x0000000113107824 */ /* 0x000fe200078e0210 */
[C---:B------:R-:W-:Y:S01]  /*3e40*/  @!P3 LEA R28, P6, R18.reuse, c[0x0][0x168], 0x1 ;  /* 0x00005a00121cba11 */ /* 0x040fe200078c08ff */
[----:B------:R1:W-:Y:S02]  /*3e50*/  @P3 STS.128 [R215+0x6000], RZ ;  /* 0x006000ffd7003388 */ /* 0x0003e40000000c00 */
[C---:B------:R-:W-:Y:S02]  /*3e60*/  @!P2 LEA R24, P5, R18.reuse, c[0x0][0x168], 0x1 ;  /* 0x00005a001218aa11 */ /* 0x040fe400078a08ff */
[C-C-:B------:R-:W-:Y:S02]  /*3e70*/  @!P3 LEA.HI.X R29, R18.reuse, c[0x0][0x16c], R16.reuse, 0x1, P6 ;  /* 0x00005b00121dba11 */ /* 0x140fe400030f0c10 */
[----:B------:R-:W-:Y:S02]  /*3e80*/  @!P1 LEA R22, P0, R18, c[0x0][0x168], 0x1 ;  /* 0x00005a0012169a11 */ /* 0x000fe400078008ff */
[----:B------:R-:W-:Y:S01]  /*3e90*/  IADD3 R3, P6, R208, R18, RZ ;  /* 0x00000012d0037210 */ /* 0x000fe20007fde0ff */
[----:B------:R-:W-:Y:S01]  /*3ea0*/  @!PT LDS RZ, [RZ] ;  /* 0x00000000fffff984 */ /* 0x000fe20000000800 */
[----:B------:R-:W-:Y:S01]  /*3eb0*/  @!PT LDS RZ, [RZ] ;  /* 0x00000000fffff984 */ /* 0x000fe20000000800 */
[----:B------:R-:W-:Y:S01]  /*3ec0*/  @!PT LDS RZ, [RZ] ;  /* 0x00000000fffff984 */ /* 0x000fe20000000800 */
[----:B------:R2:W-:Y:S01]  /*3ed0*/  @!P3 LDGSTS.E.BYPASS.LTC128B.128 [R215+0x6000], [R28.64] ;  /* 0x060000001cd7bfae */ /* 0x0005e2000b901d46 */
[----:B------:R-:W-:-:S02]  /*3ee0*/  @!P2 LEA.HI.X R25, R18, c[0x0][0x16c], R16, 0x1, P5 ;  /* 0x00005b001219aa11 */ /* 0x000fc400028f0c10 */
[--C-:B------:R-:W-:Y:S01]  /*3ef0*/  @!P1 LEA.HI.X R23, R18, c[0x0][0x16c], R16.reuse, 0x1, P0 ;  /* 0x00005b0012179a11 */ /* 0x100fe200000f0c10 */
[----:B------:R-:W-:Y:S01]  /*3f00*/  IMAD.X R16, R207, 0x1, R16, P6 ;  /* 0x00000001cf107824 */ /* 0x000fe200030e0610 */
[C---:B------:R-:W-:Y:S01]  /*3f10*/  @!P3 LEA R26, P0, R3.reuse, c[0x0][0x168], 0x1 ;  /* 0x00005a00031aba11 */ /* 0x040fe200078008ff */
[----:B------:R1:W-:Y:S01]  /*3f20*/  @P2 STS.128 [R215+0x8000], RZ ;  /* 0x008000ffd7002388 */ /* 0x0003e20000000c00 */
[C---:B------:R-:W-:Y:S02]  /*3f30*/  @!P2 LEA R30, P6, R3.reuse, c[0x0][0x168], 0x1 ;  /* 0x00005a00031eaa11 */ /* 0x040fe400078c08ff */
[C-C-:B------:R-:W-:Y:S01]  /*3f40*/  @!P3 LEA.HI.X R27, R3.reuse, c[0x0][0x16c], R16.reuse, 0x1, P0 ;  /* 0x00005b00031bba11 */ /* 0x140fe200000f0c10 */
[----:B------:R-:W-:Y:S01]  /*3f50*/  @!PT LDS RZ, [RZ] ;  /* 0x00000000fffff984 */ /* 0x000fe20000000800 */
[----:B------:R-:W-:Y:S01]  /*3f60*/  @!PT LDS RZ, [RZ] ;  /* 0x00000000fffff984 */ /* 0x000fe20000000800 */
[----:B------:R-:W-:Y:S01]  /*3f70*/  @!PT LDS RZ, [RZ] ;  /* 0x00000000fffff984 */ /* 0x000fe20000000800 */
[----:B------:R3:W-:Y:S01]  /*3f80*/  @!P2 LDGSTS.E.BYPASS.LTC128B.128 [R215+0x8000], [R24.64+0x80] ;  /* 0x0800008018d7afae */ /* 0x0007e2000b901d46 */
[C---:B------:R-:W-:Y:S02]  /*3f90*/  @!P1 LEA R20, P0, R3.reuse, c[0x0][0x168], 0x1 ;  /* 0x00005a0003149a11 */ /* 0x040fe400078008ff */
[----:B------:R-:W-:Y:S01]  /*3fa0*/  IADD3 R11, P5, R208, R3, RZ ;  /* 0x00000003d00b7210 */ /* 0x000fe20007fbe0ff */
[----:B------:R1:W-:Y:S01]  /*3fb0*/  @P1 STS.128 [R215+0xa000], RZ ;  /* 0x00a000ffd7001388 */ /* 0x0003e20000000c00 */
[----:B------:R-:W-:-:S02]  /*3fc0*/  @!P2 LEA.HI.X R31, R3, c[0x0][0x16c], R16, 0x1, P6 ;  /* 0x00005b00031faa11 */ /* 0x000fc400030f0c10 */
[--C-:B------:R-:W-:Y:S01]  /*3fd0*/  @!P1 LEA.HI.X R21, R3, c[0x0][0x16c], R16.reuse, 0x1, P0 ;  /* 0x00005b0003159a11 */ /* 0x100fe200000f0c10 */
[----:B------:R-:W-:Y:S01]  /*3fe0*/  IMAD.X R16, R207, 0x1, R16, P5 ;  /* 0x00000001cf107824 */ /* 0x000fe200028e0610 */
[C---:B------:R-:W-:Y:S01]  /*3ff0*/  @!P3 LEA R18, P6, R11.reuse, c[0x0][0x168], 0x1 ;  /* 0x00005a000b12ba11 */ /* 0x040fe200078c08ff */
[----:B------:R-:W-:Y:S01]  /*4000*/  @!PT LDS RZ, [RZ] ;  /* 0x00000000fffff984 */ /* 0x000fe20000000800 */
[----:B------:R-:W-:Y:S01]  /*4010*/  @!PT LDS RZ, [RZ] ;  /* 0x00000000fffff984 */ /* 0x000fe20000000800 */
[----:B------:R-:W-:Y:S01]  /*4020*/  @!PT LDS RZ, [RZ] ;  /* 0x00000000fffff984 */ /* 0x000fe20000000800 */
[----:B------:R4:W-:Y:S03]  /*4030*/  @!P1 LDGSTS.E.BYPASS.LTC128B.128 [R215+0xa000], [R22.64+0x100] ;  /* 0x0a00010016d79fae */ /* 0x0009e6000b901d46 */
[----:B------:R-:W-:Y:S01]  /*4040*/  @!P3 LEA.HI.X R19, R11, c[0x0][0x16c], R16, 0x1, P6 ;  /* 0x00005b000b13ba11 */ /* 0x000fe200030f0c10 */
[----:B------:R1:W-:Y:S01]  /*4050*/  @P3 STS.128 [R215+0x6800], RZ ;  /* 0x006800ffd7003388 */ /* 0x0003e20000000c00 */
[----:B------:R-:W-:-:S03]  /*4060*/  IADD3 R3, P6, R208, R11, RZ ;  /* 0x0000000bd0037210 */ /* 0x000fc60007fde0ff */
        /* <DEDUP_REMOVED lines=15> */
[----:B------:R1:W-:Y:S01]  /*4160*/  @!P1 LDGSTS.E.BYPASS.LTC128B.128 [R215+0xa800], [R20.64+0x100] ;  /* 0x0a80010014d79fae */ /* 0x0003e2000b901d46 */
[----:B----4-:R-:W-:-:S03]  /*4170*/  @!P1 LEA R22, P0, R11, c[0x0][0x168], 0x1 ;  /* 0x00005a000b169a11 */ /* 0x010fc600078008ff */
[----:B------:R1:W-:Y:S01]  /*4180*/  @P3 STS.128 [R215+0x7000], RZ ;  /* 0x007000ffd7003388 */ /* 0x0003e20000000c00 */
[--C-:B------:R-:W-:Y:S01]  /*4190*/  @!P1 LEA.HI.X R23, R11, c[0x0][0x16c], R16.reuse, 0x1, P0 ;  /* 0x00005b000b179a11 */ /* 0x100fe200000f0c10 */
[----:B------:R-:W-:Y:S01]  /*41a0*/  IMAD.X R16, R207, 0x1, R16, P6 ;  /* 0x00000001cf107824 */ /* 0x000fe200030e0610 */
[C---:B--2---:R-:W-:Y:S01]  /*41b0*/  @!P2 LEA R28, P0, R3.reuse, c[0x0][0x168], 0x1 ;  /* 0x00005a00031caa11 */ /* 0x044fe200078008ff */
[----:B------:R-:W-:Y:S01]  /*41c0*/  @!PT LDS RZ, [RZ] ;  /* 0x00000000fffff984 */ /* 0x000fe20000000800 */
[----:B------:R-:W-:Y:S01]  /*41d0*/  @!PT LDS RZ, [RZ] ;  /* 0x00000000fffff984 */ /* 0x000fe20000000800 */
[----:B------:R-:W-:Y:S01]  /*41e0*/  @!PT LDS RZ, [RZ] ;  /* 0x00000000fffff984 */ /* 0x000fe20000000800 */
[----:B------:R1:W-:Y:S01]  /*41f0*/  @!P3 LDGSTS.E.BYPASS.LTC128B.128 [R215+0x7000], [R18.64] ;  /* 0x0700000012d7bfae */ /* 0x0003e2000b901d46 */
[C---:B-----5:R-:W-:Y:S02]  /*4200*/  @!P3 LEA R26, P5, R3.reuse, c[0x0][0x168], 0x1 ;  /* 0x00005a00031aba11 */ /* 0x060fe400078a08ff */
        /* <DEDUP_REMOVED lines=30> */
.L_x_539:
[----:B------:R-:W-:Y:S05]  /*43f0*/  BSYNC B0 ;  /* 0x0000000000007941 */ /* 0x000fea0003800000 */
.L_x_538:
[----:B------:R-:W0:Y:S02]  /*4400*/  LDGDEPBAR ;  /* 0x00000000000079af */ /* 0x000e240000000000 */
.L_x_537:
        /* <DEDUP_REMOVED lines=306> */
[----:B------:R-:W-:Y:S01]  /*5730*/  IMAD.MOV.U32 R4, RZ, RZ, R228 ;  /* 0x000000ffff047224 */ /* 0x000fe200078e00e4 */
[----:B------:R-:W-:Y:S01]  /*5740*/  BAR.SYNC.DEFER_BLOCKING 0x0 ;  /* 0x0000000000007b1d */ /* 0x000fe20000010000 */
[----:B------:R-:W-:Y:S01]  /*5750*/  ISETP.GE.AND P3, PT, R224, c[0x0][0x220], PT ;  /* 0x00008800e0007a0c */ /* 0x000fe20003f66270 */
[----:B------:R-:W-:Y:S01]  /*5760*/  IMAD.MOV.U32 R5, RZ, RZ, R241 ;  /* 0x000000ffff057224 */ /* 0x000fe200078e00f1 */
[----:B------:R-:W-:Y:S01]  /*5770*/  ISETP.GE.AND P2, PT, R217, c[0x0][0x220], PT ;  /* 0x00008800d9007a0c */ /* 0x000fe20003f46270 */
[----:B------:R-:W-:Y:S01]  /*5780*/  IMAD R7, R209, R0, RZ ;  /* 0x00000000d1077224 */ /* 0x000fe200078e02ff */
[----:B------:R-:W-:Y:S01]  /*5790*/  ISETP.GE.AND P1, PT, R216, c[0x0][0x220], PT ;  /* 0x00008800d8007a0c */ /* 0x000fe20003f26270 */
[----:B------:R-:W-:Y:S01]  /*57a0*/  IMAD.WIDE.U32 R4, R0, R210, R4 ;  /* 0x000000d200047225 */ /* 0x000fe200078e0004 */
[----:B------:R-:W-:-:S05]  /*57b0*/  SHF.R.S32.HI R6, RZ, 0x1f, R0 ;  /* 0x0000001fff067819 */ /* 0x000fca0000011400 */
[----:B------:R-:W-:Y:S01]  /*57c0*/  IMAD R6, R6, R210, R7 ;  /* 0x000000d206067224 */ /* 0x000fe200078e0207 */
[----:B------:R-:W-:Y:S02]  /*57d0*/  IADD3 R7, P0, R212, R4, RZ ;  /* 0x00000004d4077210 */ /* 0x000fe40007f1e0ff */
[C---:B------:R-:W-:Y:S01]  /*57e0*/  @!P3 LEA R14, P6, R4.reuse, c[0x0][0x170], 0x1 ;  /* 0x00005c00040eba11 */ /* 0x040fe200078c08ff */
[----:B------:R-:W-:Y:S01]  /*57f0*/  IMAD.IADD R6, R5, 0x1, R6 ;  /* 0x0000000105067824 */ /* 0x000fe200078e0206 */
[C---:B------:R-:W-:Y:S02]  /*5800*/  @!P2 LEA R10, P5, R4.reuse, c[0x0][0x170], 0x1 ;  /* 0x00005c00040aaa11 */ /* 0x040fe400078a08ff */
[C---:B------:R-:W-:Y:S02]  /*5810*/  @!P1 LEA R8, P4, R4.reuse, c[0x0][0x170], 0x1 ;  /* 0x00005c0004089a11 */ /* 0x040fe400078808ff */
[C-C-:B------:R-:W-:Y:S02]  /*5820*/  @!P3 LEA.HI.X R15, R4.reuse, c[0x0][0x174], R6.reuse, 0x1, P6 ;  /* 0x00005d00040fba11 */ /* 0x140fe400030f0c06 */
[C-C-:B------:R-:W-:Y:S01]  /*5830*/  @!P2 LEA.HI.X R11, R4.reuse, c[0x0][0x174], R6.reuse, 0x1, P5 ;  /* 0x00005d00040baa11 */ /* 0x140fe200028f0c06 */
[----:B------:R-:W-:Y:S01]  /*5840*/  @P3 STS.128 [R215+0xc000], RZ ;  /* 0x00c000ffd7003388 */ /* 0x000fe20000000c00 */
[--C-:B------:R-:W-:Y:S01]  /*5850*/  @!P1 LEA.HI.X R9, R4, c[0x0][0x174], R6.reuse, 0x1, P4 ;  /* 0x00005d0004099a11 */ /* 0x100fe200020f0c06 */
[----:B------:R-:W-:Y:S01]  /*5860*/  IMAD.X R6, R211, 0x1, R6, P0 ;  /* 0x00000001d3067824 */ /* 0x000fe200000e0606 */
[----:B------:R-:W-:Y:S01]  /*5870*/  @!P3 LEA R12, P5, R7, c[0x0][0x170], 0x1 ;  /* 0x00005c00070cba11 */ /* 0x000fe200078a08ff */
[----:B------:R-:W-:Y:S01]  /*5880*/  @!PT LDS RZ, [RZ] ;  /* 0x00000000fffff984 */ /* 0x000fe20000000800 */
[----:B------:R-:W-:Y:S01]  /*5890*/  @!PT LDS RZ, [RZ] ;  /* 0x00000000fffff984 */ /* 0x000fe20000000800 */
[----:B------:R-:W-:Y:S01]  /*58a0*/  @!PT LDS RZ, [RZ] ;  /* 0x00000000fffff984 */ /* 0x000fe20000000800 */
[----:B------:R1:W-:Y:S01]  /*58b0*/  @!P3 LDGSTS.E.BYPASS.LTC128B.128 [R215+0xc000], [R14.64] ;  /* 0x0c0000000ed7bfae */ /* 0x0003e2000b901d46 */
[----:B------:R-:W-:-:S02]  /*58c0*/  IADD3 R5, P6, R212, R7, RZ ;  /* 0x00000007d4057210 */ /* 0x000fc40007fde0ff */
        /* <DEDUP_REMOVED lines=9> */
[--C-:B------:R-:W-:Y:S01]  /*5960*/  @!P1 LEA.HI.X R17, R7, c[0x0][0x174], R6.reuse, 0x1, P4 ;  /* 0x00005d0007119a11 */ /* 0x100fe200020f0c06 */
[----:B------:R-:W-:Y:S01]  /*5970*/  IMAD.X R6, R211, 0x1, R6, P6 ;  /* 0x00000001d3067824 */ /* 0x000fe200030e0606 */
[C---:B------:R-:W-:Y:S01]  /*5980*/  @!P3 LEA R22, P5, R5.reuse, c[0x0][0x170], 0x1 ;  /* 0x00005c000516ba11 */ /* 0x040fe200078a08ff */
[----:B------:R-:W-:Y:S01]  /*5990*/  @P1 STS.128 [R215+0x10000], RZ ;  /* 0x010000ffd7001388 */ /* 0x000fe20000000c00 */
[----:B------:R-:W-:-:S02]  /*59a0*/  @!P2 LEA R20, P0, R5, c[0x0][0x170], 0x1 ;  /* 0x00005c000514aa11 */ /* 0x000fc400078008ff */
[----:B------:R-:W-:Y:S01]  /*59b0*/  IADD3 R4, P6, R212, R5, RZ ;  /* 0x00000005d4047210 */ /* 0x000fe20007fde0ff */
        /* <DEDUP_REMOVED lines=8> */
[--C-:B------:R-:W-:Y:S01]  /*5a40*/  @!P1 LEA.HI.X R25, R5, c[0x0][0x174], R6.reuse, 0x1, P4 ;  /* 0x00005d0005199a11 */ /* 0x100fe200020f0c06 */
[----:B------:R-:W-:Y:S01]  /*5a50*/  @!PT LDS RZ, [RZ] ;  /* 0x00000000fffff984 */ /* 0x000fe20000000800 */
[----:B------:R-:W-:Y:S01]  /*5a60*/  @!PT LDS RZ, [RZ] ;  /* 0x00000000fffff984 */ /* 0x000fe20000000800 */
[----:B------:R-:W-:Y:S01]  /*5a70*/  @!PT LDS RZ, [RZ] ;  /* 0x00000000fffff984 */ /* 0x000fe20000000800 */
[----:B------:R1:W-:Y:S01]  /*5a80*/  @!P3 LDGSTS.E.BYPASS.LTC128B.128 [R215+0xc800], [R12.64] ;  /* 0x0c8000000cd7bfae */ /* 0x0003e2000b901d46 */
[----:B------:R-:W-:Y:S01]  /*5a90*/  IMAD.X R5, R211, 0x1, R6, P6 ;  /* 0x00000001d3057824 */ /* 0x000fe200030e0606 */
[----:B------:R-:W-:-:S02]  /*5aa0*/  @!P3 LEA R28, P5, R4, c[0x0][0x170], 0x1 ;  /* 0x00005c00041cba11 */ /* 0x000fc400078a08ff */
        /* <DEDUP_REMOVED lines=46> */
[----:B---3--:R-:W3:Y:S04]  /*5d90*/  LDSM.16.M88.4 R16, [R205+0x6000] ;  /* 0x00600000cd10783b */ /* 0x008ee80000000200 */
[----:B------:R-:W-:Y:S04]  /*5da0*/  LDSM.16.M88.4 R32, [R204] ;  /* 0x00000000cc20783b */ /* 0x000fe80000000200 */
[----:B-1----:R-:W-:Y:S04]  /*5db0*/  LDSM.16.M88.4 R12, [R203] ;  /* 0x00000000cb0c783b */ /* 0x002fe80000000200 */
[----:B------:R-:W1:Y:S04]  /*5dc0*/  LDSM.16.M88.4 R140, [R205+0x6800] ;  /* 0x00680000cd8c783b */ /* 0x000e680000000200 */
[----:B------:R-:W1:Y:S04]  /*5dd0*/  LDSM.16.M88.4 R152, [R205+0x7000] ;  /* 0x00700000cd98783b */ /* 0x000e680000000200 */
[----:B-----5:R-:W5:Y:S04]  /*5de0*/  LDSM.16.M88.4 R24, [R205+0x7800] ;  /* 0x00780000cd18783b */ /* 0x020f680000000200 */
[----:B--2---:R-:W-:Y:S04]  /*5df0*/  LDSM.16.M88.4 R8, [R202] ;  /* 0x00000000ca08783b */ /* 0x004fe80000000200 */
[----:B----4-:R-:W2:Y:S04]  /*5e00*/  LDSM.16.M88.4 R20, [R199+0x6000] ;  /* 0x00600000c714783b */ /* 0x010ea80000000200 */
[----:B------:R-:W4:Y:S04]  /*5e10*/  LDSM.16.M88.4 R148, [R195] ;  /* 0x00000000c394783b */ /* 0x000f280000000200 */
[----:B------:R-:W2:Y:S01]  /*5e20*/  LDSM.16.M88.4 R144, [R194] ;  /* 0x00000000c290783b */ /* 0x000ea20000000200 */
[C---:B---3--:R-:W-:Y:S03]  /*5e30*/  HMMA.16816.F32.BF16 R4, R168.reuse, R16, RZ ;  /* 0x00000010a804723c */ /* 0x048fe600000418ff */
[----:B------:R-:W3:Y:S04]  /*5e40*/  LDSM.16.M88.4 R136, [R193] ;  /* 0x00000000c188783b */ /* 0x000ee80000000200 */
[----:B------:R-:W-:Y:S01]  /*5e50*/  LDSM.16.M88.4 R160, [R199+0x7800] ;  /* 0x00780000c7a0783b */ /* 0x000fe20000000200 */
[C---:B------:R-:W-:Y:S03]  /*5e60*/  HMMA.16816.F32.BF16 R16, R168.reuse, R18, RZ ;  /* 0x00000012a810723c */ /* 0x040fe600000418ff */
[----:B------:R-:W-:Y:S04]  /*5e70*/  LDSM.16.M88.4 R176, [R199+0x6800] ;  /* 0x00680000c7b0783b */ /* 0x000fe80000000200 */
[----:B------:R-:W-:Y:S01]  /*5e80*/  LDSM.16.M88.4 R164, [R199+0x7000] ;  /* 0x00700000c7a4783b */ /* 0x000fe20000000200 */
[----:B-1----:R-:W-:Y:S03]  /*5e90*/  HMMA.16816.F32.BF16 R28, R168, R140, RZ ;  /* 0x0000008ca81c723c */ /* 0x002fe600000418ff */
[----:B------:R-:W-:Y:S04]  /*5ea0*/  LDSM.16.M88.4 R180, [R202+0x2000] ;  /* 0x00200000cab4783b */ /* 0x000fe80000000200 */
[----:B------:R-:W-:Y:S01]  /*5eb0*/  LDSM.16.M88.4 R236, [R205+0xa800] ;  /* 0x00a80000cdec783b */ /* 0x000fe20000000200 */
[----:B------:R-:W-:Y:S03]  /*5ec0*/  HMMA.16816.F32.BF16 R4, R32, R12, R4 ;  /* 0x0000000c2004723c */ /* 0x000fe60000041804 */
[----:B------:R-:W-:Y:S04]  /*5ed0*/  LDSM.16.M88.4 R232, [R199+0xa000] ;  /* 0x00a00000c7e8783b */ /* 0x000fe80000000200 */
[----:B------:R-:W0:Y:S01]  /*5ee0*/  LDGDEPBAR ;  /* 0x00000000000079af */ /* 0x000e220000000000 */
[C---:B------:R-:W-:Y:S08]  /*5ef0*/  HMMA.16816.F32.BF16 R156, R168.reuse, R152, RZ ;  /* 0x00000098a89c723c */ /* 0x040ff000000418ff */
[C---:B------:R-:W-:Y:S08]  /*5f00*/  HMMA.16816.F32.BF16 R140, R168.reuse, R142, RZ ;  /* 0x0000008ea88c723c */ /* 0x040ff000000418ff */
[C---:B------:R-:W-:Y:S08]  /*5f10*/  HMMA.16816.F32.BF16 R152, R168.reuse, R154, RZ ;  /* 0x0000009aa898723c */ /* 0x040ff000000418ff */
[----:B-----5:R-:W-:Y:S08]  /*5f20*/  HMMA.16816.F32.BF16 R172, R168, R24, RZ ;  /* 0x00000018a8ac723c */ /* 0x020ff000000418ff */
[----:B------:R-:W-:Y:S01]  /*5f30*/  HMMA.16816.F32.BF16 R16, R32, R14, R16 ;  /* 0x0000000e2010723c */ /* 0x000fe20000041810 */
[----:B------:R-:W-:Y:S07]  /*5f40*/  LDSM.16.M88.4 R12, [R192] ;  /* 0x00000000c00c783b */ /* 0x000fee0000000200 */
[----:B------:R-:W-:Y:S01]  /*5f50*/  HMMA.16816.F32.BF16 R168, R168, R26, RZ ;  /* 0x0000001aa8a8723c */ /* 0x000fe200000418ff */
[----:B------:R-:W1:Y:S07]  /*5f60*/  LDSM.16.M88.4 R24, [R201] ;  /* 0x00000000c918783b */ /* 0x000e6e0000000200 */
[C---:B--2---:R-:W-:Y:S08]  /*5f70*/  HMMA.16816.F32.BF16 R4, R8.reuse, R20, R4 ;  /* 0x000000140804723c */ /* 0x044ff00000041804 */
        /* <DEDUP_REMOVED lines=10> */
[----:B------:R-:W2:Y:S04]  /*6020*/  LDSM.16.M88.4 R32, [R206+0x2000] ;  /* 0x00200000ce20783b */ /* 0x000ea80000000200 */
[----:B------:R-:W-:Y:S03]  /*6030*/  LDSM.16.M88.4 R136, [R192+0x1800] ;  /* 0x00180000c088783b */ /* 0x000fe60000000200 */
[C---:B-1----:R-:W-:Y:S08]  /*6040*/  HMMA.16816.F32.BF16 R4, R24.reuse, R12, R4 ;  /* 0x0000000c1804723c */ /* 0x042ff00000041804 */
[----:B------:R-:W-:Y:S01]  /*6050*/  HMMA.16816.F32.BF16 R16, R24, R14, R16 ;  /* 0x0000000e1810723c */ /* 0x000fe20000041810 */
[----:B------:R-:W-:Y:S07]  /*6060*/  LDSM.16.M88.4 R12, [R204+0x2000] ;  /* 0x00200000cc0c783b */ /* 0x000fee0000000200 */
[C---:B------:R-:W-:Y:S08]  /*6070*/  HMMA.16816.F32.BF16 R172, R8.reuse, R160, R172 ;  /* 0x000000a008ac723c */ /* 0x040ff000000418ac */
[C---:B------:R-:W-:Y:S01]  /*6080*/  HMMA.16816.F32.BF16 R168, R8.reuse, R162, R168 ;  /* 0x000000a208a8723c */ /* 0x040fe200000418a8 */
[----:B------:R-:W1:Y:S07]  /*6090*/  LDSM.16.M88.4 R160, [R191] ;  /* 0x00000000bfa0783b */ /* 0x000e6e0000000200 */
[C---:B------:R-:W-:Y:S08]  /*60a0*/  HMMA.16816.F32.BF16 R28, R8.reuse, R176, R28 ;  /* 0x000000b0081c723c */ /* 0x040ff0000004181c */
[C---:B------:R-:W-:Y:S01]  /*60b0*/  HMMA.16816.F32.BF16 R140, R8.reuse, R178, R140 ;  /* 0x000000b2088c723c */ /* 0x040fe2000004188c */
[----:B------:R-:W-:Y:S07]  /*60c0*/  LDSM.16.M88.4 R176, [R199+0x8800] ;  /* 0x00880000c7b0783b */ /* 0x000fee0000000200 */
[C---:B------:R-:W-:Y:S08]  /*60d0*/  HMMA.16816.F32.BF16 R156, R8.reuse, R164, R156 ;  /* 0x000000a4089c723c */ /* 0x040ff0000004189c */
[----:B------:R-:W-:Y:S01]  /*60e0*/  HMMA.16816.F32.BF16 R152, R8, R166, R152 ;  /* 0x000000a60898723c */ /* 0x000fe20000041898 */
[----:B------:R-:W3:Y:S04]  /*60f0*/  LDSM.16.M88.4 R8, [R205+0x8800] ;  /* 0x00880000cd08783b */ /* 0x000ee80000000200 */
[----:B------:R-:W-:Y:S03]  /*6100*/  LDSM.16.M88.4 R164, [R201+0x2000] ;  /* 0x00200000c9a4783b */ /* 0x000fe60000000200 */
[C---:B--2---:R-:W-:Y:S08]  /*6110*/  HMMA.16816.F32.BF16 R4, R32.reuse, R20, R4 ;  /* 0x000000142004723c */ /* 0x044ff00000041804 */
[----:B------:R-:W-:Y:S01]  /*6120*/  HMMA.16816.F32.BF16 R16, R32, R22, R16 ;  /* 0x000000162010723c */ /* 0x000fe20000041810 */
[----:B------:R-:W2:Y:S07]  /*6130*/  LDSM.16.M88.4 R20, [R199+0x8000] ;  /* 0x00800000c714783b */ /* 0x000eae0000000200 */
[C---:B------:R-:W-:Y:S08]  /*6140*/  HMMA.16816.F32.BF16 R28, R24.reuse, R148, R28 ;  /* 0x00000094181c723c */ /* 0x040ff0000004181c */
[C---:B------:R-:W-:Y:S01]  /*6150*/  HMMA.16816.F32.BF16 R140, R24.reuse, R150, R140 ;  /* 0x00000096188c723c */ /* 0x040fe2000004188c */
[----:B------:R-:W4:Y:S07]  /*6160*/  LDSM.16.M88.4 R148, [R205+0x9000] ;  /* 0x00900000cd94783b */ /* 0x000f2e0000000200 */
[C---:B------:R-:W-:Y:S08]  /*6170*/  HMMA.16816.F32.BF16 R156, R24.reuse, R144, R156 ;  /* 0x00000090189c723c */ /* 0x040ff0000004189c */
[----:B------:R-:W-:Y:S01]  /*6180*/  HMMA.16816.F32.BF16 R152, R24, R146, R152 ;  /* 0x000000921898723c */ /* 0x000fe20000041898 */
[----:B------:R-:W5:Y:S07]  /*6190*/  LDSM.16.M88.4 R144, [R205+0x9800] ;  /* 0x00980000cd90783b */ /* 0x000f6e0000000200 */
[C---:B-1----:R-:W-:Y:S08]  /*61a0*/  HMMA.16816.F32.BF16 R4, R12.reuse, R160, R4 ;  /* 0x000000a00c04723c */ /* 0x042ff00000041804 */
[----:B------:R-:W-:Y:S01]  /*61b0*/  HMMA.16816.F32.BF16 R16, R12, R162, R16 ;  /* 0x000000a20c10723c */ /* 0x000fe20000041810 */
[----:B------:R-:W-:Y:S07]  /*61c0*/  LDSM.16.M88.4 R160, [R188] ;  /* 0x00000000bca0783b */ /* 0x000fee0000000200 */
[C---:B------:R-:W-:Y:S08]  /*61d0*/  HMMA.16816.F32.BF16 R172, R24.reuse, R136, R172 ;  /* 0x0000008818ac723c */ /* 0x040ff000000418ac */
[----:B------:R-:W-:Y:S01]  /*61e0*/  HMMA.16816.F32.BF16 R168, R24, R138, R168 ;  /* 0x0000008a18a8723c */ /* 0x000fe200000418a8 */
[----:B------:R-:W1:Y:S04]  /*61f0*/  LDSM.16.M88.4 R136, [R190] ;  /* 0x00000000be88783b */ /* 0x000e680000000200 */
[----:B------:R-:W1:Y:S03]  /*6200*/  LDSM.16.M88.4 R24, [R192+0x2000] ;  /* 0x00200000c018783b */ /* 0x000e660000000200 */
[C---:B---3--:R-:W-:Y:S08]  /*6210*/  HMMA.16816.F32.BF16 R28, R32.reuse, R8, R28 ;  /* 0x00000008201c723c */ /* 0x048ff0000004181c */
[----:B------:R-:W-:Y:S01]  /*6220*/  HMMA.16816.F32.BF16 R140, R32, R10, R140 ;  /* 0x0000000a208c723c */ /* 0x000fe2000004188c */
[----:B------:R-:W3:Y:S07]  /*6230*/  LDSM.16.M88.4 R8, [R189] ;  /* 0x00000000bd08783b */ /* 0x000eee0000000200 */
[C---:B--2---:R-:W-:Y:S08]  /*6240*/  HMMA.16816.F32.BF16 R4, R180.reuse, R20, R4 ;  /* 0x00000014b404723c */ /* 0x044ff00000041804 */
[----:B------:R-:W-:Y:S01]  /*6250*/  HMMA.16816.F32.BF16 R16, R180, R22, R16 ;  /* 0x00000016b410723c */ /* 0x000fe20000041810 */
[----:B------:R-:W-:Y:S07]  /*6260*/  LDSM.16.M88.4 R20, [R199+0x9000] ;  /* 0x00900000c714783b */ /* 0x000fee0000000200 */
[C---:B----4-:R-:W-:Y:S08]  /*6270*/  HMMA.16816.F32.BF16 R156, R32.reuse, R148, R156 ;  /* 0x00000094209c723c */ /* 0x050ff0000004189c */
[C---:B------:R-:W-:Y:S01]  /*6280*/  HMMA.16816.F32.BF16 R152, R32.reuse, R150, R152 ;  /* 0x000000962098723c */ /* 0x040fe20000041898 */
[----:B------:R-:W-:Y:S07]  /*6290*/  LDSM.16.M88.4 R148, [R206+0x4000] ;  /* 0x00400000ce94783b */ /* 0x000fee0000000200 */
[C---:B-----5:R-:W-:Y:S08]  /*62a0*/  HMMA.16816.F32.BF16 R172, R32.reuse, R144, R172 ;  /* 0x0000009020ac723c */ /* 0x060ff000000418ac */
[----:B------:R-:W-:Y:S01]  /*62b0*/  HMMA.16816.F32.BF16 R168, R32, R146, R168 ;  /* 0x0000009220a8723c */ /* 0x000fe200000418a8 */
[----:B------:R-:W2:Y:S04]  /*62c0*/  LDSM.16.M88.4 R32, [R205+0xa000] ;  /* 0x00a00000cd20783b */ /* 0x000ea80000000200 */
[----:B------:R-:W-:Y:S03]  /*62d0*/  LDSM.16.M88.4 R144, [R187] ;  /* 0x00000000bb90783b */ /* 0x000fe60000000200 */
[C---:B-1----:R-:W-:Y:S08]  /*62e0*/  HMMA.16816.F32.BF16 R28, R12.reuse, R136, R28 ;  /* 0x000000880c1c723c */ /* 0x042ff0000004181c */
[----:B------:R-:W-:Y:S01]  /*62f0*/  HMMA.16816.F32.BF16 R140, R12, R138, R140 ;  /* 0x0000008a0c8c723c */ /* 0x000fe2000004188c */
[----:B------:R-:W-:Y:S07]  /*6300*/  LDSM.16.M88.4 R136, [R204+0x4000] ;  /* 0x00400000cc88783b */ /* 0x000fee0000000200 */
[C---:B------:R-:W-:Y:S08]  /*6310*/  HMMA.16816.F32.BF16 R4, R164.reuse, R24, R4 ;  /* 0x00000018a404723c */ /* 0x040ff00000041804 */
[----:B------:R-:W-:Y:S01]  /*6320*/  HMMA.16816.F32.BF16 R16, R164, R26, R16 ;  /* 0x0000001aa410723c */ /* 0x000fe20000041810 */
[----:B------:R-:W-:Y:S07]  /*6330*/  LDSM.16.M88.4 R24, [R202+0x4000] ;  /* 0x00400000ca18783b */ /* 0x000fee0000000200 */
[C---:B---3--:R-:W-:Y:S08]  /*6340*/  HMMA.16816.F32.BF16 R156, R12.reuse, R8, R156 ;  /* 0x000000080c9c723c */ /* 0x048ff0000004189c */
[----:B------:R-:W-:Y:S01]  /*6350*/  HMMA.16816.F32.BF16 R152, R12, R10, R152 ;  /* 0x0000000a0c98723c */ /* 0x000fe20000041898 */
[----:B------:R-:W1:Y:S07]  /*6360*/  LDSM.16.M88.4 R8, [R192+0x2800] ;  /* 0x00280000c008783b */ /* 0x000e6e0000000200 */
[----:B------:R-:W-:Y:S08]  /*6370*/  HMMA.16816.F32.BF16 R28, R180, R176, R28 ;  /* 0x000000b0b41c723c */ /* 0x000ff0000004181c */
[----:B--2---:R-:W-:Y:S08]  /*6380*/  HMMA.16816.F32.BF16 R4, R148, R32, R4 ;  /* 0x000000209404723c */ /* 0x004ff00000041804 */
[----:B------:R-:W-:Y:S01]  /*6390*/  HMMA.16816.F32.BF16 R140, R180, R178, R140 ;  /* 0x000000b2b48c723c */ /* 0x000fe2000004188c */
[----:B------:R-:W-:Y:S07]  /*63a0*/  LDSM.16.M88.4 R176, [R199+0x9800] ;  /* 0x00980000c7b0783b */ /* 0x000fee0000000200 */
[C---:B------:R-:W-:Y:S08]  /*63b0*/  HMMA.16816.F32.BF16 R172, R12.reuse, R160, R172 ;  /* 0x000000a00cac723c */ /* 0x040ff000000418ac */
[----:B------:R-:W-:Y:S01]  /*63c0*/  HMMA.16816.F32.BF16 R168, R12, R162, R168 ;  /* 0x000000a20ca8723c */ /* 0x000fe200000418a8 */
[----:B------:R-:W2:Y:S04]  /*63d0*/  LDSM.16.M88.4 R160, [R192+0x3000] ;  /* 0x00300000c0a0783b */ /* 0x000ea80000000200 */
[----:B------:R-:W-:Y:S03]  /*63e0*/  LDSM.16.M88.4 R12, [R201+0x4000] ;  /* 0x00400000c90c783b */ /* 0x000fe60000000200 */
[----:B------:R-:W-:Y:S01]  /*63f0*/  HMMA.16816.F32.BF16 R16, R148, R34, R16 ;  /* 0x000000229410723c */ /* 0x000fe20000041810 */
[----:B------:R-:W-:Y:S07]  /*6400*/  LDSM.16.M88.4 R32, [R186] ;  /* 0x00000000ba20783b */ /* 0x000fee0000000200 */
[----:B------:R-:W-:Y:S08]  /*6410*/  HMMA.16816.F32.BF16 R156, R180, R20, R156 ;  /* 0x00000014b49c723c */ /* 0x000ff0000004189c */
[----:B-1----:R-:W-:Y:S08]  /*6420*/  HMMA.16816.F32.BF16 R28, R164, R8, R28 ;  /* 0x00000008a41c723c */ /* 0x002ff0000004181c */
[----:B------:R-:W-:Y:S08]  /*6430*/  HMMA.16816.F32.BF16 R4, R136, R144, R4 ;  /* 0x000000908804723c */ /* 0x000ff00000041804 */
[----:B------:R-:W-:Y:S01]  /*6440*/  HMMA.16816.F32.BF16 R140, R164, R10, R140 ;  /* 0x0000000aa48c723c */ /* 0x000fe2000004188c */
[----:B------:R-:W-:Y:S07]  /*6450*/  LDSM.16.M88.4 R8, [R192+0x4000] ;  /* 0x00400000c008783b */ /* 0x000fee0000000200 */
[----:B------:R-:W-:Y:S01]  /*6460*/  HMMA.16816.F32.BF16 R16, R136, R146, R16 ;  /* 0x000000928810723c */ /* 0x000fe20000041810 */
[----:B------:R-:W1:Y:S07]  /*6470*/  LDSM.16.M88.4 R144, [R205+0xb000] ;  /* 0x00b00000cd90783b */ /* 0x000e6e0000000200 */
[----:B--2---:R-:W-:Y:S08]  /*6480*/  HMMA.16816.F32.BF16 R156, R164, R160, R156 ;  /* 0x000000a0a49c723c */ /* 0x004ff0000004189c */
[----:B------:R-:W-:Y:S08]  /*6490*/  HMMA.16816.F32.BF16 R28, R148, R236, R28 ;  /* 0x000000ec941c723c */ /* 0x000ff0000004181c */
[----:B------:R-:W-:Y:S08]  /*64a0*/  HMMA.16816.F32.BF16 R4, R24, R232, R4 ;  /* 0x000000e81804723c */ /* 0x000ff00000041804 */
[----:B------:R-:W-:Y:S08]  /*64b0*/  HMMA.16816.F32.BF16 R140, R148, R238, R140 ;  /* 0x000000ee948c723c */ /* 0x000ff0000004188c */
[----:B------:R-:W-:Y:S01]  /*64c0*/  HMMA.16816.F32.BF16 R16, R24, R234, R16 ;  /* 0x000000ea1810723c */ /* 0x000fe20000041810 */
[----:B------:R-:W2:Y:S07]  /*64d0*/  LDSM.16.M88.4 R232, [R185] ;  /* 0x00000000b9e8783b */ /* 0x000eae0000000200 */
[----:B------:R-:W-:Y:S01]  /*64e0*/  HMMA.16816.F32.BF16 R152, R180, R22, R152 ;  /* 0x00000016b498723c */ /* 0x000fe20000041898 */
[----:B------:R-:W3:Y:S07]  /*64f0*/  LDSM.16.M88.4 R20, [R199+0xa800] ;  /* 0x00a80000c714783b */ /* 0x000eee0000000200 */
[----:B-1----:R-:W-:Y:S08]  /*6500*/  HMMA.16816.F32.BF16 R156, R148, R144, R156 ;  /* 0x00000090949c723c */ /* 0x002ff0000004189c */
[----:B------:R-:W-:Y:S08]  /*6510*/  HMMA.16816.F32.BF16 R28, R136, R32, R28 ;  /* 0x00000020881c723c */ /* 0x000ff0000004181c */
[----:B------:R-:W-:Y:S08]  /*6520*/  HMMA.16816.F32.BF16 R4, R12, R8, R4 ;  /* 0x000000080c04723c */ /* 0x000ff00000041804 */
[----:B------:R-:W-:Y:S01]  /*6530*/  HMMA.16816.F32.BF16 R140, R136, R34, R140 ;  /* 0x00000022888c723c */ /* 0x000fe2000004188c */
[----:B------:R-:W1:Y:S07]  /*6540*/  LDSM.16.M88.4 R32, [R192+0x3800] ;  /* 0x00380000c020783b */ /* 0x000e6e0000000200 */
        /* <DEDUP_REMOVED lines=9> */
[----:B------:R-:W1:Y:S02]  /*65e0*/  MUFU.TANH R145, R145 ;  /* 0x0000009100917308 */ /* 0x000e640000002400 */
[----:B------:R-:W4:Y:S03]  /*65f0*/  LDSM.16.M88.4 R4, [R205+0xb800] ;  /* 0x00b80000cd04783b */ /* 0x000f260000000200 */
[----:B------:R-:W-:Y:S03]  /*6600*/  HMMA.16816.F32.BF16 R152, R164, R162, R152 ;  /* 0x000000a2a498723c */ /* 0x000fe60000041898 */
[----:B------:R-:W1:Y:S05]  /*6610*/  MUFU.TANH R160, R160 ;  /* 0x000000a000a07308 */ /* 0x000e6a0000002400 */
[----:B--2---:R-:W-:Y:S01]  /*6620*/  HMMA.16816.F32.BF16 R156, R136, R232, R156 ;  /* 0x000000e8889c723c */ /* 0x004fe2000004189c */
[----:B------:R-:W-:-:S02]  /*6630*/  FMUL.FTZ R161, R16, c[0x0][0x2ec] ;  /* 0x0000bb0010a17a20 */ /* 0x000fc40000410000 */
[----:B------:R-:W-:Y:S05]  /*6640*/  MUFU.TANH R135, R135 ;  /* 0x0000008700877308 */ /* 0x000fea0000002400 */
[----:B---3--:R-:W-:Y:S03]  /*6650*/  HMMA.16816.F32.BF16 R28, R24, R20, R28 ;  /* 0x00000014181c723c */ /* 0x008fe6000004181c */
[----:B------:R-:W2:Y:S05]  /*6660*/  MUFU.TANH R161, R161 ;  /* 0x000000a100a17308 */ /* 0x000eaa0000002400 */
[----:B-1----:R-:W-:Y:S03]  /*6670*/  HMMA.16816.F32.BF16 R172, R164, R32, R172 ;  /* 0x00000020a4ac723c */ /* 0x002fe600000418ac */
[----:B------:R-:W-:Y:S04]  /*6680*/  MUFU.TANH R144, R144 ;  /* 0x0000009000907308 */ /* 0x000fe80000002400 */
[----:B------:R-:W-:Y:S01]  /*6690*/  FMUL.FTZ R32, R18, c[0x0][0x2ec] ;  /* 0x0000bb0012207a20 */ /* 0x000fe20000410000 */
[----:B------:R-:W-:Y:S05]  /*66a0*/  HMMA.16816.F32.BF16 R152, R148, R146, R152 ;  /* 0x000000929498723c */ /* 0x000fea0000041898 */
[----:B------:R-:W1:Y:S02]  /*66b0*/  MUFU.TANH R32, R32 ;  /* 0x0000002000207308 */ /* 0x000e640000002400 */
[----:B------:R-:W-:Y:S01]  /*66c0*/  FMUL.FTZ R146, R17, c[0x0][0x2ec] ;  /* 0x0000bb0011927a20 */ /* 0x000fe20000410000 */
[----:B----4-:R-:W-:Y:S05]  /*66d0*/  HMMA.16816.F32.BF16 R156, R24, R8, R156 ;  /* 0x00000008189c723c */ /* 0x010fea000004189c */
[----:B------:R-:W3:Y:S02]  /*66e0*/  MUFU.TANH R146, R146 ;  /* 0x0000009200927308 */ /* 0x000ee40000002400 */
[----:B------:R-:W-:Y:S01]  /*66f0*/  FMUL.FTZ R8, R19, c[0x0][0x2ec] ;  /* 0x0000bb0013087a20 */ /* 0x000fe20000410000 */
[----:B-----5:R-:W-:Y:S01]  /*6700*/  HMMA.16816.F32.BF16 R28, R12, R168, R28 ;  /* 0x000000a80c1c723c */ /* 0x020fe2000004181c */
[----:B------:R-:W4:Y:S04]  /*6710*/  LDSM.16.M88.4 R16, [R184] ;  /* 0x00000000b810783b */ /* 0x000f280000000200 */
[----:B------:R-:W5:Y:S03]  /*6720*/  MUFU.TANH R8, R8 ;  /* 0x0000000800087308 */ /* 0x000f660000002400 */
[----:B------:R-:W-:Y:S01]  /*6730*/  HMMA.16816.F32.BF16 R176, R164, R34, R176 ;  /* 0x00000022a4b0723c */ /* 0x000fe200000418b0 */
[----:B------:R-:W1:Y:S07]  /*6740*/  S2R R35, SR_TID.X ;  /* 0x0000000000237919 */ /* 0x000e6e0000002100 */
[----:B------:R-:W-:Y:S08]  /*6750*/  HMMA.16816.F32.BF16 R172, R148, R4, R172 ;  /* 0x0000000494ac723c */ /* 0x000ff000000418ac */
[----:B------:R-:W-:Y:S01]  /*6760*/  FMUL.FTZ R9, R28, c[0x0][0x2ec] ;  /* 0x0000bb001c097a20 */ /* 0x000fe20000410000 */
[----:B------:R-:W-:Y:S01]  /*6770*/  HMMA.16816.F32.BF16 R152, R136, R234, R152 ;  /* 0x000000ea8898723c */ /* 0x000fe20000041898 */
[----:B------:R-:W-:-:S02]  /*6780*/  FMUL.FTZ R33, R29, c[0x0][0x2ec] ;  /* 0x0000bb001d217a20 */ /* 0x000fc40000410000 */
[----:B------:R-:W-:Y:S02]  /*6790*/  FMUL.FTZ R147, R30, c[0x0][0x2ec] ;  /* 0x0000bb001e937a20 */ /* 0x000fe40000410000 */
[----:B------:R-:W-:Y:S01]  /*67a0*/  FMUL.FTZ R34, R31, c[0x0][0x2ec] ;  /* 0x0000bb001f227a20 */ /* 0x000fe20000410000 */
[----:B------:R-:W1:Y:S01]  /*67b0*/  MUFU.TANH R9, R9 ;  /* 0x0000000900097308 */ /* 0x000e620000002400 */
[----:B------:R-:W1:Y:S01]  /*67c0*/  LDSM.16.M88.4 R28, [R199+0xb800] ;  /* 0x00b80000c71c783b */ /* 0x000e620000000200 */
[----:B------:R-:W-:Y:S03]  /*67d0*/  HMMA.16816.F32.BF16 R176, R148, R6, R176 ;  /* 0x0000000694b0723c */ /* 0x000fe600000418b0 */
[----:B------:R-:W-:Y:S03]  /*67e0*/  LDSM.16.M88.4 R4, [R192+0x5800] ;  /* 0x00580000c004783b */ /* 0x000fe60000000200 */
[----:B------:R-:W1:Y:S02]  /*67f0*/  MUFU.TANH R147, R147 ;  /* 0x0000009300937308 */ /* 0x000e640000002400 */
[----:B------:R-:W-:Y:S01]  /*6800*/  HMMA.16816.F32.BF16 R140, R24, R22, R140 ;  /* 0x00000016188c723c */ /* 0x000fe2000004188c */
[----:B------:R-:W2:Y:S01]  /*6810*/  LDSM.16.M88.4 R20, [R192+0x5000] ;  /* 0x00500000c014783b */ /* 0x000ea20000000200 */
[----:B------:R-:W-:-:S04]  /*6820*/  DEPBAR.LE SB0, 0x0 ;  /* 0x000080000000791a */ /* 0x000fc80000000000 */
[----:B------:R-:W1:Y:S02]  /*6830*/  MUFU.TANH R33, R33 ;  /* 0x0000002100217308 */ /* 0x000e640000002400 */
[----:B----4-:R-:W-:Y:S06]  /*6840*/  HMMA.16816.F32.BF16 R172, R136, R16, R172 ;  /* 0x0000001088ac723c */ /* 0x010fec00000418ac */
[----:B------:R-:W4:Y:S02]  /*6850*/  MUFU.TANH R34, R34 ;  /* 0x0000002200227308 */ /* 0x000f240000002400 */
[----:B------:R-:W-:Y:S08]  /*6860*/  HMMA.16816.F32.BF16 R152, R24, R10, R152 ;  /* 0x0000000a1898723c */ /* 0x000ff00000041898 */
[----:B------:R-:W-:Y:S08]  /*6870*/  HMMA.16816.F32.BF16 R176, R136, R18, R176 ;  /* 0x0000001288b0723c */ /* 0x000ff000000418b0 */
[----:B-1----:R-:W-:Y:S08]  /*6880*/  HMMA.16816.F32.BF16 R172, R24, R28, R172 ;  /* 0x0000001c18ac723c */ /* 0x002ff000000418ac */
[C---:B------:R-:W-:Y:S08]  /*6890*/  HMMA.16816.F32.BF16 R140, R12.reuse, R170, R140 ;  /* 0x000000aa0c8c723c */ /* 0x040ff0000004188c */
[C---:B--2---:R-:W-:Y:S07]  /*68a0*/  HMMA.16816.F32.BF16 R152, R12.reuse, R22, R152 ;  /* 0x000000160c98723c */ /* 0x044fee0000041898 */
[----:B------:R-:W-:Y:S01]  /*68b0*/  IMAD.SHL.U32 R23, R35, 0x2, RZ ;  /* 0x0000000223177824 */ /* 0x000fe200078e00ff */
[----:B------:R-:W-:Y:S04]  /*68c0*/  HMMA.16816.F32.BF16 R156, R12, R20, R156 ;  /* 0x000000140c9c723c */ /* 0x000fe8000004189c */
[----:B------:R-:W-:-:S04]  /*68d0*/  LOP3.LUT R23, R23, 0x6, RZ, 0xc0, !PT ;  /* 0x0000000617177812 */ /* 0x000fc800078ec0ff */
[----:B------:R-:W-:Y:S01]  /*68e0*/  HMMA.16816.F32.BF16 R176, R24, R30, R176 ;  /* 0x0000001e18b0723c */ /* 0x000fe200000418b0 */
[----:B------:R-:W-:Y:S02]  /*68f0*/  IMAD R19, R0, 0x40, R23 ;  /* 0x0000004000137824 */ /* 0x000fe400078e0217 */
[----:B------:R-:W-:Y:S02]  /*6900*/  FMUL.FTZ R20, R140, c[0x0][0x2ec] ;  /* 0x0000bb008c147a20 */ /* 0x000fe40000410000 */
[----:B------:R-:W-:Y:S01]  /*6910*/  FMUL.FTZ R10, R141, c[0x0][0x2ec] ;  /* 0x0000bb008d0a7a20 */ /* 0x000fe20000410000 */
[C---:B------:R-:W-:Y:S01]  /*6920*/  IADD3 R29, R19.reuse, 0x1, RZ ;  /* 0x00000001131d7810 */ /* 0x040fe20007ffe0ff */
[----:B------:R-:W-:Y:S01]  /*6930*/  FMUL.FTZ R11, R142, c[0x0][0x2ec] ;  /* 0x0000bb008e0b7a20 */ /* 0x000fe20000410000 */
[C---:B------:R-:W-:Y:S01]  /*6940*/  HMMA.16816.F32.BF16 R172, R12.reuse, R4, R172 ;  /* 0x000000040cac723c */ /* 0x040fe200000418ac */
[----:B------:R-:W-:Y:S01]  /*6950*/  IADD3 R23, R19, 0x8, RZ ;  /* 0x0000000813177810 */ /* 0x000fe20007ffe0ff */
[----:B------:R-:W-:Y:S01]  /*6960*/  FMUL.FTZ R21, R143, c[0x0][0x2ec] ;  /* 0x0000bb008f157a20 */ /* 0x000fe20000410000 */
[C---:B------:R-:W-:Y:S01]  /*6970*/  ISETP.GE.AND P4, PT, R29.reuse, R134, PT ;  /* 0x000000861d00720c */ /* 0x040fe20003f86270 */
[----:B------:R-:W1:Y:S01]  /*6980*/  MUFU.TANH R20, R20 ;  /* 0x0000001400147308 */ /* 0x000e620000002400 */
[----:B------:R-:W-:Y:S01]  /*6990*/  ISETP.GE.AND P5, PT, R29, R2, PT ;  /* 0x000000021d00720c */ /* 0x000fe20003fa6270 */
[----:B------:R-:W-:Y:S01]  /*69a0*/  FMUL.FTZ R153, R153, c[0x0][0x2ec] ;  /* 0x0000bb0099997a20 */ /* 0x000fe20000410000 */
[C---:B------:R-:W-:Y:S01]  /*69b0*/  ISETP.GE.AND P6, PT, R23.reuse, R134, PT ;  /* 0x000000861700720c */ /* 0x040fe20003fc6270 */
[----:B------:R-:W-:Y:S01]  /*69c0*/  FMUL.FTZ R16, R156, c[0x0][0x2ec] ;  /* 0x0000bb009c107a20 */ /* 0x000fe20000410000 */
[----:B------:R-:W-:Y:S01]  /*69d0*/  ISETP.GE.AND P0, PT, R23, R2, PT ;  /* 0x000000021700720c */ /* 0x000fe20003f06270 */
[----:B------:R-:W-:Y:S01]  /*69e0*/  FMUL.FTZ R17, R157, c[0x0][0x2ec] ;  /* 0x0000bb009d117a20 */ /* 0x000fe20000410000 */
[----:B------:R-:W-:Y:S01]  /*69f0*/  IADD3 R23, R19, 0x9, RZ ;  /* 0x0000000913177810 */ /* 0x000fe20007ffe0ff */
[----:B------:R-:W-:Y:S01]  /*6a00*/  MUFU.TANH R10, R10 ;  /* 0x0000000a000a7308 */ /* 0x000fe20000002400 */
[----:B------:R-:W-:Y:S01]  /*6a10*/  FSEL R4, R145, -INF , !P4 ;  /* 0xff80000091047808 */ /* 0x000fe20006000000 */
[----:B------:R-:W-:Y:S01]  /*6a20*/  FMUL.FTZ R158, R158, c[0x0][0x2ec] ;  /* 0x0000bb009e9e7a20 */ /* 0x000fe20000410000 */
[----:B------:R-:W-:Y:S01]  /*6a30*/  FSEL R5, R160, -INF , !P5 ;  /* 0xff800000a0057808 */ /* 0x000fe20006800000 */
[----:B------:R-:W-:Y:S01]  /*6a40*/  HMMA.16816.F32.BF16 R176, R12, R6, R176 ;  /* 0x000000060cb0723c */ /* 0x000fe200000418b0 */
[----:B------:R-:W-:Y:S01]  /*6a50*/  ISETP.GE.AND P4, PT, R23, R134, PT ;  /* 0x000000861700720c */ /* 0x000fe20003f86270 */
[----:B------:R-:W-:Y:S01]  /*6a60*/  FMUL.FTZ R159, R159, c[0x0][0x2ec] ;  /* 0x0000bb009f9f7a20 */ /* 0x000fe20000410000 */
[----:B------:R-:W-:Y:S01]  /*6a70*/  ISETP.GE.AND P5, PT, R23, R2, PT ;  /* 0x000000021700720c */ /* 0x000fe20003fa6270 */
[----:B------:R-:W2:Y:S01]  /*6a80*/  MUFU.TANH R11, R11 ;  /* 0x0000000b000b7308 */ /* 0x000ea20000002400 */
[----:B------:R-:W-:Y:S01]  /*6a90*/  IADD3 R23, R19, 0x10, RZ ;  /* 0x0000001013177810 */ /* 0x000fe20007ffe0ff */
[----:B------:R-:W-:Y:S01]  /*6aa0*/  FMUL.FTZ R152, R152, c[0x0][0x2ec] ;  /* 0x0000bb0098987a20 */ /* 0x000fe20000410000 */
[----:B------:R-:W-:Y:S01]  /*6ab0*/  FSEL R18, R161, -INF , !P6 ;  /* 0xff800000a1127808 */ /* 0x000fe20007000000 */
[----:B------:R-:W-:Y:S01]  /*6ac0*/  FMUL.FTZ R156, R173, c[0x0][0x2ec] ;  /* 0x0000bb00ad9c7a20 */ /* 0x000fe20000410000 */
[----:B------:R-:W-:Y:S01]  /*6ad0*/  FSEL R31, R32, -INF , !P0 ;  /* 0xff800000201f7808 */ /* 0x000fe20004000000 */
[----:B------:R-:W-:Y:S01]  /*6ae0*/  FMUL.FTZ R154, R154, c[0x0][0x2ec] ;  /* 0x0000bb009a9a7a20 */ /* 0x000fe20000410000 */
[C---:B------:R-:W-:Y:S01]  /*6af0*/  ISETP.GE.AND P6, PT, R23.reuse, R134, PT ;  /* 0x000000861700720c */ /* 0x040fe20003fc6270 */
[----:B------:R-:W1:Y:S01]  /*6b00*/  MUFU.TANH R21, R21 ;  /* 0x0000001500157308 */ /* 0x000e620000002400 */
[----:B------:R-:W-:Y:S01]  /*6b10*/  ISETP.GE.AND P0, PT, R23, R2, PT ;  /* 0x000000021700720c */ /* 0x000fe20003f06270 */
[----:B------:R-:W-:Y:S01]  /*6b20*/  FMUL.FTZ R155, R155, c[0x0][0x2ec] ;  /* 0x0000bb009b9b7a20 */ /* 0x000fe20000410000 */
[----:B------:R-:W-:Y:S01]  /*6b30*/  IADD3 R23, R19, 0x11, RZ ;  /* 0x0000001113177810 */ /* 0x000fe20007ffe0ff */
[----:B------:R-:W-:Y:S01]  /*6b40*/  FMUL.FTZ R141, R175, c[0x0][0x2ec] ;  /* 0x0000bb00af8d7a20 */ /* 0x000fe20000410000 */
[----:B---3--:R-:W-:-:S02]  /*6b50*/  FSEL R146, R146, -INF , !P4 ;  /* 0xff80000092927808 */ /* 0x008fc40006000000 */
[----:B-----5:R-:W-:Y:S01]  /*6b60*/  FSEL R29, R8, -INF , !P5 ;  /* 0xff800000081d7808 */ /* 0x020fe20006800000 */
[----:B------:R-:W3:Y:S01]  /*6b70*/  MUFU.TANH R16, R16 ;  /* 0x0000001000107308 */ /* 0x000ee20000002400 */
[----:B------:R-:W-:Y:S02]  /*6b80*/  IADD3 R25, R19, 0x18, RZ ;  /* 0x0000001813197810 */ /* 0x000fe40007ffe0ff */
        /* <DEDUP_REMOVED lines=9> */
[----:B------:R-:W-:Y:S01]  /*6c20*/  FMUL.FTZ R151, R179, c[0x0][0x2ec] ;  /* 0x0000bb00b3977a20 */ /* 0x000fe20000410000 */
[----:B------:R-:W-:-:S02]  /*6c30*/  ISETP.GE.AND P6, PT, R25, R134, PT ;  /* 0x000000861900720c */ /* 0x000fc40003fc6270 */
[----:B------:R-:W-:Y:S01]  /*6c40*/  ISETP.GE.AND P0, PT, R25, R2, PT ;  /* 0x000000021900720c */ /* 0x000fe20003f06270 */
[----:B------:R5:W3:Y:S01]  /*6c50*/  MUFU.TANH R169, R158 ;  /* 0x0000009e00a97308 */ /* 0x000ae20000002400 */
[----:B------:R-:W-:Y:S02]  /*6c60*/  FSEL R22, R33, -INF , !P4 ;  /* 0xff80000021167808 */ /* 0x000fe40006000000 */
[----:B----4-:R-:W-:Y:S02]  /*6c70*/  FSEL R25, R34, -INF , !P5 ;  /* 0xff80000022197808 */ /* 0x010fe40006800000 */
[C---:B------:R-:W-:Y:S02]  /*6c80*/  ISETP.GE.AND P4, PT, R23.reuse, R134, PT ;  /* 0x000000861700720c */ /* 0x040fe40003f86270 */
[----:B------:R-:W-:Y:S01]  /*6c90*/  ISETP.GE.AND P5, PT, R23, R2, PT ;  /* 0x000000021700720c */ /* 0x000fe20003fa6270 */
[----:B------:R4:W3:Y:S01]  /*6ca0*/  MUFU.TANH R168, R153 ;  /* 0x0000009900a87308 */ /* 0x0008e20000002400 */
[----:B------:R-:W-:-:S02]  /*6cb0*/  IADD3 R9, R19, 0x20, RZ ;  /* 0x0000002013097810 */ /* 0x000fc40007ffe0ff */
[----:B------:R-:W-:Y:S02]  /*6cc0*/  IADD3 R7, R19, 0x21, RZ ;  /* 0x0000002113077810 */ /* 0x000fe40007ffe0ff */
[----:B-1----:R-:W-:Y:S02]  /*6cd0*/  FSEL R24, R20, -INF , !P6 ;  /* 0xff80000014187808 */ /* 0x002fe40007000000 */
[----:B--2---:R-:W-:Y:S01]  /*6ce0*/  FSEL R23, R11, -INF , !P0 ;  /* 0xff8000000b177808 */ /* 0x004fe20004000000 */
[----:B------:R-:W-:Y:S01]  /*6cf0*/  MUFU.TANH R156, R156 ;  /* 0x0000009c009c7308 */ /* 0x000fe20000002400 */
[----:B------:R-:W-:Y:S01]  /*6d00*/  FSEL R20, R10, -INF , !P4 ;  /* 0xff8000000a147808 */ /* 0x000fe20006000000 */
[----:B-----5:R-:W-:Y:S01]  /*6d10*/  FMUL.FTZ R158, R172, c[0x0][0x2ec] ;  /* 0x0000bb00ac9e7a20 */ /* 0x020fe20000410000 */
[----:B------:R-:W-:Y:S02]  /*6d20*/  FSEL R21, R21, -INF , !P5 ;  /* 0xff80000015157808 */ /* 0x000fe40006800000 */
[----:B------:R-:W-:-:S02]  /*6d30*/  ISETP.GE.AND P6, PT, R9, R134, PT ;  /* 0x000000860900720c */ /* 0x000fc40003fc6270 */
[----:B------:R-:W-:Y:S01]  /*6d40*/  ISETP.GE.AND P0, PT, R9, R2, PT ;  /* 0x000000020900720c */ /* 0x000fe20003f06270 */
[----:B------:R-:W1:Y:S01]  /*6d50*/  MUFU.TANH R167, R159 ;  /* 0x0000009f00a77308 */ /* 0x000e620000002400 */
[C---:B------:R-:W-:Y:S01]  /*6d60*/  ISETP.GE.AND P4, PT, R7.reuse, R134, PT ;  /* 0x000000860700720c */ /* 0x040fe20003f86270 */
[----:B----4-:R-:W-:Y:S01]  /*6d70*/  FMUL.FTZ R153, R174, c[0x0][0x2ec] ;  /* 0x0000bb00ae997a20 */ /* 0x010fe20000410000 */
[----:B------:R-:W-:Y:S02]  /*6d80*/  ISETP.GE.AND P5, PT, R7, R2, PT ;  /* 0x000000020700720c */ /* 0x000fe40003fa6270 */
[C---:B------:R-:W-:Y:S02]  /*6d90*/  IADD3 R9, R19.reuse, 0x28, RZ ;  /* 0x0000002813097810 */ /* 0x040fe40007ffe0ff */
[----:B------:R-:W-:Y:S01]  /*6da0*/  IADD3 R7, R19, 0x29, RZ ;  /* 0x0000002913077810 */ /* 0x000fe20007ffe0ff */
[----:B------:R-:W2:Y:S01]  /*6db0*/  MUFU.TANH R170, R152 ;  /* 0x0000009800aa7308 */ /* 0x000ea20000002400 */
[----:B---3--:R-:W-:-:S02]  /*6dc0*/  FSEL R174, R16, -INF , !P6 ;  /* 0xff80000010ae7808 */ /* 0x008fc40007000000 */
[----:B------:R-:W-:Y:S02]  /*6dd0*/  FSEL R169, R169, -INF , !P0 ;  /* 0xff800000a9a97808 */ /* 0x000fe40004000000 */
[----:B------:R-:W-:Y:S02]  /*6de0*/  FSEL R172, R17, -INF , !P4 ;  /* 0xff80000011ac7808 */ /* 0x000fe40006000000 */
[C---:B------:R-:W-:Y:S01]  /*6df0*/  ISETP.GE.AND P6, PT, R9.reuse, R134, PT ;  /* 0x000000860900720c */ /* 0x040fe20003fc6270 */
[----:B------:R-:W3:Y:S01]  /*6e00*/  MUFU.TANH R165, R154 ;  /* 0x0000009a00a57308 */ /* 0x000ee20000002400 */
[----:B------:R-:W-:Y:S02]  /*6e10*/  ISETP.GE.AND P0, PT, R9, R2, PT ;  /* 0x000000020900720c */ /* 0x000fe40003f06270 */
[----:B------:R-:W-:Y:S02]  /*6e20*/  ISETP.GE.AND P4, PT, R7, R134, PT ;  /* 0x000000860700720c */ /* 0x000fe40003f86270 */
[----:B------:R-:W-:-:S02]  /*6e30*/  IADD3 R9, R19, 0x31, RZ ;  /* 0x0000003113097810 */ /* 0x000fc40007ffe0ff */
[----:B------:R-:W-:Y:S01]  /*6e40*/  FSEL R168, R168, -INF , !P4 ;  /* 0xff800000a8a87808 */ /* 0x000fe20006000000 */
[----:B------:R-:W4:Y:S01]  /*6e50*/  MUFU.TANH R163, R155 ;  /* 0x0000009b00a37308 */ /* 0x000f220000002400 */
[-C--:B------:R-:W-:Y:S02]  /*6e60*/  ISETP.GE.AND P4, PT, R9, R134.reuse, PT ;  /* 0x000000860900720c */ /* 0x080fe40003f86270 */
[----:B-1----:R-:W-:Y:S02]  /*6e70*/  FSEL R167, R167, -INF , !P5 ;  /* 0xff800000a7a77808 */ /* 0x002fe40006800000 */
[----:B------:R-:W-:Y:S02]  /*6e80*/  FSEL R156, R156, -INF , !P4 ;  /* 0xff8000009c9c7808 */ /* 0x000fe40006000000 */
[----:B------:R-:W-:Y:S01]  /*6e90*/  ISETP.GE.AND P4, PT, R19, R134, PT ;  /* 0x000000861300720c */ /* 0x000fe20003f86270 */
[----:B------:R-:W1:Y:S01]  /*6ea0*/  MUFU.TANH R158, R158 ;  /* 0x0000009e009e7308 */ /* 0x000e620000002400 */
[----:B------:R-:W-:-:S02]  /*6eb0*/  ISETP.GE.AND P5, PT, R7, R2, PT ;  /* 0x000000020700720c */ /* 0x000fc40003fa6270 */
[----:B------:R-:W-:Y:S02]  /*6ec0*/  IADD3 R7, R19, 0x30, RZ ;  /* 0x0000003013077810 */ /* 0x000fe40007ffe0ff */
[----:B------:R-:W-:Y:S02]  /*6ed0*/  FSEL R135, R135, -INF , !P4 ;  /* 0xff80000087877808 */ /* 0x000fe40006000000 */
[----:B--2---:R-:W-:Y:S01]  /*6ee0*/  FSEL R170, R170, -INF , !P6 ;  /* 0xff800000aaaa7808 */ /* 0x004fe20007000000 */
[----:B------:R-:W2:Y:S01]  /*6ef0*/  MUFU.TANH R153, R153 ;  /* 0x0000009900997308 */ /* 0x000ea20000002400 */
[----:B---3--:R-:W-:Y:S02]  /*6f00*/  FSEL R165, R165, -INF , !P0 ;  /* 0xff800000a5a57808 */ /* 0x008fe40004000000 */
[----:B------:R-:W-:Y:S02]  /*6f10*/  ISETP.GE.AND P4, PT, R133, 0x3, PT ;  /* 0x000000038500780c */ /* 0x000fe40003f86270 */
[----:B------:R-:W-:-:S02]  /*6f20*/  ISETP.GE.AND P6, PT, R7, R134, PT ;  /* 0x000000860700720c */ /* 0x000fc40003fc6270 */
[-C--:B------:R-:W-:Y:S01]  /*6f30*/  ISETP.GE.AND P0, PT, R7, R2.reuse, PT ;  /* 0x000000020700720c */ /* 0x080fe20003f06270 */
[----:B------:R-:W3:Y:S01]  /*6f40*/  MUFU.TANH R141, R141 ;  /* 0x0000008d008d7308 */ /* 0x000ee20000002400 */
[----:B------:R-:W-:Y:S02]  /*6f50*/  IADD3 R7, R19, 0x38, RZ ;  /* 0x0000003813077810 */ /* 0x000fe40007ffe0ff */
[----:B----4-:R-:W-:Y:S02]  /*6f60*/  FSEL R163, R163, -INF , !P5 ;  /* 0xff800000a3a37808 */ /* 0x010fe40006800000 */
[----:B-1----:R-:W-:Y:S01]  /*6f70*/  FSEL R158, R158, -INF , !P6 ;  /* 0xff8000009e9e7808 */ /* 0x002fe20007000000 */
[----:B------:R-:W-:Y:S01]  /*6f80*/  BAR.SYNC.DEFER_BLOCKING 0x0 ;  /* 0x0000000000007b1d */ /* 0x000fe20000010000 */
[----:B------:R-:W-:Y:S02]  /*6f90*/  ISETP.GE.AND P5, PT, R9, R2, PT ;  /* 0x000000020900720c */ /* 0x000fe40003fa6270 */
[----:B--2---:R-:W-:-:S02]  /*6fa0*/  FSEL R153, R153, -INF , !P0 ;  /* 0xff80000099997808 */ /* 0x004fc40004000000 */
[C---:B------:R-:W-:Y:S01]  /*6fb0*/  ISETP.GE.AND P6, PT, R7.reuse, R134, PT ;  /* 0x000000860700720c */ /* 0x040fe20003fc6270 */
[----:B------:R-:W1:Y:S01]  /*6fc0*/  MUFU.TANH R142, R142 ;  /* 0x0000008e008e7308 */ /* 0x000e620000002400 */
[-C--:B------:R-:W-:Y:S02]  /*6fd0*/  ISETP.GE.AND P0, PT, R7, R2.reuse, PT ;  /* 0x000000020700720c */ /* 0x080fe40003f06270 */
[----:B------:R-:W-:Y:S02]  /*6fe0*/  IADD3 R7, R19, 0x39, RZ ;  /* 0x0000003913077810 */ /* 0x000fe40007ffe0ff */
[----:B---3--:R-:W-:Y:S02]  /*6ff0*/  FSEL R141, R141, -INF , !P5 ;  /* 0xff8000008d8d7808 */ /* 0x008fe40006800000 */
[----:B------:R-:W-:Y:S01]  /*7000*/  ISETP.GE.AND P5, PT, R19, R2, PT ;  /* 0x000000021300720c */ /* 0x000fe20003fa6270 */
[----:B------:R-:W2:Y:S03]  /*7010*/  MUFU.TANH R143, R143 ;  /* 0x0000008f008f7308 */ /* 0x000ea60000002400 */
[----:B------:R-:W-:-:S05]  /*7020*/  FSEL R144, R144, -INF , !P5 ;  /* 0xff80000090907808 */ /* 0x000fca0006800000 */
[----:B------:R-:W3:Y:S01]  /*7030*/  MUFU.TANH R140, R140 ;  /* 0x0000008c008c7308 */ /* 0x000ee20000002400 */
[----:B-1----:R-:W-:Y:S02]  /*7040*/  FSEL R142, R142, -INF , !P6 ;  /* 0xff8000008e8e7808 */ /* 0x002fe40007000000 */
[----:B------:R-:W-:-:S05]  /*7050*/  ISETP.GE.AND P6, PT, R7, R134, PT ;  /* 0x000000860700720c */ /* 0x000fca0003fc6270 */
[----:B------:R-:W1:Y:S01]  /*7060*/  MUFU.TANH R151, R151 ;  /* 0x0000009700977308 */ /* 0x000e620000002400 */
[----:B--2---:R-:W-:Y:S02]  /*7070*/  FSEL R143, R143, -INF , !P0 ;  /* 0xff8000008f8f7808 */ /* 0x004fe40004000000 */
[----:B------:R-:W-:Y:S02]  /*7080*/  ISETP.GE.AND P0, PT, R7, R2, PT ;  /* 0x000000020700720c */ /* 0x000fe40003f06270 */
[----:B---3--:R-:W-:Y:S02]  /*7090*/  FSEL R140, R140, -INF , !P6 ;  /* 0xff8000008c8c7808 */ /* 0x008fe40007000000 */
[----:B-1----:R-:W-:Y:S01]  /*70a0*/  FSEL R151, R151, -INF , !P0 ;  /* 0xff80000097977808 */ /* 0x002fe20004000000 */
        /* <DEDUP_REMOVED lines=101> */
.L_x_543:
[----:B------:R-:W-:Y:S05]  /*7700*/  BSYNC B0 ;  /* 0x0000000000007941 */ /* 0x000fea0003800000 */
.L_x_542:
[----:B------:R-:W0:Y:S02]  /*7710*/  LDGDEPBAR ;  /* 0x00000000000079af */ /* 0x000e240000000000 */
.L_x_541:
[----:B--2---:R-:W-:Y:S01]  /*7720*/  FMNMX.FTZ R6, R3, R144, !PT ;  /* 0x0000009003067209 */ /* 0x004fe20007810000 */
        /* <DEDUP_REMOVED lines=51> */
[----:B------:R-:W-:-:S02]  /*7a60*/  FFMA.FTZ R145, R144, c[0x0][0x23c], -R154 ;  /* 0x00008f0090917a23 */ /* 0x000fc4000001089a */
[----:B------:R-:W-:Y:S01]  /*7a70*/  FFMA.FTZ R144, R5, c[0x0][0x23c], -R154 ;  /* 0x00008f0005907a23 */ /* 0x000fe2000001089a */
[----:B------:R-:W-:Y:S01]  /*7a80*/  FSEL R5, R134, RZ, P1 ;  /* 0x000000ff86057208 */ /* 0x000fe20000800000 */
[----:B------:R-:W-:Y:S02]  /*7a90*/  FFMA.FTZ R148, R4, c[0x0][0x23c], -R155 ;  /* 0x00008f0004947a23 */ /* 0x000fe4000001089b */
[----:B------:R-:W-:Y:S01]  /*7aa0*/  FADD.FTZ R6, R3, -R6 ;  /* 0x8000000603067221 */ /* 0x000fe20000010000 */
[----:B------:R-:W-:Y:S01]  /*7ab0*/  MUFU.EX2 R145, R145 ;  /* 0x0000009100917308 */ /* 0x000fe20000000800 */
[----:B------:R-:W-:Y:S02]  /*7ac0*/  FADD.FTZ R4, R132, -R5 ;  /* 0x8000000584047221 */ /* 0x000fe40000010000 */
[--C-:B------:R-:W-:Y:S02]  /*7ad0*/  FFMA.FTZ R149, R135, c[0x0][0x23c], -R155.reuse ;  /* 0x00008f0087957a23 */ /* 0x100fe4000001089b */
[----:B------:R-:W-:-:S02]  /*7ae0*/  FFMA.FTZ R147, R18, c[0x0][0x23c], -R155 ;  /* 0x00008f0012937a23 */ /* 0x000fc4000001089b */
[--C-:B------:R-:W-:Y:S01]  /*7af0*/  FFMA.FTZ R146, R146, c[0x0][0x23c], -R155.reuse ;  /* 0x00008f0092927a23 */ /* 0x100fe2000001089b */
[----:B------:R-:W-:Y:S01]  /*7b00*/  MUFU.EX2 R148, R148 ;  /* 0x0000009400947308 */ /* 0x000fe20000000800 */
[--C-:B------:R-:W-:Y:S01]  /*7b10*/  FFMA.FTZ R135, R31, c[0x0][0x23c], -R154.reuse ;  /* 0x00008f001f877a23 */ /* 0x100fe2000001089a */
[----:B------:R-:W1:Y:S01]  /*7b20*/  LDSM.16.MT88.4 R16, [R200+0xc000] ;  /* 0x00c00000c810783b */ /* 0x000e620000004200 */
[----:B------:R-:W-:Y:S02]  /*7b30*/  FFMA.FTZ R132, R29, c[0x0][0x23c], -R154 ;  /* 0x00008f001d847a23 */ /* 0x000fe4000001089a */
[----:B------:R-:W-:Y:S01]  /*7b40*/  FMUL.FTZ R152, R4, c[0x0][0x23c] ;  /* 0x00008f0004987a20 */ /* 0x000fe20000410000 */
[----:B------:R-:W-:Y:S01]  /*7b50*/  LDSM.16.MT88.4 R28, [R196+0xc800] ;  /* 0x00c80000c41c783b */ /* 0x000fe20000004200 */
[----:B------:R-:W-:Y:S01]  /*7b60*/  FMUL.FTZ R150, R6, c[0x0][0x23c] ;  /* 0x00008f0006967a20 */ /* 0x000fe20000410000 */
        /* <DEDUP_REMOVED lines=8> */
[--C-:B------:R-:W-:Y:S01]  /*7bf0*/  FFMA.FTZ R161, R23, c[0x0][0x23c], -R154.reuse ;  /* 0x00008f0017a17a23 */ /* 0x100fe2000001089a */
[----:B------:R-:W-:Y:S01]  /*7c00*/  LDSM.16.MT88.4 R24, [R200+0xe800] ;  /* 0x00e80000c818783b */ /* 0x000fe20000004200 */
[----:B------:R-:W-:Y:S01]  /*7c10*/  FFMA.FTZ R166, R21, c[0x0][0x23c], -R154 ;  /* 0x00008f0015a67a23 */ /* 0x000fe2000001089a */
[----:B------:R-:W3:Y:S01]  /*7c20*/  MUFU.EX2 R146, R146 ;  /* 0x0000009200927308 */ /* 0x000ee20000000800 */
[----:B--2---:R-:W-:Y:S01]  /*7c30*/  F2FP.BF16.PACK_AB R4, R148, R149 ;  /* 0x000000959404723e */ /* 0x004fe200000010ff */
[----:B------:R-:W-:Y:S01]  /*7c40*/  LDSM.16.MT88.4 R20, [R198+0xe800] ;  /* 0x00e80000c614783b */ /* 0x000fe20000004200 */
[----:B------:R-:W-:-:S02]  /*7c50*/  FFMA.FTZ R171, R174, c[0x0][0x23c], -R155 ;  /* 0x00008f00aeab7a23 */ /* 0x000fc4000001089b */
[--C-:B------:R-:W-:Y:S02]  /*7c60*/  FFMA.FTZ R173, R168, c[0x0][0x23c], -R155.reuse ;  /* 0x00008f00a8ad7a23 */ /* 0x100fe4000001089b */
[--C-:B------:R-:W-:Y:S01]  /*7c70*/  FFMA.FTZ R172, R172, c[0x0][0x23c], -R155.reuse ;  /* 0x00008f00acac7a23 */ /* 0x100fe2000001089b */
[----:B------:R-:W2:Y:S01]  /*7c80*/  MUFU.EX2 R144, R144 ;  /* 0x0000009000907308 */ /* 0x000ea20000000800 */
[----:B------:R-:W-:Y:S02]  /*7c90*/  FFMA.FTZ R170, R170, c[0x0][0x23c], -R155 ;  /* 0x00008f00aaaa7a23 */ /* 0x000fe4000001089b */
[--C-:B------:R-:W-:Y:S02]  /*7ca0*/  FFMA.FTZ R168, R169, c[0x0][0x23c], -R154.reuse ;  /* 0x00008f00a9a87a23 */ /* 0x100fe4000001089a */
[--C-:B------:R-:W-:Y:S02]  /*7cb0*/  FFMA.FTZ R167, R167, c[0x0][0x23c], -R154.reuse ;  /* 0x00008f00a7a77a23 */ /* 0x100fe4000001089a */
[--C-:B------:R-:W-:Y:S01]  /*7cc0*/  FFMA.FTZ R165, R165, c[0x0][0x23c], -R154.reuse ;  /* 0x00008f00a5a57a23 */ /* 0x100fe2000001089a */
[----:B------:R-:W-:Y:S01]  /*7cd0*/  MUFU.EX2 R135, R135 ;  /* 0x0000008700877308 */ /* 0x000fe20000000800 */
[----:B---3--:R-:W-:Y:S01]  /*7ce0*/  F2FP.BF16.PACK_AB R6, R146, R147 ;  /* 0x000000939206723e */ /* 0x008fe200000010ff */
[----:B------:R-:W-:-:S02]  /*7cf0*/  FFMA.FTZ R174, R163, c[0x0][0x23c], -R154 ;  /* 0x00008f00a3ae7a23 */ /* 0x000fc4000001089a */
[--C-:B------:R-:W-:Y:S02]  /*7d00*/  FFMA.FTZ R163, R156, c[0x0][0x23c], -R155.reuse ;  /* 0x00008f009ca37a23 */ /* 0x100fe4000001089b */
[--C-:B------:R-:W-:Y:S02]  /*7d10*/  FFMA.FTZ R158, R158, c[0x0][0x23c], -R155.reuse ;  /* 0x00008f009e9e7a23 */ /* 0x100fe4000001089b */
[----:B------:R-:W3:Y:S01]  /*7d20*/  MUFU.EX2 R132, R132 ;  /* 0x0000008400847308 */ /* 0x000ee20000000800 */
[----:B--2---:R-:W-:Y:S01]  /*7d30*/  F2FP.BF16.PACK_AB R5, R144, R145 ;  /* 0x000000919005723e */ /* 0x004fe200000010ff */
[----:B------:R-:W-:Y:S02]  /*7d40*/  FFMA.FTZ R156, R142, c[0x0][0x23c], -R155 ;  /* 0x00008f008e9c7a23 */ /* 0x000fe4000001089b */
[--C-:B------:R-:W-:Y:S02]  /*7d50*/  FFMA.FTZ R153, R153, c[0x0][0x23c], -R154.reuse ;  /* 0x00008f0099997a23 */ /* 0x100fe4000001089a */
[----:B------:R-:W-:-:S02]  /*7d60*/  FFMA.FTZ R176, R141, c[0x0][0x23c], -R154 ;  /* 0x00008f008db07a23 */ /* 0x000fc4000001089a */
        /* <DEDUP_REMOVED lines=38> */
[----:B------:R-:W-:Y:S01]  /*7fd0*/  FMUL.FTZ R109, R109, R152 ;  /* 0x000000986d6d7220 */ /* 0x000fe20000410000 */
[----:B------:R-:W1:Y:S01]  /*7fe0*/  LDSM.16.MT88.4 R16, [R196+0xc000] ;  /* 0x00c00000c410783b */ /* 0x000e620000004200 */
        /* <DEDUP_REMOVED lines=27> */
[----:B------:R-:W2:Y:S01]  /*81a0*/  MUFU.EX2 R172, R172 ;  /* 0x000000ac00ac7308 */ /* 0x000ea20000000800 */
[----:B------:R-:W-:Y:S02]  /*81b0*/  FMUL.FTZ R103, R103, R150 ;  /* 0x0000009667677220 */ /* 0x000fe40000410000 */
        /* <DEDUP_REMOVED lines=8> */
[----:B------:R-:W-:Y:S01]  /*8240*/  FMUL.FTZ R49, R49, R152 ;  /* 0x0000009831317220 */ /* 0x000fe20000410000 */
[----:B------:R-:W1:Y:S01]  /*8250*/  LDSM.16.MT88.4 R16, [R197+0xe000] ;  /* 0x00e00000c510783b */ /* 0x000e620000004200 */
        /* <DEDUP_REMOVED lines=94> */
[----:B----4-:R-:W-:Y:S01]  /*8840*/  F2FP.BF16.PACK_AB R5, R164, R159 ;  /* 0x0000009fa405723e */ /* 0x010fe200000010ff */
[----:B------:R-:W-:Y:S01]  /*8850*/  FADD.FTZ R159, R159, R132 ;  /* 0x000000849f9f7221 */ /* 0x000fe20000010000 */
[----:B------:R-:W-:Y:S01]  /*8860*/  F2FP.BF16.PACK_AB R6, R162, R157 ;  /* 0x0000009da206723e */ /* 0x000fe200000010ff */
[----:B------:R-:W-:Y:S01]  /*8870*/  FADD.FTZ R160, R160, R3 ;  /* 0x00000003a0a07221 */ /* 0x000fe20000010000 */
[----:B------:R-:W-:Y:S01]  /*8880*/  F2FP.BF16.PACK_AB R7, R166, R161 ;  /* 0x000000a1a607723e */ /* 0x000fe200000010ff */
[----:B------:R-:W-:Y:S01]  /*8890*/  FADD.FTZ R164, R164, R159 ;  /* 0x0000009fa4a47221 */ /* 0x000fe20000010000 */
[-C--:B------:R-:W-:Y:S01]  /*88a0*/  MOV R132, R134.reuse ;  /* 0x0000008600847202 */ /* 0x080fe20000000f00 */
[----:B------:R-:W-:Y:S01]  /*88b0*/  FADD.FTZ R157, R157, R160 ;  /* 0x000000a09d9d7221 */ /* 0x000fe20000010000 */
[----:B------:R-:W-:Y:S01]  /*88c0*/  @P4 MOV R132, R134 ;  /* 0x0000008600844202 */ /* 0x000fe20000000f00 */
[----:B------:R-:W-:Y:S01]  /*88d0*/  FADD.FTZ R3, R161, R164 ;  /* 0x000000a4a1037221 */ /* 0x000fe20000010000 */
[----:B------:R-:W-:Y:S01]  /*88e0*/  MOV R135, R0 ;  /* 0x0000000000877202 */ /* 0x000fe20000000f00 */
[----:B---3--:R-:W-:Y:S01]  /*88f0*/  HMMA.16816.F32.BF16 R128, R4, R12, R128 ;  /* 0x0000000c0480723c */ /* 0x008fe20000041880 */
[----:B------:R-:W-:-:S02]  /*8900*/  FADD.FTZ R162, R162, R157 ;  /* 0x0000009da2a27221 */ /* 0x000fc40000010000 */
[----:B------:R-:W-:-:S05]  /*8910*/  FADD.FTZ R3, R166, R3 ;  /* 0x00000003a6037221 */ /* 0x000fca0000010000 */
        /* <DEDUP_REMOVED lines=50> */
[C---:B--2---:R-:W-:Y:S08]  /*8c40*/  HMMA.16816.F32.BF16 R60, R4.reuse, R12, R60 ;  /* 0x0000000c043c723c */ /* 0x044ff0000004183c */
        /* <DEDUP_REMOVED lines=23> */
[----:B------:R-:W-:Y:S01]  /*8dc0*/  HMMA.16816.F32.BF16 R88, R4, R18, R88 ;  /* 0x000000120458723c */ /* 0x000fe20000041858 */
[----:B------:R-:W-:Y:S06]  /*8dd0*/  LDSM.16.MT88.4 R16, [R196+0xf800] ;  /* 0x00f80000c410783b */ /* 0x000fec0000004200 */
        /* <DEDUP_REMOVED lines=17> */
[----:B------:R-:W-:-:S02]  /*8ef0*/  FADD.FTZ R3, R172, R171 ;  /* 0x000000abac037221 */ /* 0x000fc40000010000 */
[----:B------:R-:W-:Y:S02]  /*8f00*/  FADD.FTZ R8, R167, R8 ;  /* 0x00000008a7087221 */ /* 0x000fe40000010000 */
[----:B------:R-:W-:Y:S01]  /*8f10*/  FADD.FTZ R170, R170, R3 ;  /* 0x00000003aaaa7221 */ /* 0x000fe20000010000 */
[-C--:B------:R-:W-:Y:S01]  /*8f20*/  MOV R3, R2.reuse ;  /* 0x0000000200037202 */ /* 0x080fe20000000f00 */
[----:B------:R-:W-:Y:S01]  /*8f30*/  FADD.FTZ R165, R165, R8 ;  /* 0x00000008a5a57221 */ /* 0x000fe20000010000 */
[----:B------:R-:W-:Y:S01]  /*8f40*/  HMMA.16816.F32.BF16 R112, R4, R136, R112 ;  /* 0x000000880470723c */ /* 0x000fe20000041870 */
[----:B------:R-:W-:Y:S01]  /*8f50*/  FADD.FTZ R173, R173, R170 ;  /* 0x000000aaadad7221 */ /* 0x000fe20000010000 */
[----:B------:R-:W-:Y:S01]  /*8f60*/  @P4 MOV R3, R2 ;  /* 0x0000000200034202 */ /* 0x000fe20000000f00 */
        /* <DEDUP_REMOVED lines=25> */
.L_x_540:
[----:B------:R-:W-:-:S07]  /*9100*/  IADD3 R219, R135, -0x1, RZ ;  /* 0xffffffff87db7810 */ /* 0x000fce0007ffe0ff */
.L_x_544:
        /* <DEDUP_REMOVED lines=8> */
[----:B------:R-:W-:Y:S01]  /*9190*/  ULDC.64 UR4, c[0x0][0x118] ;  /* 0x0000460000047ab9 */ /* 0x000fe20000000a00 */
[----:B------:R-:W-:Y:S05]  /*91a0*/  BRA `(.L_x_546) ;  /* 0x0000064000007947 */ /* 0x000fea0003800000 */
.L_x_548:
        /* <DEDUP_REMOVED lines=8> */
[----:B------:R-:W-:Y:S01]  /*9230*/  IMAD.IADD R3, R5, 0x1, R3 ;  /* 0x0000000105037824 */ /* 0x000fe200078e0203 */
[----:B------:R-:W-:Y:S04]  /*9240*/  IADD3 R5, P1, R208, R7, RZ ;  /* 0x00000007d0057210 */ /* 0x000fe80007f3e0ff */
[----:B------:R-:W-:Y:S02]  /*9250*/  LEA.HI.X R4, R4, R223, R3, 0x6, P0 ;  /* 0x000000df04047211 */ /* 0x000fe400000f3403 */
[C---:B------:R-:W-:Y:S02]  /*9260*/  @!P4 LEA R10, P0, R7.reuse, c[0x0][0x168], 0x1 ;  /* 0x00005a00070aca11 */ /* 0x040fe400078008ff */
[--C-:B------:R-:W-:Y:S01]  /*9270*/  @!P3 LEA.HI.X R9, R7, c[0x0][0x16c], R4.reuse, 0x1, P6 ;  /* 0x00005b000709ba11 */ /* 0x100fe200030f0c04 */
[--C-:B------:R-:W-:Y:S01]  /*9280*/  IMAD.X R2, R207, 0x1, R4.reuse, P1 ;  /* 0x00000001cf027824 */ /* 0x100fe200008e0604 */
[C-C-:B------:R-:W-:Y:S02]  /*9290*/  @!P4 LEA.HI.X R11, R7.reuse, c[0x0][0x16c], R4.reuse, 0x1, P0 ;  /* 0x00005b00070bca11 */ /* 0x140fe400000f0c04 */
[----:B------:R-:W-:Y:S02]  /*92a0*/  @!P2 LEA R6, P1, R7, c[0x0][0x168], 0x1 ;  /* 0x00005a000706aa11 */ /* 0x000fe400078208ff */
[----:B------:R-:W-:Y:S01]  /*92b0*/  @!P3 LEA R14, P6, R5, c[0x0][0x168], 0x1 ;  /* 0x00005a00050eba11 */ /* 0x000fe200078c08ff */
[----:B------:R-:W-:Y:S01]  /*92c0*/  @!PT LDS RZ, [RZ] ;  /* 0x00000000fffff984 */ /* 0x000fe20000000800 */
[----:B------:R-:W-:Y:S01]  /*92d0*/  @!PT LDS RZ, [RZ] ;  /* 0x00000000fffff984 */ /* 0x000fe20000000800 */
[----:B------:R-:W-:Y:S01]  /*92e0*/  @!PT LDS RZ, [RZ] ;  /* 0x00000000fffff984 */ /* 0x000fe20000000800 */
[----:B------:R1:W-:Y:S01]  /*92f0*/  @!P4 LDGSTS.E.BYPASS.LTC128B.128 [R215+0x6000], [R10.64] ;  /* 0x060000000ad7cfae */ /* 0x0003e2000b901d44 */
[----:B------:R-:W-:Y:S02]  /*9300*/  @!P2 LEA.HI.X R7, R7, c[0x0][0x16c], R4, 0x1, P1 ;  /* 0x00005b000707aa11 */ /* 0x000fe400008f0c04 */
[C---:B------:R-:W-:Y:S01]  /*9310*/  @!P4 LEA R18, P1, R5.reuse, c[0x0][0x168], 0x1 ;  /* 0x00005a000512ca11 */ /* 0x040fe200078208ff */
[----:B------:R1:W-:Y:S01]  /*9320*/  @P3 STS.128 [R215+0x8000], RZ ;  /* 0x008000ffd7003388 */ /* 0x0003e20000000c00 */
[C-C-:B------:R-:W-:Y:S02]  /*9330*/  @!P3 LEA.HI.X R15, R5.reuse, c[0x0][0x16c], R2.reuse, 0x1, P6 ;  /* 0x00005b00050fba11 */ /* 0x140fe400030f0c02 */
[--C-:B------:R-:W-:Y:S01]  /*9340*/  @!P4 LEA.HI.X R19, R5, c[0x0][0x16c], R2.reuse, 0x1, P1 ;  /* 0x00005b000513ca11 */ /* 0x100fe200008f0c02 */
[----:B------:R-:W-:Y:S01]  /*9350*/  @!PT LDS RZ, [RZ] ;  /* 0x00000000fffff984 */ /* 0x000fe20000000800 */
[----:B------:R-:W-:Y:S01]  /*9360*/  @!PT LDS RZ, [RZ] ;  /* 0x00000000fffff984 */ /* 0x000fe20000000800 */
[----:B------:R-:W-:Y:S01]  /*9370*/  @!PT LDS RZ, [RZ] ;  /* 0x00000000fffff984 */ /* 0x000fe20000000800 */
[----:B------:R1:W-:Y:S01]  /*9380*/  @!P3 LDGSTS.E.BYPASS.LTC128B.128 [R215+0x8000], [R8.64+0x80] ;  /* 0x0800008008d7bfae */ /* 0x0003e2000b901d44 */
[C---:B------:R-:W-:Y:S03]  /*9390*/  IADD3 R3, P0, R208.reuse, R5, RZ ;  /* 0x00000005d0037210 */ /* 0x040fe60007f1e0ff */
[----:B------:R1:W-:Y:S01]  /*93a0*/  @P2 STS.128 [R215+0xa000], RZ ;  /* 0x00a000ffd7002388 */ /* 0x0003e20000000c00 */
[----:B------:R-:W-:Y:S01]  /*93b0*/  @!P4 LEA R16, P1, R3, c[0x0][0x168], 0x1 ;  /* 0x00005a000310ca11 */ /* 0x000fe200078208ff */
[--C-:B------:R-:W-:Y:S01]  /*93c0*/  IMAD.X R4, R207, 0x1, R2.reuse, P0 ;  /* 0x00000001cf047824 */ /* 0x100fe200000e0602 */
[----:B------:R-:W-:Y:S01]  /*93d0*/  @!P2 LEA R12, P0, R5, c[0x0][0x168], 0x1 ;  /* 0x00005a00050caa11 */ /* 0x000fe200078008ff */
[----:B------:R-:W-:Y:S01]  /*93e0*/  @!PT LDS RZ, [RZ] ;  /* 0x00000000fffff984 */ /* 0x000fe20000000800 */
[----:B------:R-:W-:Y:S01]  /*93f0*/  @!PT LDS RZ, [RZ] ;  /* 0x00000000fffff984 */ /* 0x000fe20000000800 */
[----:B------:R-:W-:Y:S01]  /*9400*/  @!PT LDS RZ, [RZ] ;  /* 0x00000000fffff984 */ /* 0x000fe20000000800 */
[----:B------:R1:W-:Y:S01]  /*9410*/  @!P2 LDGSTS.E.BYPASS.LTC128B.128 [R215+0xa000], [R6.64+0x100] ;  /* 0x0a00010006d7afae */ /* 0x0003e2000b901d44 */
[----:B------:R-:W-:Y:S02]  /*9420*/  @!P3 LEA R22, P6, R3, c[0x0][0x168], 0x1 ;  /* 0x00005a000316ba11 */ /* 0x000fe400078c08ff */
[----:B------:R-:W-:Y:S01]  /*9430*/  @!P2 LEA.HI.X R13, R5, c[0x0][0x16c], R2, 0x1, P0 ;  /* 0x00005b00050daa11 */ /* 0x000fe200000f0c02 */
[----:B------:R1:W-:Y:S01]  /*9440*/  @P4 STS.128 [R215+0x6800], RZ ;  /* 0x006800ffd7004388 */ /* 0x0003e20000000c00 */
[C-C-:B------:R-:W-:Y:S02]  /*9450*/  @!P4 LEA.HI.X R17, R3.reuse, c[0x0][0x16c], R4.reuse, 0x1, P1 ;  /* 0x00005b000311ca11 */ /* 0x140fe400008f0c04 */
[C-C-:B------:R-:W-:Y:S01]  /*9460*/  @!P3 LEA.HI.X R23, R3.reuse, c[0x0][0x16c], R4.reuse, 0x1, P6 ;  /* 0x00005b000317ba11 */ /* 0x140fe200030f0c04 */
[----:B------:R-:W-:Y:S01]  /*9470*/  @!PT LDS RZ, [RZ] ;  /* 0x00000000fffff984 */ /* 0x000fe20000000800 */
[----:B------:R-:W-:Y:S01]  /*9480*/  @!PT LDS RZ, [RZ] ;  /* 0x00000000fffff984 */ /* 0x000fe20000000800 */
[----:B------:R-:W-:Y:S01]  /*9490*/  @!PT LDS RZ, [RZ] ;  /* 0x00000000fffff984 */ /* 0x000fe20000000800 */
[----:B------:R1:W-:Y:S01]  /*94a0*/  @!P4 LDGSTS.E.BYPASS.LTC128B.128 [R215+0x6800], [R18.64] ;  /* 0x0680000012d7cfae */ /* 0x0003e2000b901d44 */
[C---:B------:R-:W-:Y:S02]  /*94b0*/  @!P2 LEA R20, P1, R3.reuse, c[0x0][0x168], 0x1 ;  /* 0x00005a000314aa11 */ /* 0x040fe400078208ff */
[----:B------:R-:W-:Y:S01]  /*94c0*/  IADD3 R2, P0, R208, R3, RZ ;  /* 0x00000003d0027210 */ /* 0x000fe20007f1e0ff */
[----:B------:R1:W-:Y:S01]  /*94d0*/  @P3 STS.128 [R215+0x8800], RZ ;  /* 0x008800ffd7003388 */ /* 0x0003e20000000c00 */
[--C-:B------:R-:W-:Y:S02]  /*94e0*/  @!P2 LEA.HI.X R21, R3, c[0x0][0x16c], R4.reuse, 0x1, P1 ;  /* 0x00005b000315aa11 */ /* 0x100fe400008f0c04 */
[C---:B------:R-:W-:Y:S01]  /*94f0*/  @!P4 LEA R24, P6, R2.reuse, c[0x0][0x168], 0x1 ;  /* 0x00005a000218ca11 */ /* 0x040fe200078c08ff */
[----:B------:R-:W-:Y:S01]  /*9500*/  @!PT LDS RZ, [RZ] ;  /* 0x00000000fffff984 */ /* 0x000fe20000000800 */
[----:B------:R-:W-:Y:S01]  /*9510*/  @!PT LDS RZ, [RZ] ;  /* 0x00000000fffff984 */ /* 0x000fe20000000800 */
[----:B------:R-:W-:Y:S01]  /*9520*/  @!PT LDS RZ, [RZ] ;  /* 0x00000000fffff984 */ /* 0x000fe20000000800 */
[----:B------:R1:W-:Y:S01]  /*9530*/  @!P3 LDGSTS.E.BYPASS.LTC128B.128 [R215+0x8800], [R14.64+0x80] ;  /* 0x088000800ed7bfae */ /* 0x0003e2000b901d44 */
[C---:B------:R-:W-:Y:S01]  /*9540*/  @!P3 LEA R26, P1, R2.reuse, c[0x0][0x168], 0x1 ;  /* 0x00005a00021aba11 */ /* 0x040fe200078208ff */
[----:B------:R-:W-:Y:S01]  /*9550*/  IMAD.X R3, R207, 0x1, R4, P0 ;  /* 0x00000001cf037824 */ /* 0x000fe200000e0604 */
[C---:B------:R-:W-:Y:S01]  /*9560*/  @!P2 LEA R4, P0, R2.reuse, c[0x0][0x168], 0x1 ;  /* 0x00005a000204aa11 */ /* 0x040fe200078008ff */
[----:B------:R1:W-:Y:S03]  /*9570*/  @P2 STS.128 [R215+0xa800], RZ ;  /* 0x00a800ffd7002388 */ /* 0x0003e60000000c00 */
[C-C-:B------:R-:W-:Y:S01]  /*9580*/  @!P4 LEA.HI.X R25, R2.reuse, c[0x0][0x16c], R3.reuse, 0x1, P6 ;  /* 0x00005b000219ca11 */ /* 0x140fe200030f0c03 */
        /* <DEDUP_REMOVED lines=38> */
.L_x_546:
[----:B------:R-:W-:Y:S04]  /*97f0*/  DEPBAR.LE SB0, 0x0 ;  /* 0x000080000000791a */ /* 0x000fe80000000000 */
[----:B------:R-:W-:Y:S01]  /*9800*/  BAR.SYNC.DEFER_BLOCKING 0x0 ;  /* 0x0000000000007b1d */ /* 0x000fe20000010000 */
[----:B------:R-:W-:Y:S01]  /*9810*/  SHF.R.S32.HI R2, RZ, 0x1f, R219 ;  /* 0x0000001fff027819 */ /* 0x000fe200000114db */
[----:B------:R-:W-:Y:S02]  /*9820*/  IMAD R3, R209, R219, RZ ;  /* 0x000000dbd1037224 */ /* 0x000fe400078e02ff */
[-C--:B------:R-:W-:Y:S04]  /*9830*/  IMAD.WIDE.U32 R232, R219, R210.reuse, R228 ;  /* 0x000000d2dbe87225 */ /* 0x080fe800078e00e4 */
[----:B------:R-:W-:Y:S01]  /*9840*/  IMAD R3, R2, R210, R3 ;  /* 0x000000d202037224 */ /* 0x000fe200078e0203 */
[C---:B------:R-:W-:Y:S02]  /*9850*/  @!P4 LEA R242, P6, R232.reuse, c[0x0][0x170], 0x1 ;  /* 0x00005c00e8f2ca11 */ /* 0x040fe400078c08ff */
[C---:B------:R-:W-:Y:S02]  /*9860*/  @!P3 LEA R238, P5, R232.reuse, c[0x0][0x170], 0x1 ;  /* 0x00005c00e8eeba11 */ /* 0x040fe400078a08ff */
[----:B------:R-:W-:Y:S02]  /*9870*/  IADD3 R132, R233, R3, RZ ;  /* 0x00000003e9847210 */ /* 0x000fe40007ffe0ff */
[C---:B------:R-:W-:Y:S02]  /*9880*/  @!P2 LEA R236, P1, R232.reuse, c[0x0][0x170], 0x1 ;  /* 0x00005c00e8ecaa11 */ /* 0x040fe400078208ff */
[C-C-:B------:R-:W-:Y:S02]  /*9890*/  @!P4 LEA.HI.X R243, R232.reuse, c[0x0][0x174], R132.reuse, 0x1, P6 ;  /* 0x00005d00e8f3ca11 */ /* 0x140fe400030f0c84 */
[C-C-:B------:R-:W-:Y:S02]  /*98a0*/  @!P3 LEA.HI.X R239, R232.reuse, c[0x0][0x174], R132.reuse, 0x1, P5 ;  /* 0x00005d00e8efba11 */ /* 0x140fe400028f0c84 */
[----:B------:R-:W-:Y:S02]  /*98b0*/  @!P2 LEA.HI.X R237, R232, c[0x0][0x174], R132, 0x1, P1 ;  /* 0x00005d00e8edaa11 */ /* 0x000fe400008f0c84 */
[C---:B------:R-:W-:Y:S01]  /*98c0*/  IADD3 R233, P0, R212.reuse, R232, RZ ;  /* 0x000000e8d4e97210 */ /* 0x040fe20007f1e0ff */
[----:B------:R-:W-:Y:S03]  /*98d0*/  @P4 STS.128 [R215+0xc000], RZ ;  /* 0x00c000ffd7004388 */ /* 0x000fe60000000c00 */
[----:B------:R-:W-:Y:S02]  /*98e0*/  @!P4 LEA R240, P6, R233, c[0x0][0x170], 0x1 ;  /* 0x00005c00e9f0ca11 */ /* 0x000fe400078c08ff */
[----:B------:R-:W-:Y:S01]  /*98f0*/  IADD3.X R132, R211, R132, RZ, P0, !PT ;  /* 0x00000084d3847210 */ /* 0x000fe200007fe4ff */
        /* <DEDUP_REMOVED lines=8> */
[C---:B------:R-:W-:Y:S02]  /*9980*/  @!P2 LEA R232, P0, R233.reuse, c[0x0][0x170], 0x1 ;  /* 0x00005c00e9e8aa11 */ /* 0x040fe400078008ff */
[C---:B------:R-:W-:Y:S02]  /*9990*/  IADD3 R133, P5, R212.reuse, R233, RZ ;  /* 0x000000e9d4857210 */ /* 0x040fe40007fbe0ff */
[----:B------:R-:W-:Y:S01]  /*99a0*/  @!P2 LEA.HI.X R233, R233, c[0x0][0x174], R132, 0x1, P0 ;  /* 0x00005d00e9e9aa11 */ /* 0x000fe200000f0c84 */
[----:B------:R-:W-:Y:S01]  /*99b0*/  @!PT LDS RZ, [RZ] ;  /* 0x00000000fffff984 */ /* 0x000fe20000000800 */
[----:B------:R-:W-:Y:S01]  /*99c0*/  @!PT LDS RZ, [RZ] ;  /* 0x00000000fffff984 */ /* 0x000fe20000000800 */
[----:B------:R-:W-:Y:S01]  /*99d0*/  @!PT LDS RZ, [RZ] ;  /* 0x00000000fffff984 */ /* 0x000fe20000000800 */
[----:B------:R2:W-:Y:S01]  /*99e0*/  @!P3 LDGSTS.E.BYPASS.LTC128B.128 [R215+0xe000], [R238.64+0x80] ;  /* 0x0e000080eed7bfae */ /* 0x0005e2000b901d44 */
[----:B------:R-:W-:Y:S02]  /*99f0*/  @!P4 LEA R18, P1, R133, c[0x0][0x170], 0x1 ;  /* 0x00005c008512ca11 */ /* 0x000fe400078208ff */
[----:B------:R-:W-:Y:S02]  /*9a00*/  IADD3.X R132, R211, R132, RZ, P5, !PT ;  /* 0x00000084d3847210 */ /* 0x000fe40002ffe4ff */
[C---:B------:R-:W-:Y:S01]  /*9a10*/  @!P3 LEA R248, P0, R133.reuse, c[0x0][0x170], 0x1 ;  /* 0x00005c0085f8ba11 */ /* 0x040fe200078008ff */
[----:B------:R-:W-:Y:S01]  /*9a20*/  @P2 STS.128 [R215+0x10000], RZ ;  /* 0x010000ffd7002388 */ /* 0x000fe20000000c00 */
[C-C-:B------:R-:W-:Y:S02]  /*9a30*/  @!P4 LEA.HI.X R19, R133.reuse, c[0x0][0x174], R132.reuse, 0x1, P1 ;  /* 0x00005d008513ca11 */ /* 0x140fe400008f0c84 */
[C-C-:B------:R-:W-:Y:S02]  /*9a40*/  @!P3 LEA.HI.X R249, R133.reuse, c[0x0][0x174], R132.reuse, 0x1, P0 ;  /* 0x00005d0085f9ba11 */ /* 0x140fe400000f0c84 */
[C---:B------:R-:W-:Y:S01]  /*9a50*/  @!P2 LEA R246, P5, R133.reuse, c[0x0][0x170], 0x1 ;  /* 0x00005c0085f6aa11 */ /* 0x040fe200078a08ff */
[----:B------:R-:W-:Y:S01]  /*9a60*/  @!PT LDS RZ, [RZ] ;  /* 0x00000000fffff984 */ /* 0x000fe20000000800 */
[----:B------:R-:W-:Y:S01]  /*9a70*/  @!PT LDS RZ, [RZ] ;  /* 0x00000000fffff984 */ /* 0x000fe20000000800 */
[----:B------:R-:W-:Y:S01]  /*9a80*/  @!PT LDS RZ, [RZ] ;  /* 0x00000000fffff984 */ /* 0x000fe20000000800 */
[----:B------:R3:W-:Y:S01]  /*9a90*/  @!P2 LDGSTS.E.BYPASS.LTC128B.128 [R215+0x10000], [R236.64+0x100] ;  /* 0x10000100ecd7afae */ /* 0x0007e2000b901d44 */
[----:B------:R-:W-:Y:S02]  /*9aa0*/  IADD3 R3, P6, R212, R133, RZ ;  /* 0x00000085d4037210 */ /* 0x000fe40007fde0ff */
[----:B------:R-:W-:Y:S02]  /*9ab0*/  @!P2 LEA.HI.X R247, R133, c[0x0][0x174], R132, 0x1, P5 ;  /* 0x00005d0085f7aa11 */ /* 0x000fe400028f0c84 */
[----:B------:R-:W-:Y:S01]  /*9ac0*/  IADD3.X R2, R211, R132, RZ, P6, !PT ;  /* 0x00000084d3027210 */ /* 0x000fe200037fe4ff */
[----:B------:R-:W-:Y:S01]  /*9ad0*/  @P4 STS.128 [R215+0xc800], RZ ;  /* 0x00c800ffd7004388 */ /* 0x000fe20000000c00 */
[C---:B------:R-:W-:Y:S02]  /*9ae0*/  @!P4 LEA R250, P6, R3.reuse, c[0x0][0x170], 0x1 ;  /* 0x00005c0003faca11 */ /* 0x040fe400078c08ff */
[C---:B------:R-:W-:Y:S02]  /*9af0*/  @!P3 LEA R244, P1, R3.reuse, c[0x0][0x170], 0x1 ;  /* 0x00005c0003f4ba11 */ /* 0x040fe400078208ff */
[C-C-:B------:R-:W-:Y:S01]  /*9b00*/  @!P4 LEA.HI.X R251, R3.reuse, c[0x0][0x174], R2.reuse, 0x1, P6 ;  /* 0x00005d0003fbca11 */ /* 0x140fe200030f0c02 */
[----:B------:R-:W-:Y:S01]  /*9b10*/  @!PT LDS RZ, [RZ] ;  /* 0x00000000fffff984 */ /* 0x000fe20000000800 */
[----:B------:R-:W-:Y:S01]  /*9b20*/  @!PT LDS RZ, [RZ] ;  /* 0x00000000fffff984 */ /* 0x000fe20000000800 */
[----:B------:R-:W-:Y:S01]  /*9b30*/  @!PT LDS RZ, [RZ] ;  /* 0x00000000fffff984 */ /* 0x000fe20000000800 */
[----:B------:R4:W-:Y:S01]  /*9b40*/  @!P4 LDGSTS.E.BYPASS.LTC128B.128 [R215+0xc800], [R240.64] ;  /* 0x0c800000f0d7cfae */ /* 0x0009e2000b901d44 */
[C-C-:B------:R-:W-:Y:S02]  /*9b50*/  @!P3 LEA.HI.X R245, R3.reuse, c[0x0][0x174], R2.reuse, 0x1, P1 ;  /* 0x00005d0003f5ba11 */ /* 0x140fe400008f0c02 */
[----:B-1----:R-:W-:Y:S02]  /*9b60*/  @!P2 LEA R242, P0, R3, c[0x0][0x170], 0x1 ;  /* 0x00005c0003f2aa11 */ /* 0x002fe400078008ff */
[----:B------:R-:W-:Y:S01]  /*9b70*/  ISETP.GT.AND P5, PT, R219, RZ, PT ;  /* 0x000000ffdb00720c */ /* 0x000fe20003fa4270 */
[----:B------:R-:W-:Y:S01]  /*9b80*/  @P3 STS.128 [R215+0xe800], RZ ;  /* 0x00e800ffd7003388 */ /* 0x000fe20000000c00 */
[----:B------:R-:W-:Y:S05]  /*9b90*/  @!P2 LEA.HI.X R243, R3, c[0x0][0x174], R2, 0x1, P0 ;  /* 0x00005d0003f3aa11 */ /* 0x000fea00000f0c02 */
        /* <DEDUP_REMOVED lines=195> */
[----:B------:R-:W2:Y:S01]  /*a7d0*/  MUFU.TANH R166, R3 ;  /* 0x0000000300a67308 */ /* 0x000ea20000002400 */
        /* <DEDUP_REMOVED lines=9> */
[----:B------:R2:W2:Y:S01]  /*a870*/  MUFU.TANH R169, R2 ;  /* 0x0000000200a97308 */ /* 0x0004a20000002400 */
[----:B------:R-:W-:Y:S02]  /*a880*/  FMUL.FTZ R251, R14, c[0x0][0x2ec] ;  /* 0x0000bb000efb7a20 */ /* 0x000fe40000410000 */
[----:B------:R-:W-:Y:S02]  /*a890*/  FMUL.FTZ R249, R15, c[0x0][0x2ec] ;  /* 0x0000bb000ff97a20 */ /* 0x000fe40000410000 */
[----:B------:R-:W-:Y:S02]  /*a8a0*/  FMUL.FTZ R246, R16, c[0x0][0x2ec] ;  /* 0x0000bb0010f67a20 */ /* 0x000fe40000410000 */
[----:B------:R-:W-:Y:S02]  /*a8b0*/  FMUL.FTZ R244, R17, c[0x0][0x2ec] ;  /* 0x0000bb0011f47a20 */ /* 0x000fe40000410000 */
[----:B------:R-:W-:Y:S01]  /*a8c0*/  FMUL.FTZ R247, R18, c[0x0][0x2ec] ;  /* 0x0000bb0012f77a20 */ /* 0x000fe20000410000 */
[----:B------:R2:W2:Y:S01]  /*a8d0*/  MUFU.TANH R170, R133 ;  /* 0x0000008500aa7308 */ /* 0x0004a20000002400 */
[C---:B-1----:R-:W-:Y:S03]  /*a8e0*/  HMMA.16816.F32.BF16 R28, R176.reuse, R136, R28 ;  /* 0x00000088b01c723c */ /* 0x042fe6000004181c */
[----:B------:R-:W-:Y:S02]  /*a8f0*/  FMUL.FTZ R245, R19, c[0x0][0x2ec] ;  /* 0x0000bb0013f57a20 */ /* 0x000fe40000410000 */
[----:B------:R-:W-:Y:S02]  /*a900*/  FMUL.FTZ R242, R20, c[0x0][0x2ec] ;  /* 0x0000bb0014f27a20 */ /* 0x000fe40000410000 */
[----:B----4-:R-:W-:Y:S01]  /*a910*/  FMUL.FTZ R240, R21, c[0x0][0x2ec] ;  /* 0x0000bb0015f07a20 */ /* 0x010fe20000410000 */
[----:B------:R-:W-:Y:S01]  /*a920*/  HMMA.16816.F32.BF16 R32, R176, R138, R32 ;  /* 0x0000008ab020723c */ /* 0x000fe20000041820 */
[----:B------:R-:W1:Y:S03]  /*a930*/  MUFU.TANH R252, R252 ;  /* 0x000000fc00fc7308 */ /* 0x000e660000002400 */
[----:B------:R-:W-:Y:S02]  /*a940*/  FMUL.FTZ R243, R22, c[0x0][0x2ec] ;  /* 0x0000bb0016f37a20 */ /* 0x000fe40000410000 */
[----:B------:R-:W-:Y:S02]  /*a950*/  FMUL.FTZ R241, R23, c[0x0][0x2ec] ;  /* 0x0000bb0017f17a20 */ /* 0x000fe40000410000 */
[----:B------:R-:W-:Y:S03]  /*a960*/  FMUL.FTZ R238, R24, c[0x0][0x2ec] ;  /* 0x0000bb0018ee7a20 */ /* 0x000fe60000410000 */
[----:B------:R-:W4:Y:S01]  /*a970*/  MUFU.TANH R250, R250 ;  /* 0x000000fa00fa7308 */ /* 0x000f220000002400 */
[----:B------:R-:W-:Y:S02]  /*a980*/  FMUL.FTZ R236, R25, c[0x0][0x2ec] ;  /* 0x0000bb0019ec7a20 */ /* 0x000fe40000410000 */
[----:B------:R-:W-:Y:S02]  /*a990*/  FMUL.FTZ R239, R26, c[0x0][0x2ec] ;  /* 0x0000bb001aef7a20 */ /* 0x000fe40000410000 */
[----:B------:R-:W-:Y:S02]  /*a9a0*/  FMUL.FTZ R237, R27, c[0x0][0x2ec] ;  /* 0x0000bb001bed7a20 */ /* 0x000fe40000410000 */
[----:B-----5:R-:W-:Y:S02]  /*a9b0*/  FMUL.FTZ R232, R28, c[0x0][0x2ec] ;  /* 0x0000bb001ce87a20 */ /* 0x020fe40000410000 */
[----:B------:R-:W-:Y:S01]  /*a9c0*/  FMUL.FTZ R234, R29, c[0x0][0x2ec] ;  /* 0x0000bb001dea7a20 */ /* 0x000fe20000410000 */
[----:B------:R-:W1:Y:S01]  /*a9d0*/  MUFU.TANH R248, R248 ;  /* 0x000000f800f87308 */ /* 0x000e620000002400 */
[----:B------:R-:W-:Y:S02]  /*a9e0*/  FMUL.FTZ R235, R30, c[0x0][0x2ec] ;  /* 0x0000bb001eeb7a20 */ /* 0x000fe40000410000 */
[----:B------:R-:W-:Y:S02]  /*a9f0*/  FMUL.FTZ R233, R31, c[0x0][0x2ec] ;  /* 0x0000bb001fe97a20 */ /* 0x000fe40000410000 */
[----:B------:R-:W-:Y:S02]  /*aa00*/  FMUL.FTZ R230, R32, c[0x0][0x2ec] ;  /* 0x0000bb0020e67a20 */ /* 0x000fe40000410000 */
[----:B------:R-:W-:Y:S02]  /*aa10*/  FMUL.FTZ R226, R33, c[0x0][0x2ec] ;  /* 0x0000bb0021e27a20 */ /* 0x000fe40000410000 */
[----:B---3--:R-:W-:Y:S01]  /*aa20*/  FMUL.FTZ R134, R34, c[0x0][0x2ec] ;  /* 0x0000bb0022867a20 */ /* 0x008fe20000410000 */
[----:B------:R-:W3:Y:S01]  /*aa30*/  MUFU.TANH R251, R251 ;  /* 0x000000fb00fb7308 */ /* 0x000ee20000002400 */
[----:B------:R-:W-:Y:S02]  /*aa40*/  FMUL.FTZ R132, R7, c[0x0][0x2ec] ;  /* 0x0000bb0007847a20 */ /* 0x000fe40000410000 */
[----:B------:R-:W-:Y:S02]  /*aa50*/  FMUL.FTZ R3, R10, c[0x0][0x2ec] ;  /* 0x0000bb000a037a20 */ /* 0x000fe40000410000 */
[----:B--2---:R-:W-:Y:S02]  /*aa60*/  FMUL.FTZ R2, R11, c[0x0][0x2ec] ;  /* 0x0000bb000b027a20 */ /* 0x004fe40000410000 */
[----:B------:R-:W-:Y:S03]  /*aa70*/  FMUL.FTZ R35, R35, c[0x0][0x2ec] ;  /* 0x0000bb0023237a20 */ /* 0x000fe60000410000 */
[----:B------:R2:W1:Y:S10]  /*aa80*/  MUFU.TANH R167, R132 ;  /* 0x0000008400a77308 */ /* 0x0004740000002400 */
        /* <DEDUP_REMOVED lines=24> */
.L_x_547:
        /* <DEDUP_REMOVED lines=67> */
[--C-:B------:R-:W-:Y:S01]  /*b040*/  FFMA.FTZ R172, R182, c[0x0][0x23c], -R145.reuse ;  /* 0x00008f00b6ac7a23 */ /* 0x100fe20000010891 */
[----:B------:R-:W-:Y:S01]  /*b050*/  LDSM.16.MT88.4 R164, [R200+0x11800] ;  /* 0x01180000c8a4783b */ /* 0x000fe20000004200 */
        /* <DEDUP_REMOVED lines=339> */
.L_x_545:
[----:B------:R-:W1:Y:S01]  /*c590*/  SHFL.BFLY PT, R2, R231, 0x2, 0x1f ;  /* 0x0c401f00e7027f89 */ /* 0x000e6200000e0000 */
[C---:B------:R-:W-:Y:S01]  /*c5a0*/  ISETP.NE.AND P0, PT, R213.reuse, -0x1, PT ;  /* 0xffffffffd500780c */ /* 0x040fe20003f05270 */
[----:B------:R-:W-:Y:S01]  /*c5b0*/  ULDC.64 UR4, c[0x0][0x118] ;  /* 0x0000460000047ab9 */ /* 0x000fe20000000a00 */
[----:B------:R-:W-:Y:S01]  /*c5c0*/  MOV R12, 0x3f800000 ;  /* 0x3f800000000c7802 */ /* 0x000fe20000000f00 */
[----:B------:R-:W2:Y:S01]  /*c5d0*/  SHFL.BFLY PT, R0, R227, 0x2, 0x1f ;  /* 0x0c401f00e3007f89 */ /* 0x000ea200000e0000 */
[----:B------:R-:W-:Y:S03]  /*c5e0*/  BSSY B0, `(.L_x_549) ;  /* 0x000014a000007945 */ /* 0x000fe60003800000 */
        /* <DEDUP_REMOVED lines=156> */
[----:B------:R-:W3:Y:S01]  /*cfb0*/  S2R R63, SR_CTAID.X ;  /* 0x00000000003f7919 */ /* 0x000ee20000002500 */
        /* <DEDUP_REMOVED lines=22> */
[----:B------:R-:W-:Y:S01]  /*d120*/  LOP3.LUT R13, R0, 0x3ffffffc, RZ, 0xc0, !PT ;  /* 0x3ffffffc000d7812 */ /* 0x000fe200078ec0ff */
[----:B------:R-:W-:Y:S01]  /*d130*/  IMAD.SHL.U32 R12, R9, 0x40, RZ ;  /* 0x00000040090c7824 */ /* 0x000fe200078e00ff */
[----:B------:R-:W-:Y:S02]  /*d140*/  SHF.R.S32.HI R0, RZ, 0x5, R4 ;  /* 0x00000005ff007819 */ /* 0x000fe40000011404 */
[----:B------:R-:W-:Y:S02]  /*d150*/  IADD3 R13, -R13, R6, RZ ;  /* 0x000000060d0d7210 */ /* 0x000fe40007ffe1ff */
[----:B------:R-:W-:Y:S02]  /*d160*/  LOP3.LUT R12, R12, 0x1c0, RZ, 0xc0, !PT ;  /* 0x000001c00c0c7812 */ /* 0x000fe400078ec0ff */
[----:B------:R-:W-:Y:S02]  /*d170*/  LOP3.LUT R4, R9, 0x1, RZ, 0xc0, !PT ;  /* 0x0000000109047812 */ /* 0x000fe400078ec0ff */
[----:B------:R-:W-:-:S02]  /*d180*/  LEA R13, R0, R13, 0x9 ;  /* 0x0000000d000d7211 */ /* 0x000fc400078e48ff */
[----:B------:R-:W-:Y:S02]  /*d190*/  LEA.HI R12, R12, R12, RZ, 0x1d ;  /* 0x0000000c0c0c7211 */ /* 0x000fe400078fe8ff */
[----:B------:R-:W-:Y:S02]  /*d1a0*/  ISETP.NE.U32.AND P3, PT, R4, 0x1, PT ;  /* 0x000000010400780c */ /* 0x000fe40003f65070 */
[----:B------:R-:W-:Y:S02]  /*d1b0*/  LEA R12, R13, R12, 0x1 ;  /* 0x0000000c0d0c7211 */ /* 0x000fe400078e08ff */
[----:B------:R-:W-:Y:S02]  /*d1c0*/  R2P PR, R9, 0x6 ;  /* 0x0000000609007804 */ /* 0x000fe40000000000 */
[----:B------:R-:W-:Y:S01]  /*d1d0*/  SHF.L.U32 R13, R12, 0x1, RZ ;  /* 0x000000010c0d7819 */ /* 0x000fe200000006ff */
[----:B------:R-:W-:Y:S01]  /*d1e0*/  IMAD.MOV.U32 R12, RZ, RZ, 0x40 ;  /* 0x00000040ff0c7424 */ /* 0x000fe200078e00ff */
[----:B------:R-:W-:-:S02]  /*d1f0*/  MOV R4, 0x20 ;  /* 0x0000002000047802 */ /* 0x000fc40000000f00 */
[C---:B------:R-:W-:Y:S01]  /*d200*/  IADD3 R9, R13.reuse, -0x10, RZ ;  /* 0xfffffff00d097810 */ /* 0x040fe20007ffe0ff */
[----:B------:R-:W-:Y:S01]  /*d210*/  STS [R13], R128 ;  /* 0x000000800d007388 */ /* 0x000fe20000000800 */
[----:B------:R-:W-:Y:S02]  /*d220*/  SEL R4, R4, 0xffffffe0, !P1 ;  /* 0xffffffe004047807 */ /* 0x000fe40004800000 */
[C---:B------:R-:W-:Y:S01]  /*d230*/  @P3 IADD3 R9, R13.reuse, 0x10, RZ ;  /* 0x000000100d093810 */ /* 0x040fe20007ffe0ff */
[----:B------:R-:W-:Y:S01]  /*d240*/  STS [R13+0x400], R130 ;  /* 0x000400820d007388 */ /* 0x000fe20000000800 */
[----:B------:R-:W-:Y:S02]  /*d250*/  SEL R12, R12, 0xffffffc0, !P2 ;  /* 0xffffffc00c0c7807 */ /* 0x000fe40005000000 */
[----:B------:R-:W-:Y:S01]  /*d260*/  IADD3 R15, R13, R4, RZ ;  /* 0x000000040d0f7210 */ /* 0x000fe20007ffe0ff */
[----:B------:R-:W-:Y:S01]  /*d270*/  STS [R9], R124 ;  /* 0x0000007c09007388 */ /* 0x000fe20000000800 */
[----:B------:R-:W-:-:S02]  /*d280*/  IADD3 R17, R4, R9, RZ ;  /* 0x0000000904117210 */ /* 0x000fc40007ffe0ff */
[-C--:B------:R-:W-:Y:S01]  /*d290*/  IADD3 R19, R13, R12.reuse, RZ ;  /* 0x0000000c0d137210 */ /* 0x080fe20007ffe0ff */
[----:B------:R-:W-:Y:S01]  /*d2a0*/  STS [R9+0x400], R126 ;  /* 0x0004007e09007388 */ /* 0x000fe20000000800 */
[----:B------:R-:W-:Y:S01]  /*d2b0*/  IADD3 R23, R12, R9, RZ ;  /* 0x000000090c177210 */ /* 0x000fe20007ffe0ff */
[----:B------:R-:W-:Y:S01]  /*d2c0*/  IMAD.IADD R25, R17, 0x1, R12 ;  /* 0x0000000111197824 */ /* 0x000fe200078e020c */
[----:B------:R-:W-:Y:S01]  /*d2d0*/  IADD3 R21, R15, R12, RZ ;  /* 0x0000000c0f157210 */ /* 0x000fe20007ffe0ff */
[----:B------:R-:W-:Y:S01]  /*d2e0*/  STS [R15], R120 ;  /* 0x000000780f007388 */ /* 0x000fe20000000800 */
[----:B------:R-:W-:Y:S01]  /*d2f0*/  F2FP.BF16.PACK_AB R94, R95, R94 ;  /* 0x0000005e5f5e723e */ /* 0x000fe200000010ff */
[----:B------:R-:W5:Y:S01]  /*d300*/  LDC.U8 R12, c[0x0][0x328] ;  /* 0x0000ca00ff0c7b82 */ /* 0x000f620000000000 */
        /* <DEDUP_REMOVED lines=15> */
[----:B-----5:R-:W-:Y:S01]  /*d400*/  ISETP.NE.AND P2, PT, R12, RZ, PT ;  /* 0x000000ff0c00720c */ /* 0x020fe20003f45270 */
[----:B------:R-:W-:Y:S01]  /*d410*/  STS [R23+0x400], R110 ;  /* 0x0004006e17007388 */ /* 0x000fe20000000800 */
[----:B------:R-:W-:Y:S02]  /*d420*/  MOV R0, 0x7f800000 ;  /* 0x7f80000000007802 */ /* 0x000fe40000000f00 */
[----:B------:R-:W-:Y:S01]  /*d430*/  ISETP.NE.OR P3, PT, R14, RZ, !P2 ;  /* 0x000000ff0e00720c */ /* 0x000fe20005765670 */
        /* <DEDUP_REMOVED lines=19> */
[----:B------:R-:W-:Y:S04]  /*d570*/  STS [R25+0x2400], R66 ;  /* 0x0024004219007388 */ /* 0x000fe80000000800 */
[----:B------:R-:W-:Y:S04]  /*d580*/  STS [R13+0x4000], R68 ;  /* 0x004000440d007388 */ /* 0x000fe80000000800 */
[----:B------:R2:W-:Y:S04]  /*d590*/  STS [R13+0x4400], R70 ;  /* 0x004400460d007388 */ /* 0x0005e80000000800 */
[----:B------:R-:W-:Y:S04]  /*d5a0*/  STS [R9+0x4000], R72 ;  /* 0x0040004809007388 */ /* 0x000fe80000000800 */
[----:B------:R3:W-:Y:S01]  /*d5b0*/  STS [R9+0x4400], R74 ;  /* 0x0044004a09007388 */ /* 0x0007e20000000800 */
[----:B-1----:R-:W-:-:S03]  /*d5c0*/  @!P3 IMAD R62, R2, c[0x0][0x214], RZ ;  /* 0x00008500023eba24 */ /* 0x002fc600078e02ff */
[----:B------:R1:W-:Y:S01]  /*d5d0*/  STS [R15+0x4000], R76 ;  /* 0x0040004c0f007388 */ /* 0x0003e20000000800 */
[----:B-----5:R-:W-:Y:S01]  /*d5e0*/  @P1 MOV R64, c[0x0][0x210] ;  /* 0x0000840000401a02 */ /* 0x020fe20000000f00 */
[----:B------:R-:W-:Y:S01]  /*d5f0*/  @!P1 IMAD.MOV.U32 R64, RZ, RZ, 0x1 ;  /* 0x00000001ff409424 */ /* 0x000fe200078e00ff */
[----:B------:R-:W-:Y:S01]  /*d600*/  @!P3 SEL R62, R62, R213, !P0 ;  /* 0x000000d53e3eb207 */ /* 0x000fe20004000000 */
[----:B------:R1:W-:Y:S04]  /*d610*/  STS [R15+0x4400], R78 ;  /* 0x0044004e0f007388 */ /* 0x0003e80000000800 */
[----:B------:R1:W-:Y:S04]  /*d620*/  STS [R17+0x4000], R80 ;  /* 0x0040005011007388 */ /* 0x0003e80000000800 */
[----:B------:R1:W-:Y:S01]  /*d630*/  STS [R17+0x4400], R82 ;  /* 0x0044005211007388 */ /* 0x0003e20000000800 */
[----:B--2---:R-:W-:-:S02]  /*d640*/  CS2R R70, SRZ ;  /* 0x0000000000467805 */ /* 0x004fc4000001ff00 */
[----:B------:R-:W-:Y:S01]  /*d650*/  @!P3 MOV R70, R62 ;  /* 0x0000003e0046b202 */ /* 0x000fe20000000f00 */
[----:B------:R1:W-:Y:S01]  /*d660*/  STS [R19+0x4000], R84 ;  /* 0x0040005413007388 */ /* 0x0003e20000000800 */
[----:B------:R-:W-:Y:S02]  /*d670*/  @!P3 SHF.R.S32.HI R71, RZ, 0x1f, R62 ;  /* 0x0000001fff47b819 */ /* 0x000fe4000001143e */
[----:B------:R-:W-:Y:S01]  /*d680*/  MOV R62, 0x7f800000 ;  /* 0x7f800000003e7802 */ /* 0x000fe20000000f00 */
[----:B------:R1:W-:Y:S01]  /*d690*/  STS [R19+0x4400], R86 ;  /* 0x0044005613007388 */ /* 0x0003e20000000800 */
[----:B---3--:R-:W-:-:S03]  /*d6a0*/  @!P1 MOV R9, c[0x0][0x214] ;  /* 0x0000850000099a02 */ /* 0x008fc60000000f00 */
        /* <DEDUP_REMOVED lines=11> */
[----:B------:R-:W2:Y:S04]  /*d760*/  S2R R4, SR_TID.X ;  /* 0x0000000000047919 */ /* 0x000ea80000002100 */
[----:B------:R-:W3:Y:S04]  /*d770*/  S2R R60, SR_CTAID.Z ;  /* 0x00000000003c7919 */ /* 0x000ee80000002700 */
[----:B------:R1:W1:Y:S04]  /*d780*/  LDS.128 R52, [R215] ;  /* 0x00000000d7347984 */ /* 0x0002680000000c00 */
[----:B------:R1:W1:Y:S01]  /*d790*/  LDS.128 R48, [R215+0x800] ;  /* 0x00080000d7307984 */ /* 0x0002620000000c00 */
[----:B--2---:R-:W-:-:S03]  /*d7a0*/  SHF.R.S32.HI R61, RZ, 0x1f, R4 ;  /* 0x0000001fff3d7819 */ /* 0x004fc60000011404 */
[----:B------:R2:W1:Y:S01]  /*d7b0*/  LDS.128 R44, [R215+0x1000] ;  /* 0x00100000d72c7984 */ /* 0x0004620000000c00 */
[-C--:B------:R-:W-:Y:S01]  /*d7c0*/  LEA.HI R9, R61, R4.reuse, RZ, 0x5 ;  /* 0x000000043d097211 */ /* 0x080fe200078f28ff */
[----:B---3--:R-:W-:Y:S02]  /*d7d0*/  IMAD R67, R60, R65, R67 ;  /* 0x000000413c437224 */ /* 0x008fe400078e0243 */
[----:B------:R2:W3:Y:S01]  /*d7e0*/  LDS.128 R40, [R215+0x1800] ;  /* 0x00180000d7287984 */ /* 0x0004e20000000c00 */
[----:B------:R-:W-:Y:S01]  /*d7f0*/  @P5 FMUL.FTZ R65, R8, 0.69314718246459960938 ;  /* 0x3f31721808415820 */ /* 0x000fe20000410000 */
[----:B------:R-:W-:Y:S01]  /*d800*/  LOP3.LUT R9, R9, 0xffffffe0, RZ, 0xc0, !PT ;  /* 0xffffffe009097812 */ /* 0x000fe200078ec0ff */
[----:B----4-:R-:W-:Y:S01]  /*d810*/  @P4 FMUL.FTZ R8, R7, 0.69314718246459960938 ;  /* 0x3f31721807084820 */ /* 0x010fe20000410000 */
[----:B------:R2:W4:Y:S01]  /*d820*/  LDS.128 R36, [R215+0x2000] ;  /* 0x00200000d7247984 */ /* 0x0005220000000c00 */
[----:B------:R-:W-:Y:S01]  /*d830*/  SHF.R.S32.HI R68, RZ, 0x1f, R67 ;  /* 0x0000001fff447819 */ /* 0x000fe20000011443 */
[----:B------:R-:W-:Y:S01]  /*d840*/  @P5 FFMA.FTZ R0, R132, c[0x0][0x238], R65 ;  /* 0x00008e0084005a23 */ /* 0x000fe20000010041 */
[----:B------:R-:W-:Y:S01]  /*d850*/  IADD3 R2, -R9, R4, RZ ;  /* 0x0000000409027210 */ /* 0x000fe20007ffe1ff */
[----:B------:R2:W1:Y:S01]  /*d860*/  LDS.128 R32, [R215+0x2800] ;  /* 0x00280000d7207984 */ /* 0x0004620000000c00 */
[----:B------:R-:W-:-:S02]  /*d870*/  @P4 FFMA.FTZ R62, R3, c[0x0][0x238], R8 ;  /* 0x00008e00033e4a23 */ /* 0x000fc40000010008 */
[----:B------:R-:W-:Y:S01]  /*d880*/  SHF.R.S32.HI R9, RZ, 0x1f, R2 ;  /* 0x0000001fff097819 */ /* 0x000fe20000011402 */
[----:B------:R2:W1:Y:S03]  /*d890*/  LDS.128 R28, [R215+0x3000] ;  /* 0x00300000d71c7984 */ /* 0x0004660000000c00 */
[----:B------:R-:W-:Y:S01]  /*d8a0*/  LEA.HI R9, R9, R2, RZ, 0x2 ;  /* 0x0000000209097211 */ /* 0x000fe200078f10ff */
[----:B------:R2:W1:Y:S01]  /*d8b0*/  LDS.128 R24, [R215+0x3800] ;  /* 0x00380000d7187984 */ /* 0x0004620000000c00 */
[----:B------:R-:W-:Y:S02]  /*d8c0*/  IMAD R2, R63, R64, RZ ;  /* 0x000000403f027224 */ /* 0x000fe400078e02ff */
[----:B------:R-:W-:Y:S01]  /*d8d0*/  SHF.R.S32.HI R66, RZ, 0x2, R9 ;  /* 0x00000002ff427819 */ /* 0x000fe20000011409 */
[----:B------:R2:W1:Y:S02]  /*d8e0*/  LDS.128 R20, [R215+0x4000] ;  /* 0x00400000d7147984 */ /* 0x0004640000000c00 */
[----:B------:R-:W-:-:S02]  /*d8f0*/  SHF.L.U32 R2, R2, 0x6, RZ ;  /* 0x0000000602027819 */ /* 0x000fc400000006ff */
        /* <DEDUP_REMOVED lines=24> */
.L_x_550:
[----:B------:R-:W-:Y:S05]  /*da80*/  BSYNC B0 ;  /* 0x0000000000007941 */ /* 0x000fea0003800000 */
.L_x_549:
        /* <DEDUP_REMOVED lines=9> */
[----:B--2---:R-:W-:Y:S01]  /*db20*/  SHF.R.S32.HI R0, RZ, 0x1f, R60 ;  /* 0x0000001fff007819 */ /* 0x004fe2000001143c */
[----:B------:R-:W-:Y:S01]  /*db30*/  IMAD.WIDE.U32 R8, R60, c[0x0][0x1f0], R8 ;  /* 0x00007c003c087a25 */ /* 0x000fe200078e0008 */
[----:B------:R-:W-:-:S03]  /*db40*/  SHF.R.S32.HI R6, RZ, 0x3, R4 ;  /* 0x00000003ff067819 */ /* 0x000fc60000011404 */
[----:B------:R-:W-:Y:S01]  /*db50*/  IMAD R3, R0, c[0x0][0x1f0], RZ ;  /* 0x00007c0000037a24 */ /* 0x000fe200078e02ff */
[----:B------:R-:W-:-:S03]  /*db60*/  SHF.R.S32.HI R7, RZ, 0x1f, R6 ;  /* 0x0000001fff077819 */ /* 0x000fc60000011406 */
[----:B------:R-:W-:Y:S02]  /*db70*/  IMAD R3, R60, c[0x0][0x1f4], R3 ;  /* 0x00007d003c037a24 */ /* 0x000fe400078e0203 */
[----:B-1----:R-:W-:-:S04]  /*db80*/  IMAD.WIDE R214, R214, 0x40, R6 ;  /* 0x00000040d6d67825 */ /* 0x002fc800078e0206 */
        /* <DEDUP_REMOVED lines=13> */
[----:B----4-:R1:W-:Y:S04]  /*dc60*/  @!P2 STG.E.128 [R10.64+0x80], R36 ;  /* 0x000080240a00a986 */ /* 0x0103e8000c101d04 */
[----:B------:R1:W-:Y:S02]  /*dc70*/  @!P1 STG.E.128 [R10.64+0x100], R20 ;  /* 0x000100140a009986 */ /* 0x0003e4000c101d04 */
.L_x_552:
[----:B------:R-:W-:Y:S05]  /*dc80*/  BSYNC B0 ;  /* 0x0000000000007941 */ /* 0x000fea0003800000 */
.L_x_551:
[----:B------:R-:W-:Y:S01]  /*dc90*/  LEA.HI.SX32 R0, R5, 0x10, 0x1d ;  /* 0x0000001005007811 */ /* 0x000fe200078feaff */
        /* <DEDUP_REMOVED lines=19> */
.L_x_554:
[----:B------:R-:W-:Y:S05]  /*ddd0*/  BSYNC B0 ;  /* 0x0000000000007941 */ /* 0x000fea0003800000 */
.L_x_553:
[----:B------:R-:W-:Y:S01]  /*dde0*/  LEA.HI.SX32 R0, R5, 0x20, 0x1d ;  /* 0x0000002005007811 */ /* 0x000fe200078feaff */
        /* <DEDUP_REMOVED lines=19> */
.L_x_556:
[----:B------:R-:W-:Y:S05]  /*df20*/  BSYNC B0 ;  /* 0x0000000000007941 */ /* 0x000fea0003800000 */
.L_x_555:
[----:B------:R-:W-:-:S04]  /*df30*/  LEA.HI.SX32 R0, R5, 0x30, 0x1d ;  /* 0x0000003005007811 */ /* 0x000fc800078feaff */
        /* <DEDUP_REMOVED lines=16> */
[----:B---3--:R1:W-:Y:S10]  /*e040*/  @!P1 STG.E.128 [R2.64], R40 ;  /* 0x0000002802009986 */ /* 0x0083f4000c101d04 */
[----:B------:R-:W-:Y:S05]  /*e050*/  @P0 EXIT ;  /* 0x000000000000094d */ /* 0x000fea0003800000 */
[----:B------:R-:W-:Y:S01]  /*e060*/  STG.E.128 [R2.64+0x100], R56 ;  /* 0x0001003802007986 */ /* 0x000fe2000c101d04 */
[----:B------:R-:W-:Y:S05]  /*e070*/  EXIT ;  /* 0x000000000000794d */ /* 0x000fea0003800000 */
.L_x_510:
[----:B-1----:R-:W1:Y:S01]  /*e080*/  LDC.U8 R4, c[0x0][0x329] ;  /* 0x0000ca40ff047b82 */ /* 0x002e620000000000 */
[----:B------:R-:W-:Y:S01]  /*e090*/  ISETP.NE.AND P3, PT, R213, -0x1, PT ;  /* 0xffffffffd500780c */ /* 0x000fe20003f65270 */
[----:B------:R-:W-:Y:S01]  /*e0a0*/  CS2R R16, SRZ ;  /* 0x0000000000107805 */ /* 0x000fe2000001ff00 */
[----:B------:R-:W-:Y:S01]  /*e0b0*/  SHF.R.S32.HI R5, RZ, 0x1f, R6 ;  /* 0x0000001fff057819 */ /* 0x000fe20000011406 */
[----:B------:R-:W-:Y:S01]  /*e0c0*/  ULDC.64 UR4, c[0x0][0x118] ;  /* 0x0000460000047ab9 */ /* 0x000fe20000000a00 */
[----:B------:R-:W-:Y:S01]  /*e0d0*/  IADD3 R218, -R95, R218, RZ ;  /* 0x000000da5fda7210 */ /* 0x000fe20007ffe1ff */
[----:B------:R-:W-:Y:S01]  /*e0e0*/  BSSY B0, `(.L_x_557) ;  /* 0x0000040000007945 */ /* 0x000fe20003800000 */
[----:B------:R-:W-:Y:S01]  /*e0f0*/  LEA.HI R10, R5, R6, RZ, 0x3 ;  /* 0x00000006050a7211 */ /* 0x000fe200078f18ff */
[----:B------:R-:W2:Y:S03]  /*e100*/  LDC.U8 R0, c[0x0][0x328] ;  /* 0x0000ca00ff007b82 */ /* 0x000ea60000000000 */
[----:B------:R-:W-:-:S02]  /*e110*/  LOP3.LUT R9, R10, 0xfffffff8, RZ, 0xc0, !PT ;  /* 0xfffffff80a097812 */ /* 0x000fc400078ec0ff */
[----:B------:R-:W-:Y:S01]  /*e120*/  SHF.R.S32.HI R10, RZ, 0x3, R10 ;  /* 0x00000003ff0a7819 */ /* 0x000fe2000001140a */
[----:B------:R-:W-:-:S03]  /*e130*/  @P3 IMAD.WIDE.U32 R12, R213, c[0x0][0x1e8], RZ ;  /* 0x00007a00d50c3a25 */ /* 0x000fc600078e00ff */
[----:B------:R-:W-:Y:S01]  /*e140*/  SHF.R.S32.HI R11, RZ, 0x1f, R10 ;  /* 0x0000001fff0b7819 */ /* 0x000fe2000001140a */
[----:B------:R-:W-:-:S04]  /*e150*/  @!P3 IMAD.WIDE.U32 R14, R3, c[0x0][0x1e0], RZ ;  /* 0x00007800030eba25 */ /* 0x000fc800078e00ff */
[----:B------:R-:W-:Y:S01]  /*e160*/  IMAD.IADD R6, R6, 0x1, -R9 ;  /* 0x0000000106067824 */ /* 0x000fe200078e0a09 */
[----:B------:R-:W-:Y:S01]  /*e170*/  @!P3 MOV R12, R14 ;  /* 0x0000000e000cb202 */ /* 0x000fe20000000f00 */
[----:B------:R-:W-:Y:S01]  /*e180*/  @P3 IMAD R7, R213, c[0x0][0x1ec], R13 ;  /* 0x00007b00d5073a24 */ /* 0x000fe200078e020d */
[----:B-1----:R-:W-:Y:S01]  /*e190*/  ISETP.NE.AND P1, PT, R4, RZ, PT ;  /* 0x000000ff0400720c */ /* 0x002fe20003f25270 */
[----:B------:R-:W-:Y:S01]  /*e1a0*/  IMAD.WIDE R214, R214, 0x40, R10 ;  /* 0x00000040d6d67825 */ /* 0x000fe200078e020a */
[----:B--2---:R-:W-:-:S04]  /*e1b0*/  ISETP.NE.AND P0, PT, R0, RZ, PT ;  /* 0x000000ff0000720c */ /* 0x004fc80003f05270 */
[----:B------:R-:W-:-:S07]  /*e1c0*/  ISETP.NE.OR P2, PT, R4, RZ, !P0 ;  /* 0x000000ff0400720c */ /* 0x000fce0004745670 */
[----:B------:R-:W-:Y:S02]  /*e1d0*/  @P1 IMAD.MOV.U32 R2, RZ, RZ, c[0x0][0x210] ;  /* 0x00008400ff021624 */ /* 0x000fe400078e00ff */
[----:B------:R-:W-:Y:S02]  /*e1e0*/  @!P1 IMAD.MOV.U32 R0, RZ, RZ, c[0x0][0x214] ;  /* 0x00008500ff009624 */ /* 0x000fe400078e00ff */
[----:B------:R-:W-:Y:S02]  /*e1f0*/  @P1 IMAD R2, R2, c[0x0][0x214], RZ ;  /* 0x0000850002021a24 */ /* 0x000fe400078e02ff */
[----:B------:R-:W-:Y:S01]  /*e200*/  @P1 IMAD.MOV.U32 R4, RZ, RZ, 0x1 ;  /* 0x00000001ff041424 */ /* 0x000fe200078e00ff */
[----:B------:R-:W-:Y:S02]  /*e210*/  @!P1 SEL R2, R0, c[0x0][0x234], !P0 ;  /* 0x00008d0000029a07 */ /* 0x000fe40004000000 */
[----:B------:R-:W-:Y:S02]  /*e220*/  @!P3 SHF.R.S32.HI R0, RZ, 0x1f, R3 ;  /* 0x0000001fff00b819 */ /* 0x000fe40000011403 */
[----:B------:R-:W-:Y:S01]  /*e230*/  ISETP.NE.OR P0, PT, R213, -0x1, P2 ;  /* 0xffffffffd500780c */ /* 0x000fe20001705670 */
[----:B------:R-:W-:-:S02]  /*e240*/  @!P1 IMAD R4, R2, c[0x0][0x1c0], RZ ;  /* 0x0000700002049a24 */ /* 0x000fc400078e02ff */
[----:B------:R-:W-:Y:S02]  /*e250*/  @!P3 IMAD R0, R0, c[0x0][0x1e0], RZ ;  /* 0x000078000000ba24 */ /* 0x000fe400078e02ff */
[C---:B------:R-:W-:Y:S02]  /*e260*/  IMAD R5, R3.reuse, R4, RZ ;  /* 0x0000000403057224 */ /* 0x040fe400078e02ff */
[----:B------:R-:W-:Y:S02]  /*e270*/  @!P3 IMAD R0, R3, c[0x0][0x1e4], R0 ;  /* 0x000079000300ba24 */ /* 0x000fe400078e0200 */
[----:B------:R-:W-:Y:S01]  /*e280*/  @P1 IMAD.MOV.U32 R4, RZ, RZ, c[0x0][0x210] ;  /* 0x00008400ff041624 */ /* 0x000fe200078e00ff */
[----:B------:R-:W-:Y:S01]  /*e290*/  SEL R5, R5, RZ, P2 ;  /* 0x000000ff05057207 */ /* 0x000fe20001000000 */
[----:B------:R-:W-:Y:S02]  /*e2a0*/  @!P3 IMAD.IADD R7, R15, 0x1, R0 ;  /* 0x000000010f07b824 */ /* 0x000fe400078e0200 */
[----:B------:R-:W-:Y:S01]  /*e2b0*/  @!P0 IMAD R213, R3, c[0x0][0x214], RZ ;  /* 0x0000850003d58a24 */ /* 0x000fe200078e02ff */
[----:B------:R-:W-:Y:S01]  /*e2c0*/  SHF.R.S32.HI R3, RZ, 0x1f, R8 ;  /* 0x0000001fff037819 */ /* 0x000fe20000011408 */
[----:B------:R-:W-:-:S02]  /*e2d0*/  IMAD.SHL.U32 R0, R6, 0x8, RZ ;  /* 0x0000000806007824 */ /* 0x000fc400078e00ff */
[----:B------:R-:W-:Y:S01]  /*e2e0*/  @!P1 IMAD.MOV.U32 R4, RZ, RZ, 0x1 ;  /* 0x00000001ff049424 */ /* 0x000fe200078e00ff */
[----:B------:R-:W-:Y:S01]  /*e2f0*/  @!P2 SHF.R.S32.HI R17, RZ, 0x1f, R213 ;  /* 0x0000001fff11a819 */ /* 0x000fe200000114d5 */
[----:B------:R-:W-:Y:S01]  /*e300*/  IMAD R5, R8, R2, R5 ;  /* 0x0000000208057224 */ /* 0x000fe200078e0205 */
[----:B------:R-:W-:Y:S01]  /*e310*/  @!P2 MOV R16, R213 ;  /* 0x000000d50010a202 */ /* 0x000fe20000000f00 */
[----:B------:R-:W-:Y:S01]  /*e320*/  IMAD R3, R3, c[0x0][0x1f0], RZ ;  /* 0x00007c0003037a24 */ /* 0x000fe200078e02ff */
[----:B------:R-:W-:Y:S01]  /*e330*/  IADD3 R12, P0, R0, R12, RZ ;  /* 0x0000000c000c7210 */ /* 0x000fe20007f1e0ff */
[----:B------:R-:W-:Y:S01]  /*e340*/  IMAD R14, R95, R4, RZ ;  /* 0x000000045f0e7224 */ /* 0x000fe200078e02ff */
[----:B------:R-:W-:Y:S01]  /*e350*/  ISETP.GE.AND P2, PT, R10, R218, PT ;  /* 0x000000da0a00720c */ /* 0x000fe20003f46270 */
[----:B------:R-:W-:Y:S01]  /*e360*/  IMAD R2, R8, c[0x0][0x1f4], R3 ;  /* 0x00007d0008027a24 */ /* 0x000fe200078e0203 */
[----:B------:R-:W-:Y:S02]  /*e370*/  LEA.HI.X.SX32 R13, R0, R7, 0x1, P0 ;  /* 0x00000007000d7211 */ /* 0x000fe400000f0eff */
[----:B------:R-:W-:-:S02]  /*e380*/  IADD3 R3, P1, P0, R14, R16, R5 ;  /* 0x000000100e037210 */ /* 0x000fc4000783e005 */
[----:B------:R-:W-:Y:S01]  /*e390*/  SHF.R.S32.HI R5, RZ, 0x1f, R5 ;  /* 0x0000001fff057819 */ /* 0x000fe20000011405 */
[----:B------:R-:W-:Y:S01]  /*e3a0*/  IMAD.WIDE.U32 R8, R8, c[0x0][0x1f0], R12 ;  /* 0x00007c0008087a25 */ /* 0x000fe200078e000c */
[----:B------:R-:W-:Y:S02]  /*e3b0*/  SHF.R.S32.HI R12, RZ, 0x1f, R14 ;  /* 0x0000001fff0c7819 */ /* 0x000fe4000001140e */
[----:B------:R-:W-:Y:S01]  /*e3c0*/  IADD3 R7, R0, 0x40, RZ ;  /* 0x0000004000077810 */ /* 0x000fe20007ffe0ff */
[----:B------:R-:W-:Y:S01]  /*e3d0*/  IMAD.IADD R19, R2, 0x1, R9 ;  /* 0x0000000102137824 */ /* 0x000fe200078e0209 */
        /* <DEDUP_REMOVED lines=16> */
.L_x_558:
[----:B------:R-:W-:Y:S05]  /*e4e0*/  BSYNC B0 ;  /* 0x0000000000007941 */ /* 0x000fea0003800000 */
.L_x_557:
        /* <DEDUP_REMOVED lines=20> */
.L_x_560:
[----:B------:R-:W-:Y:S05]  /*e630*/  BSYNC B0 ;  /* 0x0000000000007941 */ /* 0x000fea0003800000 */
.L_x_559:
        /* <DEDUP_REMOVED lines=20> */
.L_x_562:
[----:B------:R-:W-:Y:S05]  /*e780*/  BSYNC B0 ;  /* 0x0000000000007941 */ /* 0x000fea0003800000 */
.L_x_561:
        /* <DEDUP_REMOVED lines=19> */
.L_x_564:
[----:B------:R-:W-:Y:S05]  /*e8c0*/  BSYNC B0 ;  /* 0x0000000000007941 */ /* 0x000fea0003800000 */
.L_x_563:
[----:B------:R-:W-:-:S04]  /*e8d0*/  ISETP.NE.AND P6, PT, R6, RZ, PT ;  /* 0x000000ff0600720c */ /* 0x000fc80003fc5270 */
[-C--:B------:R-:W-:Y:S02]  /*e8e0*/  ISETP.GE.OR P5, PT, R10, R218.reuse, P6 ;  /* 0x000000da0a00720c */ /* 0x080fe400037a6670 */
[-C--:B------:R-:W-:Y:S02]  /*e8f0*/  ISETP.GE.OR P4, PT, R15, R218.reuse, P6 ;  /* 0x000000da0f00720c */ /* 0x080fe40003786670 */
[-C--:B------:R-:W-:Y:S02]  /*e900*/  ISETP.GE.OR P3, PT, R13, R218.reuse, P6 ;  /* 0x000000da0d00720c */ /* 0x080fe40003766670 */
[----:B------:R-:W-:-:S07]  /*e910*/  ISETP.GE.OR P6, PT, R17, R218, P6 ;  /* 0x000000da1100720c */ /* 0x000fce00037c6670 */
[-C--:B-1----:R-:W-:Y:S02]  /*e920*/  @!P5 IMAD R9, R10, R4.reuse, RZ ;  /* 0x000000040a09d224 */ /* 0x082fe400078e02ff */
        /* <DEDUP_REMOVED lines=22> */
[----:B-1----:R-:W-:-:S03]  /*ea90*/  IMAD.MOV.U32 R5, RZ, RZ, 0x7f800000 ;  /* 0x7f800000ff057424 */ /* 0x002fc600078e00ff */
[----:B------:R-:W-:-:S04]  /*eaa0*/  IADD3 R3, P0, R4, R3, RZ ;  /* 0x0000000304037210 */ /* 0x000fc80007f1e0ff */
[----:B------:R-:W-:Y:S02]  /*eab0*/  LEA.HI.X.SX32 R4, R4, R12, 0x1, P0 ;  /* 0x0000000c04047211 */ /* 0x000fe400000f0eff */
[----:B------:R-:W-:-:S04]  /*eac0*/  LEA R2, P0, R3, c[0x0][0x200], 0x2 ;  /* 0x0000800003027a11 */ /* 0x000fc800078010ff */
[----:B------:R-:W-:-:S05]  /*ead0*/  LEA.HI.X R3, R3, c[0x0][0x204], R4, 0x2, P0 ;  /* 0x0000810003037a11 */ /* 0x000fca00000f1404 */
[----:B------:R-:W-:Y:S01]  /*eae0*/  STG.E [R2.64], R5 ;  /* 0x0000000502007986 */ /* 0x000fe2000c101904 */
[----:B------:R-:W-:Y:S05]  /*eaf0*/  EXIT ;  /* 0x000000000000794d */ /* 0x000fea0003800000 */
.L_x_565:
        /* <DEDUP_REMOVED lines=16> */
.L_x_693:


//--------------------- .text._ZN5flash16flash_fwd_kernelI23Flash_fwd_kernel_traitsILi192ELi64ELi64ELi4ELb0ELb0EN7cutlass10bfloat16_tE19Flash_kernel_traitsILi192ELi64ELi64ELi4ES3_EELb1ELb1ELb0ELb1ELb0ELb0ELb0ELb1EEEvNS_16Flash_fwd_paramsE --------------------------
	.section	.text._ZN5flash16flash_fwd_kernelI23Flash_fwd_kernel_traitsILi192ELi64ELi64ELi4ELb0ELb0EN7cutlass10bfloat16_tE19Flash_kernel_traitsILi192ELi64ELi64ELi4ES3_EELb1ELb1ELb0ELb1ELb0ELb0ELb0ELb1EEEvNS_16Flash_fwd_paramsE,"ax",@progbits
	.sectioninfo	@"SHI_REGISTERS=255"
	.align	128
        .global         _ZN5flash16flash_fwd_kernelI23Flash_fwd_kernel_traitsILi192ELi64ELi64ELi4ELb0ELb0EN7cutlass10bfloat16_tE19Flash_kernel_traitsILi192ELi64ELi64ELi4ES3_EELb1ELb1ELb0ELb1ELb0ELb0ELb0ELb1EEEvNS_16Flash_fwd_paramsE
        .type           _ZN5flash16flash_fwd_kernelI23Flash_fwd_kernel_traitsILi192ELi64ELi64ELi4ELb0ELb0EN7cutlass10bfloat16_tE19Flash_kernel_traitsILi192ELi64ELi64ELi4ES3_EELb1ELb1ELb0ELb1ELb0ELb0ELb0ELb1EEEvNS_16Flash_fwd_paramsE,@function
        .size           _ZN5flash16flash_fwd_kernelI23Flash_fwd_kernel_traitsILi192ELi64ELi64ELi4ELb0ELb0EN7cutlass10bfloat16_tE19Flash_kernel_traitsILi192ELi64ELi64ELi4ES3_EELb1ELb1ELb0ELb1ELb0ELb0ELb0ELb1EEEvNS_16Flash_fwd_paramsE,(.L_x_694 - _ZN5flash16flash_fwd_kernelI23Flash_fwd_kernel_traitsILi192ELi64ELi64ELi4ELb0ELb0EN7cutlass10bfloat16_tE19Flash_kernel_traitsILi192ELi64ELi64ELi4ES3_EELb1ELb1ELb0ELb1ELb0ELb0ELb0ELb1EEEvNS_16Flash_fwd_paramsE)
        .other          _ZN5flash16flash_fwd_kernelI23Flash_fwd_kernel_traitsILi192ELi64ELi64ELi4ELb0ELb0EN7cutlass10bfloat16_tE19Flash_kernel_traitsILi192ELi64ELi64ELi4ES3_EELb1ELb1ELb0ELb1ELb0ELb0ELb0ELb1EEEvNS_16Flash_fwd_paramsE,@"STO_CUDA_ENTRY STV_DEFAULT"
_ZN5flash16flash_fwd_kernelI23Flash_fwd_kernel_traitsILi192ELi64ELi64ELi4ELb0ELb0EN7cutlass10bfloat16_tE19Flash_kernel_traitsILi192ELi64ELi64ELi4ES3_EELb1ELb1ELb0ELb1ELb0ELb0ELb0ELb1EEEvNS_16Flash_fwd_paramsE:
.text._ZN5flash16flash_fwd_kernelI23Flash_fwd_kernel_traitsILi192ELi64ELi64ELi4ELb0ELb0EN7cutlass10bfloat16_tE19Flash_kernel_traitsILi192ELi64ELi64ELi4ES3_EELb1ELb1ELb0ELb1ELb0ELb0ELb0ELb1EEEvNS_16Flash_fwd_paramsE:
[----:B------:R-:W-:Y:S02]  /*0000*/  MOV R1, c[0x0][0x28] ;  /* 0x00000a0000017a02 */ /* 0x000fe40000000f00 */
[----:B------:R-:W-:Y:S01]  /*0010*/  ULDC.U8 UR4, c[0x0][0x304] ;  /* 0x0000c10000047ab9 */ /* 0x000fe20000000000 */
[----:B------:R-:W-:Y:S01]  /*0020*/  IMAD.MOV.U32 R8, RZ, RZ, c[0x0][0x2f8] ;  /* 0x0000be00ff087624 */ /* 0x000fe200078e00ff */
[----:B------:R-:W-:Y:S01]  /*0030*/  ISETP.NE.AND P1, PT, RZ, UR4, PT ;  /* 0x00000004ff007c0c */ /* 0x000fe2000bf25270 */
[----:B------:R-:W-:Y:S01]  /*0040*/  IMAD.MOV.U32 R9, RZ, RZ, c[0x0][0x2fc] ;  /* 0x0000bf00ff097624 */ /* 0x000fe200078e00ff */
[----:B------:R-:W-:Y:S01]  /*0050*/  ULDC.64 UR8, c[0x0][0x118] ;  /* 0x0000460000087ab9 */ /* 0x000fe20000000a00 */
[----:B------:R-:W-:-:S10]  /*0060*/  IADD3 R1, R1, -0xc0, RZ ;  /* 0xffffff4001017810 */ /* 0x000fd40007ffe0ff */
[----:B------:R-:W-:Y:S02]  /*0070*/  @P1 IMAD.MOV.U32 R2, RZ, RZ, R8 ;  /* 0x000000ffff021224 */ /* 0x000fe400078e0008 */
[----:B------:R-:W-:-:S06]  /*0080*/  @P1 IMAD.MOV.U32 R3, RZ, RZ, R9 ;  /* 0x000000ffff031224 */ /* 0x000fcc00078e0009 */
[----:B------:R-:W2:Y:S01]  /*0090*/  @P1 LDG.E.64 R2, [R2.64] ;  /* 0x0000000802021981 */ /* 0x000ea2000c1e1b00 */
[----:B------:R-:W-:Y:S01]  /*00a0*/  IMAD.MOV.U32 R190, RZ, RZ, c[0x0][0x2f0] ;  /* 0x0000bc00ffbe7624 */ /* 0x000fe200078e00ff */
[----:B------:R-:W-:-:S06]  /*00b0*/  MOV R191, c[0x0][0x2f4] ;  /* 0x0000bd0000bf7a02 */ /* 0x000fcc0000000f00 */
[----:B------:R-:W3:Y:S01]  /*00c0*/  @P1 LDG.E.64 R190, [R190.64] ;  /* 0x00000008bebe1981 */ /* 0x000ee2000c1e1b00 */
[----:B------:R-:W1:Y:S01]  /*00d0*/  LDC.U8 R4, c[0x0][0x312] ;  /* 0x0000c480ff047b82 */ /* 0x000e620000000000 */
[----:B------:R-:W-:Y:S01]  /*00e0*/  ISETP.NE.U32.AND P2, PT, RZ, c[0x0][0x240], PT ;  /* 0x00009000ff007a0c */ /* 0x000fe20003f45070 */
[----:B------:R-:W-:Y:S01]  /*00f0*/  IMAD.MOV.U32 R32, RZ, RZ, 0x4 ;  /* 0x00000004ff207424 */ /* 0x000fe200078e00ff */
[----:B------:R-:W4:Y:S01]  /*0100*/  S2R R37, SR_CTAID.X ;  /* 0x0000000000257919 */ /* 0x000f220000002500 */
[----:B------:R-:W-:Y:S02]  /*0110*/  MOV R12, 0xffffffff ;  /* 0xffffffff000c7802 */ /* 0x000fe40000000f00 */
[----:B------:R-:W-:Y:S01]  /*0120*/  ISETP.NE.AND.EX P2, PT, RZ, c[0x0][0x244], PT, P2 ;  /* 0x00009100ff007a0c */ /* 0x000fe20003f45320 */
[----:B------:R-:W4:Y:S04]  /*0130*/  S2R R31, SR_CTAID.Y ;  /* 0x00000000001f7919 */ /* 0x000f280000002600 */
[----:B------:R-:W4:Y:S04]  /*0140*/  S2R R22, SR_CTAID.Z ;  /* 0x0000000000167919 */ /* 0x000f280000002700 */
[----:B------:R-:W4:Y:S01]  /*0150*/  S2R R30, SR_TID.X ;  /* 0x00000000001e7919 */ /* 0x000f220000002100 */
[----:B-1----:R-:W-:Y:S01]  /*0160*/  ISETP.NE.AND P3, PT, R4, RZ, PT ;  /* 0x000000ff0400720c */ /* 0x002fe20003f65270 */
[----:B----4-:R-:W-:Y:S01]  /*0170*/  IMAD.WIDE R6, R31, R32, c[0x0][0x240] ;  /* 0x000090001f067625 */ /* 0x010fe200078e0220 */
[----:B------:R-:W-:-:S04]  /*0180*/  LOP3.LUT R0, R22, R37, R31, 0xfe, !PT ;  /* 0x0000002516007212 */ /* 0x000fc800078efe1f */
[----:B------:R-:W-:Y:S02]  /*0190*/  LOP3.LUT P4, RZ, R0, R30, RZ, 0xfc, !PT ;  /* 0x0000001e00ff7212 */ /* 0x000fe4000788fcff */
[----:B------:R-:W-:Y:S02]  /*01a0*/  MOV R11, 0xffffffff ;  /* 0xffffffff000b7802 */ /* 0x000fe40000000f00 */
[----:B--2---:R-:W-:-:S09]  /*01b0*/  @P1 IADD3 R8, P0, R2, c[0x0][0x300], RZ ;  /* 0x0000c00002081a10 */ /* 0x004fd20007f1e0ff */
[----:B------:R-:W-:Y:S02]  /*01c0*/  @!P4 IMAD.MOV.U32 R2, RZ, RZ, c[0x0][0x308] ;  /* 0x0000c200ff02c624 */ /* 0x000fe400078e00ff */
[----:B------:R-:W-:Y:S01]  /*01d0*/  @P1 IMAD.X R9, RZ, RZ, R3, P0 ;  /* 0x000000ffff091224 */ /* 0x000fe200000e0603 */
[----:B------:R-:W-:Y:S01]  /*01e0*/  ISETP.EQ.U32.AND P1, PT, RZ, c[0x0][0x248], PT ;  /* 0x00009200ff007a0c */ /* 0x000fe20003f22070 */
[----:B------:R-:W-:Y:S01]  /*01f0*/  @!P4 IMAD.MOV.U32 R3, RZ, RZ, c[0x0][0x30c] ;  /* 0x0000c300ff03c624 */ /* 0x000fe200078e00ff */
[----:B------:R-:W-:Y:S01]  /*0200*/  ISETP.NE.U32.AND P0, PT, RZ, c[0x0][0x250], PT ;  /* 0x00009400ff007a0c */ /* 0x000fe20003f05070 */
[----:B------:R-:W-:Y:S01]  /*0210*/  @!P4 IMAD.MOV.U32 R4, RZ, RZ, R8 ;  /* 0x000000ffff04c224 */ /* 0x000fe200078e0008 */
[----:B------:R-:W-:Y:S01]  /*0220*/  ISETP.EQ.OR.EX P1, PT, RZ, c[0x0][0x24c], !P3, P1 ;  /* 0x00009300ff007a0c */ /* 0x000fe20005f22710 */
[----:B------:R-:W-:Y:S01]  /*0230*/  @!P4 IMAD.MOV.U32 R5, RZ, RZ, R9 ;  /* 0x000000ffff05c224 */ /* 0x000fe200078e0009 */
[----:B---3--:R-:W-:Y:S01]  /*0240*/  @!P4 STG.E.64 [R2.64], R190 ;  /* 0x000000be0200c986 */ /* 0x008fe2000c101b08 */
[----:B------:R-:W-:-:S03]  /*0250*/  ISETP.NE.AND.EX P0, PT, RZ, c[0x0][0x254], PT, P0 ;  /* 0x00009500ff007a0c */ /* 0x000fc60003f05300 */
[----:B------:R1:W-:Y:S04]  /*0260*/  @!P4 STG.E.64 [R2.64+0x8], R4 ;  /* 0x000008040200c986 */ /* 0x0003e8000c101b08 */
[----:B------:R-:W2:Y:S04]  /*0270*/  @P2 LDG.E R12, [R6.64] ;  /* 0x00000008060c2981 */ /* 0x000ea8000c1e1900 */
[----:B------:R-:W2:Y:S01]  /*0280*/  @P2 LDG.E R0, [R6.64+0x4] ;  /* 0x0000040806002981 */ /* 0x000ea2000c1e1900 */
[----:B------:R-:W-:Y:S02]  /*0290*/  IMAD.MOV.U32 R10, RZ, RZ, RZ ;  /* 0x000000ffff0a7224 */ /* 0x000fe400078e00ff */
[----:B-1----:R-:W-:-:S04]  /*02a0*/  IMAD.WIDE R4, R31, R32, c[0x0][0x248] ;  /* 0x000092001f047625 */ /* 0x002fc800078e0220 */
[----:B------:R-:W-:Y:S01]  /*02b0*/  @P0 IMAD.WIDE R2, R31, R32, c[0x0][0x250] ;  /* 0x000094001f020625 */ /* 0x000fe200078e0220 */
[----:B------:R1:W5:Y:S01]  /*02c0*/  @!P1 LDG.E R11, [R4.64] ;  /* 0x00000008040b9981 */ /* 0x000362000c1e1900 */
[----:B------:R-:W3:Y:S03]  /*02d0*/  LDC.U8 R148, c[0x0][0x2d8] ;  /* 0x0000b600ff947b82 */ /* 0x000ee60000000000 */
[----:B------:R1:W5:Y:S01]  /*02e0*/  @P0 LDG.E R10, [R2.64] ;  /* 0x00000008020a0981 */ /* 0x000362000c1e1900 */
[----:B------:R-:W-:-:S04]  /*02f0*/  ISETP.NE.U32.AND P0, PT, RZ, c[0x0][0x248], PT ;  /* 0x00009200ff007a0c */ /* 0x000fc80003f05070 */
[----:B------:R-:W-:Y:S02]  /*0300*/  ISETP.NE.AND.EX P0, PT, RZ, c[0x0][0x24c], PT, P0 ;  /* 0x00009300ff007a0c */ /* 0x000fe40003f05300 */
[----:B------:R-:W-:-:S04]  /*0310*/  SHF.R.S32.HI R13, RZ, 0x1f, R30 ;  /* 0x0000001fff0d7819 */ /* 0x000fc8000001141e */
[----:B------:R-:W-:Y:S01]  /*0320*/  LEA.HI R27, R13, R30, RZ, 0x5 ;  /* 0x0000001e0d1b7211 */ /* 0x000fe200078f28ff */
[----:B--2---:R-:W-:Y:S02]  /*0330*/  @P2 IMAD.IADD R36, R0, 0x1, -R12 ;  /* 0x0000000100242824 */ /* 0x004fe400078e0a0c */
[----:B------:R-:W-:Y:S01]  /*0340*/  @!P2 IMAD.MOV.U32 R36, RZ, RZ, c[0x0][0x214] ;  /* 0x00008500ff24a624 */ /* 0x000fe200078e00ff */
[----:B------:R1:W-:Y:S04]  /*0350*/  STL [R1+0x58], R12 ;  /* 0x0000580c01007387 */ /* 0x0003e80000100800 */
[----:B------:R1:W-:Y:S01]  /*0360*/  STL [R1+0x88], R36 ;  /* 0x0000882401007387 */ /* 0x0003e20000100800 */
[----:B------:R-:W-:Y:S05]  /*0370*/  @!P0 BRA `(.L_x_566) ;  /* 0x0000004000008947 */ /* 0x000fea0003800000 */
[----:B---3--:R-:W2:Y:S02]  /*0380*/  @P3 LDG.E R0, [R4.64+0x4] ;  /* 0x0000040804003981 */ /* 0x008ea4000c1e1900 */
[----:B--2--5:R-:W-:-:S06]  /*0390*/  @P3 IADD3 R0, R0, -R11, RZ ;  /* 0x8000000b00003210 */ /* 0x024fcc0007ffe0ff */
[----:B------:R2:W5:Y:S01]  /*03a0*/  @!P3 LDG.E R0, [R4.64] ;  /* 0x000000080400b981 */ /* 0x000562000c1e1900 */
[----:B------:R-:W-:Y:S05]  /*03b0*/  BRA `(.L_x_567) ;  /* 0x0000001000007947 */ /* 0x000fea0003800000 */
.L_x_566:
[----:B---3--:R-:W-:Y:S02]  /*03c0*/  MOV R0, c[0x0][0x218] ;  /* 0x0000860000007a02 */ /* 0x008fe40000000f00 */
.L_x_567:
[----:B------:R-:W-:-:S04]  /*03d0*/  ISETP.NE.U32.AND P2, PT, RZ, c[0x0][0x258], PT ;  /* 0x00009600ff007a0c */ /* 0x000fc80003f45070 */
[----:B------:R-:W-:-:S13]  /*03e0*/  ISETP.NE.AND.EX P2, PT, RZ, c[0x0][0x25c], PT, P2 ;  /* 0x00009700ff007a0c */ /* 0x000fda0003f45320 */
[----:B-1----:R-:W-:-:S06]  /*03f0*/  @P2 IMAD.WIDE R2, R31, R32, c[0x0][0x258] ;  /* 0x000096001f022625 */ /* 0x002fcc00078e0220 */
[----:B------:R-:W3:Y:S01]  /*0400*/  @P2 LDG.E R3, [R2.64] ;  /* 0x0000000802032981 */ /* 0x000ee2000c1e1900 */
[----:B------:R-:W-:Y:S01]  /*0410*/  IMAD.SHL.U32 R33, R37, 0x40, RZ ;  /* 0x0000004025217824 */ /* 0x000fe200078e00ff */
[----:B------:R-:W-:-:S04]  /*0420*/  @!P2 ISETP.NE.U32.AND P1, PT, RZ, c[0x0][0x268], PT ;  /* 0x00009a00ff00aa0c */ /* 0x000fc80003f25070 */
[----:B------:R-:W-:Y:S02]  /*0430*/  ISETP.GT.AND P0, PT, R36, R33, PT ;  /* 0x000000212400720c */ /* 0x000fe40003f04270 */
[----:B------:R-:W-:-:S04]  /*0440*/  @!P2 ISETP.NE.AND.EX P1, PT, RZ, c[0x0][0x26c], PT, P1 ;  /* 0x00009b00ff00aa0c */ /* 0x000fc80003f25310 */
[----:B------:R-:W-:Y:S01]  /*0450*/  @!P2 SEL R2, RZ, c[0x0][0x21c], !P1 ;  /* 0x00008700ff02aa07 */ /* 0x000fe20004800000 */
[----:B---3-5:R-:W-:-:S03]  /*0460*/  @P2 IMAD.IADD R97, R3, 0x1, -R10 ;  /* 0x0000000103612824 */ /* 0x028fc600078e0a0a */
[----:B------:R-:W-:-:S03]  /*0470*/  @!P2 IADD3 R97, R2, R0, -R10 ;  /* 0x000000000261a210 */ /* 0x000fc60007ffe80a */
[----:B------:R-:W-:Y:S05]  /*0480*/  @!P0 EXIT ;  /* 0x000000000000894d */ /* 0x000fea0003800000 */
[----:B------:R-:W-:Y:S02]  /*0490*/  IADD3 R0, -R36, 0x7f, R33 ;  /* 0x0000007f24007810 */ /* 0x000fe40007ffe121 */
[----:B------:R-:W-:Y:S02]  /*04a0*/  IADD3 R2, R97, 0x3f, RZ ;  /* 0x0000003f61027810 */ /* 0x000fe40007ffe0ff */
[----:B------:R-:W-:Y:S02]  /*04b0*/  IADD3 R0, R0, c[0x0][0x2e8], R97 ;  /* 0x0000ba0000007a10 */ /* 0x000fe40007ffe061 */
[----:B------:R-:W-:Y:S02]  /*04c0*/  SHF.R.S32.HI R3, RZ, 0x1f, R2 ;  /* 0x0000001fff037819 */ /* 0x000fe40000011402 */
[----:B--2---:R-:W-:Y:S02]  /*04d0*/  SHF.R.S32.HI R4, RZ, 0x1f, R0 ;  /* 0x0000001fff047819 */ /* 0x004fe40000011400 */
[----:B------:R-:W-:-:S02]  /*04e0*/  LEA.HI R2, R3, R2, RZ, 0x6 ;  /* 0x0000000203027211 */ /* 0x000fc400078f30ff */
[----:B------:R-:W-:Y:S02]  /*04f0*/  LEA.HI R0, R4, R0, RZ, 0x6 ;  /* 0x0000000004007211 */ /* 0x000fe400078f30ff */
[----:B------:R-:W-:Y:S02]  /*0500*/  SHF.R.S32.HI R2, RZ, 0x6, R2 ;  /* 0x00000006ff027819 */ /* 0x000fe40000011402 */
[----:B------:R-:W-:-:S04]  /*0510*/  SHF.R.S32.HI R0, RZ, 0x6, R0 ;  /* 0x00000006ff007819 */ /* 0x000fc80000011400 */
[----:B------:R-:W-:-:S04]  /*0520*/  IMNMX R116, R2, R0, PT ;  /* 0x0000000002747217 */ /* 0x000fc80003800200 */
[----:B------:R-:W-:Y:S01]  /*0530*/  ISETP.GE.AND P0, PT, R116, 0x1, PT ;  /* 0x000000017400780c */ /* 0x000fe20003f06270 */
[----:B------:R1:W-:-:S12]  /*0540*/  STL [R1+0x20], R116 ;  /* 0x0000207401007387 */ /* 0x0003d80000100800 */
[----:B------:R-:W-:Y:S05]  /*0550*/  @!P0 BRA `(.L_x_568) ;  /* 0x000147d000008947 */ /* 0x000fea0003800000 */
[----:B------:R-:W-:Y:S01]  /*0560*/  LOP3.LUT R0, R27, 0xffffffe0, RZ, 0xc0, !PT ;  /* 0xffffffe01b007812 */ /* 0x000fe200078ec0ff */
[----:B------:R-:W-:Y:S01]  /*0570*/  IMAD R7, R31, c[0x0][0x1c0], R22 ;  /* 0x000070001f077a24 */ /* 0x000fe200078e0216 */
[----:B------:R-:W-:Y:S02]  /*0580*/  ISETP.NE.AND P3, PT, R12, -0x1, PT ;  /* 0xffffffff0c00780c */ /* 0x000fe40003f65270 */
[----:B------:R-:W-:Y:S02]  /*0590*/  IADD3 R21, R30, -R0, RZ ;  /* 0x800000001e157210 */ /* 0x000fe40007ffe0ff */
[----:B------:R-:W-:Y:S02]  /*05a0*/  SHF.L.U32 R0, R7, 0x5, RZ ;  /* 0x0000000507007819 */ /* 0x000fe400000006ff */
[----:B------:R-:W-:Y:S02]  /*05b0*/  ISETP.NE.AND P0, PT, R11, -0x1, PT ;  /* 0xffffffff0b00780c */ /* 0x000fe40003f05270 */
[----:B------:R-:W-:-:S02]  /*05c0*/  IADD3 R106, P2, P1, R0, R8, R21 ;  /* 0x00000008006a7210 */ /* 0x000fc4000795e015 */
[----:B------:R-:W-:Y:S02]  /*05d0*/  SHF.R.S32.HI R0, RZ, 0x1f, R0 ;  /* 0x0000001fff007819 */ /* 0x000fe40000011400 */
[----:B------:R-:W-:Y:S01]  /*05e0*/  SHF.R.S32.HI R4, RZ, 0x1f, R21 ;  /* 0x0000001fff047819 */ /* 0x000fe20000011415 */
[----:B------:R2:W-:Y:S01]  /*05f0*/  STL [R1+0xa0], R106 ;  /* 0x0000a06a01007387 */ /* 0x0005e20000100800 */
[----:B------:R-:W-:Y:S01]  /*0600*/  @!P3 SHF.R.S32.HI R5, RZ, 0x1f, R31 ;  /* 0x0000001fff05b819 */ /* 0x000fe2000001141f */
[----:B------:R-:W-:Y:S01]  /*0610*/  @P3 IMAD.WIDE.U32 R2, R12, c[0x0][0x190], RZ ;  /* 0x000064000c023a25 */ /* 0x000fe200078e00ff */
[----:B------:R-:W-:Y:S02]  /*0620*/  IADD3.X R99, R0, R9, R4, P2, P1 ;  /* 0x0000000900637210 */ /* 0x000fe400017e2404 */
[----:B------:R-:W-:Y:S01]  /*0630*/  SHF.R.S32.HI R23, RZ, 0x1f, R22 ;  /* 0x0000001fff177819 */ /* 0x000fe20000011416 */
[----:B------:R-:W-:Y:S01]  /*0640*/  @P0 IMAD.IADD R6, R10, 0x1, R11 ;  /* 0x000000010a060824 */ /* 0x000fe200078e020b */
[----:B------:R-:W-:Y:S01]  /*0650*/  @P3 MOV R14, R2 ;  /* 0x00000002000e3202 */ /* 0x000fe20000000f00 */
[----:B------:R-:W-:-:S02]  /*0660*/  @!P3 IMAD R8, R5, c[0x0][0x178], RZ ;  /* 0x00005e000508ba24 */ /* 0x000fc400078e02ff */
[----:B------:R-:W-:Y:S02]  /*0670*/  @P3 IMAD R12, R12, c[0x0][0x194], R3 ;  /* 0x000065000c0c3a24 */ /* 0x000fe400078e0203 */
[----:B------:R-:W-:-:S04]  /*0680*/  @!P3 IMAD.WIDE.U32 R4, R31, c[0x0][0x178], RZ ;  /* 0x00005e001f04ba25 */ /* 0x000fc800078e00ff */
[----:B------:R-:W-:Y:S01]  /*0690*/  @P0 IMAD.WIDE.U32 R2, R6, c[0x0][0x198], RZ ;  /* 0x0000660006020a25 */ /* 0x000fe200078e00ff */
[----:B------:R-:W-:-:S03]  /*06a0*/  @!P3 MOV R14, R4 ;  /* 0x00000004000eb202 */ /* 0x000fc60000000f00 */
[----:B------:R-:W-:Y:S02]  /*06b0*/  @!P3 IMAD R8, R31, c[0x0][0x17c], R8 ;  /* 0x00005f001f08ba24 */ /* 0x000fe400078e0208 */
[----:B------:R-:W-:Y:S02]  /*06c0*/  IMAD R0, R7, c[0x0][0x224], R33 ;  /* 0x0000890007007a24 */ /* 0x000fe400078e0221 */
[----:B------:R-:W-:Y:S02]  /*06d0*/  @P0 IMAD R24, R6, c[0x0][0x19c], R3 ;  /* 0x0000670006180a24 */ /* 0x000fe400078e0203 */
[----:B------:R-:W-:Y:S02]  /*06e0*/  @P0 IMAD.MOV.U32 R20, RZ, RZ, R2 ;  /* 0x000000ffff140224 */ /* 0x000fe400078e0002 */
[----:B------:R-:W-:Y:S02]  /*06f0*/  @!P3 IMAD.IADD R12, R5, 0x1, R8 ;  /* 0x00000001050cb824 */ /* 0x000fe400078e0208 */
[----:B------:R-:W-:Y:S01]  /*0700*/  IMAD R29, R0, c[0x0][0x228], RZ ;  /* 0x00008a00001d7a24 */ /* 0x000fe200078e02ff */
[----:B------:R-:W-:Y:S05]  /*0710*/  @P0 BRA `(.L_x_569) ;  /* 0x000000b000000947 */ /* 0x000fea0003800000 */
[----:B--2---:R-:W-:Y:S01]  /*0720*/  SHF.R.S32.HI R0, RZ, 0x1f, R10 ;  /* 0x0000001fff007819 */ /* 0x004fe2000001140a */
[----:B------:R-:W-:Y:S01]  /*0730*/  IMAD.WIDE.U32 R2, R10, c[0x0][0x198], RZ ;  /* 0x000066000a027a25 */ /* 0x000fe200078e00ff */
[----:B------:R-:W-:-:S03]  /*0740*/  SHF.R.S32.HI R4, RZ, 0x1f, R31 ;  /* 0x0000001fff047819 */ /* 0x000fc6000001141f */
[----:B------:R-:W-:Y:S02]  /*0750*/  IMAD R0, R0, c[0x0][0x198], RZ ;  /* 0x0000660000007a24 */ /* 0x000fe400078e02ff */
[----:B------:R-:W-:Y:S02]  /*0760*/  IMAD R4, R4, c[0x0][0x180], RZ ;  /* 0x0000600004047a24 */ /* 0x000fe400078e02ff */
[----:B------:R-:W-:-:S05]  /*0770*/  IMAD R0, R10, c[0x0][0x19c], R0 ;  /* 0x000067000a007a24 */ /* 0x000fca00078e0200 */
[----:B------:R-:W-:Y:S01]  /*0780*/  IADD3 R3, R3, R0, RZ ;  /* 0x0000000003037210 */ /* 0x000fe20007ffe0ff */
[----:B------:R-:W-:-:S04]  /*0790*/  IMAD R0, R31, c[0x0][0x184], R4 ;  /* 0x000061001f007a24 */ /* 0x000fc800078e0204 */
[----:B------:R-:W-:-:S05]  /*07a0*/  IMAD.WIDE.U32 R2, R31, c[0x0][0x180], R2 ;  /* 0x000060001f027a25 */ /* 0x000fca00078e0002 */
[----:B------:R-:W-:Y:S02]  /*07b0*/  IADD3 R24, R3, R0, RZ ;  /* 0x0000000003187210 */ /* 0x000fe40007ffe0ff */
[----:B------:R-:W-:Y:S02]  /*07c0*/  MOV R20, R2 ;  /* 0x0000000200147202 */ /* 0x000fe40000000f00 */
.L_x_569:
[----:B--2---:R-:W-:Y:S02]  /*07d0*/  IABS R5, c[0x0][0x1c8] ;  /* 0x0000720000057a13 */ /* 0x004fe40000000000 */
[----:B------:R-:W-:Y:S02]  /*07e0*/  IABS R4, R22 ;  /* 0x0000001600047213 */ /* 0x000fe40000000000 */
[----:B------:R-:W2:Y:S08]  /*07f0*/  I2F.RP R2, R5 ;  /* 0x0000000500027306 */ /* 0x000eb00000209400 */
[----:B--2---:R-:W2:Y:S02]  /*0800*/  MUFU.RCP R2, R2 ;  /* 0x0000000200027308 */ /* 0x004ea40000001000 */
[----:B--2---:R-:W-:-:S06]  /*0810*/  IADD3 R2, R2, 0xffffffe, RZ ;  /* 0x0ffffffe02027810 */ /* 0x004fcc0007ffe0ff */
[----:B------:R-:W2:Y:S02]  /*0820*/  F2I.FTZ.U32.TRUNC.NTZ R3, R2 ;  /* 0x0000000200037305 */ /* 0x000ea4000021f000 */
[----:B--2---:R-:W-:Y:S02]  /*0830*/  IMAD.MOV R0, RZ, RZ, -R3 ;  /* 0x000000ffff007224 */ /* 0x004fe400078e0a03 */
[----:B------:R-:W-:Y:S02]  /*0840*/  IMAD.MOV.U32 R2, RZ, RZ, RZ ;  /* 0x000000ffff027224 */ /* 0x000fe400078e00ff */
[----:B------:R-:W-:-:S04]  /*0850*/  IMAD R0, R0, R5, RZ ;  /* 0x0000000500007224 */ /* 0x000fc800078e02ff */
[----:B------:R-:W-:-:S04]  /*0860*/  IMAD.HI.U32 R0, R3, R0, R2 ;  /* 0x0000000003007227 */ /* 0x000fc800078e0002 */
[----:B------:R-:W-:Y:S02]  /*0870*/  IMAD.MOV.U32 R2, RZ, RZ, R4 ;  /* 0x000000ffff027224 */ /* 0x000fe400078e0004 */
[----:B------:R-:W-:Y:S02]  /*0880*/  @P0 IMAD.IADD R4, R10, 0x1, R11 ;  /* 0x000000010a040824 */ /* 0x000fe400078e020b */
[----:B------:R-:W-:-:S05]  /*0890*/  IMAD.HI.U32 R0, R0, R2, RZ ;  /* 0x0000000200007227 */ /* 0x000fca00078e00ff */
[----:B------:R-:W-:-:S05]  /*08a0*/  IADD3 R3, -R0, RZ, RZ ;  /* 0x000000ff00037210 */ /* 0x000fca0007ffe1ff */
[----:B------:R-:W-:-:S05]  /*08b0*/  IMAD R2, R5, R3, R2 ;  /* 0x0000000305027224 */ /* 0x000fca00078e0202 */
[----:B------:R-:W-:-:S13]  /*08c0*/  ISETP.GT.U32.AND P2, PT, R5, R2, PT ;  /* 0x000000020500720c */ /* 0x000fda0003f44070 */
[----:B------:R-:W-:Y:S01]  /*08d0*/  @!P2 IMAD.IADD R2, R2, 0x1, -R5 ;  /* 0x000000010202a824 */ /* 0x000fe200078e0a05 */
[----:B------:R-:W-:Y:S02]  /*08e0*/  @!P2 IADD3 R0, R0, 0x1, RZ ;  /* 0x000000010000a810 */ /* 0x000fe40007ffe0ff */
[----:B------:R-:W-:Y:S02]  /*08f0*/  ISETP.NE.AND P2, PT, RZ, c[0x0][0x1c8], PT ;  /* 0x00007200ff007a0c */ /* 0x000fe40003f45270 */
[----:B------:R-:W-:Y:S02]  /*0900*/  ISETP.GE.U32.AND P3, PT, R2, R5, PT ;  /* 0x000000050200720c */ /* 0x000fe40003f66070 */
[----:B------:R-:W-:-:S04]  /*0910*/  LOP3.LUT R2, R22, c[0x0][0x1c8], RZ, 0x3c, !PT ;  /* 0x0000720016027a12 */ /* 0x000fc800078e3cff */
[----:B------:R-:W-:Y:S01]  /*0920*/  ISETP.GE.AND P1, PT, R2, RZ, PT ;  /* 0x000000ff0200720c */ /* 0x000fe20003f26270 */
[----:B------:R-:W-:-:S04]  /*0930*/  @P0 IMAD.WIDE.U32 R2, R4, c[0x0][0x1a0], RZ ;  /* 0x0000680004020a25 */ /* 0x000fc800078e00ff */
[----:B------:R-:W-:Y:S01]  /*0940*/  @P0 IMAD R19, R4, c[0x0][0x1a4], R3 ;  /* 0x0000690004130a24 */ /* 0x000fe200078e0203 */
[----:B------:R-:W-:Y:S02]  /*0950*/  @P0 MOV R16, R2 ;  /* 0x0000000200100202 */ /* 0x000fe40000000f00 */
[----:B------:R-:W-:-:S04]  /*0960*/  @P3 IADD3 R0, R0, 0x1, RZ ;  /* 0x0000000100003810 */ /* 0x000fc80007ffe0ff */
[----:B------:R-:W-:-:S05]  /*0970*/  MOV R9, R0 ;  /* 0x0000000000097202 */ /* 0x000fca0000000f00 */
        /* <DEDUP_REMOVED lines=14> */
.L_x_570:
[CC--:B------:R-:W-:Y:S01]  /*0a60*/  LEA.HI R0, R13.reuse, R30.reuse, RZ, 0x3 ;  /* 0x0000001e0d007211 */ /* 0x0c0fe200078f18ff */
[----:B------:R-:W-:Y:S01]  /*0a70*/  IMAD.MOV.U32 R35, RZ, RZ, 0x10 ;  /* 0x00000010ff237424 */ /* 0x000fe200078e00ff */
[-C--:B------:R-:W-:Y:S01]  /*0a80*/  LEA.HI R7, R13, R30.reuse, RZ, 0x4 ;  /* 0x0000001e0d077211 */ /* 0x080fe200078f20ff */
[----:B------:R-:W-:Y:S01]  /*0a90*/  IMAD.MOV.U32 R34, RZ, RZ, 0x20 ;  /* 0x00000020ff227424 */ /* 0x000fe200078e00ff */
[----:B------:R-:W-:Y:S01]  /*0aa0*/  SHF.R.S32.HI R2, RZ, 0x3, R0 ;  /* 0x00000003ff027819 */ /* 0x000fe20000011400 */
[----:B------:R-:W-:Y:S01]  /*0ab0*/  BSSY B0, `(.L_x_571) ;  /* 0x0000073000007945 */ /* 0x000fe20003800000 */
[----:B------:R-:W-:Y:S02]  /*0ac0*/  LOP3.LUT R0, R0, 0xfffffff8, RZ, 0xc0, !PT ;  /* 0xfffffff800007812 */ /* 0x000fe400078ec0ff */
[----:B------:R-:W-:Y:S01]  /*0ad0*/  LOP3.LUT R4, R7, 0xfffffff0, RZ, 0xc0, !PT ;  /* 0xfffffff007047812 */ /* 0x000fe200078ec0ff */
[----:B------:R-:W-:Y:S01]  /*0ae0*/  IMAD.SHL.U32 R3, R2, 0x40, RZ ;  /* 0x0000004002037824 */ /* 0x000fe200078e00ff */
[----:B------:R-:W-:Y:S01]  /*0af0*/  LEA.HI R8, R13, R30, RZ, 0x6 ;  /* 0x0000001e0d087211 */ /* 0x000fe200078f30ff */
[C---:B------:R-:W-:Y:S01]  /*0b00*/  IMAD.IADD R25, R30.reuse, 0x1, -R0 ;  /* 0x000000011e197824 */ /* 0x040fe200078e0a00 */
[----:B------:R-:W-:Y:S01]  /*0b10*/  SHF.R.S32.HI R11, RZ, 0x1f, R9 ;  /* 0x0000001fff0b7819 */ /* 0x000fe20000011409 */
[----:B------:R-:W-:Y:S01]  /*0b20*/  IMAD.IADD R0, R30, 0x1, -R4 ;  /* 0x000000011e007824 */ /* 0x000fe200078e0a04 */
[----:B------:R-:W-:Y:S01]  /*0b30*/  LOP3.LUT R5, R3, 0x1c0, RZ, 0xc0, !PT ;  /* 0x000001c003057812 */ /* 0x000fe200078ec0ff */
[----:B------:R-:W-:Y:S01]  /*0b40*/  IMAD.SHL.U32 R132, R25, 0x8, RZ ;  /* 0x0000000819847824 */ /* 0x000fe200078e00ff */
[----:B------:R-:W-:-:S02]  /*0b50*/  SHF.R.S32.HI R4, RZ, 0x4, R7 ;  /* 0x00000004ff047819 */ /* 0x000fc40000011407 */
[----:B------:R-:W-:Y:S02]  /*0b60*/  SHF.R.S32.HI R17, RZ, 0x1f, R0 ;  /* 0x0000001fff117819 */ /* 0x000fe40000011400 */
[----:B------:R-:W-:Y:S02]  /*0b70*/  LOP3.LUT R3, R5, 0x38, R132, 0xf8, !PT ;  /* 0x0000003805037812 */ /* 0x000fe400078ef884 */
[----:B------:R-:W-:Y:S02]  /*0b80*/  SHF.R.U32.HI R6, RZ, 0x3, R5 ;  /* 0x00000003ff067819 */ /* 0x000fe40000011605 */
[----:B------:R-:W-:Y:S02]  /*0b90*/  LEA.HI R17, R17, R0, RZ, 0x3 ;  /* 0x0000000011117211 */ /* 0x000fe400078f18ff */
[----:B------:R-:W-:Y:S01]  /*0ba0*/  LEA.HI R5, R7, R4, RZ, 0x1 ;  /* 0x0000000407057211 */ /* 0x000fe200078f08ff */
[----:B------:R-:W-:Y:S01]  /*0bb0*/  IMAD.SHL.U32 R7, R8, 0x8, RZ ;  /* 0x0000000808077824 */ /* 0x000fe200078e00ff */
[----:B------:R-:W-:-:S02]  /*0bc0*/  LOP3.LUT R6, R3, R6, RZ, 0x3c, !PT ;  /* 0x0000000603067212 */ /* 0x000fc400078e3cff */
[----:B------:R-:W-:Y:S02]  /*0bd0*/  LOP3.LUT R8, R17, 0xfffffff8, RZ, 0xc0, !PT ;  /* 0xfffffff811087812 */ /* 0x000fe400078ec0ff */
[----:B------:R-:W-:Y:S02]  /*0be0*/  SHF.R.S32.HI R3, RZ, 0x1f, R2 ;  /* 0x0000001fff037819 */ /* 0x000fe40000011402 */
[----:B------:R-:W-:Y:S01]  /*0bf0*/  LOP3.LUT R5, R5, 0xfffffffe, RZ, 0xc0, !PT ;  /* 0xfffffffe05057812 */ /* 0x000fe200078ec0ff */
[----:B------:R-:W-:Y:S01]  /*0c00*/  IMAD.IADD R8, R0, 0x1, -R8 ;  /* 0x0000000100087824 */ /* 0x000fe200078e0a08 */
[----:B------:R-:W-:Y:S01]  /*0c10*/  IADD3 R14, P0, R132, R14, RZ ;  /* 0x0000000e840e7210 */ /* 0x000fe20007f1e0ff */
[----:B------:R-:W-:Y:S01]  /*0c20*/  IMAD R0, R3, c[0x0][0x198], RZ ;  /* 0x0000660003007a24 */ /* 0x000fe200078e02ff */
[----:B------:R-:W-:Y:S01]  /*0c30*/  SHF.R.S32.HI R133, RZ, 0x1f, R132 ;  /* 0x0000001fff857819 */ /* 0x000fe20000011484 */
[----:B------:R-:W-:Y:S01]  /*0c40*/  IMAD.IADD R28, R4, 0x1, -R5 ;  /* 0x00000001041c7824 */ /* 0x000fe200078e0a05 */
[----:B------:R-:W-:Y:S01]  /*0c50*/  LOP3.LUT R188, R6, 0xfffffe00, R7, 0xf8, !PT ;  /* 0xfffffe0006bc7812 */ /* 0x000fe200078ef807 */
[----:B------:R-:W-:Y:S01]  /*0c60*/  IMAD R18, R2, c[0x0][0x19c], R0 ;  /* 0x0000670002127a24 */ /* 0x000fe200078e0200 */
[C---:B------:R-:W-:Y:S01]  /*0c70*/  LOP3.LUT P3, RZ, R8.reuse, 0x4, RZ, 0xc0, !PT ;  /* 0x0000000408ff7812 */ /* 0x040fe2000786c0ff */
[C---:B------:R-:W-:Y:S01]  /*0c80*/  IMAD.SHL.U32 R0, R8.reuse, 0x40, RZ ;  /* 0x0000004008007824 */ /* 0x040fe200078e00ff */
[----:B------:R-:W-:Y:S01]  /*0c90*/  LOP3.LUT P2, RZ, R8, 0x2, RZ, 0xc0, !PT ;  /* 0x0000000208ff7812 */ /* 0x000fe2000784c0ff */
[----:B------:R-:W-:Y:S01]  /*0ca0*/  IMAD.X R15, R133, 0x1, R12, P0 ;  /* 0x00000001850f7824 */ /* 0x000fe200000e060c */
[----:B------:R-:W-:Y:S01]  /*0cb0*/  SHF.R.S32.HI R26, RZ, 0x5, R27 ;  /* 0x00000005ff1a7819 */ /* 0x000fe2000001141b */
[----:B------:R-:W-:Y:S01]  /*0cc0*/  IMAD R10, R3, c[0x0][0x1a0], RZ ;  /* 0x00006800030a7a24 */ /* 0x000fe200078e02ff */
[----:B------:R-:W-:Y:S01]  /*0cd0*/  LOP3.LUT R0, R0, 0x1c0, RZ, 0xc0, !PT ;  /* 0x000001c000007812 */ /* 0x000fe200078ec0ff */
[----:B------:R-:W-:Y:S01]  /*0ce0*/  IMAD.SHL.U32 R12, R28, 0x8, RZ ;  /* 0x000000081c0c7824 */ /* 0x000fe200078e00ff */
[----:B------:R-:W-:Y:S01]  /*0cf0*/  IADD3 R115, R132, 0x40, RZ ;  /* 0x0000004084737810 */ /* 0x000fe20007ffe0ff */
[----:B------:R-:W-:Y:S01]  /*0d00*/  IMAD.WIDE.U32 R6, R2, c[0x0][0x198], R132 ;  /* 0x0000660002067a25 */ /* 0x000fe200078e0084 */
[----:B------:R2:W-:Y:S01]  /*0d10*/  STL.64 [R1+0x38], R132 ;  /* 0x0000388401007387 */ /* 0x0005e20000100a00 */
[----:B------:R-:W-:-:S02]  /*0d20*/  IADD3 R111, R132, 0x80, RZ ;  /* 0x00000080846f7810 */ /* 0x000fc40007ffe0ff */
[----:B------:R-:W-:Y:S01]  /*0d30*/  IMAD.WIDE.U32 R4, R2, c[0x0][0x1a0], R132 ;  /* 0x0000680002047a25 */ /* 0x000fe200078e0084 */
[----:B------:R-:W-:Y:S02]  /*0d40*/  LOP3.LUT R12, R0, 0x8, R12, 0xf8, !PT ;  /* 0x00000008000c7812 */ /* 0x000fe400078ef80c */
[----:B------:R-:W-:Y:S01]  /*0d50*/  IADD3 R6, P1, R20, R6, RZ ;  /* 0x0000000614067210 */ /* 0x000fe20007f3e0ff */
[----:B------:R-:W-:Y:S01]  /*0d60*/  IMAD R13, R2, c[0x0][0x1a4], R10 ;  /* 0x00006900020d7a24 */ /* 0x000fe200078e020a */
[----:B------:R-:W-:Y:S01]  /*0d70*/  SHF.R.U32.HI R10, RZ, 0x3, R0 ;  /* 0x00000003ff0a7819 */ /* 0x000fe20000011600 */
[C---:B------:R-:W-:Y:S01]  /*0d80*/  IMAD R0, R11.reuse, c[0x0][0x1b8], RZ ;  /* 0x00006e000b007a24 */ /* 0x040fe200078e02ff */
[----:B------:R-:W-:Y:S01]  /*0d90*/  IADD3 R4, P0, R16, R4, RZ ;  /* 0x0000000410047210 */ /* 0x000fe20007f1e0ff */
[----:B------:R-:W-:Y:S01]  /*0da0*/  IMAD R8, R11, c[0x0][0x1b0], RZ ;  /* 0x00006c000b087a24 */ /* 0x000fe200078e02ff */
[----:B------:R-:W-:Y:S01]  /*0db0*/  IADD3.X R7, R24, R7, R18, P1, !PT ;  /* 0x0000000718077210 */ /* 0x000fe20000ffe412 */
[----:B------:R-:W-:Y:S01]  /*0dc0*/  IMAD R11, R9, c[0x0][0x1bc], R0 ;  /* 0x00006f00090b7a24 */ /* 0x000fe200078e0200 */
[----:B------:R-:W-:Y:S01]  /*0dd0*/  IADD3.X R5, R19, R5, R13, P0, !PT ;  /* 0x0000000513057210 */ /* 0x000fe200007fe40d */
[----:B------:R-:W-:Y:S01]  /*0de0*/  IMAD.SHL.U32 R0, R17, 0x40, RZ ;  /* 0x0000004011007824 */ /* 0x000fe200078e00ff */
[----:B------:R-:W-:Y:S01]  /*0df0*/  LOP3.LUT R10, R12, R10, RZ, 0x3c, !PT ;  /* 0x0000000a0c0a7212 */ /* 0x000fe200078e3cff */
[----:B------:R-:W-:Y:S01]  /*0e00*/  IMAD.WIDE.U32 R42, R9, c[0x0][0x1b0], R6 ;  /* 0x00006c00092a7a25 */ /* 0x000fe200078e0006 */
[----:B------:R-:W-:-:S02]  /*0e10*/  SHF.R.S32.HI R13, RZ, 0x1f, R27 ;  /* 0x0000001fff0d7819 */ /* 0x000fc4000001141b */
[----:B------:R-:W-:Y:S01]  /*0e20*/  LOP3.LUT R6, R10, 0xfffffe00, R0, 0xf8, !PT ;  /* 0xfffffe000a067812 */ /* 0x000fe200078ef800 */
[----:B------:R-:W-:Y:S01]  /*0e30*/  IMAD.WIDE.U32 R38, R9, c[0x0][0x1b8], R4 ;  /* 0x00006e0009267a25 */ /* 0x000fe200078e0004 */
[----:B------:R-:W-:Y:S01]  /*0e40*/  SHF.R.S32.HI R5, RZ, 0x1f, R21 ;  /* 0x0000001fff057819 */ /* 0x000fe20000011415 */
[----:B------:R2:W-:Y:S01]  /*0e50*/  STL.64 [R1+0x50], R42 ;  /* 0x0000502a01007387 */ /* 0x0005e20000100a00 */
[----:B------:R-:W-:Y:S01]  /*0e60*/  LEA.HI R0, R13, R26, RZ, 0x2 ;  /* 0x0000001a0d007211 */ /* 0x000fe200078f10ff */
[----:B------:R-:W-:Y:S01]  /*0e70*/  IMAD R12, R9, c[0x0][0x1b4], R8 ;  /* 0x00006d00090c7a24 */ /* 0x000fe200078e0208 */
[----:B------:R-:W-:Y:S01]  /*0e80*/  LEA.HI R7, R5, R21, RZ, 0x2 ;  /* 0x0000001505077211 */ /* 0x000fe200078f10ff */
[----:B------:R-:W-:Y:S01]  /*0e90*/  IMAD.IADD R41, R39, 0x1, R11 ;  /* 0x0000000127297824 */ /* 0x000fe200078e020b */
[----:B------:R-:W-:Y:S01]  /*0ea0*/  LOP3.LUT R0, R0, 0xffffffc, RZ, 0xc0, !PT ;  /* 0x0ffffffc00007812 */ /* 0x000fe200078ec0ff */
[----:B------:R2:W-:Y:S01]  /*0eb0*/  STL.64 [R1+0x90], R38 ;  /* 0x0000902601007387 */ /* 0x0005e20000100a00 */
[----:B------:R-:W-:Y:S01]  /*0ec0*/  SHF.R.S32.HI R27, RZ, 0x2, R7 ;  /* 0x00000002ff1b7819 */ /* 0x000fe20000011407 */
[----:B------:R-:W-:Y:S01]  /*0ed0*/  IMAD.IADD R45, R43, 0x1, R12 ;  /* 0x000000012b2d7824 */ /* 0x000fe200078e020c */
[----:B------:R-:W-:Y:S01]  /*0ee0*/  SEL R5, R35, 0xfffffff0, !P2 ;  /* 0xfffffff023057807 */ /* 0x000fe20005000000 */
[----:B------:R-:W-:-:S02]  /*0ef0*/  IMAD.IADD R0, R26, 0x1, -R0 ;  /* 0x000000011a007824 */ /* 0x000fc400078e0a00 */
[----:B------:R-:W-:Y:S02]  /*0f00*/  IMAD.IADD R20, R36, 0x1, -R33 ;  /* 0x0000000124147824 */ /* 0x000fe400078e0a21 */
[----:B------:R-:W-:Y:S02]  /*0f10*/  IMAD R46, R0, 0x10, R27 ;  /* 0x00000010002e7824 */ /* 0x000fe400078e021b */
[----:B------:R-:W-:Y:S01]  /*0f20*/  IMAD R4, R23, c[0x0][0x1a8], RZ ;  /* 0x00006a0017047a24 */ /* 0x000fe200078e02ff */
[----:B------:R-:W-:Y:S01]  /*0f30*/  ISETP.GE.AND P0, PT, R2, R20, PT ;  /* 0x000000140200720c */ /* 0x000fe20003f06270 */
[C---:B------:R-:W-:Y:S01]  /*0f40*/  IMAD.WIDE.U32 R14, R22.reuse, c[0x0][0x1a8], R14 ;  /* 0x00006a00160e7a25 */ /* 0x040fe200078e000e */
[----:B------:R2:W-:Y:S03]  /*0f50*/  STL [R1+0xa4], R46 ;  /* 0x0000a42e01007387 */ /* 0x0005e60000100800 */
[----:B------:R-:W-:Y:S01]  /*0f60*/  IMAD R4, R22, c[0x0][0x1ac], R4 ;  /* 0x00006b0016047a24 */ /* 0x000fe200078e0204 */
[----:B------:R2:W-:Y:S01]  /*0f70*/  STL [R1+0x48], R115 ;  /* 0x0000487301007387 */ /* 0x0005e20000100800 */
[----:B------:R-:W-:-:S03]  /*0f80*/  IMAD.WIDE R8, R37, 0x40, R2 ;  /* 0x0000004025087825 */ /* 0x000fc600078e0202 */
[----:B------:R2:W-:Y:S01]  /*0f90*/  STL [R1+0x4c], R111 ;  /* 0x00004c6f01007387 */ /* 0x0005e20000100800 */
[----:B------:R-:W-:Y:S01]  /*0fa0*/  IMAD.IADD R13, R15, 0x1, R4 ;  /* 0x000000010f0d7824 */ /* 0x000fe200078e0204 */
[----:B------:R-:W-:Y:S01]  /*0fb0*/  SEL R4, R34, 0xffffffe0, !P3 ;  /* 0xffffffe022047807 */ /* 0x000fe20005800000 */
[----:B------:R-:W-:Y:S01]  /*0fc0*/  IMAD.SHL.U32 R188, R188, 0x2, RZ ;  /* 0x00000002bcbc7824 */ /* 0x000fe200078e00ff */
        /* <DEDUP_REMOVED lines=33> */
.L_x_572:
[----:B------:R-:W-:Y:S05]  /*11e0*/  BSYNC B0 ;  /* 0x0000000000007941 */ /* 0x000fea0003800000 */
.L_x_571:
[----:B------:R-:W-:Y:S01]  /*11f0*/  LOP3.LUT R0, R7, 0x7ffffffc, RZ, 0xc0, !PT ;  /* 0x7ffffffc07007812 */ /* 0x000fe200078ec0ff */
[----:B------:R-:W-:Y:S01]  /*1200*/  IMAD R7, R116, 0x40, R29 ;  /* 0x0000004074077824 */ /* 0x000fe200078e021d */
[----:B------:R-:W-:Y:S01]  /*1210*/  IADD3 R24, R2, 0x10, RZ ;  /* 0x0000001002187810 */ /* 0x000fe20007ffe0ff */
[----:B------:R-:W-:Y:S02]  /*1220*/  BSSY B0, `(.L_x_573) ;  /* 0x000002b000007945 */ /* 0x000fe40003800000 */
[----:B------:R-:W-:Y:S01]  /*1230*/  IMAD.IADD R0, R21, 0x1, -R0 ;  /* 0x0000000115007824 */ /* 0x000fe200078e0a00 */
[----:B------:R-:W-:Y:S02]  /*1240*/  ISETP.GE.AND P1, PT, R24, R20, PT ;  /* 0x000000141800720c */ /* 0x000fe40003f26270 */
[----:B------:R-:W-:Y:S01]  /*1250*/  IADD3 R7, R7, -0x40, RZ ;  /* 0xffffffc007077810 */ /* 0x000fe20007ffe0ff */
[----:B------:R-:W-:-:S04]  /*1260*/  IMAD.SHL.U32 R0, R0, 0x2, RZ ;  /* 0x0000000200007824 */ /* 0x000fc800078e00ff */
[----:B------:R-:W-:-:S05]  /*1270*/  IMAD R0, R46, c[0x0][0x228], R0 ;  /* 0x00008a002e007a24 */ /* 0x000fca00078e0200 */
[----:B------:R-:W-:Y:S02]  /*1280*/  IADD3 R198, P0, R7, R0, RZ ;  /* 0x0000000007c67210 */ /* 0x000fe40007f1e0ff */
[----:B------:R-:W-:-:S04]  /*1290*/  SHF.R.S32.HI R0, RZ, 0x1f, R0 ;  /* 0x0000001fff007819 */ /* 0x000fc80000011400 */
[----:B------:R-:W-:Y:S01]  /*12a0*/  LEA.HI.X.SX32 R173, R7, R0, 0x1, P0 ;  /* 0x0000000007ad7211 */ /* 0x000fe200000f0eff */
        /* <DEDUP_REMOVED lines=11> */
[C---:B---3--:R-:W-:Y:S01]  /*1360*/  @!P3 LEA R18, P4, R10.reuse, c[0x0][0x160], 0x1 ;  /* 0x000058000a12ba11 */ /* 0x048fe200078808ff */
        /* <DEDUP_REMOVED lines=22> */
.L_x_574:
[----:B------:R-:W-:Y:S05]  /*14d0*/  BSYNC B0 ;  /* 0x0000000000007941 */ /* 0x000fea0003800000 */
.L_x_573:
[----:B------:R-:W-:Y:S01]  /*14e0*/  IADD3 R21, R2, 0x20, RZ ;  /* 0x0000002002157810 */ /* 0x000fe20007ffe0ff */
        /* <DEDUP_REMOVED lines=36> */
.L_x_576:
[----:B------:R-:W-:Y:S05]  /*1730*/  BSYNC B0 ;  /* 0x0000000000007941 */ /* 0x000fea0003800000 */
.L_x_575:
[----:B---3--:R-:W-:Y:S01]  /*1740*/  IADD3 R18, R2, 0x30, RZ ;  /* 0x0000003002127810 */ /* 0x008fe20007ffe0ff */
[----:B------:R-:W-:Y:S01]  /*1750*/  IMAD.MOV.U32 R19, RZ, RZ, c[0x0][0x198] ;  /* 0x00006600ff137624 */ /* 0x000fe200078e00ff */
[----:B------:R-:W-:Y:S02]  /*1760*/  BSSY B0, `(.L_x_577) ;  /* 0x0000026000007945 */ /* 0x000fe40003800000 */
[----:B------:R-:W-:Y:S01]  /*1770*/  ISETP.GE.AND P0, PT, R18, R20, PT ;  /* 0x000000141200720c */ /* 0x000fe20003f06270 */
[----:B------:R-:W-:Y:S02]  /*1780*/  IMAD.MOV.U32 R20, RZ, RZ, 0x6 ;  /* 0x00000006ff147424 */ /* 0x000fe400078e00ff */
[----:B------:R-:W-:-:S03]  /*1790*/  IMAD.SHL.U32 R105, R19, 0x40, RZ ;  /* 0x0000004013697824 */ /* 0x000fc600078e00ff */
[----:B------:R-:W-:-:S07]  /*17a0*/  SHF.L.U64.HI R104, R19, R20, c[0x0][0x19c] ;  /* 0x0000670013687619 */ /* 0x000fce0000010214 */
        /* <DEDUP_REMOVED lines=33> */
.L_x_578:
[----:B------:R-:W-:Y:S05]  /*19c0*/  BSYNC B0 ;  /* 0x0000000000007941 */ /* 0x000fea0003800000 */
.L_x_577:
[----:B------:R-:W-:Y:S01]  /*19d0*/  IADD3 R96, R116, -0x1, RZ ;  /* 0xffffffff74607810 */ /* 0x000fe20007ffe0ff */
[----:B------:R-:W-:Y:S01]  /*19e0*/  BSSY B0, `(.L_x_579) ;  /* 0x0000028000007945 */ /* 0x000fe20003800000 */
[----:B------:R-:W-:Y:S01]  /*19f0*/  MOV R122, R44 ;  /* 0x0000002c007a7202 */ /* 0x000fe20000000f00 */
[----:B------:R-:W-:Y:S01]  /*1a00*/  IMAD.MOV.U32 R122, RZ, RZ, R42 ;  /* 0x000000ffff7a7224 */ /* 0x000fe200078e002a */
[----:B------:R-:W-:Y:S01]  /*1a10*/  MOV R123, R45 ;  /* 0x0000002d007b7202 */ /* 0x000fe20000000f00 */
[----:B------:R-:W-:Y:S01]  /*1a20*/  IMAD R17, R96, -0x40, R97 ;  /* 0xffffffc060117824 */ /* 0x000fe200078e0261 */
[-C--:B------:R-:W-:Y:S01]  /*1a30*/  MOV R107, R96.reuse ;  /* 0x00000060006b7202 */ /* 0x080fe20000000f00 */
[----:B---3--:R-:W-:Y:S01]  /*1a40*/  IMAD R10, R104, R96, RZ ;  /* 0x00000060680a7224 */ /* 0x008fe200078e02ff */
[----:B------:R-:W-:Y:S01]  /*1a50*/  SHF.R.S32.HI R16, RZ, 0x1f, R96 ;  /* 0x0000001fff107819 */ /* 0x000fe20000011460 */
[----:B------:R3:W-:Y:S01]  /*1a60*/  STL.64 [R1+0x40], R122 ;  /* 0x0000407a01007387 */ /* 0x0007e20000100a00 */
[----:B------:R-:W-:Y:S01]  /*1a70*/  ISETP.GE.AND P0, PT, R2, R17, PT ;  /* 0x000000110200720c */ /* 0x000fe20003f06270 */
[----:B------:R-:W-:-:S02]  /*1a80*/  IMAD.WIDE.U32 R8, R96, R105, R122 ;  /* 0x0000006960087225 */ /* 0x000fc400078e007a */
[----:B------:R3:W-:Y:S02]  /*1a90*/  STL [R1+0x78], R107 ;  /* 0x0000786b01007387 */ /* 0x0007e40000100800 */
[----:B------:R-:W-:-:S04]  /*1aa0*/  IMAD R10, R16, R105, R10 ;  /* 0x00000069100a7224 */ /* 0x000fc800078e020a */
[----:B------:R-:W-:-:S04]  /*1ab0*/  IMAD.IADD R11, R9, 0x1, R10 ;  /* 0x00000001090b7824 */ /* 0x000fc800078e020a */
        /* <DEDUP_REMOVED lines=26> */
.L_x_580:
[----:B------:R-:W-:Y:S05]  /*1c60*/  BSYNC B0 ;  /* 0x0000000000007941 */ /* 0x000fea0003800000 */
.L_x_579:
[C---:B------:R-:W-:Y:S01]  /*1c70*/  SHF.L.U64.HI R109, R19.reuse, R32, c[0x0][0x19c] ;  /* 0x00006700136d7619 */ /* 0x040fe20000010220 */
[----:B------:R-:W-:Y:S01]  /*1c80*/  BSSY B0, `(.L_x_581) ;  /* 0x0000020000007945 */ /* 0x000fe20003800000 */
[----:B------:R-:W-:Y:S01]  /*1c90*/  ISETP.GE.AND P0, PT, R24, R17, PT ;  /* 0x000000111800720c */ /* 0x000fe20003f06270 */
[----:B------:R-:W-:Y:S02]  /*1ca0*/  IMAD.SHL.U32 R110, R19, 0x10, RZ ;  /* 0x00000010136e7824 */ /* 0x000fe400078e00ff */
[----:B------:R1:W-:Y:S10]  /*1cb0*/  STL [R1+0x98], R109 ;  /* 0x0000986d01007387 */ /* 0x0003f40000100800 */
[----:B------:R-:W-:Y:S05]  /*1cc0*/  @P0 BRA `(.L_x_582) ;  /* 0x000001b000000947 */ /* 0x000fea0003800000 */
[----:B------:R-:W-:Y:S02]  /*1cd0*/  ISETP.GE.AND P3, PT, R132, c[0x0][0x220], PT ;  /* 0x0000880084007a0c */ /* 0x000fe40003f66270 */
[----:B------:R-:W-:-:S02]  /*1ce0*/  ISETP.GE.AND P2, PT, R115, c[0x0][0x220], PT ;  /* 0x0000880073007a0c */ /* 0x000fc40003f46270 */
[----:B------:R-:W-:Y:S02]  /*1cf0*/  IADD3 R0, P1, R110, R8, RZ ;  /* 0x000000086e007210 */ /* 0x000fe40007f3e0ff */
[----:B------:R-:W-:-:S03]  /*1d00*/  ISETP.GE.AND P0, PT, R111, c[0x0][0x220], PT ;  /* 0x000088006f007a0c */ /* 0x000fc60003f06270 */
[----:B------:R-:W-:-:S04]  /*1d10*/  IMAD.X R7, R109, 0x1, R11, P1 ;  /* 0x000000016d077824 */ /* 0x000fc800008e060b */
        /* <DEDUP_REMOVED lines=22> */
.L_x_582:
[----:B------:R-:W-:Y:S05]  /*1e80*/  BSYNC B0 ;  /* 0x0000000000007941 */ /* 0x000fea0003800000 */
.L_x_581:
[----:B------:R-:W-:Y:S01]  /*1e90*/  ISETP.GE.AND P0, PT, R21, R17, PT ;  /* 0x000000111500720c */ /* 0x000fe20003f06270 */
[----:B------:R-:W-:-:S12]  /*1ea0*/  BSSY B0, `(.L_x_583) ;  /* 0x000001e000007945 */ /* 0x000fd80003800000 */
[----:B------:R-:W-:Y:S05]  /*1eb0*/  @P0 BRA `(.L_x_584) ;  /* 0x000001c000000947 */ /* 0x000fea0003800000 */
[----:B------:R-:W-:Y:S01]  /*1ec0*/  ISETP.GE.AND P3, PT, R132, c[0x0][0x220], PT ;  /* 0x0000880084007a0c */ /* 0x000fe20003f66270 */
[----:B------:R-:W-:Y:S01]  /*1ed0*/  IMAD.MOV.U32 R7, RZ, RZ, c[0x0][0x19c] ;  /* 0x00006700ff077624 */ /* 0x000fe200078e00ff */
[----:B------:R-:W-:Y:S02]  /*1ee0*/  ISETP.GE.AND P2, PT, R115, c[0x0][0x220], PT ;  /* 0x0000880073007a0c */ /* 0x000fe40003f46270 */
[----:B------:R-:W-:Y:S02]  /*1ef0*/  LEA R0, P1, R19, R8, 0x5 ;  /* 0x0000000813007211 */ /* 0x000fe400078228ff */
[----:B------:R-:W-:Y:S02]  /*1f00*/  ISETP.GE.AND P0, PT, R111, c[0x0][0x220], PT ;  /* 0x000088006f007a0c */ /* 0x000fe40003f06270 */
[----:B------:R-:W-:-:S05]  /*1f10*/  LEA.HI.X R7, R19, R11, R7, 0x5, P1 ;  /* 0x0000000b13077211 */ /* 0x000fca00008f2c07 */
        /* <DEDUP_REMOVED lines=22> */
.L_x_584:
[----:B------:R-:W-:Y:S05]  /*2080*/  BSYNC B0 ;  /* 0x0000000000007941 */ /* 0x000fea0003800000 */
.L_x_583:
[----:B------:R-:W-:Y:S01]  /*2090*/  ISETP.GE.AND P0, PT, R18, R17, PT ;  /* 0x000000111200720c */ /* 0x000fe20003f06270 */
[----:B------:R-:W-:-:S12]  /*20a0*/  BSSY B0, `(.L_x_585) ;  /* 0x0000020000007945 */ /* 0x000fd80003800000 */
[----:B------:R-:W-:Y:S05]  /*20b0*/  @P0 BRA `(.L_x_586) ;  /* 0x000001e000000947 */ /* 0x000fea0003800000 */
[----:B------:R-:W-:Y:S01]  /*20c0*/  ISETP.GE.AND P3, PT, R132, c[0x0][0x220], PT ;  /* 0x0000880084007a0c */ /* 0x000fe20003f66270 */
[----:B------:R-:W-:Y:S01]  /*20d0*/  IMAD.MOV.U32 R10, RZ, RZ, R8 ;  /* 0x000000ffff0a7224 */ /* 0x000fe200078e0008 */
[----:B------:R-:W-:Y:S01]  /*20e0*/  ISETP.GE.AND P2, PT, R115, c[0x0][0x220], PT ;  /* 0x0000880073007a0c */ /* 0x000fe20003f46270 */
[----:B------:R-:W-:Y:S01]  /*20f0*/  ULDC UR4, c[0x0][0x19c] ;  /* 0x0000670000047ab9 */ /* 0x000fe20000000800 */
[----:B------:R-:W-:Y:S01]  /*2100*/  ISETP.GE.AND P0, PT, R111, c[0x0][0x220], PT ;  /* 0x000088006f007a0c */ /* 0x000fe20003f06270 */
[----:B------:R-:W-:Y:S01]  /*2110*/  UIMAD UR4, UR4, 0x30, URZ ;  /* 0x00000030040478a4 */ /* 0x000fe2000f8e023f */
[----:B----4-:R-:W-:-:S05]  /*2120*/  IMAD.WIDE.U32 R12, R19, 0x30, R10 ;  /* 0x00000030130c7825 */ /* 0x010fca00078e000a */
[----:B------:R-:W-:Y:S02]  /*2130*/  IADD3 R0, R13, UR4, RZ ;  /* 0x000000040d007c10 */ /* 0x000fe4000fffe0ff */
        /* <DEDUP_REMOVED lines=22> */
.L_x_586:
[----:B------:R-:W-:Y:S05]  /*22a0*/  BSYNC B0 ;  /* 0x0000000000007941 */ /* 0x000fea0003800000 */
.L_x_585:
[----:B------:R-:W-:Y:S01]  /*22b0*/  ISETP.NE.U32.AND P3, PT, RZ, c[0x0][0x318], PT ;  /* 0x0000c600ff007a0c */ /* 0x000fe20003f65070 */
[----:B------:R-:W0:Y:S01]  /*22c0*/  LDGDEPBAR ;  /* 0x00000000000079af */ /* 0x000e220000000000 */
[----:B----4-:R-:W-:Y:S02]  /*22d0*/  IMAD.MOV.U32 R14, RZ, RZ, R40 ;  /* 0x000000ffff0e7224 */ /* 0x010fe400078e0028 */
[----:B------:R-:W-:Y:S01]  /*22e0*/  ISETP.NE.AND.EX P3, PT, RZ, c[0x0][0x31c], PT, P3 ;  /* 0x0000c700ff007a0c */ /* 0x000fe20003f65330 */
[----:B------:R-:W-:-:S12]  /*22f0*/  IMAD.MOV.U32 R15, RZ, RZ, R41 ;  /* 0x000000ffff0f7224 */ /* 0x000fd800078e0029 */
[----:B------:R-:W-:Y:S01]  /*2300*/  @P3 SHF.R.S32.HI R0, RZ, 0x1f, R31 ;  /* 0x0000001fff003819 */ /* 0x000fe2000001141f */
[----:B------:R-:W-:-:S04]  /*2310*/  @P3 IMAD.WIDE.U32 R8, R31, c[0x0][0x320], R22 ;  /* 0x0000c8001f083a25 */ /* 0x000fc800078e0016 */
[----:B------:R-:W-:Y:S01]  /*2320*/  @P3 IMAD R0, R0, c[0x0][0x320], RZ ;  /* 0x0000c80000003a24 */ /* 0x000fe200078e02ff */
[----:B------:R-:W-:Y:S01]  /*2330*/  @P3 LEA R10, P0, R8, c[0x0][0x318], 0x2 ;  /* 0x0000c600080a3a11 */ /* 0x000fe200078010ff */
[----:B------:R-:W-:-:S04]  /*2340*/  DEPBAR.LE SB0, 0x0 ;  /* 0x000080000000791a */ /* 0x000fc80000000000 */
[----:B------:R-:W-:-:S04]  /*2350*/  @P3 IMAD R0, R31, c[0x0][0x324], R0 ;  /* 0x0000c9001f003a24 */ /* 0x000fc800078e0200 */
[----:B------:R-:W-:-:S05]  /*2360*/  @P3 IMAD.IADD R0, R9, 0x1, R0 ;  /* 0x0000000109003824 */ /* 0x000fca00078e0200 */
[----:B------:R-:W-:-:S05]  /*2370*/  @P3 LEA.HI.X R11, R8, c[0x0][0x31c], R0, 0x2, P0 ;  /* 0x0000c700080b3a11 */ /* 0x000fca00000f1400 */
[----:B------:R4:W5:Y:S01]  /*2380*/  @P3 LDG.E R10, [R10.64] ;  /* 0x000000080a0a3981 */ /* 0x000962000c1e1900 */
[C---:B------:R-:W-:Y:S01]  /*2390*/  ISETP.GE.AND P0, PT, R2.reuse, R17, PT ;  /* 0x000000110200720c */ /* 0x040fe20003f06270 */
[----:B------:R-:W-:Y:S01]  /*23a0*/  IMAD R108, R37, 0x4, R26 ;  /* 0x00000004256c7824 */ /* 0x000fe200078e021a */
[----:B------:R-:W-:Y:S01]  /*23b0*/  MOV R19, c[0x0][0x1a0] ;  /* 0x0000680000137a02 */ /* 0x000fe20000000f00 */
[----:B------:R-:W-:Y:S01]  /*23c0*/  BAR.SYNC.DEFER_BLOCKING 0x0 ;  /* 0x0000000000007b1d */ /* 0x000fe20000010000 */
[----:B------:R-:W-:Y:S01]  /*23d0*/  MOV R14, R38 ;  /* 0x00000026000e7202 */ /* 0x000fe20000000f00 */
[----:B------:R-:W-:Y:S01]  /*23e0*/  IMAD.SHL.U32 R3, R2, 0x8, RZ ;  /* 0x0000000802037824 */ /* 0x000fe200078e00ff */
[----:B------:R-:W-:Y:S01]  /*23f0*/  SHF.L.U64.HI R13, R19, R20, c[0x0][0x1a4] ;  /* 0x00006900130d7619 */ /* 0x000fe20000010214 */
[C---:B------:R-:W-:Y:S01]  /*2400*/  IMAD.SHL.U32 R0, R25.reuse, 0x40, RZ ;  /* 0x0000004019007824 */ /* 0x040fe200078e00ff */
[----:B------:R-:W-:Y:S01]  /*2410*/  LOP3.LUT P2, RZ, R25, 0x4, RZ, 0xc0, !PT ;  /* 0x0000000419ff7812 */ /* 0x000fe2000784c0ff */
[----:B------:R-:W5:Y:S01]  /*2420*/  @P3 MUFU.RCP R2, c[0x0][0x238] ;  /* 0x00008e0000023b08 */ /* 0x000f620000001000 */
[----:B------:R-:W-:Y:S01]  /*2430*/  IMAD R8, R26, 0x10, R33 ;  /* 0x000000101a087824 */ /* 0x000fe200078e0221 */
[----:B------:R1:W-:Y:S01]  /*2440*/  STL [R1+0xa8], R13 ;  /* 0x0000a80d01007387 */ /* 0x0003e20000100800 */
[----:B------:R-:W-:Y:S01]  /*2450*/  LOP3.LUT R0, R0, 0x1c0, RZ, 0xc0, !PT ;  /* 0x000001c000007812 */ /* 0x000fe200078ec0ff */
[----:B------:R-:W-:Y:S01]  /*2460*/  IMAD.SHL.U32 R12, R19, 0x40, RZ ;  /* 0x00000040130c7824 */ /* 0x000fe200078e00ff */
[----:B------:R-:W-:Y:S01]  /*2470*/  LOP3.LUT P1, RZ, R25, 0x2, RZ, 0xc0, !PT ;  /* 0x0000000219ff7812 */ /* 0x000fe2000782c0ff */
[----:B------:R1:W-:Y:S01]  /*2480*/  STL [R1+0x7c], R108 ;  /* 0x00007c6c01007387 */ /* 0x0003e20000100800 */
[----:B------:R-:W-:Y:S01]  /*2490*/  LOP3.LUT R7, R0, 0x8, R3, 0xf8, !PT ;  /* 0x0000000800077812 */ /* 0x000fe200078ef803 */
[----:B------:R-:W-:Y:S01]  /*24a0*/  IMAD.MOV.U32 R189, RZ, RZ, RZ ;  /* 0x000000ffffbd7224 */ /* 0x000fe200078e00ff */
[----:B------:R-:W-:Y:S01]  /*24b0*/  SHF.R.U32.HI R3, RZ, 0x3, R0 ;  /* 0x00000003ff037819 */ /* 0x000fe20000011600 */
[----:B------:R1:W-:Y:S01]  /*24c0*/  STL.64 [R1+0x80], R14 ;  /* 0x0000800e01007387 */ /* 0x0003e20000100a00 */
[----:B------:R-:W-:Y:S01]  /*24d0*/  IADD3 R8, R8, 0x1, R27 ;  /* 0x0000000108087810 */ /* 0x000fe20007ffe01b */
[----:B------:R-:W-:Y:S01]  /*24e0*/  IMAD R0, R13, R96, RZ ;  /* 0x000000600d007224 */ /* 0x000fe200078e02ff */
[----:B------:R-:W-:Y:S01]  /*24f0*/  LOP3.LUT R3, R7, R3, RZ, 0x3c, !PT ;  /* 0x0000000307037212 */ /* 0x000fe200078e3cff */
[----:B------:R-:W-:Y:S01]  /*2500*/  IMAD.SHL.U32 R30, R30, 0x2, RZ ;  /* 0x000000021e1e7824 */ /* 0x000fe200078e00ff */
[----:B------:R-:W-:Y:S01]  /*2510*/  BSSY B0, `(.L_x_587) ;  /* 0x000002b000007945 */ /* 0x000fe20003800000 */
[----:B----4-:R-:W-:Y:S01]  /*2520*/  IMAD R11, R16, R12, R0 ;  /* 0x0000000c100b7224 */ /* 0x010fe200078e0200 */
[----:B------:R-:W-:Y:S01]  /*2530*/  LEA R3, R28, R3, 0x9 ;  /* 0x000000031c037211 */ /* 0x000fe200078e48ff */
[----:B------:R1:W-:Y:S01]  /*2540*/  @P0 STS.128 [R188+0xc000], RZ ;  /* 0x00c000ffbc000388 */ /* 0x0003e20000000c00 */
[----:B------:R-:W-:Y:S01]  /*2550*/  IMAD R7, R26, 0x400, R6 ;  /* 0x000004001a077824 */ /* 0x000fe200078e0206 */
[----:B------:R-:W-:-:S02]  /*2560*/  IADD3 R114, R191, 0x646e171e, RZ ;  /* 0x646e171ebf727810 */ /* 0x000fc40007ffe0ff */
[----:B------:R1:W-:Y:S01]  /*2570*/  @P0 STS.128 [R188+0xe000], RZ ;  /* 0x00e000ffbc000388 */ /* 0x0003e20000000c00 */
[----:B------:R-:W-:Y:S01]  /*2580*/  LOP3.LUT R112, R30, 0x6, RZ, 0xc0, !PT ;  /* 0x000000061e707812 */ /* 0x000fe200078ec0ff */
[----:B------:R-:W-:Y:S01]  /*2590*/  IMAD.SHL.U32 R184, R7, 0x2, RZ ;  /* 0x0000000207b87824 */ /* 0x000fe200078e00ff */
[----:B------:R-:W-:Y:S01]  /*25a0*/  SEL R0, R35, 0xfffffff0, !P1 ;  /* 0xfffffff023007807 */ /* 0x000fe20004800000 */
[----:B------:R1:W-:Y:S01]  /*25b0*/  @P0 STS.128 [R188+0x10000], RZ ;  /* 0x010000ffbc000388 */ /* 0x0003e20000000c00 */
[----:B-----5:R-:W-:Y:S01]  /*25c0*/  @P3 FMUL.FTZ R189, R10, R2 ;  /* 0x000000020abd3220 */ /* 0x020fe20000410000 */
[----:B------:R-:W-:Y:S01]  /*25d0*/  IADD3 R10, R97, R8, -R36 ;  /* 0x00000008610a7210 */ /* 0x000fe20007ffe824 */
[----:B------:R-:W-:Y:S01]  /*25e0*/  IMAD.WIDE.U32 R8, R96, R12, R14 ;  /* 0x0000000c60087225 */ /* 0x000fe200078e000e */
[----:B------:R-:W-:Y:S02]  /*25f0*/  SEL R2, R34, 0xffffffe0, !P2 ;  /* 0xffffffe022027807 */ /* 0x000fe40005000000 */
[----:B------:R-:W-:Y:S01]  /*2600*/  IADD3 R98, R10, c[0x0][0x2e8], RZ ;  /* 0x0000ba000a627a10 */ /* 0x000fe20007ffe0ff */
[----:B------:R-:W-:Y:S01]  /*2610*/  IMAD.IADD R11, R9, 0x1, R11 ;  /* 0x00000001090b7824 */ /* 0x000fe200078e020b */
[----:B------:R-:W-:Y:S05]  /*2620*/  @P0 BRA `(.L_x_588) ;  /* 0x0000019000000947 */ /* 0x000fea0003800000 */
[----:B-1----:R-:W-:Y:S02]  /*2630*/  ISETP.GE.AND P3, PT, R132, c[0x0][0x220], PT ;  /* 0x0000880084007a0c */ /* 0x002fe40003f66270 */
        /* <DEDUP_REMOVED lines=24> */
.L_x_588:
[----:B-1----:R-:W-:Y:S05]  /*27c0*/  BSYNC B0 ;  /* 0x0000000000007941 */ /* 0x002fea0003800000 */
.L_x_587:
[----:B------:R-:W-:Y:S01]  /*27d0*/  ISETP.GE.AND P0, PT, R24, R17, PT ;  /* 0x000000111800720c */ /* 0x000fe20003f06270 */
[----:B------:R-:W-:Y:S01]  /*27e0*/  BSSY B0, `(.L_x_589) ;  /* 0x0000023000007945 */ /* 0x000fe20003800000 */
[C---:B------:R-:W-:Y:S01]  /*27f0*/  SHF.L.U64.HI R12, R19.reuse, R32, c[0x0][0x1a4] ;  /* 0x00006900130c7619 */ /* 0x040fe20000010220 */
[----:B------:R-:W-:-:S04]  /*2800*/  IMAD.SHL.U32 R7, R19, 0x10, RZ ;  /* 0x0000001013077824 */ /* 0x000fc800078e00ff */
[----:B------:R1:W-:Y:S06]  /*2810*/  STL [R1+0x9c], R12 ;  /* 0x00009c0c01007387 */ /* 0x0003ec0000100800 */
        /* <DEDUP_REMOVED lines=9> */
[C---:B------:R-:W-:Y:S01]  /*28b0*/  @!P3 LEA R14, P4, R7.reuse, c[0x0][0x170], 0x1 ;  /* 0x00005c00070eba11 */ /* 0x040fe200078808ff */
[----:B------:R4:W-:Y:S01]  /*28c0*/  @P3 STS.128 [R188+0xc800], RZ ;  /* 0x00c800ffbc003388 */ /* 0x0009e20000000c00 */
[C---:B-1----:R-:W-:Y:S02]  /*28d0*/  @!P2 LEA R12, P1, R7.reuse, c[0x0][0x170], 0x1 ;  /* 0x00005c00070caa11 */ /* 0x042fe400078208ff */
        /* <DEDUP_REMOVED lines=19> */
.L_x_590:
[----:B------:R-:W-:Y:S05]  /*2a10*/  BSYNC B0 ;  /* 0x0000000000007941 */ /* 0x000fea0003800000 */
.L_x_589:
        /* <DEDUP_REMOVED lines=9> */
[----:B------:R-:W-:Y:S02]  /*2ab0*/  LEA R7, P1, R19, R8, 0x5 ;  /* 0x0000000813077211 */ /* 0x000fe400078228ff */
[----:B------:R-:W-:Y:S02]  /*2ac0*/  ISETP.GE.AND P0, PT, R111, c[0x0][0x220], PT ;  /* 0x000088006f007a0c */ /* 0x000fe40003f06270 */
[----:B------:R-:W-:-:S05]  /*2ad0*/  LEA.HI.X R16, R19, R11, R16, 0x5, P1 ;  /* 0x0000000b13107211 */ /* 0x000fca00008f2c10 */
[C---:B----4-:R-:W-:Y:S01]  /*2ae0*/  @!P3 LEA R14, P4, R7.reuse, c[0x0][0x170], 0x1 ;  /* 0x00005c00070eba11 */ /* 0x050fe200078808ff */
        /* <DEDUP_REMOVED lines=21> */
.L_x_592:
[----:B------:R-:W-:Y:S05]  /*2c40*/  BSYNC B0 ;  /* 0x0000000000007941 */ /* 0x000fea0003800000 */
.L_x_591:
        /* <DEDUP_REMOVED lines=12> */
[----:B-1--4-:R-:W-:-:S05]  /*2d10*/  IMAD.WIDE.U32 R12, R19, 0x30, R10 ;  /* 0x00000030130c7825 */ /* 0x012fca00078e000a */
        /* <DEDUP_REMOVED lines=23> */
.L_x_594:
[----:B------:R-:W-:Y:S05]  /*2e90*/  BSYNC B0 ;  /* 0x0000000000007941 */ /* 0x000fea0003800000 */
.L_x_593:
[----:B------:R-:W-:Y:S01]  /*2ea0*/  IMAD.SHL.U32 R176, R3, 0x2, RZ ;  /* 0x0000000203b07824 */ /* 0x000fe200078e00ff */
[----:B-1----:R-:W-:Y:S01]  /*2eb0*/  LDSM.16.M88.4 R8, [R184] ;  /* 0x00000000b808783b */ /* 0x002fe20000000200 */
[----:B------:R-:W-:Y:S02]  /*2ec0*/  IMAD R185, R5, 0x2, R184 ;  /* 0x0000000205b97824 */ /* 0x000fe400078e02b8 */
[----:B------:R-:W-:Y:S01]  /*2ed0*/  IMAD R7, R0, 0x2, R176 ;  /* 0x0000000200077824 */ /* 0x000fe200078e02b0 */
[----:B----4-:R-:W1:Y:S01]  /*2ee0*/  LDSM.16.M88.4 R12, [R176+0x6000] ;  /* 0x00600000b00c783b */ /* 0x010e620000000200 */
[----:B------:R-:W-:Y:S01]  /*2ef0*/  IMAD R187, R4, 0x2, R184 ;  /* 0x0000000204bb7824 */ /* 0x000fe200078e02b8 */
[----:B------:R-:W-:Y:S01]  /*2f00*/  IADD3 R3, R176, 0x6000, RZ ;  /* 0x00006000b0037810 */ /* 0x000fe20007ffe0ff */
[----:B------:R-:W-:Y:S01]  /*2f10*/  IMAD R182, R2, 0x2, R176 ;  /* 0x0000000202b67824 */ /* 0x000fe200078e02b0 */
[----:B------:R-:W4:Y:S01]  /*2f20*/  LDSM.16.M88.4 R20, [R176+0x6800] ;  /* 0x00680000b014783b */ /* 0x000f220000000200 */
[----:B------:R-:W-:-:S02]  /*2f30*/  IMAD R186, R4, 0x2, R185 ;  /* 0x0000000204ba7824 */ /* 0x000fc400078e02b9 */
[----:B------:R-:W-:Y:S01]  /*2f40*/  IMAD R183, R0, 0x2, R3 ;  /* 0x0000000200b77824 */ /* 0x000fe200078e0203 */
[----:B------:R-:W5:Y:S01]  /*2f50*/  LDSM.16.M88.4 R16, [R176+0x7000] ;  /* 0x00700000b010783b */ /* 0x000f620000000200 */
[----:B------:R-:W-:Y:S02]  /*2f60*/  IMAD R0, R96, 0x40, R112 ;  /* 0x0000004060007824 */ /* 0x000fe400078e0270 */
[----:B------:R-:W-:Y:S01]  /*2f70*/  IMAD R181, R2, 0x2, R183 ;  /* 0x0000000202b57824 */ /* 0x000fe200078e02b7 */
[----:B------:R-:W2:Y:S01]  /*2f80*/  LDSM.16.M88.4 R60, [R176+0x7800] ;  /* 0x00780000b03c783b */ /* 0x000ea20000000200 */
[----:B------:R-:W-:Y:S02]  /*2f90*/  IADD3 R2, R98, 0x8, RZ ;  /* 0x0000000862027810 */ /* 0x000fe40007ffe0ff */
[C---:B------:R-:W-:Y:S01]  /*2fa0*/  IADD3 R3, R0.reuse, 0x8, RZ ;  /* 0x0000000800037810 */ /* 0x040fe20007ffe0ff */
[----:B--2---:R-:W-:Y:S04]  /*2fb0*/  LDSM.16.M88.4 R44, [R7+0x6000] ;  /* 0x00600000072c783b */ /* 0x004fe80000000200 */
[----:B------:R-:W-:Y:S04]  /*2fc0*/  LDSM.16.M88.4 R40, [R7+0x6800] ;  /* 0x006800000728783b */ /* 0x000fe80000000200 */
[----:B------:R-:W-:Y:S04]  /*2fd0*/  LDSM.16.M88.4 R52, [R7+0x7000] ;  /* 0x007000000734783b */ /* 0x000fe80000000200 */
[----:B------:R-:W-:Y:S04]  /*2fe0*/  LDSM.16.M88.4 R68, [R7+0x7800] ;  /* 0x007800000744783b */ /* 0x000fe80000000200 */
[----:B------:R-:W-:Y:S04]  /*2ff0*/  LDSM.16.M88.4 R84, [R182+0x6000] ;  /* 0x00600000b654783b */ /* 0x000fe80000000200 */
[----:B------:R-:W-:Y:S01]  /*3000*/  LDSM.16.M88.4 R76, [R182+0x7800] ;  /* 0x00780000b64c783b */ /* 0x000fe20000000200 */
[C---:B-1----:R-:W-:Y:S03]  /*3010*/  HMMA.16816.F32.BF16 R48, R8.reuse, R12, RZ ;  /* 0x0000000c0830723c */ /* 0x042fe600000418ff */
[----:B------:R-:W-:Y:S04]  /*3020*/  LDSM.16.M88.4 R92, [R181+0x1000] ;  /* 0x00100000b55c783b */ /* 0x000fe80000000200 */
[----:B------:R-:W-:Y:S01]  /*3030*/  LDSM.16.M88.4 R88, [R176+0x8000] ;  /* 0x00800000b058783b */ /* 0x000fe20000000200 */
[C---:B------:R-:W-:Y:S03]  /*3040*/  HMMA.16816.F32.BF16 R36, R8.reuse, R14, RZ ;  /* 0x0000000e0824723c */ /* 0x040fe600000418ff */
[----:B------:R-:W1:Y:S04]  /*3050*/  LDSM.16.M88.4 R12, [R185] ;  /* 0x00000000b90c783b */ /* 0x000e680000000200 */
[----:B------:R-:W-:Y:S01]  /*3060*/  LDSM.16.M88.4 R100, [R182+0xb000] ;  /* 0x00b00000b664783b */ /* 0x000fe20000000200 */
[C---:B----4-:R-:W-:Y:S03]  /*3070*/  HMMA.16816.F32.BF16 R28, R8.reuse, R22, RZ ;  /* 0x00000016081c723c */ /* 0x050fe600000418ff */
[----:B------:R-:W0:Y:S05]  /*3080*/  LDGDEPBAR ;  /* 0x00000000000079af */ /* 0x000e2a0000000000 */
[C---:B------:R-:W-:Y:S08]  /*3090*/  HMMA.16816.F32.BF16 R32, R8.reuse, R20, RZ ;  /* 0x000000140820723c */ /* 0x040ff000000418ff */
[C---:B-----5:R-:W-:Y:S08]  /*30a0*/  HMMA.16816.F32.BF16 R24, R8.reuse, R16, RZ ;  /* 0x000000100818723c */ /* 0x060ff000000418ff */
[C---:B------:R-:W-:Y:S01]  /*30b0*/  HMMA.16816.F32.BF16 R20, R8.reuse, R18, RZ ;  /* 0x000000120814723c */ /* 0x040fe200000418ff */
[----:B------:R-:W2:Y:S07]  /*30c0*/  LDSM.16.M88.4 R16, [R187] ;  /* 0x00000000bb10783b */ /* 0x000eae0000000200 */
[C---:B------:R-:W-:Y:S08]  /*30d0*/  HMMA.16816.F32.BF16 R56, R8.reuse, R60, RZ ;  /* 0x0000003c0838723c */ /* 0x040ff000000418ff */
[----:B------:R-:W-:Y:S08]  /*30e0*/  HMMA.16816.F32.BF16 R60, R8, R62, RZ ;  /* 0x0000003e083c723c */ /* 0x000ff000000418ff */
[C---:B-1----:R-:W-:Y:S08]  /*30f0*/  HMMA.16816.F32.BF16 R48, R12.reuse, R44, R48 ;  /* 0x0000002c0c30723c */ /* 0x042ff00000041830 */
[C---:B------:R-:W-:Y:S01]  /*3100*/  HMMA.16816.F32.BF16 R64, R12.reuse, R42, R28 ;  /* 0x0000002a0c40723c */ /* 0x040fe2000004181c */
[----:B------:R-:W1:Y:S07]  /*3110*/  LDSM.16.M88.4 R28, [R182+0x7000] ;  /* 0x00700000b61c783b */ /* 0x000e6e0000000200 */
[C---:B------:R-:W-:Y:S01]  /*3120*/  HMMA.16816.F32.BF16 R72, R12.reuse, R46, R36 ;  /* 0x0000002e0c48723c */ /* 0x040fe20000041824 */
[----:B------:R-:W4:Y:S04]  /*3130*/  LDSM.16.M88.4 R36, [R182+0x6800] ;  /* 0x00680000b624783b */ /* 0x000f280000000200 */
[----:B------:R-:W-:Y:S03]  /*3140*/  LDSM.16.M88.4 R44, [R181] ;  /* 0x00000000b52c783b */ /* 0x000fe60000000200 */
[C---:B------:R-:W-:Y:S08]  /*3150*/  HMMA.16816.F32.BF16 R80, R12.reuse, R40, R32 ;  /* 0x000000280c50723c */ /* 0x040ff00000041820 */
[C---:B------:R-:W-:Y:S08]  /*3160*/  HMMA.16816.F32.BF16 R32, R12.reuse, R52, R24 ;  /* 0x000000340c20723c */ /* 0x040ff00000041818 */
[C---:B------:R-:W-:Y:S08]  /*3170*/  HMMA.16816.F32.BF16 R24, R12.reuse, R54, R20 ;  /* 0x000000360c18723c */ /* 0x040ff00000041814 */
[C---:B------:R-:W-:Y:S08]  /*3180*/  HMMA.16816.F32.BF16 R8, R12.reuse, R68, R56 ;  /* 0x000000440c08723c */ /* 0x040ff00000041838 */
[----:B------:R-:W-:Y:S01]  /*3190*/  HMMA.16816.F32.BF16 R20, R12, R70, R60 ;  /* 0x000000460c14723c */ /* 0x000fe2000004183c */
[----:B------:R-:W5:Y:S04]  /*31a0*/  LDSM.16.M88.4 R12, [R186] ;  /* 0x00000000ba0c783b */ /* 0x000f680000000200 */
[----:B------:R-:W-:Y:S03]  /*31b0*/  LDSM.16.M88.4 R68, [R181+0x1800] ;  /* 0x00180000b544783b */ /* 0x000fe60000000200 */
[C---:B--2---:R-:W-:Y:S08]  /*31c0*/  HMMA.16816.F32.BF16 R40, R16.reuse, R84, R48 ;  /* 0x000000541028723c */ /* 0x044ff00000041830 */
[C---:B------:R-:W-:Y:S01]  /*31d0*/  HMMA.16816.F32.BF16 R48, R16.reuse, R86, R72 ;  /* 0x000000561030723c */ /* 0x040fe20000041848 */
[----:B------:R-:W2:Y:S04]  /*31e0*/  LDSM.16.M88.4 R72, [R181+0x800] ;  /* 0x00080000b548783b */ /* 0x000ea80000000200 */
[----:B------:R-:W-:Y:S03]  /*31f0*/  LDSM.16.M88.4 R84, [R176+0x8800] ;  /* 0x00880000b054783b */ /* 0x000fe60000000200 */
[C---:B-1----:R-:W-:Y:S08]  /*3200*/  HMMA.16816.F32.BF16 R56, R16.reuse, R28, R32 ;  /* 0x0000001c1038723c */ /* 0x042ff00000041820 */
[C---:B----4-:R-:W-:Y:S01]  /*3210*/  HMMA.16816.F32.BF16 R52, R16.reuse, R36, R80 ;  /* 0x000000241034723c */ /* 0x050fe20000041850 */
[----:B------:R-:W-:Y:S07]  /*3220*/  LDSM.16.M88.4 R80, [R176+0x9000] ;  /* 0x00900000b050783b */ /* 0x000fee0000000200 */
[C---:B------:R-:W-:Y:S08]  /*3230*/  HMMA.16816.F32.BF16 R64, R16.reuse, R38, R64 ;  /* 0x000000261040723c */ /* 0x040ff00000041840 */
[C---:B------:R-:W-:Y:S08]  /*3240*/  HMMA.16816.F32.BF16 R32, R16.reuse, R30, R24 ;  /* 0x0000001e1020723c */ /* 0x040ff00000041818 */
[C---:B------:R-:W-:Y:S01]  /*3250*/  HMMA.16816.F32.BF16 R60, R16.reuse, R76, R8 ;  /* 0x0000004c103c723c */ /* 0x040fe20000041808 */
[----:B------:R-:W1:Y:S07]  /*3260*/  LDSM.16.M88.4 R8, [R184+0x2000] ;  /* 0x00200000b808783b */ /* 0x000e6e0000000200 */
[----:B------:R-:W-:Y:S01]  /*3270*/  HMMA.16816.F32.BF16 R24, R16, R78, R20 ;  /* 0x0000004e1018723c */ /* 0x000fe20000041814 */
[----:B------:R-:W4:Y:S04]  /*3280*/  LDSM.16.M88.4 R76, [R176+0x9800] ;  /* 0x00980000b04c783b */ /* 0x000f280000000200 */
[----:B------:R-:W-:Y:S03]  /*3290*/  LDSM.16.M88.4 R16, [R185+0x2000] ;  /* 0x00200000b910783b */ /* 0x000fe60000000200 */
[C---:B-----5:R-:W-:Y:S08]  /*32a0*/  HMMA.16816.F32.BF16 R20, R12.reuse, R44, R40 ;  /* 0x0000002c0c14723c */ /* 0x060ff00000041828 */
[C---:B------:R-:W-:Y:S08]  /*32b0*/  HMMA.16816.F32.BF16 R28, R12.reuse, R46, R48 ;  /* 0x0000002e0c1c723c */ /* 0x040ff00000041830 */
[C---:B--2---:R-:W-:Y:S08]  /*32c0*/  HMMA.16816.F32.BF16 R36, R12.reuse, R72, R52 ;  /* 0x000000480c24723c */ /* 0x044ff00000041834 */
[C---:B------:R-:W-:Y:S01]  /*32d0*/  HMMA.16816.F32.BF16 R44, R12.reuse, R74, R64 ;  /* 0x0000004a0c2c723c */ /* 0x040fe20000041840 */
[----:B------:R-:W-:Y:S07]  /*32e0*/  LDSM.16.M88.4 R64, [R7+0x9000] ;  /* 0x009000000740783b */ /* 0x000fee0000000200 */
[C---:B------:R-:W-:Y:S08]  /*32f0*/  HMMA.16816.F32.BF16 R56, R12.reuse, R92, R56 ;  /* 0x0000005c0c38723c */ /* 0x040ff00000041838 */
[C---:B------:R-:W-:Y:S01]  /*3300*/  HMMA.16816.F32.BF16 R40, R12.reuse, R94, R32 ;  /* 0x0000005e0c28723c */ /* 0x040fe20000041820 */
[----:B------:R-:W2:Y:S07]  /*3310*/  LDSM.16.M88.4 R92, [R7+0x8000] ;  /* 0x00800000075c783b */ /* 0x000eae0000000200 */
[C---:B------:R-:W-:Y:S08]  /*3320*/  HMMA.16816.F32.BF16 R48, R12.reuse, R68, R60 ;  /* 0x000000440c30723c */ /* 0x040ff0000004183c */
[----:B------:R-:W-:Y:S01]  /*3330*/  HMMA.16816.F32.BF16 R32, R12, R70, R24 ;  /* 0x000000460c20723c */ /* 0x000fe20000041818 */
[----:B------:R-:W5:Y:S07]  /*3340*/  LDSM.16.M88.4 R68, [R7+0x8800] ;  /* 0x008800000744783b */ /* 0x000f6e0000000200 */
[C---:B-1----:R-:W-:Y:S08]  /*3350*/  HMMA.16816.F32.BF16 R12, R8.reuse, R88, R20 ;  /* 0x00000058080c723c */ /* 0x042ff00000041814 */
[C---:B------:R-:W-:Y:S01]  /*3360*/  HMMA.16816.F32.BF16 R28, R8.reuse, R90, R28 ;  /* 0x0000005a081c723c */ /* 0x040fe2000004181c */
[----:B------:R-:W-:Y:S07]  /*3370*/  LDSM.16.M88.4 R88, [R181+0x2000] ;  /* 0x00200000b558783b */ /* 0x000fee0000000200 */
[C---:B------:R-:W-:Y:S08]  /*3380*/  HMMA.16816.F32.BF16 R24, R8.reuse, R84, R36 ;  /* 0x000000540818723c */ /* 0x040ff00000041824 */
[C---:B------:R-:W-:Y:S01]  /*3390*/  HMMA.16816.F32.BF16 R20, R8.reuse, R86, R44 ;  /* 0x000000560814723c */ /* 0x040fe2000004182c */
[----:B------:R-:W1:Y:S07]  /*33a0*/  LDSM.16.M88.4 R84, [R7+0x9800] ;  /* 0x009800000754783b */ /* 0x000e6e0000000200 */
[----:B----4-:R-:W-:Y:S01]  /*33b0*/  HMMA.16816.F32.BF16 R72, R8, R76, R48 ;  /* 0x0000004c0848723c */ /* 0x010fe20000041830 */
[----:B------:R-:W-:Y:S07]  /*33c0*/  LDSM.16.M88.4 R48, [R182+0x8000] ;  /* 0x00800000b630783b */ /* 0x000fee0000000200 */
[----:B--2---:R-:W-:Y:S01]  /*33d0*/  HMMA.16816.F32.BF16 R44, R16, R92, R12 ;  /* 0x0000005c102c723c */ /* 0x004fe2000004180c */
[----:B------:R-:W2:Y:S07]  /*33e0*/  LDSM.16.M88.4 R12, [R187+0x2000] ;  /* 0x00200000bb0c783b */ /* 0x000eae0000000200 */
[C---:B------:R-:W-:Y:S08]  /*33f0*/  HMMA.16816.F32.BF16 R52, R8.reuse, R82, R40 ;  /* 0x000000520834723c */ /* 0x040ff00000041828 */
[----:B------:R-:W-:Y:S01]  /*3400*/  HMMA.16816.F32.BF16 R60, R8, R78, R32 ;  /* 0x0000004e083c723c */ /* 0x000fe20000041820 */
[----:B------:R-:W4:Y:S07]  /*3410*/  LDSM.16.M88.4 R76, [R182+0x8800] ;  /* 0x00880000b64c783b */ /* 0x000f2e0000000200 */
[----:B------:R-:W-:Y:S01]  /*3420*/  HMMA.16816.F32.BF16 R40, R16, R94, R28 ;  /* 0x0000005e1028723c */ /* 0x000fe2000004181c */
[----:B------:R-:W3:Y:S07]  /*3430*/  LDSM.16.M88.4 R92, [R182+0x9800] ;  /* 0x00980000b65c783b */ /* 0x000eee0000000200 */
[----:B------:R-:W-:Y:S01]  /*3440*/  HMMA.16816.F32.BF16 R56, R8, R80, R56 ;  /* 0x000000500838723c */ /* 0x000fe20000041838 */
[----:B------:R-:W2:Y:S04]  /*3450*/  LDSM.16.M88.4 R80, [R182+0x9000] ;  /* 0x00900000b650783b */ /* 0x000ea80000000200 */
[----:B------:R-:W2:Y:S03]  /*3460*/  LDSM.16.M88.4 R8, [R186+0x2000] ;  /* 0x00200000ba08783b */ /* 0x000ea60000000200 */
[C---:B-----5:R-:W-:Y:S08]  /*3470*/  HMMA.16816.F32.BF16 R36, R16.reuse, R68, R24 ;  /* 0x000000441024723c */ /* 0x060ff00000041818 */
[C---:B------:R-:W-:Y:S01]  /*3480*/  HMMA.16816.F32.BF16 R32, R16.reuse, R70, R20 ;  /* 0x000000461020723c */ /* 0x040fe20000041814 */
[----:B------:R-:W-:Y:S07]  /*3490*/  LDSM.16.M88.4 R68, [R176+0xa000] ;  /* 0x00a00000b044783b */ /* 0x000fee0000000200 */
[C---:B-1----:R-:W-:Y:S01]  /*34a0*/  HMMA.16816.F32.BF16 R20, R16.reuse, R84, R72 ;  /* 0x000000541014723c */ /* 0x042fe20000041848 */
[----:B------:R-:W-:Y:S07]  /*34b0*/  LDSM.16.M88.4 R72, [R176+0xb000] ;  /* 0x00b00000b048783b */ /* 0x000fee0000000200 */
[C---:B------:R-:W-:Y:S08]  /*34c0*/  HMMA.16816.F32.BF16 R28, R16.reuse, R64, R56 ;  /* 0x00000040101c723c */ /* 0x040ff00000041838 */
[C---:B------:R-:W-:Y:S08]  /*34d0*/  HMMA.16816.F32.BF16 R24, R16.reuse, R66, R52 ;  /* 0x000000421018723c */ /* 0x040ff00000041834 */
[----:B------:R-:W-:Y:S01]  /*34e0*/  HMMA.16816.F32.BF16 R64, R16, R86, R60 ;  /* 0x000000561040723c */ /* 0x000fe2000004183c */
[----:B------:R-:W1:Y:S07]  /*34f0*/  LDSM.16.M88.4 R84, [R181+0x2800] ;  /* 0x00280000b554783b */ /* 0x000e6e0000000200 */
[C---:B--2---:R-:W-:Y:S08]  /*3500*/  HMMA.16816.F32.BF16 R16, R12.reuse, R50, R40 ;  /* 0x000000320c10723c */ /* 0x044ff00000041828 */
[C---:B------:R-:W-:Y:S01]  /*3510*/  HMMA.16816.F32.BF16 R52, R12.reuse, R48, R44 ;  /* 0x000000300c34723c */ /* 0x040fe2000004182c */
[----:B------:R-:W2:Y:S07]  /*3520*/  LDSM.16.M88.4 R44, [R181+0x3000] ;  /* 0x00300000b52c783b */ /* 0x000eae0000000200 */
[C---:B----4-:R-:W-:Y:S01]  /*3530*/  HMMA.16816.F32.BF16 R48, R12.reuse, R76, R36 ;  /* 0x0000004c0c30723c */ /* 0x050fe20000041824 */
[----:B------:R-:W4:Y:S07]  /*3540*/  LDSM.16.M88.4 R36, [R181+0x3800] ;  /* 0x00380000b524783b */ /* 0x000f2e0000000200 */
[C---:B------:R-:W-:Y:S01]  /*3550*/  HMMA.16816.F32.BF16 R60, R12.reuse, R78, R32 ;  /* 0x0000004e0c3c723c */ /* 0x040fe20000041820 */
[----:B------:R-:W-:Y:S07]  /*3560*/  LDSM.16.M88.4 R76, [R182+0xa000] ;  /* 0x00a00000b64c783b */ /* 0x000fee0000000200 */
[C---:B---3--:R-:W-:Y:S01]  /*3570*/  HMMA.16816.F32.BF16 R32, R12.reuse, R92, R20 ;  /* 0x0000005c0c20723c */ /* 0x048fe20000041814 */
[----:B------:R-:W3:Y:S07]  /*3580*/  LDSM.16.M88.4 R20, [R184+0x4000] ;  /* 0x00400000b814783b */ /* 0x000eee0000000200 */
[C---:B------:R-:W-:Y:S08]  /*3590*/  HMMA.16816.F32.BF16 R40, R12.reuse, R82, R24 ;  /* 0x000000520c28723c */ /* 0x040ff00000041818 */
[C---:B------:R-:W-:Y:S01]  /*35a0*/  HMMA.16816.F32.BF16 R24, R12.reuse, R94, R64 ;  /* 0x0000005e0c18723c */ /* 0x040fe20000041840 */
[----:B------:R-:W5:Y:S04]  /*35b0*/  LDSM.16.M88.4 R64, [R176+0xa800] ;  /* 0x00a80000b040783b */ /* 0x000f680000000200 */
[----:B------:R-:W-:Y:S03]  /*35c0*/  LDSM.16.M88.4 R92, [R7+0xa000] ;  /* 0x00a00000075c783b */ /* 0x000fe60000000200 */
[----:B------:R-:W-:Y:S08]  /*35d0*/  HMMA.16816.F32.BF16 R56, R12, R80, R28 ;  /* 0x000000500c38723c */ /* 0x000ff0000004181c */
[C---:B------:R-:W-:Y:S01]  /*35e0*/  HMMA.16816.F32.BF16 R28, R8.reuse, R90, R16 ;  /* 0x0000005a081c723c */ /* 0x040fe20000041810 */
[----:B------:R-:W3:Y:S07]  /*35f0*/  LDSM.16.M88.4 R16, [R185+0x4000] ;  /* 0x00400000b910783b */ /* 0x000eee0000000200 */
[C---:B------:R-:W-:Y:S08]  /*3600*/  HMMA.16816.F32.BF16 R12, R8.reuse, R88, R52 ;  /* 0x00000058080c723c */ /* 0x040ff00000041834 */
[C---:B-1----:R-:W-:Y:S08]  /*3610*/  HMMA.16816.F32.BF16 R48, R8.reuse, R84, R48 ;  /* 0x000000540830723c */ /* 0x042ff00000041830 */
[C---:B------:R-:W-:Y:S01]  /*3620*/  HMMA.16816.F32.BF16 R52, R8.reuse, R86, R60 ;  /* 0x000000560834723c */ /* 0x040fe2000004183c */
[----:B------:R-:W-:Y:S07]  /*3630*/  LDSM.16.M88.4 R84, [R182+0xa800] ;  /* 0x00a80000b654783b */ /* 0x000fee0000000200 */
[C---:B--2---:R-:W-:Y:S08]  /*3640*/  HMMA.16816.F32.BF16 R56, R8.reuse, R44, R56 ;  /* 0x0000002c0838723c */ /* 0x044ff00000041838 */
[C---:B------:R-:W-:Y:S08]  /*3650*/  HMMA.16816.F32.BF16 R60, R8.reuse, R46, R40 ;  /* 0x0000002e083c723c */ /* 0x040ff00000041828 */
[C---:B----4-:R-:W-:Y:S08]  /*3660*/  HMMA.16816.F32.BF16 R88, R8.reuse, R36, R32 ;  /* 0x000000240858723c */ /* 0x050ff00000041820 */
[----:B------:R-:W-:Y:S01]  /*3670*/  HMMA.16816.F32.BF16 R80, R8, R38, R24 ;  /* 0x000000260850723c */ /* 0x000fe20000041818 */
[----:B------:R-:W1:Y:S07]  /*3680*/  LDSM.16.M88.4 R36, [R7+0xa800] ;  /* 0x00a800000724783b */ /* 0x000e6e0000000200 */
[C---:B---3--:R-:W-:Y:S01]  /*3690*/  HMMA.16816.F32.BF16 R8, R20.reuse, R70, R28 ;  /* 0x000000461408723c */ /* 0x048fe2000004181c */
[----:B------:R-:W2:Y:S07]  /*36a0*/  LDSM.16.M88.4 R28, [R176+0xb800] ;  /* 0x00b80000b01c783b */ /* 0x000eae0000000200 */
[C---:B------:R-:W-:Y:S01]  /*36b0*/  HMMA.16816.F32.BF16 R24, R20.reuse, R68, R12 ;  /* 0x000000441418723c */ /* 0x040fe2000004180c */
[----:B------:R-:W3:Y:S07]  /*36c0*/  LDSM.16.M88.4 R12, [R187+0x4000] ;  /* 0x00400000bb0c783b */ /* 0x000eee0000000200 */
[C---:B-----5:R-:W-:Y:S01]  /*36d0*/  HMMA.16816.F32.BF16 R32, R20.reuse, R64, R48 ;  /* 0x000000401420723c */ /* 0x060fe20000041830 */
[----:B------:R-:W4:Y:S07]  /*36e0*/  LDSM.16.M88.4 R48, [R7+0xb000] ;  /* 0x00b000000730783b */ /* 0x000f2e0000000200 */
[----:B------:R-:W-:Y:S08]  /*36f0*/  HMMA.16816.F32.BF16 R40, R20, R66, R52 ;  /* 0x000000421428723c */ /* 0x000ff00000041834 */
[----:B------:R-:W-:Y:S01]  /*3700*/  HMMA.16816.F32.BF16 R52, R16, R94, R8 ;  /* 0x0000005e1034723c */ /* 0x000fe20000041808 */
[----:B------:R-:W-:Y:S07]  /*3710*/  LDSM.16.M88.4 R8, [R186+0x4000] ;  /* 0x00400000ba08783b */ /* 0x000fee0000000200 */
[C---:B------:R-:W-:Y:S08]  /*3720*/  HMMA.16816.F32.BF16 R44, R20.reuse, R72, R56 ;  /* 0x00000048142c723c */ /* 0x040ff00000041838 */
[----:B------:R-:W-:Y:S01]  /*3730*/  HMMA.16816.F32.BF16 R60, R20, R74, R60 ;  /* 0x0000004a143c723c */ /* 0x000fe2000004183c */
[----:B------:R5:W3:Y:S07]  /*3740*/  LDSM.16.M88.4 R72, [R7+0xb800] ;  /* 0x00b800000748783b */ /* 0x000aee0000000200 */
[C---:B------:R-:W-:Y:S01]  /*3750*/  HMMA.16816.F32.BF16 R56, R16.reuse, R92, R24 ;  /* 0x0000005c1038723c */ /* 0x040fe20000041818 */
[----:B------:R-:W4:Y:S07]  /*3760*/  LDSM.16.M88.4 R92, [R181+0x4000] ;  /* 0x00400000b55c783b */ /* 0x000f2e0000000200 */
[----:B-1----:R-:W-:Y:S08]  /*3770*/  HMMA.16816.F32.BF16 R32, R16, R36, R32 ;  /* 0x000000241020723c */ /* 0x002ff00000041820 */
[----:B--2---:R-:W-:Y:S01]  /*3780*/  HMMA.16816.F32.BF16 R64, R20, R28, R88 ;  /* 0x0000001c1440723c */ /* 0x004fe20000041858 */
[----:B-----5:R-:W-:-:S07]  /*3790*/  IADD3 R7, R0, 0x1, RZ ;  /* 0x0000000100077810 */ /* 0x020fce0007ffe0ff */
[----:B------:R-:W-:Y:S08]  /*37a0*/  HMMA.16816.F32.BF16 R68, R20, R30, R80 ;  /* 0x0000001e1444723c */ /* 0x000ff00000041850 */
[----:B------:R-:W-:Y:S08]  /*37b0*/  HMMA.16816.F32.BF16 R28, R16, R38, R40 ;  /* 0x00000026101c723c */ /* 0x000ff00000041828 */
[----:B---3--:R-:W-:Y:S01]  /*37c0*/  HMMA.16816.F32.BF16 R36, R12, R78, R52 ;  /* 0x0000004e0c24723c */ /* 0x008fe20000041834 */
[----:B------:R-:W1:Y:S07]  /*37d0*/  LDSM.16.M88.4 R52, [R181+0x4800] ;  /* 0x00480000b534783b */ /* 0x000e6e0000000200 */
[C---:B----4-:R-:W-:Y:S08]  /*37e0*/  HMMA.16816.F32.BF16 R24, R16.reuse, R48, R44 ;  /* 0x000000301018723c */ /* 0x050ff0000004182c */
[----:B------:R-:W-:Y:S08]  /*37f0*/  HMMA.16816.F32.BF16 R40, R16, R50, R60 ;  /* 0x000000321028723c */ /* 0x000ff0000004183c */
[C---:B------:R-:W-:Y:S01]  /*3800*/  HMMA.16816.F32.BF16 R20, R12.reuse, R76, R56 ;  /* 0x0000004c0c14723c */ /* 0x040fe20000041838 */
[----:B------:R-:W2:Y:S07]  /*3810*/  LDSM.16.M88.4 R76, [R182+0xb800] ;  /* 0x00b80000b64c783b */ /* 0x000eae0000000200 */
[----:B------:R-:W-:Y:S08]  /*3820*/  HMMA.16816.F32.BF16 R32, R12, R84, R32 ;  /* 0x000000540c20723c */ /* 0x000ff00000041820 */
[C---:B------:R-:W-:Y:S08]  /*3830*/  HMMA.16816.F32.BF16 R44, R16.reuse, R72, R64 ;  /* 0x00000048102c723c */ /* 0x040ff00000041840 */
[----:B------:R-:W-:Y:S01]  /*3840*/  HMMA.16816.F32.BF16 R72, R16, R74, R68 ;  /* 0x0000004a1048723c */ /* 0x000fe20000041844 */
[----:B------:R-:W3:Y:S07]  /*3850*/  I2F R16, R7 ;  /* 0x0000000700107306 */ /* 0x000eee0000201400 */
[----:B------:R-:W-:Y:S01]  /*3860*/  HMMA.16816.F32.BF16 R64, R12, R100, R24 ;  /* 0x000000640c40723c */ /* 0x000fe20000041818 */
[----:B------:R4:W5:Y:S07]  /*3870*/  I2F R18, R3 ;  /* 0x0000000300127306 */ /* 0x00096e0000201400 */
[----:B------:R-:W-:Y:S07]  /*3880*/  HMMA.16816.F32.BF16 R68, R8, R92, R20 ;  /* 0x0000005c0844723c */ /* 0x000fee0000041814 */
[----:B------:R-:W-:Y:S01]  /*3890*/  IMNMX R20, R2, R97, PT ;  /* 0x0000006102147217 */ /* 0x000fe20003800200 */
[----:B------:R-:W-:Y:S01]  /*38a0*/  HMMA.16816.F32.BF16 R56, R12, R102, R40 ;  /* 0x000000660c38723c */ /* 0x000fe20000041828 */
[----:B------:R-:W2:Y:S01]  /*38b0*/  LDSM.16.M88.4 R40, [R181+0x5000] ;  /* 0x00500000b528783b */ /* 0x000ea20000000200 */
[----:B------:R-:W-:-:S02]  /*38c0*/  IADD3 R2, R0, 0x9, RZ ;  /* 0x0000000900027810 */ /* 0x000fc40007ffe0ff */
[----:B------:R-:W-:Y:S02]  /*38d0*/  IMNMX R21, R98, R97, PT ;  /* 0x0000006162157217 */ /* 0x000fe40003800200 */
[----:B------:R1:W1:Y:S01]  /*38e0*/  I2F R19, R2 ;  /* 0x0000000200137306 */ /* 0x0002620000201400 */
[CC--:B------:R-:W-:Y:S01]  /*38f0*/  ISETP.GE.AND P0, PT, R3.reuse, R20.reuse, PT ;  /* 0x000000140300720c */ /* 0x0c0fe20003f06270 */
[----:B------:R-:W-:Y:S01]  /*3900*/  HMMA.16816.F32.BF16 R24, R8, R94, R36 ;  /* 0x0000005e0818723c */ /* 0x000fe20000041824 */
[-C--:B------:R-:W-:Y:S02]  /*3910*/  ISETP.GE.AND P3, PT, R3, R21.reuse, PT ;  /* 0x000000150300720c */ /* 0x080fe40003f66270 */
[----:B----4-:R-:W-:Y:S02]  /*3920*/  IADD3 R3, R0, 0x10, RZ ;  /* 0x0000001000037810 */ /* 0x010fe40007ffe0ff */
[C---:B------:R-:W-:Y:S02]  /*3930*/  ISETP.GE.AND P6, PT, R7.reuse, R21, PT ;  /* 0x000000150700720c */ /* 0x040fe40003fc6270 */
[----:B------:R4:W-:Y:S01]  /*3940*/  I2F R22, R3 ;  /* 0x0000000300167306 */ /* 0x0009e20000201400 */
[----:B------:R-:W-:Y:S01]  /*3950*/  HMMA.16816.F32.BF16 R48, R12, R86, R28 ;  /* 0x000000560c30723c */ /* 0x000fe2000004181c */
[-C--:B------:R-:W-:Y:S01]  /*3960*/  ISETP.GE.AND P2, PT, R7, R20.reuse, PT ;  /* 0x000000140700720c */ /* 0x080fe20003f46270 */
[----:B---3--:R-:W-:Y:S01]  /*3970*/  FFMA.FTZ R17, R16, R189, R69 ;  /* 0x000000bd10117223 */ /* 0x008fe20000010045 */
[----:B------:R-:W-:Y:S01]  /*3980*/  ISETP.GE.AND P4, PT, R2, R21, PT ;  /* 0x000000150200720c */ /* 0x000fe20003f86270 */
[----:B------:R-:W-:Y:S01]  /*3990*/  FFMA.FTZ R7, R16, R189, R71 ;  /* 0x000000bd10077223 */ /* 0x000fe20000010047 */
[----:B------:R-:W-:-:S02]  /*39a0*/  ISETP.GE.AND P5, PT, R2, R20, PT ;  /* 0x000000140200720c */ /* 0x000fc40003fa6270 */
[----:B-1----:R-:W-:Y:S01]  /*39b0*/  IADD3 R2, R0, 0x11, RZ ;  /* 0x0000001100027810 */ /* 0x002fe20007ffe0ff */
[----:B------:R-:W-:Y:S01]  /*39c0*/  HMMA.16816.F32.BF16 R28, R8, R52, R32 ;  /* 0x00000034081c723c */ /* 0x000fe20000041820 */
[----:B------:R-:W-:Y:S02]  /*39d0*/  FSEL R69, R17, -INF , !P6 ;  /* 0xff80000011457808 */ /* 0x000fe40007000000 */
[C---:B------:R-:W-:Y:S01]  /*39e0*/  ISETP.GE.AND P1, PT, R3.reuse, R21, PT ;  /* 0x000000150300720c */ /* 0x040fe20003f26270 */
[----:B------:R-:W1:Y:S01]  /*39f0*/  I2F R33, R2 ;  /* 0x0000000200217306 */ /* 0x000e620000201400 */
[----:B------:R-:W-:Y:S02]  /*3a00*/  ISETP.GE.AND P6, PT, R3, R20, PT ;  /* 0x000000140300720c */ /* 0x000fe40003fc6270 */
[----:B------:R-:W-:Y:S01]  /*3a10*/  FSEL R53, R7, -INF , !P2 ;  /* 0xff80000007357808 */ /* 0x000fe20005000000 */
[CC--:B-----5:R-:W-:Y:S01]  /*3a20*/  FFMA.FTZ R16, R18.reuse, R189.reuse, R24 ;  /* 0x000000bd12107223 */ /* 0x0e0fe20000010018 */
[----:B--2---:R-:W-:Y:S01]  /*3a30*/  HMMA.16816.F32.BF16 R60, R12, R76, R44 ;  /* 0x0000004c0c3c723c */ /* 0x004fe2000004182c */
[----:B------:R-:W2:Y:S01]  /*3a40*/  LDSM.16.M88.4 R44, [R181+0x5800] ;  /* 0x00580000b52c783b */ /* 0x000ea20000000200 */
[-C--:B------:R-:W-:Y:S01]  /*3a50*/  FFMA.FTZ R7, R18, R189.reuse, R26 ;  /* 0x000000bd12077223 */ /* 0x080fe2000001001a */
[----:B----4-:R-:W-:Y:S01]  /*3a60*/  IADD3 R3, R0, 0x18, RZ ;  /* 0x0000001800037810 */ /* 0x010fe20007ffe0ff */
[CC--:B------:R-:W-:Y:S01]  /*3a70*/  FFMA.FTZ R17, R19.reuse, R189.reuse, R27 ;  /* 0x000000bd13117223 */ /* 0x0c0fe2000001001b */
[----:B------:R-:W-:Y:S01]  /*3a80*/  FSEL R71, R16, -INF , !P3 ;  /* 0xff80000010477808 */ /* 0x000fe20005800000 */
[----:B------:R-:W-:Y:S01]  /*3a90*/  FFMA.FTZ R16, R19, R189, R25 ;  /* 0x000000bd13107223 */ /* 0x000fe20000010019 */
[----:B------:R-:W-:Y:S01]  /*3aa0*/  FSEL R52, R7, -INF , !P0 ;  /* 0xff80000007347808 */ /* 0x000fe20004000000 */
[----:B------:R-:W-:Y:S01]  /*3ab0*/  HMMA.16816.F32.BF16 R36, R8, R54, R48 ;  /* 0x000000360824723c */ /* 0x000fe20000041830 */
[----:B------:R3:W4:Y:S01]  /*3ac0*/  I2F R32, R3 ;  /* 0x0000000300207306 */ /* 0x0007220000201400 */
[----:B------:R-:W-:Y:S01]  /*3ad0*/  ISETP.GE.AND P0, PT, R3, R21, PT ;  /* 0x000000150300720c */ /* 0x000fe20003f06270 */
[----:B------:R-:W-:-:S04]  /*3ae0*/  DEPBAR.LE SB0, 0x0 ;  /* 0x000080000000791a */ /* 0x000fc80000000000 */
[----:B------:R-:W-:Y:S01]  /*3af0*/  FSEL R54, R16, -INF , !P4 ;  /* 0xff80000010367808 */ /* 0x000fe20006000000 */
[----:B------:R-:W-:Y:S01]  /*3b00*/  HMMA.16816.F32.BF16 R48, R12, R78, R72 ;  /* 0x0000004e0c30723c */ /* 0x000fe20000041848 */
[-C--:B------:R-:W-:Y:S01]  /*3b10*/  ISETP.GE.AND P4, PT, R3, R20.reuse, PT ;  /* 0x000000140300720c */ /* 0x080fe20003f86270 */
[----:B-1----:R-:W-:Y:S01]  /*3b20*/  FFMA.FTZ R7, R33, R189, R29 ;  /* 0x000000bd21077223 */ /* 0x002fe2000001001d */
[----:B------:R-:W-:Y:S01]  /*3b30*/  BAR.SYNC.DEFER_BLOCKING 0x0 ;  /* 0x0000000000007b1d */ /* 0x000fe20000010000 */
[C---:B------:R-:W-:Y:S02]  /*3b40*/  ISETP.GE.AND P2, PT, R2.reuse, R21, PT ;  /* 0x000000150200720c */ /* 0x040fe40003f46270 */
[----:B------:R-:W-:Y:S02]  /*3b50*/  ISETP.GE.AND P3, PT, R2, R20, PT ;  /* 0x000000140200720c */ /* 0x000fe40003f66270 */
[----:B------:R-:W-:Y:S01]  /*3b60*/  IADD3 R2, R0, 0x19, RZ ;  /* 0x0000001900027810 */ /* 0x000fe20007ffe0ff */
[----:B---3--:R-:W-:Y:S01]  /*3b70*/  FFMA.FTZ R3, R22, R189, R28 ;  /* 0x000000bd16037223 */ /* 0x008fe2000001001c */
[----:B------:R-:W-:Y:S01]  /*3b80*/  FSEL R35, R17, -INF , !P5 ;  /* 0xff80000011237808 */ /* 0x000fe20006800000 */
[----:B------:R-:W-:Y:S01]  /*3b90*/  HMMA.16816.F32.BF16 R24, R8, R42, R56 ;  /* 0x0000002a0818723c */ /* 0x000fe20000041838 */
[----:B------:R1:W3:Y:S01]  /*3ba0*/  I2F R23, R2 ;  /* 0x0000000200177306 */ /* 0x0002e20000201400 */
[----:B------:R-:W-:-:S02]  /*3bb0*/  ISETP.GE.AND P5, PT, R2, R21, PT ;  /* 0x000000150200720c */ /* 0x000fc40003fa6270 */
[----:B------:R-:W-:Y:S01]  /*3bc0*/  FSEL R72, R3, -INF , !P1 ;  /* 0xff80000003487808 */ /* 0x000fe20004800000 */
[-C--:B------:R-:W-:Y:S01]  /*3bd0*/  FFMA.FTZ R3, R22, R189.reuse, R30 ;  /* 0x000000bd16037223 */ /* 0x080fe2000001001e */
[----:B------:R-:W-:Y:S01]  /*3be0*/  ISETP.GE.AND P1, PT, R2, R20, PT ;  /* 0x000000140200720c */ /* 0x000fe20003f26270 */
[-C--:B----4-:R-:W-:Y:S01]  /*3bf0*/  FFMA.FTZ R12, R32, R189.reuse, R36 ;  /* 0x000000bd200c7223 */ /* 0x090fe20000010024 */
[C---:B------:R-:W-:Y:S01]  /*3c00*/  HMMA.16816.F32.BF16 R16, R8.reuse, R40, R64 ;  /* 0x000000280810723c */ /* 0x040fe20000041840 */
[----:B------:R-:W-:Y:S02]  /*3c10*/  IADD3 R13, R0, 0x21, RZ ;  /* 0x00000021000d7810 */ /* 0x000fe40007ffe0ff */
[----:B------:R-:W-:Y:S01]  /*3c20*/  FSEL R34, R3, -INF , !P6 ;  /* 0xff80000003227808 */ /* 0x000fe20007000000 */
[-C--:B------:R-:W-:Y:S01]  /*3c30*/  FFMA.FTZ R3, R33, R189.reuse, R31 ;  /* 0x000000bd21037223 */ /* 0x080fe2000001001f */
[----:B------:R-:W-:Y:S01]  /*3c40*/  FSEL R55, R7, -INF , !P2 ;  /* 0xff80000007377808 */ /* 0x000fe20005000000 */
[----:B------:R-:W-:Y:S01]  /*3c50*/  FFMA.FTZ R7, R32, R189, R38 ;  /* 0x000000bd20077223 */ /* 0x000fe20000010026 */
[----:B------:R-:W4:Y:S01]  /*3c60*/  I2F R14, R13 ;  /* 0x0000000d000e7306 */ /* 0x000f220000201400 */
[----:B------:R-:W-:Y:S01]  /*3c70*/  FSEL R36, R12, -INF , !P0 ;  /* 0xff8000000c247808 */ /* 0x000fe20004000000 */
[----:B--2---:R-:W-:Y:S01]  /*3c80*/  HMMA.16816.F32.BF16 R28, R8, R44, R60 ;  /* 0x0000002c081c723c */ /* 0x004fe2000004183c */
[----:B-1----:R-:W-:-:S02]  /*3c90*/  IADD3 R2, R0, 0x20, RZ ;  /* 0x0000002000027810 */ /* 0x002fc40007ffe0ff */
[----:B------:R-:W-:Y:S01]  /*3ca0*/  FSEL R32, R3, -INF , !P3 ;  /* 0xff80000003207808 */ /* 0x000fe20005800000 */
[----:B---3--:R-:W-:Y:S01]  /*3cb0*/  FFMA.FTZ R3, R23, R189, R37 ;  /* 0x000000bd17037223 */ /* 0x008fe20000010025 */
[C---:B------:R-:W-:Y:S01]  /*3cc0*/  ISETP.GE.AND P6, PT, R2.reuse, R21, PT ;  /* 0x000000150200720c */ /* 0x040fe20003fc6270 */
[----:B------:R-:W1:Y:S01]  /*3cd0*/  I2F R15, R2 ;  /* 0x00000002000f7306 */ /* 0x000e620000201400 */
[-C--:B------:R-:W-:Y:S02]  /*3ce0*/  ISETP.GE.AND P2, PT, R2, R20.reuse, PT ;  /* 0x000000140200720c */ /* 0x080fe40003f46270 */
[----:B------:R-:W-:Y:S02]  /*3cf0*/  FSEL R33, R7, -INF , !P4 ;  /* 0xff80000007217808 */ /* 0x000fe40006000000 */
[----:B------:R-:W-:Y:S01]  /*3d00*/  FSEL R37, R3, -INF , !P5 ;  /* 0xff80000003257808 */ /* 0x000fe20006800000 */
[----:B------:R-:W-:Y:S01]  /*3d10*/  FFMA.FTZ R3, R23, R189, R39 ;  /* 0x000000bd17037223 */ /* 0x000fe20000010027 */
[C---:B------:R-:W-:Y:S01]  /*3d20*/  ISETP.GE.AND P3, PT, R13.reuse, R21, PT ;  /* 0x000000150d00720c */ /* 0x040fe20003f66270 */
[----:B------:R-:W-:Y:S01]  /*3d30*/  I2F R23, R0 ;  /* 0x0000000000177306 */ /* 0x000fe20000201400 */
[----:B------:R-:W-:Y:S01]  /*3d40*/  ISETP.GE.AND P0, PT, R13, R20, PT ;  /* 0x000000140d00720c */ /* 0x000fe20003f06270 */
[CC--:B----4-:R-:W-:Y:S01]  /*3d50*/  FFMA.FTZ R13, R14.reuse, R189.reuse, R17 ;  /* 0x000000bd0e0d7223 */ /* 0x0d0fe20000010011 */
[----:B------:R-:W-:Y:S01]  /*3d60*/  FSEL R41, R3, -INF , !P1 ;  /* 0xff80000003297808 */ /* 0x000fe20004800000 */
[----:B------:R-:W-:Y:S01]  /*3d70*/  FFMA.FTZ R14, R14, R189, R19 ;  /* 0x000000bd0e0e7223 */ /* 0x000fe20000010013 */
[----:B------:R-:W-:-:S02]  /*3d80*/  IADD3 R3, R0, 0x31, RZ ;  /* 0x0000003100037810 */ /* 0x000fc40007ffe0ff */
[----:B------:R-:W-:Y:S01]  /*3d90*/  FSEL R137, R13, -INF , !P3 ;  /* 0xff8000000d897808 */ /* 0x000fe20005800000 */
[CC--:B-1----:R-:W-:Y:S01]  /*3da0*/  FFMA.FTZ R7, R15.reuse, R189.reuse, R16 ;  /* 0x000000bd0f077223 */ /* 0x0c2fe20000010010 */
[----:B------:R-:W-:Y:S01]  /*3db0*/  IADD3 R2, R0, 0x28, RZ ;  /* 0x0000002800027810 */ /* 0x000fe20007ffe0ff */
[----:B------:R-:W-:Y:S01]  /*3dc0*/  FFMA.FTZ R12, R15, R189, R18 ;  /* 0x000000bd0f0c7223 */ /* 0x000fe20000010012 */
[----:B------:R-:W-:Y:S01]  /*3dd0*/  I2F R19, R3 ;  /* 0x0000000300137306 */ /* 0x000fe20000201400 */
[----:B------:R-:W-:Y:S02]  /*3de0*/  FSEL R126, R14, -INF , !P0 ;  /* 0xff8000000e7e7808 */ /* 0x000fe40004000000 */
[CC--:B------:R-:W-:Y:S02]  /*3df0*/  ISETP.GE.AND P4, PT, R2.reuse, R21.reuse, PT ;  /* 0x000000150200720c */ /* 0x0c0fe40003f86270 */
[----:B------:R-:W-:Y:S02]  /*3e00*/  ISETP.GE.AND P5, PT, R2, R20, PT ;  /* 0x000000140200720c */ /* 0x000fe40003fa6270 */
[----:B------:R-:W-:Y:S01]  /*3e10*/  FSEL R139, R7, -INF , !P6 ;  /* 0xff800000078b7808 */ /* 0x000fe20007000000 */
[----:B------:R1:W2:Y:S01]  /*3e20*/  I2F R22, R2 ;  /* 0x0000000200167306 */ /* 0x0002a20000201400 */
[----:B------:R-:W-:-:S02]  /*3e30*/  ISETP.GE.AND P0, PT, R3, R21, PT ;  /* 0x000000150300720c */ /* 0x000fc40003f06270 */
[----:B------:R-:W-:Y:S02]  /*3e40*/  FSEL R128, R12, -INF , !P2 ;  /* 0xff8000000c807808 */ /* 0x000fe40005000000 */
[----:B------:R-:W-:Y:S01]  /*3e50*/  HMMA.16816.F32.BF16 R12, R8, R46, R48 ;  /* 0x0000002e080c723c */ /* 0x000fe20000041830 */
[----:B-1----:R-:W-:Y:S01]  /*3e60*/  IADD3 R2, R0, 0x29, RZ ;  /* 0x0000002900027810 */ /* 0x002fe20007ffe0ff */
[CC--:B--2---:R-:W-:Y:S02]  /*3e70*/  FFMA.FTZ R7, R22.reuse, R189.reuse, R24 ;  /* 0x000000bd16077223 */ /* 0x0c4fe40000010018 */
[----:B------:R-:W-:Y:S01]  /*3e80*/  FFMA.FTZ R16, R22, R189, R26 ;  /* 0x000000bd16107223 */ /* 0x000fe2000001001a */
[----:B------:R1:W2:Y:S01]  /*3e90*/  I2F R18, R2 ;  /* 0x0000000200127306 */ /* 0x0002a20000201400 */
[C---:B------:R-:W-:Y:S02]  /*3ea0*/  ISETP.GE.AND P1, PT, R2.reuse, R21, PT ;  /* 0x000000150200720c */ /* 0x040fe40003f26270 */
[----:B------:R-:W-:-:S02]  /*3eb0*/  ISETP.GE.AND P6, PT, R2, R20, PT ;  /* 0x000000140200720c */ /* 0x000fc40003fc6270 */
[----:B------:R-:W-:Y:S02]  /*3ec0*/  FSEL R138, R7, -INF , !P4 ;  /* 0xff800000078a7808 */ /* 0x000fe40006000000 */
[----:B------:R-:W-:Y:S02]  /*3ed0*/  ISETP.GE.AND P4, PT, R3, R20, PT ;  /* 0x000000140300720c */ /* 0x000fe40003f86270 */
[----:B------:R-:W-:Y:S02]  /*3ee0*/  FSEL R121, R16, -INF , !P5 ;  /* 0xff80000010797808 */ /* 0x000fe40006800000 */
[----:B-1----:R-:W-:Y:S01]  /*3ef0*/  IADD3 R2, R0, 0x30, RZ ;  /* 0x0000003000027810 */ /* 0x002fe20007ffe0ff */
[CC--:B--2---:R-:W-:Y:S02]  /*3f00*/  FFMA.FTZ R3, R18.reuse, R189.reuse, R25 ;  /* 0x000000bd12037223 */ /* 0x0c4fe40000010019 */
[----:B------:R-:W-:Y:S01]  /*3f10*/  FFMA.FTZ R8, R18, R189, R27 ;  /* 0x000000bd12087223 */ /* 0x000fe2000001001b */
[----:B------:R1:W2:Y:S01]  /*3f20*/  I2F R17, R2 ;  /* 0x0000000200117306 */ /* 0x0002a20000201400 */
[----:B------:R-:W-:-:S02]  /*3f30*/  ISETP.GE.AND P2, PT, R2, R21, PT ;  /* 0x000000150200720c */ /* 0x000fc40003f46270 */
[-C--:B------:R-:W-:Y:S02]  /*3f40*/  ISETP.GE.AND P3, PT, R2, R20.reuse, PT ;  /* 0x000000140200720c */ /* 0x080fe40003f66270 */
[----:B------:R-:W-:Y:S02]  /*3f50*/  FSEL R131, R3, -INF , !P1 ;  /* 0xff80000003837808 */ /* 0x000fe40004800000 */
[----:B------:R-:W-:Y:S02]  /*3f60*/  FSEL R117, R8, -INF , !P6 ;  /* 0xff80000008757808 */ /* 0x000fe40007000000 */
[C---:B------:R-:W-:Y:S02]  /*3f70*/  ISETP.GE.AND P6, PT, R0.reuse, R21, PT ;  /* 0x000000150000720c */ /* 0x040fe40003fc6270 */
[----:B-1----:R-:W-:Y:S01]  /*3f80*/  IADD3 R2, R0, 0x38, RZ ;  /* 0x0000003800027810 */ /* 0x002fe20007ffe0ff */
[CC--:B--2---:R-:W-:Y:S02]  /*3f90*/  FFMA.FTZ R3, R17.reuse, R189.reuse, R30 ;  /* 0x000000bd11037223 */ /* 0x0c4fe4000001001e */
[----:B------:R-:W-:Y:S01]  /*3fa0*/  FFMA.FTZ R7, R17, R189, R28 ;  /* 0x000000bd11077223 */ /* 0x000fe2000001001c */
[C---:B------:R-:W-:Y:S01]  /*3fb0*/  ISETP.GE.AND P5, PT, R2.reuse, R21, PT ;  /* 0x000000150200720c */ /* 0x040fe20003fa6270 */
[----:B------:R1:W2:Y:S01]  /*3fc0*/  I2F R10, R2 ;  /* 0x00000002000a7306 */ /* 0x0002a20000201400 */
[----:B------:R-:W-:-:S02]  /*3fd0*/  ISETP.GE.AND P1, PT, R2, R20, PT ;  /* 0x000000140200720c */ /* 0x000fc40003f26270 */
[----:B------:R-:W-:Y:S01]  /*3fe0*/  FSEL R118, R3, -INF , !P3 ;  /* 0xff80000003767808 */ /* 0x000fe20005800000 */
[-C--:B------:R-:W-:Y:S01]  /*3ff0*/  FFMA.FTZ R3, R19, R189.reuse, R31 ;  /* 0x000000bd13037223 */ /* 0x080fe2000001001f */
[----:B------:R-:W-:Y:S01]  /*4000*/  FSEL R136, R7, -INF , !P2 ;  /* 0xff80000007887808 */ /* 0x000fe20005000000 */
[----:B------:R-:W-:Y:S01]  /*4010*/  FFMA.FTZ R7, R23, R189, R70 ;  /* 0x000000bd17077223 */ /* 0x000fe20000010046 */
[----:B------:R-:W-:Y:S02]  /*4020*/  ISETP.GE.AND P2, PT, R0, R20, PT ;  /* 0x000000140000720c */ /* 0x000fe40003f46270 */
[----:B------:R-:W-:Y:S02]  /*4030*/  FSEL R112, R3, -INF , !P4 ;  /* 0xff80000003707808 */ /* 0x000fe40006000000 */
[----:B------:R-:W-:Y:S02]  /*4040*/  ISETP.GE.AND P4, PT, R116, 0x2, PT ;  /* 0x000000027400780c */ /* 0x000fe40003f86270 */
[----:B------:R-:W-:-:S02]  /*4050*/  FSEL R18, R7, -INF , !P2 ;  /* 0xff80000007127808 */ /* 0x000fc40005000000 */
[----:B-1----:R-:W-:Y:S01]  /*4060*/  IADD3 R2, R0, 0x39, RZ ;  /* 0x0000003900027810 */ /* 0x002fe20007ffe0ff */
[-C--:B------:R-:W-:Y:S02]  /*4070*/  FFMA.FTZ R0, R19, R189.reuse, R29 ;  /* 0x000000bd13007223 */ /* 0x080fe4000001001d */
[----:B--2---:R-:W-:Y:S01]  /*4080*/  FFMA.FTZ R9, R10, R189, R12 ;  /* 0x000000bd0a097223 */ /* 0x004fe2000001000c */
[----:B------:R1:W2:Y:S01]  /*4090*/  I2F R11, R2 ;  /* 0x00000002000b7306 */ /* 0x0002a20000201400 */
[----:B------:R-:W-:Y:S02]  /*40a0*/  ISETP.GE.AND P3, PT, R2, R21, PT ;  /* 0x000000150200720c */ /* 0x000fe40003f66270 */
[----:B------:R-:W-:Y:S02]  /*40b0*/  FSEL R130, R0, -INF , !P0 ;  /* 0xff80000000827808 */ /* 0x000fe40004000000 */
[----:B------:R-:W-:Y:S02]  /*40c0*/  ISETP.GE.AND P0, PT, R2, R20, PT ;  /* 0x000000140200720c */ /* 0x000fe40003f06270 */
[----:B------:R-:W-:Y:S01]  /*40d0*/  FSEL R127, R9, -INF , !P5 ;  /* 0xff800000097f7808 */ /* 0x000fe20006800000 */
[----:B-1----:R-:W-:-:S02]  /*40e0*/  FFMA.FTZ R2, R10, R189, R14 ;  /* 0x000000bd0a027223 */ /* 0x002fc4000001000e */
[-C--:B------:R-:W-:Y:S02]  /*40f0*/  FFMA.FTZ R10, R23, R189.reuse, R68 ;  /* 0x000000bd170a7223 */ /* 0x080fe40000010044 */
[CC--:B--2---:R-:W-:Y:S01]  /*4100*/  FFMA.FTZ R8, R11.reuse, R189.reuse, R13 ;  /* 0x000000bd0b087223 */ /* 0x0c4fe2000001000d */
[----:B------:R-:W-:Y:S01]  /*4110*/  FSEL R113, R2, -INF , !P1 ;  /* 0xff80000002717808 */ /* 0x000fe20004800000 */
[----:B------:R-:W-:Y:S01]  /*4120*/  FFMA.FTZ R0, R11, R189, R15 ;  /* 0x000000bd0b007223 */ /* 0x000fe2000001000f */
[----:B------:R-:W-:Y:S02]  /*4130*/  FSEL R19, R10, -INF , !P6 ;  /* 0xff8000000a137808 */ /* 0x000fe40007000000 */
[----:B------:R-:W-:Y:S02]  /*4140*/  FSEL R125, R8, -INF , !P3 ;  /* 0xff800000087d7808 */ /* 0x000fe40005800000 */
[----:B------:R-:W-:Y:S01]  /*4150*/  FSEL R124, R0, -INF , !P0 ;  /* 0xff800000007c7808 */ /* 0x000fe20004000000 */
[----:B------:R-:W-:Y:S05]  /*4160*/  @!P4 BRA `(.L_x_595) ;  /* 0x000006700000c947 */ /* 0x000fea0003800000 */
[----:B------:R-:W-:Y:S01]  /*4170*/  IADD3 R2, R116, -0x2, RZ ;  /* 0xfffffffe74027810 */ /* 0x000fe20007ffe0ff */
[----:B------:R-:W-:Y:S01]  /*4180*/  BSSY B0, `(.L_x_596) ;  /* 0x0000064000007945 */ /* 0x000fe20003800000 */
[----:B------:R-:W-:-:S02]  /*4190*/  ISETP.GE.AND P3, PT, R132, c[0x0][0x220], PT ;  /* 0x0000880084007a0c */ /* 0x000fc40003f66270 */
        /* <DEDUP_REMOVED lines=22> */
[----:B------:R-:W-:Y:S02]  /*4300*/  IADD3 R0, P5, R110, R3, RZ ;  /* 0x000000036e007210 */ /* 0x000fe40007fbe0ff */
[C---:B------:R-:W-:Y:S01]  /*4310*/  @!P3 LEA.HI.X R13, R3.reuse, c[0x0][0x16c], R2, 0x1, P0 ;  /* 0x00005b00030dba11 */ /* 0x040fe200000f0c02 */
        /* <DEDUP_REMOVED lines=24> */
[--C-:B------:R-:W-:Y:S01]  /*44a0*/  @!P1 LEA.HI.X R15, R3, c[0x0][0x16c], R2.reuse, 0x1, P0 ;  /* 0x00005b00030f9a11 */ /* 0x100fe200000f0c02 */
[----:B------:R-:W-:Y:S01]  /*44b0*/  IMAD.X R3, R109, 0x1, R2, P5 ;  /* 0x000000016d037824 */ /* 0x000fe200028e0602 */
[C---:B---3--:R-:W-:Y:S02]  /*44c0*/  @!P1 LEA R10, P0, R0.reuse, c[0x0][0x168], 0x1 ;  /* 0x00005a00000a9a11 */ /* 0x048fe400078008ff */
[C---:B-----5:R-:W-:Y:S01]  /*44d0*/  @!P2 LEA R12, P5, R0.reuse, c[0x0][0x168], 0x1 ;  /* 0x00005a00000caa11 */ /* 0x060fe200078a08ff */
[----:B------:R-:W-:Y:S01]  /*44e0*/  @!PT LDS RZ, [RZ] ;  /* 0x00000000fffff984 */ /* 0x000fe20000000800 */
[----:B------:R-:W-:Y:S01]  /*44f0*/  @!PT LDS RZ, [RZ] ;  /* 0x00000000fffff984 */ /* 0x000fe20000000800 */
[----:B------:R-:W-:Y:S01]  /*4500*/  @!PT LDS RZ, [RZ] ;  /* 0x00000000fffff984 */ /* 0x000fe20000000800 */
[----:B------:R3:W-:Y:S01]  /*4510*/  @!P1 LDGSTS.E.BYPASS.LTC128B.128 [R188+0xa800], [R14.64+0x100] ;  /* 0x0a8001000ebc9fae */ /* 0x0007e2000b901d48 */
[--C-:B------:R-:W-:Y:S02]  /*4520*/  @!P3 LEA.HI.X R17, R0, c[0x0][0x16c], R3.reuse, 0x1, P6 ;  /* 0x00005b000011ba11 */ /* 0x100fe400030f0c03 */
[----:B------:R-:W-:Y:S01]  /*4530*/  IADD3 R2, P6, R110, R0, RZ ;  /* 0x000000006e027210 */ /* 0x000fe20007fde0ff */
[----:B------:R1:W-:Y:S01]  /*4540*/  @P3 STS.128 [R188+0x7000], RZ ;  /* 0x007000ffbc003388 */ /* 0x0003e20000000c00 */
[----:B------:R-:W-:-:S02]  /*4550*/  @!P2 LEA.HI.X R13, R0, c[0x0][0x16c], R3, 0x1, P5 ;  /* 0x00005b00000daa11 */ /* 0x000fc400028f0c03 */
[--C-:B------:R-:W-:Y:S01]  /*4560*/  @!P1 LEA.HI.X R11, R0, c[0x0][0x16c], R3.reuse, 0x1, P0 ;  /* 0x00005b00000b9a11 */ /* 0x100fe200000f0c03 */
[----:B------:R-:W-:Y:S01]  /*4570*/  IMAD.X R3, R109, 0x1, R3, P6 ;  /* 0x000000016d037824 */ /* 0x000fe200030e0603 */
[C---:B--2---:R-:W-:Y:S01]  /*4580*/  @!P2 LEA R8, P0, R2.reuse, c[0x0][0x168], 0x1 ;  /* 0x00005a000208aa11 */ /* 0x044fe200078008ff */
[----:B------:R-:W-:Y:S01]  /*4590*/  @!PT LDS RZ, [RZ] ;  /* 0x00000000fffff984 */ /* 0x000fe20000000800 */
[----:B------:R-:W-:Y:S01]  /*45a0*/  @!PT LDS RZ, [RZ] ;  /* 0x00000000fffff984 */ /* 0x000fe20000000800 */
[----:B------:R-:W-:Y:S01]  /*45b0*/  @!PT LDS RZ, [RZ] ;  /* 0x00000000fffff984 */ /* 0x000fe20000000800 */
[----:B------:R1:W-:Y:S03]  /*45c0*/  @!P3 LDGSTS.E.BYPASS.LTC128B.128 [R188+0x7000], [R16.64] ;  /* 0x0700000010bcbfae */ /* 0x0003e6000b901d48 */
[C---:B------:R-:W-:Y:S01]  /*45d0*/  @!P2 LEA.HI.X R9, R2.reuse, c[0x0][0x16c], R3, 0x1, P0 ;  /* 0x00005b000209aa11 */ /* 0x040fe200000f0c03 */
        /* <DEDUP_REMOVED lines=9> */
[----:B------:R1:W-:Y:S01]  /*4670*/  @!P1 LDGSTS.E.BYPASS.LTC128B.128 [R188+0xb000], [R10.64+0x100] ;  /* 0x0b0001000abc9fae */ /* 0x0003e2000b901d48 */
[----:B---3--:R-:W-:-:S03]  /*4680*/  @!P3 LEA R14, P5, R2, c[0x0][0x168], 0x1 ;  /* 0x00005a00020eba11 */ /* 0x008fc600078a08ff */
        /* <DEDUP_REMOVED lines=19> */
.L_x_597:
[----:B------:R-:W-:Y:S05]  /*47c0*/  BSYNC B0 ;  /* 0x0000000000007941 */ /* 0x000fea0003800000 */
.L_x_596:
[----:B------:R-:W0:Y:S02]  /*47d0*/  LDGDEPBAR ;  /* 0x00000000000079af */ /* 0x000e240000000000 */
.L_x_595:
[----:B------:R-:W-:Y:S01]  /*47e0*/  FMNMX.FTZ R0, R18, R53, !PT ;  /* 0x0000003512007209 */ /* 0x000fe20007810000 */
[----:B------:R-:W-:Y:S01]  /*47f0*/  STL [R1+0xb8], R181 ;  /* 0x0000b8b501007387 */ /* 0x000fe20000100800 */
[----:B------:R-:W-:Y:S01]  /*4800*/  FMNMX.FTZ R2, R19, R69, !PT ;  /* 0x0000004513027209 */ /* 0x000fe20007810000 */
[----:B------:R-:W-:Y:S01]  /*4810*/  IMAD.WIDE.U32 R132, R108, -0x326172a9, RZ ;  /* 0xcd9e8d576c847825 */ /* 0x000fe200078e00ff */
[----:B------:R-:W-:Y:S01]  /*4820*/  FMNMX.FTZ R0, R52, R0, !PT ;  /* 0x0000000034007209 */ /* 0x000fe20007810000 */
[----:B------:R-:W-:Y:S01]  /*4830*/  STL [R1+0xb4], R176 ;  /* 0x0000b4b001007387 */ /* 0x000fe20000100800 */
[----:B------:R-:W-:Y:S01]  /*4840*/  FMNMX.FTZ R2, R71, R2, !PT ;  /* 0x0000000247027209 */ /* 0x000fe20007810000 */
[----:B------:R-:W-:Y:S01]  /*4850*/  IMAD.SHL.U32 R104, R107, 0x2, RZ ;  /* 0x000000026b687824 */ /* 0x000fe200078e00ff */
        /* <DEDUP_REMOVED lines=8> */
[----:B------:R-:W-:-:S02]  /*48e0*/  FMNMX.FTZ R0, R32, R0, !PT ;  /* 0x0000000020007209 */ /* 0x000fc40007810000 */
[----:B------:R-:W-:Y:S01]  /*48f0*/  FMNMX.FTZ R2, R55, R2, !PT ;  /* 0x0000000237027209 */ /* 0x000fe20007810000 */
[--C-:B------:R-:W-:Y:S01]  /*4900*/  IMAD R178, R5, 0x2, R177.reuse ;  /* 0x0000000205b27824 */ /* 0x100fe200078e02b1 */
[----:B------:R-:W-:Y:S01]  /*4910*/  FMNMX.FTZ R0, R33, R0, !PT ;  /* 0x0000000021007209 */ /* 0x000fe20007810000 */
[----:B------:R-:W-:Y:S01]  /*4920*/  LDSM.16.MT88.4 R28, [R177+0xc000] ;  /* 0x00c00000b11c783b */ /* 0x000fe20000004200 */
[----:B------:R-:W-:Y:S01]  /*4930*/  FMNMX.FTZ R2, R36, R2, !PT ;  /* 0x0000000224027209 */ /* 0x000fe20007810000 */
[C---:B------:R-:W-:Y:S01]  /*4940*/  IMAD R180, R4.reuse, 0x2, R177 ;  /* 0x0000000204b47824 */ /* 0x040fe200078e02b1 */
[----:B------:R-:W-:Y:S01]  /*4950*/  FMNMX.FTZ R0, R41, R0, !PT ;  /* 0x0000000029007209 */ /* 0x000fe20007810000 */
[----:B------:R-:W-:Y:S01]  /*4960*/  LDSM.16.MT88.4 R44, [R178+0xc000] ;  /* 0x00c00000b22c783b */ /* 0x000fe20000004200 */
        /* <DEDUP_REMOVED lines=26> */
[----:B------:R-:W-:Y:S01]  /*4b10*/  LOP3.LUT R2, R99, R190, RZ, 0x3c, !PT ;  /* 0x000000be63027212 */ /* 0x000fe200078e3cff */
[----:B------:R-:W2:Y:S01]  /*4b20*/  SHFL.BFLY PT, R3, R0, 0x2, 0x1f ;  /* 0x0c401f0000037f89 */ /* 0x000ea200000e0000 */
[C---:B------:R-:W-:Y:S02]  /*4b30*/  IADD3 R105, R190.reuse, -0x61c88647, RZ ;  /* 0x9e3779b9be697810 */ /* 0x040fe40007ffe0ff */
[----:B------:R-:W-:Y:S01]  /*4b40*/  IADD3 R107, R190, 0x3c6ef372, RZ ;  /* 0x3c6ef372be6b7810 */ /* 0x000fe20007ffe0ff */
[----:B------:R3:W-:Y:S01]  /*4b50*/  STL [R1+0x8c], R2 ;  /* 0x00008c0201007387 */ /* 0x0007e20000100800 */
[----:B------:R-:W-:-:S02]  /*4b60*/  IADD3 R106, R191, 0x76cf5d0a, RZ ;  /* 0x76cf5d0abf6a7810 */ /* 0x000fc40007ffe0ff */
[C---:B------:R-:W-:Y:S01]  /*4b70*/  IADD3 R110, R190.reuse, -0x255992d5, RZ ;  /* 0xdaa66d2bbe6e7810 */ /* 0x040fe20007ffe0ff */
[----:B-1----:R-:W1:Y:S01]  /*4b80*/  SHFL.BFLY PT, R10, R7, 0x2, 0x1f ;  /* 0x0c401f00070a7f89 */ /* 0x002e6200000e0000 */
[C---:B------:R-:W-:Y:S02]  /*4b90*/  IADD3 R111, R190.reuse, 0x78dde6e4, RZ ;  /* 0x78dde6e4be6f7810 */ /* 0x040fe40007ffe0ff */
[----:B------:R-:W-:Y:S01]  /*4ba0*/  IADD3 R134, R191, -0x56f99767, RZ ;  /* 0xa9066899bf867810 */ /* 0x000fe20007ffe0ff */
[----:B------:R-:W-:Y:S01]  /*4bb0*/  LDSM.16.MT88.4 R100, [R178+0xe800] ;  /* 0x00e80000b264783b */ /* 0x000fe20000004200 */
[----:B------:R-:W-:-:S03]  /*4bc0*/  IADD3 R135, R190, 0x1715609d, RZ ;  /* 0x1715609dbe877810 */ /* 0x000fc60007ffe0ff */
[----:B------:R-:W-:Y:S04]  /*4bd0*/  STL [R1+0x28], R134 ;  /* 0x0000288601007387 */ /* 0x000fe80000100800 */
[----:B------:R-:W-:Y:S01]  /*4be0*/  STL [R1+0x18], R135 ;  /* 0x0000188701007387 */ /* 0x000fe20000100800 */
[----:B--2---:R-:W-:Y:S02]  /*4bf0*/  FMNMX.FTZ R0, R0, R3, !PT ;  /* 0x0000000300007209 */ /* 0x004fe40007810000 */
[----:B------:R-:W-:-:S03]  /*4c00*/  LOP3.LUT R3, R104, R191, RZ, 0x3c, !PT ;  /* 0x000000bf68037212 */ /* 0x000fc600078e3cff */
[----:B------:R-:W2:Y:S01]  /*4c10*/  SHFL.BFLY PT, R9, R0, 0x1, 0x1f ;  /* 0x0c201f0000097f89 */ /* 0x000ea200000e0000 */
[----:B---3--:R-:W-:Y:S02]  /*4c20*/  LOP3.LUT R2, R133, R2, RZ, 0x3c, !PT ;  /* 0x0000000285027212 */ /* 0x008fe400078e3cff */
[----:B------:R-:W-:Y:S02]  /*4c30*/  LOP3.LUT R3, R109, R3, RZ, 0x3c, !PT ;  /* 0x000000036d037212 */ /* 0x000fe400078e3cff */
[----:B-1----:R-:W-:Y:S01]  /*4c40*/  FMNMX.FTZ R7, R7, R10, !PT ;  /* 0x0000000a07077209 */ /* 0x002fe20007810000 */
[----:B------:R-:W-:Y:S01]  /*4c50*/  IMAD.WIDE.U32 R96, R2, -0x2daee0ad, RZ ;  /* 0xd2511f5302607825 */ /* 0x000fe200078e00ff */
[----:B------:R-:W-:-:S03]  /*4c60*/  IADD3 R2, R191, -0x4498517b, RZ ;  /* 0xbb67ae85bf027810 */ /* 0x000fc60007ffe0ff */
[----:B------:R-:W1:Y:S01]  /*4c70*/  SHFL.BFLY PT, R116, R7, 0x1, 0x1f ;  /* 0x0c201f0007747f89 */ /* 0x000e6200000e0000 */
[----:B------:R-:W-:Y:S01]  /*4c80*/  LOP3.LUT R8, R97, R108, R2, 0x96, !PT ;  /* 0x0000006c61087212 */ /* 0x000fe200078e9602 */
[----:B------:R-:W-:Y:S01]  /*4c90*/  IMAD.WIDE.U32 R2, R3, -0x326172a9, RZ ;  /* 0xcd9e8d5703027825 */ /* 0x000fe200078e00ff */
[C---:B------:R-:W-:Y:S02]  /*4ca0*/  IADD3 R108, R191.reuse, 0x32370b8f, RZ ;  /* 0x32370b8fbf6c7810 */ /* 0x040fe40007ffe0ff */
[----:B------:R-:W-:Y:S01]  /*4cb0*/  IADD3 R97, R191, -0x126145ec, RZ ;  /* 0xed9eba14bf617810 */ /* 0x000fe20007ffe0ff */
[----:B------:R-:W-:Y:S01]  /*4cc0*/  IMAD.WIDE.U32 R56, R8, -0x326172a9, RZ ;  /* 0xcd9e8d5708387825 */ /* 0x000fe200078e00ff */
[----:B------:R-:W-:-:S04]  /*4cd0*/  LOP3.LUT R8, R3, R132, R105, 0x96, !PT ;  /* 0x0000008403087212 */ /* 0x000fc800078e9669 */
[----:B------:R-:W-:Y:S02]  /*4ce0*/  LOP3.LUT R12, R57, R2, R107, 0x96, !PT ;  /* 0x00000002390c7212 */ /* 0x000fe400078e966b */
[----:B--2---:R-:W-:Y:S01]  /*4cf0*/  FMNMX.FTZ R3, R0, R9, !PT ;  /* 0x0000000900037209 */ /* 0x004fe20007810000 */
[----:B------:R-:W-:-:S03]  /*4d00*/  IMAD.WIDE.U32 R8, R8, -0x2daee0ad, RZ ;  /* 0xd2511f5308087825 */ /* 0x000fc600078e00ff */
[C---:B------:R-:W-:Y:S01]  /*4d10*/  FSETP.NEU.FTZ.AND P0, PT, R3.reuse, -INF , PT ;  /* 0xff8000000300780b */ /* 0x040fe20003f1d000 */
[----:B------:R-:W-:Y:S01]  /*4d20*/  FMUL.FTZ R0, R3, c[0x0][0x23c] ;  /* 0x00008f0003007a20 */ /* 0x000fe20000410000 */
[----:B------:R-:W-:Y:S01]  /*4d30*/  LOP3.LUT R9, R9, R96, R106, 0x96, !PT ;  /* 0x0000006009097212 */ /* 0x000fe200078e966a */
[----:B------:R-:W-:-:S03]  /*4d40*/  IMAD.WIDE.U32 R12, R12, -0x2daee0ad, RZ ;  /* 0xd2511f530c0c7825 */ /* 0x000fc600078e00ff */
[----:B------:R-:W-:Y:S02]  /*4d50*/  FSEL R0, R0, RZ, P0 ;  /* 0x000000ff00007208 */ /* 0x000fe40000000000 */
[----:B------:R-:W-:Y:S01]  /*4d60*/  LOP3.LUT R10, R13, R8, R108, 0x96, !PT ;  /* 0x000000080d0a7212 */ /* 0x000fe200078e966c */
[----:B------:R-:W-:Y:S01]  /*4d70*/  IMAD.WIDE.U32 R8, R9, -0x326172a9, RZ ;  /* 0xcd9e8d5709087825 */ /* 0x000fe200078e00ff */
[----:B-1----:R-:W-:-:S03]  /*4d80*/  FMNMX.FTZ R116, R7, R116, !PT ;  /* 0x0000007407747209 */ /* 0x002fc60007810000 */
[----:B------:R-:W-:Y:S01]  /*4d90*/  FFMA.FTZ R2, R18, c[0x0][0x23c], -R0 ;  /* 0x00008f0012027a23 */ /* 0x000fe20000010800 */
[----:B------:R-:W-:Y:S01]  /*4da0*/  LOP3.LUT R9, R9, R56, R110, 0x96, !PT ;  /* 0x0000003809097212 */ /* 0x000fe200078e966e */
[----:B------:R-:W-:Y:S01]  /*4db0*/  IMAD.WIDE.U32 R10, R10, -0x326172a9, RZ ;  /* 0xcd9e8d570a0a7825 */ /* 0x000fe200078e00ff */
[----:B------:R-:W-:Y:S01]  /*4dc0*/  FSETP.NEU.FTZ.AND P0, PT, R116, -INF , PT ;  /* 0xff8000007400780b */ /* 0x000fe20003f1d000 */
[----:B------:R1:W-:Y:S02]  /*4dd0*/  MUFU.EX2 R181, R2 ;  /* 0x0000000200b57308 */ /* 0x0003e40000000800 */
[--C-:B------:R-:W-:Y:S02]  /*4de0*/  FFMA.FTZ R7, R34, c[0x0][0x23c], -R0.reuse ;  /* 0x00008f0022077a23 */ /* 0x100fe40000010800 */
[----:B------:R-:W-:-:S04]  /*4df0*/  FFMA.FTZ R13, R53, c[0x0][0x23c], -R0 ;  /* 0x00008f00350d7a23 */ /* 0x000fc80000010800 */
[----:B------:R2:W-:Y:S01]  /*4e00*/  MUFU.EX2 R174, R7 ;  /* 0x0000000700ae7308 */ /* 0x0005e20000000800 */
[----:B-1----:R-:W-:Y:S01]  /*4e10*/  LOP3.LUT R2, R11, R8, R111, 0x96, !PT ;  /* 0x000000080b027212 */ /* 0x002fe200078e966f */
[----:B------:R-:W-:-:S06]  /*4e20*/  IMAD.WIDE.U32 R8, R9, -0x2daee0ad, RZ ;  /* 0xd2511f5309087825 */ /* 0x000fcc00078e00ff */
[----:B------:R-:W-:Y:S01]  /*4e30*/  MUFU.EX2 R145, R13 ;  /* 0x0000000d00917308 */ /* 0x000fe20000000800 */
[----:B------:R-:W-:-:S04]  /*4e40*/  IMAD.WIDE.U32 R98, R2, -0x2daee0ad, RZ ;  /* 0xd2511f5302627825 */ /* 0x000fc800078e00ff */
[----:B------:R-:W-:Y:S01]  /*4e50*/  FFMA.FTZ R2, R52, c[0x0][0x23c], -R0 ;  /* 0x00008f0034027a23 */ /* 0x000fe20000010800 */
[----:B------:R-:W-:Y:S02]  /*4e60*/  LOP3.LUT R16, R99, R8, R134, 0x96, !PT ;  /* 0x0000000863107212 */ /* 0x000fe400078e9686 */
[----:B------:R-:W-:Y:S01]  /*4e70*/  LOP3.LUT R8, R9, R12, R97, 0x96, !PT ;  /* 0x0000000c09087212 */ /* 0x000fe200078e9661 */
[----:B------:R1:W-:Y:S01]  /*4e80*/  MUFU.EX2 R146, R2 ;  /* 0x0000000200927308 */ /* 0x0003e20000000800 */
[----:B------:R-:W-:Y:S01]  /*4e90*/  IADD3 R99, R190, -0x4ab325aa, RZ ;  /* 0xb54cda56be637810 */ /* 0x000fe20007ffe0ff */
[----:B------:R-:W-:-:S04]  /*4ea0*/  IMAD.WIDE.U32 R16, R16, -0x326172a9, RZ ;  /* 0xcd9e8d5710107825 */ /* 0x000fc800078e00ff */
[----:B------:R-:W-:Y:S01]  /*4eb0*/  IMAD.WIDE.U32 R58, R8, -0x326172a9, RZ ;  /* 0xcd9e8d57083a7825 */ /* 0x000fe200078e00ff */
[C---:B--2---:R-:W-:Y:S02]  /*4ec0*/  LOP3.LUT R7, R16.reuse, 0xffff, RZ, 0xc0, !PT ;  /* 0x0000ffff10077812 */ /* 0x044fe400078ec0ff */
[----:B------:R-:W-:Y:S02]  /*4ed0*/  LOP3.LUT R8, R16, 0xff, RZ, 0xc0, !PT ;  /* 0x000000ff10087812 */ /* 0x000fe400078ec0ff */
[----:B------:R-:W-:Y:S02]  /*4ee0*/  SHF.R.U32.HI R7, RZ, 0x8, R7 ;  /* 0x00000008ff077819 */ /* 0x000fe40000011607 */
[----:B------:R-:W-:Y:S01]  /*4ef0*/  LOP3.LUT R18, R59, R10, R135, 0x96, !PT ;  /* 0x0000000a3b127212 */ /* 0x000fe200078e9687 */
[----:B------:R-:W-:Y:S01]  /*4f00*/  IMAD R59, R148, 0x10000, R148 ;  /* 0x00010000943b7824 */ /* 0x000fe200078e0294 */
[----:B------:R-:W-:Y:S01]  /*4f10*/  PRMT R24, R8, 0x5410, R7 ;  /* 0x0000541008187816 */ /* 0x000fe20000000007 */
[----:B-1----:R-:W-:Y:S01]  /*4f20*/  FFMA.FTZ R2, R35, c[0x0][0x23c], -R0 ;  /* 0x00008f0023027a23 */ /* 0x002fe20000010800 */
[----:B------:R-:W-:-:S02]  /*4f30*/  LOP3.LUT R7, R17, R58, R99, 0x96, !PT ;  /* 0x0000003a11077212 */ /* 0x000fc400078e9663 */
[--C-:B------:R-:W-:Y:S01]  /*4f40*/  SHF.R.U32.HI R10, RZ, 0x10, R16.reuse ;  /* 0x00000010ff0a7819 */ /* 0x100fe20000011610 */
[----:B------:R1:W-:Y:S01]  /*4f50*/  MUFU.EX2 R147, R2 ;  /* 0x0000000200937308 */ /* 0x0003e20000000800 */
[----:B------:R-:W-:Y:S02]  /*4f60*/  LOP3.LUT R12, R7, 0xff, RZ, 0xc0, !PT ;  /* 0x000000ff070c7812 */ /* 0x000fe400078ec0ff */
[----:B------:R-:W-:Y:S02]  /*4f70*/  SHF.R.U32.HI R11, RZ, 0x18, R7 ;  /* 0x00000018ff0b7819 */ /* 0x000fe40000011607 */
[----:B------:R-:W-:Y:S02]  /*4f80*/  SHF.R.U32.HI R13, RZ, 0x18, R16 ;  /* 0x00000018ff0d7819 */ /* 0x000fe40000011610 */
[----:B------:R-:W-:-:S04]  /*4f90*/  LOP3.LUT R10, R10, 0xff, RZ, 0xc0, !PT ;  /* 0x000000ff0a0a7812 */ /* 0x000fc800078ec0ff */
[----:B------:R-:W-:Y:S01]  /*4fa0*/  PRMT R23, R10, 0x5410, R13 ;  /* 0x000054100a177816 */ /* 0x000fe2000000000d */
[----:B-1----:R-:W-:-:S05]  /*4fb0*/  FMUL.FTZ R2, R116, c[0x0][0x23c] ;  /* 0x00008f0074027a20 */ /* 0x002fca0000410000 */
[----:B------:R-:W-:-:S05]  /*4fc0*/  FSEL R2, R2, RZ, P0 ;  /* 0x000000ff02027208 */ /* 0x000fca0000000000 */
[--C-:B------:R-:W-:Y:S02]  /*4fd0*/  FFMA.FTZ R9, R19, c[0x0][0x23c], -R2.reuse ;  /* 0x00008f0013097a23 */ /* 0x100fe40000010802 */
[----:B------:R-:W-:Y:S02]  /*4fe0*/  FFMA.FTZ R8, R69, c[0x0][0x23c], -R2 ;  /* 0x00008f0045087a23 */ /* 0x000fe40000010802 */
[----:B------:R1:W-:Y:S01]  /*4ff0*/  MUFU.EX2 R144, R9 ;  /* 0x0000000900907308 */ /* 0x0003e20000000800 */
[----:B------:R-:W-:-:S05]  /*5000*/  IMAD.WIDE.U32 R18, R18, -0x2daee0ad, RZ ;  /* 0xd2511f5312127825 */ /* 0x000fca00078e00ff */
[--C-:B------:R-:W-:Y:S02]  /*5010*/  SHF.R.U32.HI R10, RZ, 0x10, R18.reuse ;  /* 0x00000010ff0a7819 */ /* 0x100fe40000011612 */
[----:B------:R2:W3:Y:S01]  /*5020*/  MUFU.EX2 R176, R8 ;  /* 0x0000000800b07308 */ /* 0x0004e20000000800 */
[----:B------:R-:W-:Y:S02]  /*5030*/  LOP3.LUT R13, R18, 0xff, RZ, 0xc0, !PT ;  /* 0x000000ff120d7812 */ /* 0x000fe400078ec0ff */
[----:B------:R-:W-:Y:S02]  /*5040*/  SHF.R.U32.HI R14, RZ, 0x18, R18 ;  /* 0x00000018ff0e7819 */ /* 0x000fe40000011612 */
[----:B-1----:R-:W-:-:S04]  /*5050*/  LOP3.LUT R9, R7, 0xffff, RZ, 0xc0, !PT ;  /* 0x0000ffff07097812 */ /* 0x002fc800078ec0ff */
[----:B------:R-:W-:Y:S02]  /*5060*/  SHF.R.U32.HI R9, RZ, 0x8, R9 ;  /* 0x00000008ff097819 */ /* 0x000fe40000011609 */
[----:B--2---:R-:W-:Y:S01]  /*5070*/  SHF.R.U32.HI R8, RZ, 0x10, R7 ;  /* 0x00000010ff087819 */ /* 0x004fe20000011607 */
[--C-:B------:R-:W-:Y:S01]  /*5080*/  FFMA.FTZ R7, R71, c[0x0][0x23c], -R2.reuse ;  /* 0x00008f0047077a23 */ /* 0x100fe20000010802 */
[----:B------:R-:W-:Y:S01]  /*5090*/  PRMT R22, R12, 0x5410, R9 ;  /* 0x000054100c167816 */ /* 0x000fe20000000009 */
[----:B------:R-:W-:Y:S01]  /*50a0*/  FFMA.FTZ R9, R54, c[0x0][0x23c], -R2 ;  /* 0x00008f0036097a23 */ /* 0x000fe20000010802 */
[----:B------:R-:W-:Y:S01]  /*50b0*/  LOP3.LUT R8, R8, 0xff, RZ, 0xc0, !PT ;  /* 0x000000ff08087812 */ /* 0x000fe200078ec0ff */
[----:B------:R1:W-:Y:S01]  /*50c0*/  MUFU.EX2 R172, R7 ;  /* 0x0000000700ac7308 */ /* 0x0003e20000000800 */
[----:B------:R-:W-:Y:S01]  /*50d0*/  LOP3.LUT R12, R10, 0xff, RZ, 0xc0, !PT ;  /* 0x000000ff0a0c7812 */ /* 0x000fe200078ec0ff */
[----:B------:R-:W-:Y:S01]  /*50e0*/  HSET2.LE.AND R5, R22, R59, PT ;  /* 0x0000003b16057233 */ /* 0x000fe20003803000 */
[----:B------:R-:W-:Y:S01]  /*50f0*/  PRMT R15, R8, 0x5410, R11 ;  /* 0x00005410080f7816 */ /* 0x000fe2000000000b */
[----:B------:R-:W-:Y:S01]  /*5100*/  FFMA.FTZ R11, R32, c[0x0][0x23c], -R0 ;  /* 0x00008f00200b7a23 */ /* 0x000fe20000010800 */
[----:B------:R-:W-:Y:S01]  /*5110*/  LOP3.LUT R8, R18, 0xffff, RZ, 0xc0, !PT ;  /* 0x0000ffff12087812 */ /* 0x000fe200078ec0ff */
[----:B------:R-:W-:Y:S01]  /*5120*/  LDSM.16.MT88.4 R68, [R179+0xe000] ;  /* 0x00e00000b344783b */ /* 0x000fe20000004200 */
[----:B---3--:R-:W-:Y:S01]  /*5130*/  F2FP.BF16.PACK_AB R6, R176, R144 ;  /* 0x00000090b006723e */ /* 0x008fe200000010ff */
[----:B------:R2:W3:Y:S01]  /*5140*/  MUFU.EX2 R197, R9 ;  /* 0x0000000900c57308 */ /* 0x0004e20000000800 */
[----:B------:R-:W-:Y:S01]  /*5150*/  PRMT R14, R12, 0x5410, R14 ;  /* 0x000054100c0e7816 */ /* 0x000fe2000000000e */
[----:B------:R-:W-:Y:S01]  /*5160*/  FFMA.FTZ R12, R41, c[0x0][0x23c], -R0 ;  /* 0x00008f00290c7a23 */ /* 0x000fe20000010800 */
[----:B------:R-:W-:-:S02]  /*5170*/  PRMT R157, R6, 0x7610, R157 ;  /* 0x00007610069d7816 */ /* 0x000fc4000000009d */
[----:B------:R-:W-:Y:S02]  /*5180*/  PRMT R158, R6, 0x7632, R158 ;  /* 0x00007632069e7816 */ /* 0x000fe4000000009e */
[----:B-1----:R-:W-:Y:S01]  /*5190*/  LOP3.LUT R7, R19, R98, R114, 0x96, !PT ;  /* 0x0000006213077212 */ /* 0x002fe200078e9672 */
[----:B------:R1:W-:Y:S01]  /*51a0*/  MUFU.EX2 R21, R11 ;  /* 0x0000000b00157308 */ /* 0x0003e20000000800 */
[----:B--2---:R-:W-:-:S07]  /*51b0*/  SHF.R.U32.HI R9, RZ, 0x8, R8 ;  /* 0x00000008ff097819 */ /* 0x004fce0000011608 */
[----:B------:R-:W-:Y:S01]  /*51c0*/  MUFU.EX2 R169, R12 ;  /* 0x0000000c00a97308 */ /* 0x000fe20000000800 */
[----:B------:R-:W-:Y:S02]  /*51d0*/  LOP3.LUT R8, R7, 0xffff, RZ, 0xc0, !PT ;  /* 0x0000ffff07087812 */ /* 0x000fe400078ec0ff */
[----:B---3--:R-:W-:Y:S02]  /*51e0*/  F2FP.BF16.PACK_AB R6, R197, R172 ;  /* 0x000000acc506723e */ /* 0x008fe400000010ff */
[----:B------:R-:W-:Y:S01]  /*51f0*/  SHF.R.U32.HI R10, RZ, 0x8, R8 ;  /* 0x00000008ff0a7819 */ /* 0x000fe20000011608 */
[----:B------:R-:W-:Y:S01]  /*5200*/  FFMA.FTZ R8, R33, c[0x0][0x23c], -R0 ;  /* 0x00008f0021087a23 */ /* 0x000fe20000010800 */
[----:B------:R-:W-:Y:S01]  /*5210*/  PRMT R40, R13, 0x5410, R9 ;  /* 0x000054100d287816 */ /* 0x000fe20000000009 */
[----:B------:R-:W-:Y:S01]  /*5220*/  FFMA.FTZ R9, R72, c[0x0][0x23c], -R2 ;  /* 0x00008f0048097a23 */ /* 0x000fe20000010802 */
[C---:B------:R-:W-:Y:S01]  /*5230*/  PRMT R165, R6.reuse, 0x7610, R165 ;  /* 0x0000761006a57816 */ /* 0x040fe200000000a5 */
[----:B------:R2:W-:Y:S01]  /*5240*/  MUFU.EX2 R196, R8 ;  /* 0x0000000800c47308 */ /* 0x0005e20000000800 */
[----:B------:R-:W-:Y:S01]  /*5250*/  PRMT R159, R6, 0x7632, R159 ;  /* 0x00007632069f7816 */ /* 0x000fe2000000009f */
[----:B------:R-:W-:Y:S01]  /*5260*/  LDSM.16.MT88.4 R72, [R177+0xe000] ;  /* 0x00e00000b148783b */ /* 0x000fe20000004200 */
[----:B------:R-:W-:-:S02]  /*5270*/  F2FP.BF16.PACK_AB R6, R147, R146 ;  /* 0x000000929306723e */ /* 0x000fc400000010ff */
[----:B-1----:R-:W-:Y:S02]  /*5280*/  LOP3.LUT R11, R7, 0xff, RZ, 0xc0, !PT ;  /* 0x000000ff070b7812 */ /* 0x002fe400078ec0ff */
[C---:B------:R-:W-:Y:S01]  /*5290*/  PRMT R168, R6.reuse, 0x7610, R168 ;  /* 0x0000761006a87816 */ /* 0x040fe200000000a8 */
[----:B------:R1:W-:Y:S01]  /*52a0*/  MUFU.EX2 R175, R9 ;  /* 0x0000000900af7308 */ /* 0x0003e20000000800 */
[----:B------:R-:W-:Y:S01]  /*52b0*/  PRMT R166, R6, 0x7632, R166 ;  /* 0x0000763206a67816 */ /* 0x000fe200000000a6 */
[--C-:B------:R-:W-:Y:S01]  /*52c0*/  HSET2.LE.AND R6, R15, R59.reuse, PT ;  /* 0x0000003b0f067233 */ /* 0x100fe20003803000 */
[----:B------:R-:W-:Y:S01]  /*52d0*/  PRMT R13, R11, 0x5410, R10 ;  /* 0x000054100b0d7816 */ /* 0x000fe2000000000a */
[----:B------:R-:W-:Y:S01]  /*52e0*/  HSET2.LE.AND R10, R24, R59, PT ;  /* 0x0000003b180a7233 */ /* 0x000fe20003803000 */
[----:B------:R-:W-:Y:S01]  /*52f0*/  FFMA.FTZ R11, R37, c[0x0][0x23c], -R2 ;  /* 0x00008f00250b7a23 */ /* 0x000fe20000010802 */
[----:B--2---:R-:W-:-:S03]  /*5300*/  F2FP.BF16.PACK_AB R8, R145, R181 ;  /* 0x000000b59108723e */ /* 0x004fc600000010ff */
[----:B------:R-:W-:Y:S01]  /*5310*/  MUFU.EX2 R148, R11 ;  /* 0x0000000b00947308 */ /* 0x000fe20000000800 */
[----:B------:R-:W-:Y:S01]  /*5320*/  HSET2.LE.AND R4, R13, R59, PT ;  /* 0x0000003b0d047233 */ /* 0x000fe20003803000 */
[C---:B------:R-:W-:Y:S02]  /*5330*/  PRMT R167, R8.reuse, 0x7610, R167 ;  /* 0x0000761008a77816 */ /* 0x040fe400000000a7 */
[----:B------:R-:W-:Y:S01]  /*5340*/  PRMT R164, R8, 0x7632, R164 ;  /* 0x0000763208a47816 */ /* 0x000fe200000000a4 */
[--C-:B------:R-:W-:Y:S02]  /*5350*/  FFMA.FTZ R8, R55, c[0x0][0x23c], -R2.reuse ;  /* 0x00008f0037087a23 */ /* 0x100fe40000010802 */
[----:B-1----:R-:W-:Y:S01]  /*5360*/  FFMA.FTZ R9, R36, c[0x0][0x23c], -R2 ;  /* 0x00008f0024097a23 */ /* 0x002fe20000010802 */
[----:B------:R-:W1:Y:S01]  /*5370*/  LDSM.16.MT88.4 R52, [R179+0xc000] ;  /* 0x00c00000b334783b */ /* 0x000e620000004200 */
[----:B------:R2:W3:Y:S03]  /*5380*/  MUFU.EX2 R20, R8 ;  /* 0x0000000800147308 */ /* 0x0004e60000000800 */
[----:B------:R-:W4:Y:S05]  /*5390*/  LDSM.16.MT88.4 R36, [R177+0xc800] ;  /* 0x00c80000b124783b */ /* 0x000f2a0000004200 */
[----:B------:R3:W1:Y:S01]  /*53a0*/  MUFU.EX2 R199, R9 ;  /* 0x0000000900c77308 */ /* 0x0006620000000800 */
[----:B--2---:R-:W-:-:S04]  /*53b0*/  PRMT R8, R157, 0x5410, R158 ;  /* 0x000054109d087816 */ /* 0x004fc8000000009e */
[----:B------:R-:W-:Y:S02]  /*53c0*/  LOP3.LUT R8, R5, R8, RZ, 0xc0, !PT ;  /* 0x0000000805087212 */ /* 0x000fe400078ec0ff */
[----:B------:R-:W-:-:S04]  /*53d0*/  PRMT R5, R167, 0x5410, R164 ;  /* 0x00005410a7057816 */ /* 0x000fc800000000a4 */
[----:B---3--:R-:W-:Y:S01]  /*53e0*/  LOP3.LUT R9, R6, R5, RZ, 0xc0, !PT ;  /* 0x0000000506097212 */ /* 0x008fe200078ec0ff */
[----:B------:R-:W-:Y:S01]  /*53f0*/  HSET2.LE.AND R5, R23, R59, PT ;  /* 0x0000003b17057233 */ /* 0x000fe20003803000 */
[----:B------:R-:W-:Y:S02]  /*5400*/  PRMT R6, R165, 0x5410, R159 ;  /* 0x00005410a5067816 */ /* 0x000fe4000000009f */
[----:B------:R-:W-:Y:S02]  /*5410*/  LOP3.LUT R23, R17, R58, R99, 0x96, !PT ;  /* 0x0000003a11177212 */ /* 0x000fe400078e9663 */
[----:B------:R-:W-:Y:S02]  /*5420*/  LOP3.LUT R10, R10, R6, RZ, 0xc0, !PT ;  /* 0x000000060a0a7212 */ /* 0x000fe400078ec0ff */
[----:B------:R-:W-:-:S04]  /*5430*/  PRMT R6, R168, 0x5410, R166 ;  /* 0x00005410a8067816 */ /* 0x000fc800000000a6 */
[----:B------:R-:W-:Y:S02]  /*5440*/  LOP3.LUT R11, R5, R6, RZ, 0xc0, !PT ;  /* 0x00000006050b7212 */ /* 0x000fe400078ec0ff */
[--C-:B------:R-:W-:Y:S02]  /*5450*/  SHF.R.U32.HI R5, RZ, 0x10, R7.reuse ;  /* 0x00000010ff057819 */ /* 0x100fe40000011607 */
[----:B------:R-:W-:Y:S02]  /*5460*/  SHF.R.U32.HI R7, RZ, 0x18, R7 ;  /* 0x00000018ff077819 */ /* 0x000fe40000011607 */
[----:B------:R-:W-:Y:S01]  /*5470*/  LOP3.LUT R6, R5, 0xff, RZ, 0xc0, !PT ;  /* 0x000000ff05067812 */ /* 0x000fe200078ec0ff */
[----:B------:R-:W-:Y:S01]  /*5480*/  HMMA.16816.F32.BF16 R32, R8, R28, RZ ;  /* 0x0000001c0820723c */ /* 0x000fe200000418ff */
[----:B------:R-:W-:Y:S02]  /*5490*/  F2FP.BF16.PACK_AB R5, R20, R175 ;  /* 0x000000af1405723e */ /* 0x000fe400000010ff */
[----:B------:R-:W-:-:S02]  /*54a0*/  PRMT R7, R6, 0x5410, R7 ;  /* 0x0000541006077816 */ /* 0x000fc40000000007 */
[C---:B------:R-:W-:Y:S02]  /*54b0*/  PRMT R155, R5.reuse, 0x7610, R155 ;  /* 0x00007610059b7816 */ /* 0x040fe4000000009b */
[----:B------:R-:W-:Y:S01]  /*54c0*/  PRMT R154, R5, 0x7632, R154 ;  /* 0x00007632059a7816 */ /* 0x000fe2000000009a */
[C---:B------:R-:W-:Y:S01]  /*54d0*/  HMMA.16816.F32.BF16 R28, R8.reuse, R30, RZ ;  /* 0x0000001e081c723c */ /* 0x040fe200000418ff */
[----:B-1----:R-:W-:Y:S02]  /*54e0*/  F2FP.BF16.PACK_AB R5, R148, R199 ;  /* 0x000000c79405723e */ /* 0x002fe400000010ff */
[----:B------:R-:W-:Y:S02]  /*54f0*/  F2FP.BF16.PACK_AB R6, R21, R174 ;  /* 0x000000ae1506723e */ /* 0x000fe400000010ff */
[C---:B------:R-:W-:Y:S02]  /*5500*/  PRMT R152, R5.reuse, 0x7610, R152 ;  /* 0x0000761005987816 */ /* 0x040fe40000000098 */
[----:B------:R-:W-:Y:S01]  /*5510*/  PRMT R143, R5, 0x7632, R143 ;  /* 0x00007632058f7816 */ /* 0x000fe2000000008f */
[----:B------:R-:W-:Y:S01]  /*5520*/  HMMA.16816.F32.BF16 R24, R8, R44, RZ ;  /* 0x0000002c0818723c */ /* 0x000fe200000418ff */
[----:B------:R-:W-:-:S02]  /*5530*/  PRMT R156, R6, 0x7610, R156 ;  /* 0x00007610069c7816 */ /* 0x000fc4000000009c */
[----:B------:R-:W-:Y:S02]  /*5540*/  PRMT R153, R6, 0x7632, R153 ;  /* 0x0000763206997816 */ /* 0x000fe40000000099 */
[----:B------:R-:W-:Y:S02]  /*5550*/  F2FP.BF16.PACK_AB R5, R169, R196 ;  /* 0x000000c4a905723e */ /* 0x000fe400000010ff */
[----:B------:R-:W-:Y:S02]  /*5560*/  PRMT R6, R155, 0x5410, R154 ;  /* 0x000054109b067816 */ /* 0x000fe4000000009a */
[C---:B------:R-:W-:Y:S02]  /*5570*/  PRMT R142, R5.reuse, 0x7610, R142 ;  /* 0x00007610058e7816 */ /* 0x040fe4000000008e */
[----:B------:R-:W-:Y:S01]  /*5580*/  PRMT R141, R5, 0x7632, R141 ;  /* 0x00007632058d7816 */ /* 0x000fe2000000008d */
[--C-:B------:R-:W-:Y:S01]  /*5590*/  HSET2.LE.AND R5, R7, R59.reuse, PT ;  /* 0x0000003b07057233 */ /* 0x100fe20003803000 */
[----:B------:R-:W-:Y:S01]  /*55a0*/  LOP3.LUT R12, R4, R6, RZ, 0xc0, !PT ;  /* 0x00000006040c7212 */ /* 0x000fe200078ec0ff */
[--C-:B------:R-:W-:Y:S01]  /*55b0*/  HSET2.LE.AND R6, R40, R59.reuse, PT ;  /* 0x0000003b28067233 */ /* 0x100fe20003803000 */
[----:B------:R-:W-:Y:S01]  /*55c0*/  PRMT R4, R156, 0x5410, R153 ;  /* 0x000054109c047816 */ /* 0x000fe20000000099 */
[----:B------:R-:W1:Y:S03]  /*55d0*/  LDSM.16.MT88.4 R40, [R179+0xc800] ;  /* 0x00c80000b328783b */ /* 0x000e660000004200 */
[----:B------:R-:W-:Y:S01]  /*55e0*/  LOP3.LUT R13, R5, R4, RZ, 0xc0, !PT ;  /* 0x00000004050d7212 */ /* 0x000fe200078ec0ff */
[----:B------:R-:W-:Y:S01]  /*55f0*/  HSET2.LE.AND R4, R14, R59, PT ;  /* 0x0000003b0e047233 */ /* 0x000fe20003803000 */
[----:B------:R-:W-:-:S04]  /*5600*/  PRMT R5, R152, 0x5410, R143 ;  /* 0x0000541098057816 */ /* 0x000fc8000000008f */
[----:B------:R-:W-:Y:S02]  /*5610*/  LOP3.LUT R14, R6, R5, RZ, 0xc0, !PT ;  /* 0x00000005060e7212 */ /* 0x000fe400078ec0ff */
[----:B------:R-:W-:-:S04]  /*5620*/  PRMT R5, R142, 0x5410, R141 ;  /* 0x000054108e057816 */ /* 0x000fc8000000008d */
[----:B------:R-:W-:Y:S02]  /*5630*/  LOP3.LUT R15, R4, R5, RZ, 0xc0, !PT ;  /* 0x00000005040f7212 */ /* 0x000fe400078ec0ff */
[----:B------:R-:W-:Y:S08]  /*5640*/  HMMA.16816.F32.BF16 R4, R8, R52, RZ ;  /* 0x000000340804723c */ /* 0x000ff000000418ff */
[----:B----4-:R-:W-:Y:S08]  /*5650*/  HMMA.16816.F32.BF16 R240, R12, R36, R32 ;  /* 0x000000240cf0723c */ /* 0x010ff00000041820 */
[----:B------:R-:W-:Y:S01]  /*5660*/  HMMA.16816.F32.BF16 R32, R8, R46, RZ ;  /* 0x0000002e0820723c */ /* 0x000fe200000418ff */
[----:B------:R-:W2:Y:S07]  /*5670*/  LDSM.16.MT88.4 R44, [R178+0xe000] ;  /* 0x00e00000b22c783b */ /* 0x000eae0000004200 */
[C---:B------:R-:W-:Y:S01]  /*5680*/  HMMA.16816.F32.BF16 R236, R12.reuse, R38, R28 ;  /* 0x000000260cec723c */ /* 0x040fe2000004181c */
[----:B------:R-:W3:Y:S07]  /*5690*/  LDSM.16.MT88.4 R36, [R180+0xc800] ;  /* 0x00c80000b424783b */ /* 0x000eee0000004200 */
[----:B------:R-:W-:Y:S08]  /*56a0*/  HMMA.16816.F32.BF16 R244, R12, R76, R24 ;  /* 0x0000004c0cf4723c */ /* 0x000ff00000041818 */
[C---:B------:R-:W-:Y:S08]  /*56b0*/  HMMA.16816.F32.BF16 R28, R8.reuse, R48, RZ ;  /* 0x00000030081c723c */ /* 0x040ff000000418ff */
[C---:B------:R-:W-:Y:S08]  /*56c0*/  HMMA.16816.F32.BF16 R24, R8.reuse, R50, RZ ;  /* 0x000000320818723c */ /* 0x040ff000000418ff */
[C---:B------:R-:W-:Y:S08]  /*56d0*/  HMMA.16816.F32.BF16 R52, R8.reuse, R54, RZ ;  /* 0x000000360834723c */ /* 0x040ff000000418ff */
[----:B------:R-:W-:Y:S08]  /*56e0*/  HMMA.16816.F32.BF16 R48, R8, R72, RZ ;  /* 0x000000480830723c */ /* 0x000ff000000418ff */
[----:B-1----:R-:W-:Y:S08]  /*56f0*/  HMMA.16816.F32.BF16 R232, R12, R40, R4 ;  /* 0x000000280ce8723c */ /* 0x002ff00000041804 */
[----:B--2---:R-:W-:Y:S08]  /*5700*/  HMMA.16816.F32.BF16 R4, R8, R44, RZ ;  /* 0x0000002c0804723c */ /* 0x004ff000000418ff */
[C---:B---3--:R-:W-:Y:S08]  /*5710*/  HMMA.16816.F32.BF16 R224, R12.reuse, R36, R28 ;  /* 0x000000240ce0723c */ /* 0x048ff0000004181c */
[C---:B------:R-:W-:Y:S08]  /*5720*/  HMMA.16816.F32.BF16 R228, R12.reuse, R78, R32 ;  /* 0x0000004e0ce4723c */ /* 0x040ff00000041820 */
[C---:B------:R-:W-:Y:S08]  /*5730*/  HMMA.16816.F32.BF16 R220, R12.reuse, R38, R24 ;  /* 0x000000260cdc723c */ /* 0x040ff00000041818 */
[----:B------:R-:W-:Y:S08]  /*5740*/  HMMA.16816.F32.BF16 R216, R12, R42, R52 ;  /* 0x0000002a0cd8723c */ /* 0x000ff00000041834 */
[C---:B------:R-:W-:Y:S08]  /*5750*/  HMMA.16816.F32.BF16 R28, R8.reuse, R46, RZ ;  /* 0x0000002e081c723c */ /* 0x040ff000000418ff */
[C---:B------:R-:W-:Y:S08]  /*5760*/  HMMA.16816.F32.BF16 R32, R8.reuse, R60, RZ ;  /* 0x0000003c0820723c */ /* 0x040ff000000418ff */
[C---:B------:R-:W-:Y:S08]  /*5770*/  HMMA.16816.F32.BF16 R36, R8.reuse, R62, RZ ;  /* 0x0000003e0824723c */ /* 0x040ff000000418ff */
[C---:B------:R-:W-:Y:S08]  /*5780*/  HMMA.16816.F32.BF16 R40, R8.reuse, R68, RZ ;  /* 0x000000440828723c */ /* 0x040ff000000418ff */
[C---:B------:R-:W-:Y:S08]  /*5790*/  HMMA.16816.F32.BF16 R44, R8.reuse, R70, RZ ;  /* 0x00000046082c723c */ /* 0x040ff000000418ff */
[----:B------:R-:W-:Y:S08]  /*57a0*/  HMMA.16816.F32.BF16 R24, R8, R74, RZ ;  /* 0x0000004a0818723c */ /* 0x000ff000000418ff */
[----:B------:R-:W-:Y:S07]  /*57b0*/  HMMA.16816.F32.BF16 R212, R12, R64, R48 ;  /* 0x000000400cd4723c */ /* 0x000fee0000041830 */
[----:B------:R-:W-:Y:S01]  /*57c0*/  IMAD.MOV.U32 R65, RZ, RZ, R147 ;  /* 0x000000ffff417224 */ /* 0x000fe200078e0093 */
[----:B------:R-:W-:Y:S01]  /*57d0*/  HMMA.16816.F32.BF16 R60, R8, R92, RZ ;  /* 0x0000005c083c723c */ /* 0x000fe200000418ff */
[----:B------:R-:W-:-:S07]  /*57e0*/  IMAD.MOV.U32 R64, RZ, RZ, R148 ;  /* 0x000000ffff407224 */ /* 0x000fce00078e0094 */
[C---:B------:R-:W-:Y:S08]  /*57f0*/  HMMA.16816.F32.BF16 R68, R8.reuse, R88, RZ ;  /* 0x000000580844723c */ /* 0x040ff000000418ff */
[C---:B------:R-:W-:Y:S08]  /*5800*/  HMMA.16816.F32.BF16 R48, R8.reuse, R80, RZ ;  /* 0x000000500830723c */ /* 0x040ff000000418ff */
[C---:B------:R-:W-:Y:S08]  /*5810*/  HMMA.16816.F32.BF16 R52, R8.reuse, R82, RZ ;  /* 0x000000520834723c */ /* 0x040ff000000418ff */
[C---:B------:R-:W-:Y:S08]  /*5820*/  HMMA.16816.F32.BF16 R92, R8.reuse, R94, RZ ;  /* 0x0000005e085c723c */ /* 0x040ff000000418ff */
[C---:B------:R-:W-:Y:S08]  /*5830*/  HMMA.16816.F32.BF16 R88, R8.reuse, R90, RZ ;  /* 0x0000005a0858723c */ /* 0x040ff000000418ff */
[C---:B------:R-:W-:Y:S07]  /*5840*/  HMMA.16816.F32.BF16 R76, R8.reuse, R84, RZ ;  /* 0x00000054084c723c */ /* 0x040fee00000418ff */
[----:B------:R-:W-:Y:S01]  /*5850*/  IMAD.MOV.U32 R85, RZ, RZ, R146 ;  /* 0x000000ffff557224 */ /* 0x000fe200078e0092 */
[----:B------:R-:W-:Y:S01]  /*5860*/  HMMA.16816.F32.BF16 R72, R8, R86, RZ ;  /* 0x000000560848723c */ /* 0x000fe200000418ff */
[----:B------:R-:W1:Y:S01]  /*5870*/  LDSM.16.MT88.4 R8, [R180+0xe800] ;  /* 0x00e80000b408783b */ /* 0x000e620000004200 */
[----:B------:R-:W-:-:S05]  /*5880*/  IMAD.MOV.U32 R84, RZ, RZ, R145 ;  /* 0x000000ffff547224 */ /* 0x000fca00078e0091 */
[----:B------:R-:W-:Y:S01]  /*5890*/  IMAD.MOV.U32 R87, RZ, RZ, R144 ;  /* 0x000000ffff577224 */ /* 0x000fe200078e0090 */
[----:B------:R-:W-:Y:S01]  /*58a0*/  HMMA.16816.F32.BF16 R208, R12, R100, R4 ;  /* 0x000000640cd0723c */ /* 0x000fe20000041804 */
[----:B------:R-:W-:-:S06]  /*58b0*/  IMAD.MOV.U32 R86, RZ, RZ, R135 ;  /* 0x000000ffff567224 */ /* 0x000fcc00078e0087 */
[----:B------:R-:W-:Y:S01]  /*58c0*/  IADD3 R4, R104, 0x1, RZ ;  /* 0x0000000168047810 */ /* 0x000fe20007ffe0ff */
[C---:B------:R-:W-:Y:S01]  /*58d0*/  HMMA.16816.F32.BF16 R204, R12.reuse, R66, R24 ;  /* 0x000000420ccc723c */ /* 0x040fe20000041818 */
[----:B------:R-:W2:Y:S01]  /*58e0*/  LDSM.16.MT88.4 R24, [R179+0xe800] ;  /* 0x00e80000b318783b */ /* 0x000ea20000004200 */
[----:B------:R-:W-:Y:S01]  /*58f0*/  IMAD.MOV.U32 R104, RZ, RZ, R84 ;  /* 0x000000ffff687224 */ /* 0x000fe200078e0054 */
[----:B------:R-:W-:Y:S02]  /*5900*/  LOP3.LUT R4, R4, R191, RZ, 0x3c, !PT ;  /* 0x000000bf04047212 */ /* 0x000fe400078e3cff */
[----:B------:R-:W-:Y:S02]  /*5910*/  SHF.R.U32.HI R101, RZ, 0x10, R18 ;  /* 0x00000010ff657819 */ /* 0x000fe40000011612 */
[----:B------:R-:W-:Y:S01]  /*5920*/  LOP3.LUT R4, R109, R4, RZ, 0x3c, !PT ;  /* 0x000000046d047212 */ /* 0x000fe200078e3cff */
[----:B------:R-:W-:Y:S01]  /*5930*/  HMMA.16816.F32.BF16 R200, R12, R102, R28 ;  /* 0x000000660cc8723c */ /* 0x000fe2000004181c */
[----:B------:R-:W3:Y:S01]  /*5940*/  LDSM.16.MT88.4 R28, [R177+0x10800] ;  /* 0x01080000b11c783b */ /* 0x000ee20000004200 */
[----:B------:R-:W-:-:S02]  /*5950*/  IMAD.MOV.U32 R67, RZ, RZ, R134 ;  /* 0x000000ffff437224 */ /* 0x000fc400078e0086 */
[----:B------:R-:W-:-:S04]  /*5960*/  IMAD.WIDE.U32 R4, R4, -0x326172a9, RZ ;  /* 0xcd9e8d5704047825 */ /* 0x000fc800078e00ff */
[----:B------:R-:W-:Y:S01]  /*5970*/  IMAD.MOV.U32 R66, RZ, RZ, R198 ;  /* 0x000000ffff427224 */ /* 0x000fe200078e00c6 */
[----:B------:R-:W-:Y:S01]  /*5980*/  LOP3.LUT R5, R5, R132, R105, 0x96, !PT ;  /* 0x0000008405057212 */ /* 0x000fe200078e9669 */
[----:B------:R-:W-:Y:S01]  /*5990*/  IMAD.MOV.U32 R105, RZ, RZ, R197 ;  /* 0x000000ffff697224 */ /* 0x000fe200078e00c5 */
[----:B------:R-:W-:Y:S01]  /*59a0*/  LOP3.LUT R6, R57, R4, R107, 0x96, !PT ;  /* 0x0000000439067212 */ /* 0x000fe200078e966b */
[----:B------:R-:W-:Y:S02]  /*59b0*/  IMAD.MOV.U32 R109, RZ, RZ, R196 ;  /* 0x000000ffff6d7224 */ /* 0x000fe400078e00c4 */
[----:B------:R-:W-:Y:S01]  /*59c0*/  IMAD.WIDE.U32 R4, R5, -0x2daee0ad, RZ ;  /* 0xd2511f5305047825 */ /* 0x000fe200078e00ff */
[----:B-1----:R-:W-:Y:S01]  /*59d0*/  HMMA.16816.F32.BF16 R144, R12, R8, R32 ;  /* 0x000000080c90723c */ /* 0x002fe20000041820 */
[----:B------:R-:W1:Y:S03]  /*59e0*/  LDSM.16.MT88.4 R32, [R178+0x10800] ;  /* 0x01080000b220783b */ /* 0x000e660000004200 */
[----:B------:R-:W-:-:S03]  /*59f0*/  LOP3.LUT R7, R5, R96, R106, 0x96, !PT ;  /* 0x0000006005077212 */ /* 0x000fc600078e966a */
[----:B------:R-:W-:Y:S01]  /*5a00*/  IMAD.WIDE.U32 R8, R6, -0x2daee0ad, RZ ;  /* 0xd2511f5306087825 */ /* 0x000fe200078e00ff */
[----:B------:R-:W-:Y:S03]  /*5a10*/  HMMA.16816.F32.BF16 R80, R12, R10, R36 ;  /* 0x0000000a0c50723c */ /* 0x000fe60000041824 */
[----:B------:R-:W-:Y:S01]  /*5a20*/  IMAD.WIDE.U32 R6, R7, -0x326172a9, RZ ;  /* 0xcd9e8d5707067825 */ /* 0x000fe200078e00ff */
[----:B------:R-:W-:-:S03]  /*5a30*/  LOP3.LUT R4, R9, R4, R108, 0x96, !PT ;  /* 0x0000000409047212 */ /* 0x000fc600078e966c */
[----:B------:R-:W-:Y:S01]  /*5a40*/  IMAD.MOV.U32 R39, RZ, RZ, R87 ;  /* 0x000000ffff277224 */ /* 0x000fe200078e0057 */
[CCC-:B------:R-:W-:Y:S01]  /*5a50*/  LOP3.LUT R9, R7.reuse, R56.reuse, R110.reuse, 0x96, !PT ;  /* 0x0000003807097212 */ /* 0x1c0fe200078e966e */
[----:B------:R-:W-:Y:S01]  /*5a60*/  IMAD.WIDE.U32 R4, R4, -0x326172a9, RZ ;  /* 0xcd9e8d5704047825 */ /* 0x000fe200078e00ff */
[----:B------:R-:W-:Y:S01]  /*5a70*/  LOP3.LUT R22, R7, R56, R110, 0x96, !PT ;  /* 0x0000003807167212 */ /* 0x000fe200078e966e */
[C---:B--2---:R-:W-:Y:S01]  /*5a80*/  HMMA.16816.F32.BF16 R132, R12.reuse, R26, R44 ;  /* 0x0000001a0c84723c */ /* 0x044fe2000004182c */
[----:B------:R-:W-:Y:S01]  /*5a90*/  LOP3.LUT R87, R18, 0xff, RZ, 0xc0, !PT ;  /* 0x000000ff12577812 */ /* 0x000fe200078ec0ff */
[----:B------:R-:W-:Y:S01]  /*5aa0*/  IMAD.MOV.U32 R38, RZ, RZ, R85 ;  /* 0x000000ffff267224 */ /* 0x000fe200078e0055 */
[CC--:B------:R-:W-:Y:S01]  /*5ab0*/  LOP3.LUT R10, R5.reuse, R6.reuse, R111, 0x96, !PT ;  /* 0x00000006050a7212 */ /* 0x0c0fe200078e966f */
[----:B------:R-:W-:Y:S01]  /*5ac0*/  IMAD.MOV.U32 R37, RZ, RZ, R175 ;  /* 0x000000ffff257224 */ /* 0x000fe200078e00af */
[----:B------:R-:W-:Y:S01]  /*5ad0*/  LOP3.LUT R11, R5, R6, R111, 0x96, !PT ;  /* 0x00000006050b7212 */ /* 0x000fe200078e966f */
[----:B------:R-:W-:Y:S01]  /*5ae0*/  IMAD.WIDE.U32 R6, R9, -0x2daee0ad, RZ ;  /* 0xd2511f5309067825 */ /* 0x000fe200078e00ff */
[----:B------:R-:W-:Y:S01]  /*5af0*/  SHF.R.U32.HI R85, RZ, 0x18, R18 ;  /* 0x00000018ff557819 */ /* 0x000fe20000011612 */
[----:B------:R-:W-:Y:S01]  /*5b00*/  HMMA.16816.F32.BF16 R192, R12, R24, R40 ;  /* 0x000000180cc0723c */ /* 0x000fe20000041828 */
[----:B------:R-:W2:Y:S01]  /*5b10*/  LDC.U8 R40, c[0x0][0x2d8] ;  /* 0x0000b600ff287b82 */ /* 0x000ea20000000000 */
[----:B------:R-:W-:Y:S01]  /*5b20*/  IMAD.WIDE.U32 R26, R10, -0x2daee0ad, RZ ;  /* 0xd2511f530a1a7825 */ /* 0x000fe200078e00ff */
[----:B------:R-:W-:-:S02]  /*5b30*/  LOP3.LUT R7, R7, R8, R97, 0x96, !PT ;  /* 0x0000000807077212 */ /* 0x000fc400078e9661 */
[----:B------:R-:W-:Y:S01]  /*5b40*/  LOP3.LUT R10, R19, R98, R114, 0x96, !PT ;  /* 0x00000062130a7212 */ /* 0x000fe200078e9672 */
[----:B------:R-:W-:Y:S01]  /*5b50*/  IMAD R5, R22, -0x2daee0ad, RZ ;  /* 0xd2511f5316057824 */ /* 0x000fe200078e02ff */
[--C-:B------:R-:W-:Y:S01]  /*5b60*/  LOP3.LUT R8, R27, R6, R67.reuse, 0x96, !PT ;  /* 0x000000061b087212 */ /* 0x100fe200078e9643 */
[----:B------:R-:W-:Y:S01]  /*5b70*/  IMAD.WIDE.U32 R24, R11, -0x2daee0ad, RZ ;  /* 0xd2511f530b187825 */ /* 0x000fe200078e00ff */
[----:B---3--:R-:W-:Y:S03]  /*5b80*/  HMMA.16816.F32.BF16 R48, R12, R28, R48 ;  /* 0x0000001c0c30723c */ /* 0x008fe60000041830 */
[----:B------:R-:W-:Y:S01]  /*5b90*/  IMAD.WIDE.U32 R6, R7, -0x326172a9, RZ ;  /* 0xcd9e8d5707067825 */ /* 0x000fe200078e00ff */
[----:B------:R-:W-:-:S03]  /*5ba0*/  LOP3.LUT R5, R25, R5, R67, 0x96, !PT ;  /* 0x0000000519057212 */ /* 0x000fc600078e9643 */
[----:B------:R-:W-:Y:S01]  /*5bb0*/  IMAD.WIDE.U32 R8, R8, -0x326172a9, RZ ;  /* 0xcd9e8d5708087825 */ /* 0x000fe200078e00ff */
[CCC-:B------:R-:W-:Y:S01]  /*5bc0*/  LOP3.LUT R11, R7.reuse, R4.reuse, R86.reuse, 0x96, !PT ;  /* 0x00000004070b7212 */ /* 0x1c0fe200078e9656 */
[C---:B-1----:R-:W-:Y:S01]  /*5bd0*/  HMMA.16816.F32.BF16 R160, R12.reuse, R32, R60 ;  /* 0x000000200ca0723c */ /* 0x042fe2000004183c */
[----:B------:R-:W-:Y:S01]  /*5be0*/  LOP3.LUT R7, R7, R4, R86, 0x96, !PT ;  /* 0x0000000407077212 */ /* 0x000fe200078e9656 */
[----:B------:R-:W-:Y:S01]  /*5bf0*/  IMAD.WIDE.U32 R4, R5, -0x326172a9, RZ ;  /* 0xcd9e8d5705047825 */ /* 0x000fe200078e00ff */
[-C--:B------:R-:W-:Y:S02]  /*5c00*/  LOP3.LUT R84, R9, R6.reuse, R99, 0x96, !PT ;  /* 0x0000000609547212 */ /* 0x080fe400078e9663 */
[----:B------:R-:W-:Y:S01]  /*5c10*/  SHF.R.U32.HI R103, RZ, 0x10, R8 ;  /* 0x00000010ff677819 */ /* 0x000fe20000011608 */
[----:B------:R-:W-:Y:S01]  /*5c20*/  IMAD.MOV.U32 R41, RZ, RZ, R169 ;  /* 0x000000ffff297224 */ /* 0x000fe200078e00a9 */
[----:B------:R-:W-:Y:S01]  /*5c30*/  LOP3.LUT R169, R8, 0xffff, RZ, 0xc0, !PT ;  /* 0x0000ffff08a97812 */ /* 0x000fe200078ec0ff */
[----:B------:R-:W-:Y:S01]  /*5c40*/  IMAD.WIDE.U32 R32, R11, -0x2daee0ad, RZ ;  /* 0xd2511f530b207825 */ /* 0x000fe200078e00ff */
[----:B------:R-:W-:Y:S01]  /*5c50*/  LOP3.LUT R22, R5, R6, R99, 0x96, !PT ;  /* 0x0000000605167212 */ /* 0x000fe200078e9663 */
[C---:B------:R-:W-:Y:S01]  /*5c60*/  HMMA.16816.F32.BF16 R148, R12.reuse, R30, R52 ;  /* 0x0000001e0c94723c */ /* 0x040fe20000041834 */
[C---:B------:R-:W-:Y:S01]  /*5c70*/  LOP3.LUT R9, R4.reuse, 0xffff, RZ, 0xc0, !PT ;  /* 0x0000ffff04097812 */ /* 0x040fe200078ec0ff */
[----:B------:R-:W-:Y:S01]  /*5c80*/  IMAD.WIDE.U32 R6, R7, -0x2daee0ad, RZ ;  /* 0xd2511f5307067825 */ /* 0x000fe200078e00ff */
[----:B------:R-:W-:Y:S01]  /*5c90*/  LOP3.LUT R100, R33, R26, R114, 0x96, !PT ;  /* 0x0000001a21647212 */ /* 0x000fe200078e9672 */
[----:B------:R-:W1:Y:S01]  /*5ca0*/  LDSM.16.MT88.4 R28, [R180+0x10800] ;  /* 0x01080000b41c783b */ /* 0x000e620000004200 */
[----:B------:R-:W-:Y:S01]  /*5cb0*/  LOP3.LUT R27, R4, 0xff, RZ, 0xc0, !PT ;  /* 0x000000ff041b7812 */ /* 0x000fe200078ec0ff */
[----:B------:R-:W-:Y:S01]  /*5cc0*/  IMAD.MOV.U32 R67, RZ, RZ, R199 ;  /* 0x000000ffff437224 */ /* 0x000fe200078e00c7 */
[----:B------:R-:W-:Y:S01]  /*5cd0*/  SHF.R.U32.HI R26, RZ, 0x10, R4 ;  /* 0x00000010ff1a7819 */ /* 0x000fe20000011604 */
[----:B------:R-:W-:Y:S01]  /*5ce0*/  IMAD.MOV.U32 R36, RZ, RZ, R174 ;  /* 0x000000ffff247224 */ /* 0x000fe200078e00ae */
[----:B------:R-:W-:Y:S01]  /*5cf0*/  SHF.R.U32.HI R25, RZ, 0x18, R4 ;  /* 0x00000018ff197819 */ /* 0x000fe20000011604 */
[----:B------:R-:W-:Y:S01]  /*5d00*/  IMAD.MOV.U32 R42, RZ, RZ, R173 ;  /* 0x000000ffff2a7224 */ /* 0x000fe200078e00ad */
[C---:B------:R-:W-:Y:S01]  /*5d10*/  LOP3.LUT R5, R10.reuse, 0xff, RZ, 0xc0, !PT ;  /* 0x000000ff0a057812 */ /* 0x040fe200078ec0ff */
[----:B------:R-:W-:Y:S01]  /*5d20*/  IMAD.MOV.U32 R43, RZ, RZ, R172 ;  /* 0x000000ffff2b7224 */ /* 0x000fe200078e00ac */
[----:B------:R-:W-:Y:S01]  /*5d30*/  LOP3.LUT R4, R10, 0xffff, RZ, 0xc0, !PT ;  /* 0x0000ffff0a047812 */ /* 0x000fe200078ec0ff */
[----:B------:R-:W-:Y:S01]  /*5d40*/  HMMA.16816.F32.BF16 R172, R12, R34, R92 ;  /* 0x000000220cac723c */ /* 0x000fe2000004185c */
[----:B--2---:R-:W-:Y:S01]  /*5d50*/  ISETP.GE.U32.AND P0, PT, R40, R5, PT ;  /* 0x000000052800720c */ /* 0x004fe20003f06070 */
[----:B------:R-:W-:Y:S01]  /*5d60*/  IMAD.MOV.U32 R110, RZ, RZ, R66 ;  /* 0x000000ffff6e7224 */ /* 0x000fe200078e0042 */
[----:B------:R-:W-:Y:S01]  /*5d70*/  SHF.R.U32.HI R4, RZ, 0x8, R4 ;  /* 0x00000008ff047819 */ /* 0x000fe20000011604 */
[----:B------:R-:W-:Y:S01]  /*5d80*/  IMAD.MOV.U32 R108, RZ, RZ, R67 ;  /* 0x000000ffff6c7224 */ /* 0x000fe200078e0043 */
[----:B------:R-:W-:-:S02]  /*5d90*/  LOP3.LUT R11, R7, R24, R114, 0x96, !PT ;  /* 0x00000018070b7212 */ /* 0x000fc400078e9672 */
[----:B------:R-:W-:Y:S02]  /*5da0*/  LOP3.LUT R4, R4, 0xffff, RZ, 0xc0, !PT ;  /* 0x0000ffff04047812 */ /* 0x000fe400078ec0ff */
[--C-:B------:R-:W-:Y:S02]  /*5db0*/  SHF.R.U32.HI R5, RZ, 0x10, R10.reuse ;  /* 0x00000010ff057819 */ /* 0x100fe4000001160a */
[C---:B------:R-:W-:Y:S02]  /*5dc0*/  ISETP.GE.U32.AND P1, PT, R40.reuse, R4, PT ;  /* 0x000000042800720c */ /* 0x040fe40003f26070 */
[----:B------:R-:W-:Y:S01]  /*5dd0*/  SHF.R.U32.HI R4, RZ, 0x18, R10 ;  /* 0x00000018ff047819 */ /* 0x000fe2000001160a */
[----:B------:R-:W-:Y:S01]  /*5de0*/  @!P0 HFMA2.BF16_V2 R114, -RZ.H0_H0, RZ.H0_H0, -R155.H0_H0 ;  /* 0x200000ffff728231 */ /* 0x000fe2000034099b */
[----:B------:R-:W-:Y:S02]  /*5df0*/  LOP3.LUT R5, R5, 0xff, RZ, 0xc0, !PT ;  /* 0x000000ff05057812 */ /* 0x000fe400078ec0ff */
[----:B------:R-:W-:-:S02]  /*5e00*/  ISETP.GE.U32.AND P2, PT, R40, R4, PT ;  /* 0x000000042800720c */ /* 0x000fc40003f46070 */
[C---:B------:R-:W-:Y:S02]  /*5e10*/  LOP3.LUT R4, R23.reuse, 0xff, RZ, 0xc0, !PT ;  /* 0x000000ff17047812 */ /* 0x040fe400078ec0ff */
[----:B------:R-:W-:Y:S02]  /*5e20*/  @!P0 PRMT R155, R114, 0x5410, RZ ;  /* 0x00005410729b8816 */ /* 0x000fe400000000ff */
[C---:B------:R-:W-:Y:S01]  /*5e30*/  ISETP.GE.U32.AND P0, PT, R40.reuse, R4, PT ;  /* 0x000000042800720c */ /* 0x040fe20003f06070 */
[----:B------:R-:W-:Y:S01]  /*5e40*/  @!P1 HFMA2.BF16_V2 R122, -RZ.H0_H0, RZ.H0_H0, -R154.H0_H0 ;  /* 0x200000ffff7a9231 */ /* 0x000fe2000034099a */
[----:B------:R-:W-:Y:S02]  /*5e50*/  LOP3.LUT R4, R23, 0xffff, RZ, 0xc0, !PT ;  /* 0x0000ffff17047812 */ /* 0x000fe400078ec0ff */
[----:B------:R-:W-:Y:S02]  /*5e60*/  ISETP.GE.U32.AND P3, PT, R40, R5, PT ;  /* 0x000000052800720c */ /* 0x000fe40003f66070 */
[----:B------:R-:W-:Y:S01]  /*5e70*/  SHF.R.U32.HI R4, RZ, 0x8, R4 ;  /* 0x00000008ff047819 */ /* 0x000fe20000011604 */
[----:B------:R-:W-:Y:S01]  /*5e80*/  @!P2 HFMA2.BF16_V2 R115, -RZ.H0_H0, RZ.H0_H0, -R153.H0_H0 ;  /* 0x200000ffff73a231 */ /* 0x000fe20000340999 */
[----:B------:R-:W-:Y:S01]  /*5e90*/  @!P1 PRMT R154, R122, 0x5410, RZ ;  /* 0x000054107a9a9816 */ /* 0x000fe200000000ff */
[----:B-1----:R-:W-:Y:S01]  /*5ea0*/  HMMA.16816.F32.BF16 R196, R12, R28, R68 ;  /* 0x0000001c0cc4723c */ /* 0x002fe20000041844 */
[----:B------:R-:W-:-:S02]  /*5eb0*/  LOP3.LUT R4, R4, 0xffff, RZ, 0xc0, !PT ;  /* 0x0000ffff04047812 */ /* 0x000fc400078ec0ff */
[----:B------:R-:W-:Y:S01]  /*5ec0*/  @!P2 PRMT R153, R115, 0x5410, RZ ;  /* 0x000054107399a816 */ /* 0x000fe200000000ff */
[----:B------:R-:W-:Y:S01]  /*5ed0*/  @!P0 HFMA2.BF16_V2 R123, -RZ.H0_H0, RZ.H0_H0, -R157.H0_H0 ;  /* 0x200000ffff7b8231 */ /* 0x000fe2000034099d */
[C---:B------:R-:W-:Y:S02]  /*5ee0*/  ISETP.GE.U32.AND P1, PT, R40.reuse, R4, PT ;  /* 0x000000042800720c */ /* 0x040fe40003f26070 */
[--C-:B------:R-:W-:Y:S01]  /*5ef0*/  SHF.R.U32.HI R4, RZ, 0x18, R23.reuse ;  /* 0x00000018ff047819 */ /* 0x100fe20000011617 */
[----:B------:R-:W-:Y:S01]  /*5f00*/  @!P3 HFMA2.BF16_V2 R119, -RZ.H0_H0, RZ.H0_H0, -R156.H0_H0 ;  /* 0x200000ffff77b231 */ /* 0x000fe2000034099c */
[----:B------:R-:W-:Y:S02]  /*5f10*/  @!P0 PRMT R157, R123, 0x5410, RZ ;  /* 0x000054107b9d8816 */ /* 0x000fe400000000ff */
[----:B------:R-:W-:Y:S02]  /*5f20*/  ISETP.GE.U32.AND P2, PT, R40, R4, PT ;  /* 0x000000042800720c */ /* 0x000fe40003f46070 */
[----:B------:R-:W-:-:S02]  /*5f30*/  SHF.R.U32.HI R4, RZ, 0x10, R23 ;  /* 0x00000010ff047819 */ /* 0x000fc40000011617 */
[----:B------:R-:W-:Y:S02]  /*5f40*/  LOP3.LUT R29, R16, 0xffff, RZ, 0xc0, !PT ;  /* 0x0000ffff101d7812 */ /* 0x000fe400078ec0ff */
[----:B------:R-:W-:Y:S01]  /*5f50*/  LOP3.LUT R4, R4, 0xff, RZ, 0xc0, !PT ;  /* 0x000000ff04047812 */ /* 0x000fe200078ec0ff */
[----:B------:R-:W-:Y:S01]  /*5f60*/  @!P1 HFMA2.BF16_V2 R120, -RZ.H0_H0, RZ.H0_H0, -R158.H0_H0 ;  /* 0x200000ffff789231 */ /* 0x000fe2000034099e */
[----:B------:R-:W-:Y:S02]  /*5f70*/  SHF.R.U32.HI R5, RZ, 0x8, R9 ;  /* 0x00000008ff057819 */ /* 0x000fe40000011609 */
[----:B------:R-:W-:Y:S02]  /*5f80*/  ISETP.GE.U32.AND P0, PT, R40, R4, PT ;  /* 0x000000042800720c */ /* 0x000fe40003f06070 */
[----:B------:R-:W-:Y:S02]  /*5f90*/  LOP3.LUT R4, R26, 0xff, RZ, 0xc0, !PT ;  /* 0x000000ff1a047812 */ /* 0x000fe400078ec0ff */
[----:B------:R-:W-:Y:S01]  /*5fa0*/  PRMT R27, R27, 0x5410, R5 ;  /* 0x000054101b1b7816 */ /* 0x000fe20000000005 */
[----:B------:R-:W-:Y:S01]  /*5fb0*/  FFMA.FTZ R5, R128, c[0x0][0x23c], -R0 ;  /* 0x00008f0080057a23 */ /* 0x000fe20000010800 */
[----:B------:R-:W-:-:S02]  /*5fc0*/  PRMT R23, R4, 0x5410, R25 ;  /* 0x0000541004177816 */ /* 0x000fc40000000019 */
[----:B------:R-:W-:Y:S01]  /*5fd0*/  SHF.R.U32.HI R4, RZ, 0x8, R29 ;  /* 0x00000008ff047819 */ /* 0x000fe2000001161d */
[----:B------:R1:W-:Y:S01]  /*5fe0*/  MUFU.EX2 R97, R5 ;  /* 0x0000000500617308 */ /* 0x0003e20000000800 */
[----:B------:R-:W-:Y:S02]  /*5ff0*/  SHF.R.U32.HI R28, RZ, 0x10, R16 ;  /* 0x00000010ff1c7819 */ /* 0x000fe40000011610 */
[----:B------:R-:W-:Y:S01]  /*6000*/  LOP3.LUT R4, R4, 0xffff, RZ, 0xc0, !PT ;  /* 0x0000ffff04047812 */ /* 0x000fe200078ec0ff */
[----:B------:R-:W-:Y:S01]  /*6010*/  @!P0 HFMA2.BF16_V2 R129, -RZ.H0_H0, RZ.H0_H0, -R167.H0_H0 ;  /* 0x200000ffff818231 */ /* 0x000fe200003409a7 */
[----:B------:R-:W-:Y:S02]  /*6020*/  LOP3.LUT R17, R8, 0xff, RZ, 0xc0, !PT ;  /* 0x000000ff08117812 */ /* 0x000fe400078ec0ff */
[----:B------:R-:W-:Y:S02]  /*6030*/  SHF.R.U32.HI R102, RZ, 0x18, R8 ;  /* 0x00000018ff667819 */ /* 0x000fe40000011608 */
[----:B------:R-:W-:-:S02]  /*6040*/  @!P0 PRMT R167, R129, 0x5410, RZ ;  /* 0x0000541081a78816 */ /* 0x000fc400000000ff */
[----:B------:R-:W-:Y:S02]  /*6050*/  ISETP.GE.U32.AND P0, PT, R40, R4, PT ;  /* 0x000000042800720c */ /* 0x000fe40003f06070 */
[----:B------:R-:W-:Y:S02]  /*6060*/  LOP3.LUT R8, R28, 0xff, RZ, 0xc0, !PT ;  /* 0x000000ff1c087812 */ /* 0x000fe400078ec0ff */
[----:B------:R-:W-:Y:S01]  /*6070*/  LOP3.LUT R4, R22, 0xffff, RZ, 0xc0, !PT ;  /* 0x0000ffff16047812 */ /* 0x000fe200078ec0ff */
[----:B-1----:R-:W-:Y:S01]  /*6080*/  FFMA.FTZ R5, R126, c[0x0][0x23c], -R0 ;  /* 0x00008f007e057a23 */ /* 0x002fe20000010800 */
[----:B------:R-:W-:Y:S01]  /*6090*/  @!P1 PRMT R158, R120, 0x5410, RZ ;  /* 0x00005410789e9816 */ /* 0x000fe200000000ff */
[----:B------:R-:W-:Y:S01]  /*60a0*/  IMAD.MOV.U32 R126, RZ, RZ, R41 ;  /* 0x000000ffff7e7224 */ /* 0x000fe200078e0029 */
[----:B------:R-:W-:Y:S01]  /*60b0*/  ISETP.GE.U32.AND P1, PT, R40, R8, PT ;  /* 0x000000082800720c */ /* 0x000fe20003f26070 */
[----:B------:R1:W-:Y:S01]  /*60c0*/  MUFU.EX2 R56, R5 ;  /* 0x0000000500387308 */ /* 0x0003e20000000800 */
[C---:B------:R-:W-:Y:S01]  /*60d0*/  LOP3.LUT R7, R6.reuse, 0xffff, RZ, 0xc0, !PT ;  /* 0x0000ffff06077812 */ /* 0x040fe200078ec0ff */
[----:B------:R-:W-:Y:S01]  /*60e0*/  IMAD.MOV.U32 R41, RZ, RZ, R36 ;  /* 0x000000ffff297224 */ /* 0x000fe200078e0024 */
[----:B------:R-:W-:Y:S01]  /*60f0*/  LOP3.LUT R10, R6, 0xff, RZ, 0xc0, !PT ;  /* 0x000000ff060a7812 */ /* 0x000fe200078ec0ff */
[----:B------:R-:W-:Y:S01]  /*6100*/  @!P0 HFMA2.BF16_V2 R170, -RZ.H0_H0, RZ.H0_H0, -R159.H0_H0 ;  /* 0x200000ffffaa8231 */ /* 0x000fe2000034099f */
[----:B------:R-:W-:-:S02]  /*6110*/  SHF.R.U32.HI R9, RZ, 0x10, R6 ;  /* 0x00000010ff097819 */ /* 0x000fc40000011606 */
[----:B------:R-:W-:Y:S01]  /*6120*/  SHF.R.U32.HI R8, RZ, 0x18, R6 ;  /* 0x00000018ff087819 */ /* 0x000fe20000011606 */
[----:B------:R-:W-:Y:S01]  /*6130*/  FFMA.FTZ R6, R121, c[0x0][0x23c], -R0 ;  /* 0x00008f0079067a23 */ /* 0x000fe20000010800 */
[----:B------:R-:W-:Y:S02]  /*6140*/  LOP3.LUT R86, R18, 0xffff, RZ, 0xc0, !PT ;  /* 0x0000ffff12567812 */ /* 0x000fe400078ec0ff */
[----:B------:R-:W-:Y:S01]  /*6150*/  LOP3.LUT R24, R16, 0xff, RZ, 0xc0, !PT ;  /* 0x000000ff10187812 */ /* 0x000fe200078ec0ff */
[----:B------:R2:W-:Y:S01]  /*6160*/  MUFU.EX2 R98, R6 ;  /* 0x0000000600627308 */ /* 0x0005e20000000800 */
[----:B------:R-:W-:Y:S01]  /*6170*/  SHF.R.U32.HI R16, RZ, 0x18, R16 ;  /* 0x00000018ff107819 */ /* 0x000fe20000011610 */
[----:B------:R-:W-:Y:S01]  /*6180*/  @!P1 HFMA2.BF16_V2 R171, -RZ.H0_H0, RZ.H0_H0, -R168.H0_H0 ;  /* 0x200000ffffab9231 */ /* 0x000fe200003409a8 */
[----:B------:R-:W-:Y:S02]  /*6190*/  @!P3 PRMT R156, R119, 0x5410, RZ ;  /* 0x00005410779cb816 */ /* 0x000fe400000000ff */
[----:B-1----:R-:W-:-:S02]  /*61a0*/  SHF.R.U32.HI R5, RZ, 0x8, R4 ;  /* 0x00000008ff057819 */ /* 0x002fc40000011604 */
[----:B------:R-:W-:Y:S02]  /*61b0*/  LOP3.LUT R4, R22, 0xff, RZ, 0xc0, !PT ;  /* 0x000000ff16047812 */ /* 0x000fe400078ec0ff */
[----:B------:R-:W-:Y:S02]  /*61c0*/  ISETP.GE.U32.AND P3, PT, R40, R17, PT ;  /* 0x000000112800720c */ /* 0x000fe40003f66070 */
[----:B------:R-:W-:Y:S01]  /*61d0*/  PRMT R19, R4, 0x5410, R5 ;  /* 0x0000541004137816 */ /* 0x000fe20000000005 */
[----:B------:R-:W-:Y:S01]  /*61e0*/  FFMA.FTZ R4, R117, c[0x0][0x23c], -R0 ;  /* 0x00008f0075047a23 */ /* 0x000fe20000010800 */
[--C-:B------:R-:W-:Y:S02]  /*61f0*/  SHF.R.U32.HI R5, RZ, 0x18, R22.reuse ;  /* 0x00000018ff057819 */ /* 0x100fe40000011616 */
[----:B------:R-:W-:Y:S01]  /*6200*/  ISETP.GE.U32.AND P5, PT, R40, R16, PT ;  /* 0x000000102800720c */ /* 0x000fe20003fa6070 */
[----:B------:R1:W-:Y:S01]  /*6210*/  MUFU.EX2 R57, R4 ;  /* 0x0000000400397308 */ /* 0x0003e20000000800 */
[----:B--2---:R-:W-:-:S02]  /*6220*/  SHF.R.U32.HI R6, RZ, 0x10, R22 ;  /* 0x00000010ff067819 */ /* 0x004fc40000011616 */
[----:B------:R-:W-:Y:S01]  /*6230*/  ISETP.GE.U32.AND P6, PT, R40, R24, PT ;  /* 0x000000182800720c */ /* 0x000fe20003fc6070 */
[----:B------:R-:W-:Y:S01]  /*6240*/  IMAD.MOV.U32 R40, RZ, RZ, R37 ;  /* 0x000000ffff287224 */ /* 0x000fe200078e0025 */
[----:B------:R-:W-:Y:S01]  /*6250*/  @!P1 PRMT R168, R171, 0x5410, RZ ;  /* 0x00005410aba89816 */ /* 0x000fe200000000ff */
[----:B------:R-:W-:Y:S01]  /*6260*/  IMAD.MOV.U32 R37, RZ, RZ, R38 ;  /* 0x000000ffff257224 */ /* 0x000fe200078e0026 */
[----:B------:R-:W-:Y:S01]  /*6270*/  @!P0 PRMT R159, R170, 0x5410, RZ ;  /* 0x00005410aa9f8816 */ /* 0x000fe200000000ff */
[----:B------:R-:W-:Y:S02]  /*6280*/  IMAD.MOV.U32 R38, RZ, RZ, R39 ;  /* 0x000000ffff267224 */ /* 0x000fe400078e0027 */
[----:B------:R-:W-:Y:S02]  /*6290*/  IMAD.MOV.U32 R39, RZ, RZ, R176 ;  /* 0x000000ffff277224 */ /* 0x000fe400078e00b0 */
[----:B------:R-:W-:Y:S01]  /*62a0*/  IMAD.MOV.U32 R36, RZ, RZ, R37 ;  /* 0x000000ffff247224 */ /* 0x000fe200078e0025 */
[----:B------:R-:W-:Y:S01]  /*62b0*/  @!P5 HFMA2.BF16_V2 R250, -RZ.H0_H0, RZ.H0_H0, -R166.H0_H0 ;  /* 0x200000fffffad231 */ /* 0x000fe200003409a6 */
[----:B------:R-:W-:Y:S01]  /*62c0*/  IMAD.MOV.U32 R37, RZ, RZ, R105 ;  /* 0x000000ffff257224 */ /* 0x000fe200078e0069 */
[----:B-1----:R-:W-:Y:S01]  /*62d0*/  LOP3.LUT R4, R6, 0xff, RZ, 0xc0, !PT ;  /* 0x000000ff06047812 */ /* 0x002fe200078ec0ff */
[----:B------:R-:W-:-:S02]  /*62e0*/  FFMA.FTZ R6, R118, c[0x0][0x23c], -R0 ;  /* 0x00008f0076067a23 */ /* 0x000fc40000010800 */
[----:B------:R-:W-:Y:S01]  /*62f0*/  @!P5 PRMT R166, R250, 0x5410, RZ ;  /* 0x00005410faa6d816 */ /* 0x000fe200000000ff */
[----:B------:R-:W-:Y:S01]  /*6300*/  IMAD.MOV.U32 R105, RZ, RZ, R109 ;  /* 0x000000ffff697224 */ /* 0x000fe200078e006d */
[----:B------:R-:W-:Y:S01]  /*6310*/  PRMT R18, R4, 0x5410, R5 ;  /* 0x0000541004127816 */ /* 0x000fe20000000005 */
[----:B------:R1:W-:Y:S01]  /*6320*/  MUFU.EX2 R176, R6 ;  /* 0x0000000600b07308 */ /* 0x0003e20000000800 */
[----:B------:R-:W-:Y:S01]  /*6330*/  SHF.R.U32.HI R5, RZ, 0x8, R7 ;  /* 0x00000008ff057819 */ /* 0x000fe20000011607 */
[----:B------:R-:W-:Y:S01]  /*6340*/  FFMA.FTZ R7, R131, c[0x0][0x23c], -R2 ;  /* 0x00008f0083077a23 */ /* 0x000fe20000010802 */
[----:B------:R-:W-:Y:S01]  /*6350*/  LOP3.LUT R4, R9, 0xff, RZ, 0xc0, !PT ;  /* 0x000000ff09047812 */ /* 0x000fe200078ec0ff */
[----:B------:R-:W-:Y:S01]  /*6360*/  IMAD.MOV.U32 R109, RZ, RZ, R181 ;  /* 0x000000ffff6d7224 */ /* 0x000fe200078e00b5 */
[----:B------:R-:W-:Y:S01]  /*6370*/  PRMT R17, R10, 0x5410, R5 ;  /* 0x000054100a117816 */ /* 0x000fe20000000005 */
[----:B------:R-:W-:Y:S01]  /*6380*/  FFMA.FTZ R5, R113, c[0x0][0x23c], -R0 ;  /* 0x00008f0071057a23 */ /* 0x000fe20000010800 */
[----:B------:R-:W-:Y:S01]  /*6390*/  PRMT R16, R4, 0x5410, R8 ;  /* 0x0000541004107816 */ /* 0x000fe20000000008 */
[----:B------:R2:W-:Y:S01]  /*63a0*/  MUFU.EX2 R181, R7 ;  /* 0x0000000700b57308 */ /* 0x0005e20000000800 */
[----:B------:R-:W-:Y:S01]  /*63b0*/  LOP3.LUT R4, R11, 0xffff, RZ, 0xc0, !PT ;  /* 0x0000ffff0b047812 */ /* 0x000fe200078ec0ff */
[--C-:B------:R-:W-:Y:S01]  /*63c0*/  HSET2.LE.AND R9, R23, R59.reuse, PT ;  /* 0x0000003b17097233 */ /* 0x100fe20003803000 */
[----:B------:R-:W-:Y:S01]  /*63d0*/  IMAD.MOV.U32 R107, RZ, RZ, R37 ;  /* 0x000000ffff6b7224 */ /* 0x000fe200078e0025 */
[--C-:B------:R-:W-:Y:S01]  /*63e0*/  HSET2.LE.AND R17, R17, R59.reuse, PT ;  /* 0x0000003b11117233 */ /* 0x100fe20003803000 */
[----:B------:R-:W-:Y:S01]  /*63f0*/  IMAD.MOV.U32 R106, RZ, RZ, R38 ;  /* 0x000000ffff6a7224 */ /* 0x000fe200078e0026 */
[----:B------:R-:W-:Y:S01]  /*6400*/  HSET2.LE.AND R16, R16, R59, PT ;  /* 0x0000003b10107233 */ /* 0x000fe20003803000 */
[----:B------:R-:W-:Y:S01]  /*6410*/  IMAD.MOV.U32 R96, RZ, RZ, R39 ;  /* 0x000000ffff607224 */ /* 0x000fe200078e0027 */
[----:B------:R3:W-:Y:S01]  /*6420*/  MUFU.EX2 R92, R5 ;  /* 0x00000005005c7308 */ /* 0x0007e20000000800 */
[----:B-1----:R-:W-:Y:S01]  /*6430*/  FFMA.FTZ R6, R112, c[0x0][0x23c], -R0 ;  /* 0x00008f0070067a23 */ /* 0x002fe20000010800 */
[----:B------:R-:W-:Y:S01]  /*6440*/  @!P2 HFMA2.BF16_V2 R112, -RZ.H0_H0, RZ.H0_H0, -R164.H0_H0 ;  /* 0x200000ffff70a231 */ /* 0x000fe200003409a4 */
[----:B------:R-:W-:Y:S01]  /*6450*/  IMAD.MOV.U32 R99, RZ, RZ, R96 ;  /* 0x000000ffff637224 */ /* 0x000fe200078e0060 */
[----:B------:R-:W-:Y:S01]  /*6460*/  @!P6 HFMA2.BF16_V2 R248, -RZ.H0_H0, RZ.H0_H0, -R165.H0_H0 ;  /* 0x200000fffff8e231 */ /* 0x000fe200003409a5 */
[----:B------:R-:W-:-:S02]  /*6470*/  IMAD.MOV.U32 R111, RZ, RZ, R106 ;  /* 0x000000ffff6f7224 */ /* 0x000fc400078e006a */
[----:B------:R-:W-:Y:S01]  /*6480*/  @!P2 PRMT R164, R112, 0x5410, RZ ;  /* 0x0000541070a4a816 */ /* 0x000fe200000000ff */
[----:B------:R1:W-:Y:S01]  /*6490*/  MUFU.EX2 R93, R6 ;  /* 0x00000006005d7308 */ /* 0x0003e20000000800 */
[----:B--2---:R-:W-:Y:S01]  /*64a0*/  FFMA.FTZ R7, R136, c[0x0][0x23c], -R2 ;  /* 0x00008f0088077a23 */ /* 0x004fe20000010802 */
[----:B------:R-:W-:Y:S01]  /*64b0*/  @!P6 PRMT R165, R248, 0x5410, RZ ;  /* 0x00005410f8a5e816 */ /* 0x000fe200000000ff */
[----:B------:R-:W-:Y:S02]  /*64c0*/  IMAD.MOV.U32 R96, RZ, RZ, R64 ;  /* 0x000000ffff607224 */ /* 0x000fe400078e0040 */
[----:B------:R-:W-:Y:S01]  /*64d0*/  IMAD.MOV.U32 R106, RZ, RZ, R65 ;  /* 0x000000ffff6a7224 */ /* 0x000fe200078e0041 */
[----:B---3--:R-:W-:Y:S02]  /*64e0*/  SHF.R.U32.HI R5, RZ, 0x8, R4 ;  /* 0x00000008ff057819 */ /* 0x008fe40000011604 */
[----:B------:R2:W-:Y:S01]  /*64f0*/  MUFU.EX2 R95, R7 ;  /* 0x00000007005f7308 */ /* 0x0005e20000000800 */
[----:B------:R-:W-:-:S04]  /*6500*/  LOP3.LUT R4, R11, 0xff, RZ, 0xc0, !PT ;  /* 0x000000ff0b047812 */ /* 0x000fc800078ec0ff */
[----:B------:R-:W-:Y:S01]  /*6510*/  PRMT R10, R4, 0x5410, R5 ;  /* 0x00005410040a7816 */ /* 0x000fe20000000005 */
[--C-:B------:R-:W-:Y:S01]  /*6520*/  FFMA.FTZ R4, R137, c[0x0][0x23c], -R2.reuse ;  /* 0x00008f0089047a23 */ /* 0x100fe20000010802 */
[----:B------:R-:W-:Y:S01]  /*6530*/  SHF.R.U32.HI R5, RZ, 0x18, R11 ;  /* 0x00000018ff057819 */ /* 0x000fe2000001160b */
[--C-:B-1----:R-:W-:Y:S02]  /*6540*/  FFMA.FTZ R6, R139, c[0x0][0x23c], -R2.reuse ;  /* 0x00008f008b067a23 */ /* 0x102fe40000010802 */
[----:B------:R-:W-:Y:S01]  /*6550*/  MUFU.EX2 R129, R4 ;  /* 0x0000000400817308 */ /* 0x000fe20000000800 */
[----:B------:R-:W-:Y:S01]  /*6560*/  HSET2.LE.AND R10, R10, R59, PT ;  /* 0x0000003b0a0a7233 */ /* 0x000fe20003803000 */
[----:B--2---:R-:W-:-:S06]  /*6570*/  FFMA.FTZ R7, R127, c[0x0][0x23c], -R2 ;  /* 0x00008f007f077a23 */ /* 0x004fcc0000010802 */
[----:B------:R1:W2:Y:S01]  /*6580*/  MUFU.EX2 R94, R6 ;  /* 0x00000006005e7308 */ /* 0x0002a20000000800 */
[----:B------:R-:W-:-:S07]  /*6590*/  IMAD.MOV.U32 R127, RZ, RZ, R42 ;  /* 0x000000ffff7f7224 */ /* 0x000fce00078e002a */
[----:B------:R-:W-:Y:S01]  /*65a0*/  MUFU.EX2 R128, R7 ;  /* 0x0000000700807308 */ /* 0x000fe20000000800 */
[----:B-1----:R-:W-:Y:S01]  /*65b0*/  SHF.R.U32.HI R6, RZ, 0x10, R11 ;  /* 0x00000010ff067819 */ /* 0x002fe2000001160b */
[--C-:B------:R-:W-:Y:S02]  /*65c0*/  FFMA.FTZ R11, R125, c[0x0][0x23c], -R2.reuse ;  /* 0x00008f007d0b7a23 */ /* 0x100fe40000010802 */
[----:B------:R-:W-:Y:S01]  /*65d0*/  IMAD.MOV.U32 R125, RZ, RZ, R43 ;  /* 0x000000ffff7d7224 */ /* 0x000fe200078e002b */
[----:B------:R-:W-:Y:S01]  /*65e0*/  LOP3.LUT R4, R6, 0xff, RZ, 0xc0, !PT ;  /* 0x000000ff06047812 */ /* 0x000fe200078ec0ff */
[----:B------:R-:W-:-:S03]  /*65f0*/  FFMA.FTZ R6, R138, c[0x0][0x23c], -R2 ;  /* 0x00008f008a067a23 */ /* 0x000fc60000010802 */
[----:B------:R-:W-:Y:S01]  /*6600*/  PRMT R8, R4, 0x5410, R5 ;  /* 0x0000541004087816 */ /* 0x000fe20000000005 */
[--C-:B------:R-:W-:Y:S01]  /*6610*/  HSET2.LE.AND R5, R18, R59.reuse, PT ;  /* 0x0000003b12057233 */ /* 0x100fe20003803000 */
[----:B------:R-:W1:Y:S01]  /*6620*/  MUFU.EX2 R24, R6 ;  /* 0x0000000600187308 */ /* 0x000e620000000800 */
[----:B------:R-:W-:Y:S01]  /*6630*/  FFMA.FTZ R18, R124, c[0x0][0x23c], -R0 ;  /* 0x00008f007c127a23 */ /* 0x000fe20000010800 */
[--C-:B------:R-:W-:Y:S01]  /*6640*/  HSET2.LE.AND R4, R19, R59.reuse, PT ;  /* 0x0000003b13047233 */ /* 0x100fe20003803000 */
[----:B------:R-:W-:Y:S01]  /*6650*/  FFMA.FTZ R0, R130, c[0x0][0x23c], -R2 ;  /* 0x00008f0082007a23 */ /* 0x000fe20000010802 */
[----:B--2---:R-:W-:Y:S01]  /*6660*/  F2FP.BF16.PACK_AB R2, R129, R94 ;  /* 0x0000005e8102723e */ /* 0x004fe200000010ff */
[----:B------:R-:W-:Y:S01]  /*6670*/  HSET2.LE.AND R8, R8, R59, PT ;  /* 0x0000003b08087233 */ /* 0x000fe20003803000 */
[----:B------:R-:W-:Y:S02]  /*6680*/  IMAD.MOV.U32 R124, RZ, RZ, R41 ;  /* 0x000000ffff7c7224 */ /* 0x000fe400078e0029 */
[----:B------:R2:W-:Y:S01]  /*6690*/  MUFU.EX2 R58, R0 ;  /* 0x00000000003a7308 */ /* 0x0005e20000000800 */
[----:B------:R-:W-:-:S02]  /*66a0*/  PRMT R140, R2, 0x7610, R140 ;  /* 0x00007610028c7816 */ /* 0x000fc4000000008c */
[----:B------:R-:W-:Y:S02]  /*66b0*/  PRMT R139, R2, 0x7632, R139 ;  /* 0x00007632028b7816 */ /* 0x000fe4000000008b */
[----:B------:R-:W-:Y:S01]  /*66c0*/  F2FP.BF16.PACK_AB R2, R57, R98 ;  /* 0x000000623902723e */ /* 0x000fe200000010ff */
[----:B-1----:R-:W-:Y:S01]  /*66d0*/  IMAD.MOV.U32 R131, RZ, RZ, R24 ;  /* 0x000000ffff837224 */ /* 0x002fe200078e0018 */
[----:B------:R-:W-:Y:S02]  /*66e0*/  HSET2.LE.AND R6, R27, R59, PT ;  /* 0x0000003b1b067233 */ /* 0x000fe40003803000 */
[C---:B------:R-:W-:Y:S01]  /*66f0*/  PRMT R118, R2.reuse, 0x7610, R118 ;  /* 0x0000761002767816 */ /* 0x040fe20000000076 */
[----:B------:R-:W-:Y:S01]  /*6700*/  MUFU.EX2 R18, R18 ;  /* 0x0000001200127308 */ /* 0x000fe20000000800 */
[----:B------:R-:W-:Y:S01]  /*6710*/  PRMT R117, R2, 0x7632, R117 ;  /* 0x0000763202757816 */ /* 0x000fe20000000075 */
[----:B------:R-:W-:Y:S02]  /*6720*/  IMAD.MOV.U32 R59, RZ, RZ, R40 ;  /* 0x000000ffff3b7224 */ /* 0x000fe400078e0028 */
[----:B------:R-:W-:Y:S01]  /*6730*/  HMMA.16816.F32.BF16 R40, R12, R30, R88 ;  /* 0x0000001e0c28723c */ /* 0x000fe20000041858 */
[----:B--2---:R-:W-:-:S03]  /*6740*/  F2FP.BF16.PACK_AB R0, R56, R97 ;  /* 0x000000613800723e */ /* 0x004fc600000010ff */
[----:B------:R-:W1:Y:S01]  /*6750*/  MUFU.EX2 R130, R11 ;  /* 0x0000000b00827308 */ /* 0x000e620000000800 */
[C---:B------:R-:W-:Y:S02]  /*6760*/  PRMT R138, R0.reuse, 0x7632, R138 ;  /* 0x00007632008a7816 */ /* 0x040fe4000000008a */
[----:B------:R-:W-:Y:S01]  /*6770*/  PRMT R137, R0, 0x7610, R137 ;  /* 0x0000761000897816 */ /* 0x000fe20000000089 */
[----:B------:R-:W-:Y:S01]  /*6780*/  IMAD.MOV.U32 R91, RZ, RZ, R36 ;  /* 0x000000ffff5b7224 */ /* 0x000fe200078e0024 */
[----:B------:R-:W-:-:S04]  /*6790*/  PRMT R0, R140, 0x5410, R139 ;  /* 0x000054108c007816 */ /* 0x000fc8000000008b */
[----:B------:R-:W-:Y:S02]  /*67a0*/  LOP3.LUT R4, R4, R0, RZ, 0xc0, !PT ;  /* 0x0000000004047212 */ /* 0x000fe400078ec0ff */
[----:B------:R-:W-:-:S04]  /*67b0*/  PRMT R0, R137, 0x5410, R138 ;  /* 0x0000541089007816 */ /* 0x000fc8000000008a */
[----:B------:R-:W-:Y:S02]  /*67c0*/  LOP3.LUT R5, R5, R0, RZ, 0xc0, !PT ;  /* 0x0000000005057212 */ /* 0x000fe400078ec0ff */
[----:B------:R-:W-:Y:S02]  /*67d0*/  F2FP.BF16.PACK_AB R0, R181, R131 ;  /* 0x00000083b500723e */ /* 0x000fe400000010ff */
[----:B-1----:R-:W-:Y:S02]  /*67e0*/  F2FP.BF16.PACK_AB R2, R130, R128 ;  /* 0x000000808202723e */ /* 0x002fe400000010ff */
[C---:B------:R-:W-:Y:S02]  /*67f0*/  PRMT R136, R0.reuse, 0x7610, R136 ;  /* 0x0000761000887816 */ /* 0x040fe40000000088 */
[----:B------:R-:W-:Y:S02]  /*6800*/  PRMT R119, R0, 0x7632, R119 ;  /* 0x0000763200777816 */ /* 0x000fe40000000077 */
[----:B------:R-:W-:-:S02]  /*6810*/  F2FP.BF16.PACK_AB R0, R58, R95 ;  /* 0x0000005f3a00723e */ /* 0x000fc400000010ff */
[----:B------:R-:W-:Y:S02]  /*6820*/  PRMT R29, R2, 0x7610, R29 ;  /* 0x00007610021d7816 */ /* 0x000fe4000000001d */
[C---:B------:R-:W-:Y:S02]  /*6830*/  PRMT R35, R0.reuse, 0x7610, R35 ;  /* 0x0000761000237816 */ /* 0x040fe40000000023 */
[----:B------:R-:W-:Y:S02]  /*6840*/  PRMT R34, R0, 0x7632, R34 ;  /* 0x0000763200227816 */ /* 0x000fe40000000022 */
[----:B------:R-:W-:Y:S02]  /*6850*/  PRMT R0, R136, 0x5410, R119 ;  /* 0x0000541088007816 */ /* 0x000fe40000000077 */
[----:B------:R-:W-:Y:S02]  /*6860*/  PRMT R28, R2, 0x7632, R28 ;  /* 0x00007632021c7816 */ /* 0x000fe4000000001c */
[----:B------:R-:W-:-:S02]  /*6870*/  LOP3.LUT R6, R6, R0, RZ, 0xc0, !PT ;  /* 0x0000000006067212 */ /* 0x000fc400078ec0ff */
[----:B------:R-:W-:Y:S02]  /*6880*/  PRMT R0, R118, 0x5410, R117 ;  /* 0x0000541076007816 */ /* 0x000fe40000000075 */
[----:B------:R-:W-:Y:S02]  /*6890*/  LOP3.LUT R2, R101, 0xff, RZ, 0xc0, !PT ;  /* 0x000000ff65027812 */ /* 0x000fe400078ec0ff */
[----:B------:R-:W-:Y:S02]  /*68a0*/  LOP3.LUT R7, R9, R0, RZ, 0xc0, !PT ;  /* 0x0000000009077212 */ /* 0x000fe400078ec0ff */
[----:B------:R-:W-:-:S04]  /*68b0*/  PRMT R0, R35, 0x5410, R34 ;  /* 0x0000541023007816 */ /* 0x000fc80000000022 */
[----:B------:R-:W-:Y:S02]  /*68c0*/  LOP3.LUT R112, R10, R0, RZ, 0xc0, !PT ;  /* 0x000000000a707212 */ /* 0x000fe400078ec0ff */
[----:B------:R-:W-:-:S04]  /*68d0*/  F2FP.BF16.PACK_AB R0, R93, R176 ;  /* 0x000000b05d00723e */ /* 0x000fc800000010ff */
[C---:B------:R-:W-:Y:S02]  /*68e0*/  PRMT R31, R0.reuse, 0x7610, R31 ;  /* 0x00007610001f7816 */ /* 0x040fe4000000001f */
[----:B------:R-:W-:Y:S02]  /*68f0*/  PRMT R30, R0, 0x7632, R30 ;  /* 0x00007632001e7816 */ /* 0x000fe4000000001e */
[----:B------:R-:W-:-:S04]  /*6900*/  F2FP.BF16.PACK_AB R0, R18, R92 ;  /* 0x0000005c1200723e */ /* 0x000fc800000010ff */
        /* <DEDUP_REMOVED lines=8> */
[----:B------:R-:W-:Y:S02]  /*6990*/  LOP3.LUT R115, R16, R0, RZ, 0xc0, !PT ;  /* 0x0000000010737212 */ /* 0x000fe400078ec0ff */
[----:B------:R-:W-:-:S04]  /*69a0*/  SHF.R.U32.HI R0, RZ, 0x8, R86 ;  /* 0x00000008ff007819 */ /* 0x000fc80000011656 */
[----:B------:R-:W-:Y:S01]  /*69b0*/  LOP3.LUT R0, R0, 0xffff, RZ, 0xc0, !PT ;  /* 0x0000ffff00007812 */ /* 0x000fe200078ec0ff */
[C---:B-1----:R-:W-:Y:S08]  /*69c0*/  HMMA.16816.F32.BF16 R36, R12.reuse, R8, R76 ;  /* 0x000000080c24723c */ /* 0x042ff0000004184c */
[----:B------:R-:W-:Y:S01]  /*69d0*/  HMMA.16816.F32.BF16 R24, R12, R10, R72 ;  /* 0x0000000a0c18723c */ /* 0x000fe20000041848 */
[----:B------:R-:W1:Y:S04]  /*69e0*/  LDSM.16.MT88.4 R8, [R177+0xd000] ;  /* 0x00d00000b108783b */ /* 0x000e680000004200 */
[----:B------:R-:W2:Y:S03]  /*69f0*/  LDSM.16.MT88.4 R12, [R178+0xd000] ;  /* 0x00d00000b20c783b */ /* 0x000ea60000004200 */
[C---:B-1----:R-:W-:Y:S07]  /*6a00*/  HMMA.16816.F32.BF16 R120, R4.reuse, R8, R240 ;  /* 0x000000080478723c */ /* 0x042fee00000418f0 */
[----:B------:R-:W-:Y:S01]  /*6a10*/  IMAD.MOV.U32 R242, RZ, RZ, R18 ;  /* 0x000000fffff27224 */ /* 0x000fe200078e0012 */
[----:B--2---:R-:W-:Y:S01]  /*6a20*/  HMMA.16816.F32.BF16 R44, R4, R12, R244 ;  /* 0x0000000c042c723c */ /* 0x004fe200000418f4 */
[----:B------:R-:W-:-:S02]  /*6a30*/  IMAD.MOV.U32 R240, RZ, RZ, R92 ;  /* 0x000000fffff07224 */ /* 0x000fc400078e005c */
[----:B------:R-:W-:Y:S02]  /*6a40*/  IMAD.MOV.U32 R243, RZ, RZ, R130 ;  /* 0x000000fffff37224 */ /* 0x000fe400078e0082 */
[----:B------:R-:W-:Y:S02]  /*6a50*/  IMAD.MOV.U32 R241, RZ, RZ, R128 ;  /* 0x000000fffff17224 */ /* 0x000fe400078e0080 */
[----:B------:R-:W-:Y:S01]  /*6a60*/  IMAD.MOV.U32 R247, RZ, RZ, R108 ;  /* 0x000000fffff77224 */ /* 0x000fe200078e006c */
[----:B------:R-:W-:Y:S01]  /*6a70*/  HMMA.16816.F32.BF16 R16, R4, R10, R236 ;  /* 0x0000000a0410723c */ /* 0x000fe200000418ec */
[----:B------:R-:W1:Y:S01]  /*6a80*/  LDSM.16.MT88.4 R8, [R180+0xd000] ;  /* 0x00d00000b408783b */ /* 0x000e620000004200 */
[----:B------:R-:W-:Y:S02]  /*6a90*/  IMAD.MOV.U32 R244, RZ, RZ, R98 ;  /* 0x000000fffff47224 */ /* 0x000fe400078e0062 */
[----:B------:R-:W-:Y:S02]  /*6aa0*/  IMAD.MOV.U32 R245, RZ, RZ, R131 ;  /* 0x000000fffff57224 */ /* 0x000fe400078e0083 */
[----:B------:R-:W-:-:S02]  /*6ab0*/  IMAD.MOV.U32 R246, RZ, RZ, R57 ;  /* 0x000000fffff67224 */ /* 0x000fc400078e0039 */
[----:B------:R-:W-:Y:S01]  /*6ac0*/  HMMA.16816.F32.BF16 R52, R4, R14, R228 ;  /* 0x0000000e0434723c */ /* 0x000fe200000418e4 */
[----:B------:R-:W2:Y:S01]  /*6ad0*/  LDSM.16.MT88.4 R12, [R179+0xd000] ;  /* 0x00d00000b30c783b */ /* 0x000ea20000004200 */
[----:B------:R-:W-:Y:S02]  /*6ae0*/  IMAD.MOV.U32 R237, RZ, RZ, R95 ;  /* 0x000000ffffed7224 */ /* 0x000fe400078e005f */
[----:B------:R-:W-:Y:S02]  /*6af0*/  IMAD.MOV.U32 R236, RZ, RZ, R97 ;  /* 0x000000ffffec7224 */ /* 0x000fe400078e0061 */
[----:B------:R-:W-:Y:S02]  /*6b00*/  IMAD.MOV.U32 R238, RZ, RZ, R93 ;  /* 0x000000ffffee7224 */ /* 0x000fe400078e005d */
[----:B------:R-:W-:Y:S02]  /*6b10*/  IMAD.MOV.U32 R229, RZ, RZ, R94 ;  /* 0x000000ffffe57224 */ /* 0x000fe400078e005e */
[----:B------:R-:W-:-:S02]  /*6b20*/  IMAD.MOV.U32 R228, RZ, RZ, R96 ;  /* 0x000000ffffe47224 */ /* 0x000fc400078e0060 */
[----:B------:R-:W-:Y:S02]  /*6b30*/  IMAD.MOV.U32 R231, RZ, RZ, R129 ;  /* 0x000000ffffe77224 */ /* 0x000fe400078e0081 */
[----:B------:R-:W-:Y:S02]  /*6b40*/  IMAD.MOV.U32 R239, RZ, RZ, R58 ;  /* 0x000000ffffef7224 */ /* 0x000fe400078e003a */
[----:B------:R-:W-:Y:S01]  /*6b50*/  IMAD.MOV.U32 R230, RZ, RZ, R56 ;  /* 0x000000ffffe67224 */ /* 0x000fe200078e0038 */
[C---:B-1----:R-:W-:Y:S07]  /*6b60*/  HMMA.16816.F32.BF16 R60, R4.reuse, R8, R224 ;  /* 0x00000008043c723c */ /* 0x042fee00000418e0 */
[----:B------:R-:W-:Y:S01]  /*6b70*/  IMAD.MOV.U32 R224, RZ, RZ, R106 ;  /* 0x000000ffffe07224 */ /* 0x000fe200078e006a */
[----:B------:R-:W-:Y:S01]  /*6b80*/  HMMA.16816.F32.BF16 R64, R4, R10, R220 ;  /* 0x0000000a0440723c */ /* 0x000fe200000418dc */
[----:B------:R-:W1:Y:S01]  /*6b90*/  LDSM.16.MT88.4 R8, [R177+0xf000] ;  /* 0x00f00000b108783b */ /* 0x000e620000004200 */
[----:B------:R-:W-:-:S02]  /*6ba0*/  IMAD.MOV.U32 R225, RZ, RZ, R107 ;  /* 0x000000ffffe17224 */ /* 0x000fc400078e006b */
[----:B------:R-:W-:Y:S02]  /*6bb0*/  IMAD.MOV.U32 R226, RZ, RZ, R105 ;  /* 0x000000ffffe27224 */ /* 0x000fe400078e0069 */
[----:B------:R-:W-:Y:S02]  /*6bc0*/  IMAD.MOV.U32 R227, RZ, RZ, R126 ;  /* 0x000000ffffe37224 */ /* 0x000fe400078e007e */
[C---:B--2---:R-:W-:Y:S01]  /*6bd0*/  HMMA.16816.F32.BF16 R68, R4.reuse, R12, R232 ;  /* 0x0000000c0444723c */ /* 0x044fe200000418e8 */
[----:B------:R-:W-:Y:S02]  /*6be0*/  IMAD.MOV.U32 R220, RZ, RZ, R125 ;  /* 0x000000ffffdc7224 */ /* 0x000fe400078e007d */
[----:B------:R-:W-:Y:S02]  /*6bf0*/  IMAD.MOV.U32 R221, RZ, RZ, R127 ;  /* 0x000000ffffdd7224 */ /* 0x000fe400078e007f */
[----:B------:R-:W-:Y:S02]  /*6c00*/  IMAD.MOV.U32 R222, RZ, RZ, R124 ;  /* 0x000000ffffde7224 */ /* 0x000fe400078e007c */
[----:B------:R-:W-:Y:S01]  /*6c10*/  IMAD.MOV.U32 R234, RZ, RZ, R91 ;  /* 0x000000ffffea7224 */ /* 0x000fe200078e005b */
[----:B------:R-:W-:Y:S01]  /*6c20*/  HMMA.16816.F32.BF16 R72, R4, R14, R216 ;  /* 0x0000000e0448723c */ /* 0x000fe200000418d8 */
[----:B------:R-:W-:Y:S01]  /*6c30*/  IMAD.MOV.U32 R235, RZ, RZ, R110 ;  /* 0x000000ffffeb7224 */ /* 0x000fe200078e006e */
[----:B------:R-:W2:Y:S01]  /*6c40*/  LDSM.16.MT88.4 R12, [R178+0xf000] ;  /* 0x00f00000b20c783b */ /* 0x000ea20000004200 */
[----:B------:R-:W-:Y:S01]  /*6c50*/  IMAD.MOV.U32 R232, RZ, RZ, R109 ;  /* 0x000000ffffe87224 */ /* 0x000fe200078e006d */
[----:B------:R-:W3:Y:S01]  /*6c60*/  LDC.U8 R217, c[0x0][0x2d8] ;  /* 0x0000b600ffd97b82 */ /* 0x000ee20000000000 */
[----:B------:R-:W-:Y:S01]  /*6c70*/  IMAD.MOV.U32 R233, RZ, RZ, R104 ;  /* 0x000000ffffe97224 */ /* 0x000fe200078e0068 */
[----:B------:R-:W4:Y:S01]  /*6c80*/  LDSM.16.MT88.4 R124, [R177+0xd800] ;  /* 0x00d80000b17c783b */ /* 0x000f220000004200 */
[----:B------:R-:W-:-:S02]  /*6c90*/  IMAD.MOV.U32 R218, RZ, RZ, R111 ;  /* 0x000000ffffda7224 */ /* 0x000fc400078e006f */
[----:B------:R-:W-:Y:S02]  /*6ca0*/  IMAD.MOV.U32 R219, RZ, RZ, R99 ;  /* 0x000000ffffdb7224 */ /* 0x000fe400078e0063 */
[----:B------:R-:W-:Y:S02]  /*6cb0*/  IMAD.MOV.U32 R223, RZ, RZ, R59 ;  /* 0x000000ffffdf7224 */ /* 0x000fe400078e003b */
[----:B------:R-:W-:Y:S01]  /*6cc0*/  LDSM.16.MT88.4 R56, [R179+0xd800] ;  /* 0x00d80000b338783b */ /* 0x000fe20000004200 */
[----:B-1----:R-:W-:Y:S01]  /*6cd0*/  HMMA.16816.F32.BF16 R76, R4, R8, R212 ;  /* 0x00000008044c723c */ /* 0x002fe200000418d4 */
[C---:B---3--:R-:W-:Y:S02]  /*6ce0*/  ISETP.GE.U32.AND P1, PT, R217.reuse, R2, PT ;  /* 0x00000002d900720c */ /* 0x048fe40003f26070 */
[C---:B------:R-:W-:Y:S02]  /*6cf0*/  ISETP.GE.U32.AND P0, PT, R217.reuse, R0, PT ;  /* 0x00000000d900720c */ /* 0x040fe40003f06070 */
[----:B------:R-:W-:-:S03]  /*6d00*/  ISETP.GE.U32.AND P2, PT, R217, R87, PT ;  /* 0x00000057d900720c */ /* 0x000fc60003f46070 */
[C---:B------:R-:W-:Y:S01]  /*6d10*/  HMMA.16816.F32.BF16 R88, R4.reuse, R10, R204 ;  /* 0x0000000a0458723c */ /* 0x040fe200000418cc */
[----:B------:R-:W1:Y:S01]  /*6d20*/  LDSM.16.MT88.4 R8, [R180+0xf000] ;  /* 0x00f00000b408783b */ /* 0x000e620000004200 */
[----:B------:R-:W-:Y:S02]  /*6d30*/  SHF.R.U32.HI R0, RZ, 0x10, R84 ;  /* 0x00000010ff007819 */ /* 0x000fe40000011654 */
[C---:B------:R-:W-:Y:S02]  /*6d40*/  ISETP.GE.U32.AND P6, PT, R217.reuse, R85, PT ;  /* 0x00000055d900720c */ /* 0x040fe40003fc6070 */
[----:B------:R-:W-:Y:S02]  /*6d50*/  LOP3.LUT R0, R0, 0xff, RZ, 0xc0, !PT ;  /* 0x000000ff00007812 */ /* 0x000fe400078ec0ff */
[----:B--2---:R-:W-:Y:S01]  /*6d60*/  HMMA.16816.F32.BF16 R92, R4, R12, R208 ;  /* 0x0000000c045c723c */ /* 0x004fe200000418d0 */
[----:B------:R-:W-:Y:S01]  /*6d70*/  @!P0 HFMA2.BF16_V2 R251, -RZ.H0_H0, RZ.H0_H0, -R143.H0_H0 ;  /* 0x200000fffffb8231 */ /* 0x000fe2000034098f */
[----:B------:R-:W-:Y:S01]  /*6d80*/  ISETP.GE.U32.AND P5, PT, R217, R0, PT ;  /* 0x00000000d900720c */ /* 0x000fe20003fa6070 */
[----:B------:R-:W-:-:S05]  /*6d90*/  @!P2 HFMA2.BF16_V2 R249, -RZ.H0_H0, RZ.H0_H0, -R152.H0_H0 ;  /* 0x200000fffff9a231 */ /* 0x000fca0000340998 */
[----:B------:R-:W-:Y:S01]  /*6da0*/  HMMA.16816.F32.BF16 R96, R4, R14, R200 ;  /* 0x0000000e0460723c */ /* 0x000fe200000418c8 */
[----:B------:R-:W2:Y:S07]  /*6db0*/  LDSM.16.MT88.4 R12, [R179+0xf000] ;  /* 0x00f00000b30c783b */ /* 0x000eae0000004200 */
[C---:B----4-:R-:W-:Y:S08]  /*6dc0*/  HMMA.16816.F32.BF16 R120, R112.reuse, R124, R120 ;  /* 0x0000007c7078723c */ /* 0x050ff00000041878 */
[----:B------:R-:W-:Y:S08]  /*6dd0*/  HMMA.16816.F32.BF16 R124, R112, R126, R16 ;  /* 0x0000007e707c723c */ /* 0x000ff00000041810 */
[C---:B-1----:R-:W-:Y:S08]  /*6de0*/  HMMA.16816.F32.BF16 R104, R4.reuse, R8, R144 ;  /* 0x000000080468723c */ /* 0x042ff00000041890 */
[----:B------:R-:W-:Y:S01]  /*6df0*/  HMMA.16816.F32.BF16 R108, R4, R10, R80 ;  /* 0x0000000a046c723c */ /* 0x000fe20000041850 */
[----:B------:R-:W1:Y:S01]  /*6e00*/  LDSM.16.MT88.4 R8, [R177+0x11000] ;  /* 0x01100000b108783b */ /* 0x000e620000004200 */
[----:B------:R-:W-:-:S02]  /*6e10*/  @!P0 PRMT R143, R251, 0x5410, RZ ;  /* 0x00005410fb8f8816 */ /* 0x000fc400000000ff */
[----:B------:R-:W-:Y:S01]  /*6e20*/  LOP3.LUT R0, R84, 0xff, RZ, 0xc0, !PT ;  /* 0x000000ff54007812 */ /* 0x000fe200078ec0ff */
[----:B------:R-:W-:Y:S01]  /*6e30*/  IMAD.MOV.U32 R217, RZ, RZ, R218 ;  /* 0x000000ffffd97224 */ /* 0x000fe200078e00da */
[----:B------:R-:W-:Y:S01]  /*6e40*/  @!P2 PRMT R152, R249, 0x5410, RZ ;  /* 0x00005410f998a816 */ /* 0x000fe200000000ff */
[----:B------:R-:W-:Y:S01]  /*6e50*/  @!P6 HFMA2.BF16_V2 R252, -RZ.H0_H0, RZ.H0_H0, -R141.H0_H0 ;  /* 0x200000fffffce231 */ /* 0x000fe2000034098d */
[----:B------:R-:W-:Y:S01]  /*6e60*/  LDSM.16.MT88.4 R80, [R180+0xf800] ;  /* 0x00f80000b450783b */ /* 0x000fe20000004200 */
[C---:B--2---:R-:W-:Y:S08]  /*6e70*/  HMMA.16816.F32.BF16 R128, R4.reuse, R12, R192 ;  /* 0x0000000c0480723c */ /* 0x044ff000000418c0 */
[C---:B------:R-:W-:Y:S01]  /*6e80*/  HMMA.16816.F32.BF16 R132, R4.reuse, R14, R132 ;  /* 0x0000000e0484723c */ /* 0x040fe20000041884 */
[----:B------:R-:W2:Y:S07]  /*6e90*/  LDSM.16.MT88.4 R12, [R178+0x11000] ;  /* 0x01100000b20c783b */ /* 0x000eae0000004200 */
[C---:B-1----:R-:W-:Y:S08]  /*6ea0*/  HMMA.16816.F32.BF16 R144, R4.reuse, R8, R48 ;  /* 0x000000080490723c */ /* 0x042ff00000041830 */
[C---:B------:R-:W-:Y:S01]  /*6eb0*/  HMMA.16816.F32.BF16 R148, R4.reuse, R10, R148 ;  /* 0x0000000a0494723c */ /* 0x040fe20000041894 */
[----:B------:R-:W1:Y:S01]  /*6ec0*/  LDSM.16.MT88.4 R8, [R180+0x11000] ;  /* 0x01100000b408783b */ /* 0x000e620000004200 */
[----:B------:R-:W3:Y:S01]  /*6ed0*/  LDC.U8 R251, c[0x0][0x2d8] ;  /* 0x0000b600fffb7b82 */ /* 0x000ee20000000000 */
[----:B------:R-:W-:Y:S01]  /*6ee0*/  IMAD.MOV.U32 R218, RZ, RZ, R219 ;  /* 0x000000ffffda7224 */ /* 0x000fe200078e00db */
[----:B------:R-:W-:Y:S01]  /*6ef0*/  @!P6 PRMT R141, R252, 0x5410, RZ ;  /* 0x00005410fc8de816 */ /* 0x000fe200000000ff */
[----:B------:R-:W-:Y:S03]  /*6f00*/  LDSM.16.MT88.4 R48, [R180+0xd800] ;  /* 0x00d80000b430783b */ /* 0x000fe60000004200 */
[C---:B--2---:R-:W-:Y:S08]  /*6f10*/  HMMA.16816.F32.BF16 R160, R4.reuse, R12, R160 ;  /* 0x0000000c04a0723c */ /* 0x044ff000000418a0 */
[C---:B------:R-:W-:Y:S08]  /*6f20*/  HMMA.16816.F32.BF16 R172, R4.reuse, R14, R172 ;  /* 0x0000000e04ac723c */ /* 0x040ff000000418ac */
[C---:B-1----:R-:W-:Y:S08]  /*6f30*/  HMMA.16816.F32.BF16 R196, R4.reuse, R8, R196 ;  /* 0x0000000804c4723c */ /* 0x042ff000000418c4 */
[C---:B------:R-:W-:Y:S01]  /*6f40*/  HMMA.16816.F32.BF16 R192, R4.reuse, R10, R40 ;  /* 0x0000000a04c0723c */ /* 0x040fe20000041828 */
[----:B------:R-:W1:Y:S01]  /*6f50*/  LDSM.16.MT88.4 R8, [R179+0x11000] ;  /* 0x01100000b308783b */ /* 0x000e620000004200 */
[C---:B---3--:R-:W-:Y:S01]  /*6f60*/  ISETP.GE.U32.AND P0, PT, R251.reuse, R0, PT ;  /* 0x00000000fb00720c */ /* 0x048fe20003f06070 */
[----:B------:R-:W-:Y:S01]  /*6f70*/  IMAD.MOV.U32 R219, RZ, RZ, R232 ;  /* 0x000000ffffdb7224 */ /* 0x000fe200078e00e8 */
[----:B------:R-:W-:Y:S01]  /*6f80*/  ISETP.GE.U32.AND P6, PT, R251, R102, PT ;  /* 0x00000066fb00720c */ /* 0x000fe20003fc6070 */
[----:B------:R-:W-:Y:S01]  /*6f90*/  IMAD.MOV.U32 R216, RZ, RZ, R218 ;  /* 0x000000ffffd87224 */ /* 0x000fe200078e00da */
[----:B------:R-:W2:Y:S02]  /*6fa0*/  LDSM.16.MT88.4 R40, [R178+0xd800] ;  /* 0x00d80000b228783b */ /* 0x000ea40000004200 */
[C---:B-1----:R-:W-:Y:S08]  /*6fb0*/  HMMA.16816.F32.BF16 R200, R4.reuse, R8, R36 ;  /* 0x0000000804c8723c */ /* 0x042ff00000041824 */
[----:B------:R-:W-:Y:S01]  /*6fc0*/  HMMA.16816.F32.BF16 R24, R4, R10, R24 ;  /* 0x0000000a0418723c */ /* 0x000fe20000041818 */
[----:B------:R1:W3:Y:S01]  /*6fd0*/  LDL.LU.S16 R6, [R1] ;  /* 0x0000000001067983 */ /* 0x0002e20000300600 */
[----:B------:R-:W-:-:S04]  /*6fe0*/  SHF.R.U32.HI R0, RZ, 0x18, R84 ;  /* 0x00000018ff007819 */ /* 0x000fc80000011654 */
[----:B------:R-:W-:Y:S02]  /*6ff0*/  ISETP.GE.U32.AND P2, PT, R251, R0, PT ;  /* 0x00000000fb00720c */ /* 0x000fe40003f46070 */
[----:B------:R-:W-:Y:S01]  /*7000*/  LOP3.LUT R0, R84, 0xffff, RZ, 0xc0, !PT ;  /* 0x0000ffff54007812 */ /* 0x000fe200078ec0ff */
[----:B------:R-:W-:Y:S01]  /*7010*/  IMAD.MOV.U32 R232, RZ, RZ, R233 ;  /* 0x000000ffffe87224 */ /* 0x000fe200078e00e9 */
[----:B--2---:R-:W-:Y:S01]  /*7020*/  HMMA.16816.F32.BF16 R36, R112, R40, R44 ;  /* 0x000000287024723c */ /* 0x004fe2000004182c */
[----:B---3--:R-:W-:Y:S01]  /*7030*/  @!P1 HFMA2.BF16_V2 R6, -RZ.H0_H0, RZ.H0_H0, -R142.H0_H0 ;  /* 0x200000ffff069231 */ /* 0x008fe2000034098e */
[----:B------:R-:W-:Y:S01]  /*7040*/  SHF.R.U32.HI R0, RZ, 0x8, R0 ;  /* 0x00000008ff007819 */ /* 0x000fe20000011600 */
[----:B------:R-:W-:-:S05]  /*7050*/  IMAD.MOV.U32 R233, RZ, RZ, R234 ;  /* 0x000000ffffe97224 */ /* 0x000fca00078e00ea */
[----:B------:R-:W-:Y:S01]  /*7060*/  HMMA.16816.F32.BF16 R44, R112, R48, R60 ;  /* 0x00000030702c723c */ /* 0x000fe2000004183c */
[----:B------:R-:W-:-:S04]  /*7070*/  PRMT R5, R6, 0x7610, R5 ;  /* 0x0000761006057816 */ /* 0x000fc80000000005 */
[----:B------:R-:W-:Y:S02]  /*7080*/  @!P1 PRMT R142, R5, 0x5410, RZ ;  /* 0x00005410058e9816 */ /* 0x000fe400000000ff */
[----:B------:R1:W2:Y:S01]  /*7090*/  LDL.LU.S16 R5, [R1+0x4] ;  /* 0x0000040001057983 */ /* 0x0002a20000300600 */
[----:B------:R-:W-:Y:S01]  /*70a0*/  LOP3.LUT R0, R0, 0xffff, RZ, 0xc0, !PT ;  /* 0x0000ffff00007812 */ /* 0x000fe200078ec0ff */
[----:B------:R-:W-:Y:S01]  /*70b0*/  IMAD.MOV.U32 R234, RZ, RZ, R220 ;  /* 0x000000ffffea7224 */ /* 0x000fe200078e00dc */
[C---:B------:R-:W-:Y:S01]  /*70c0*/  HMMA.16816.F32.BF16 R48, R112.reuse, R50, R64 ;  /* 0x000000327030723c */ /* 0x040fe20000041840 */
[----:B------:R1:W3:Y:S01]  /*70d0*/  LDL.LU.S16 R16, [R1+0x10] ;  /* 0x0000100001107983 */ /* 0x0002e20000300600 */
[----:B------:R-:W-:Y:S01]  /*70e0*/  ISETP.GE.U32.AND P1, PT, R251, R0, PT ;  /* 0x00000000fb00720c */ /* 0x000fe20003f26070 */
[----:B------:R-:W-:Y:S02]  /*70f0*/  IMAD.MOV.U32 R215, RZ, RZ, R219 ;  /* 0x000000ffffd77224 */ /* 0x000fe400078e00db */
[----:B------:R-:W-:Y:S01]  /*7100*/  IMAD.MOV.U32 R214, RZ, RZ, R232 ;  /* 0x000000ffffd67224 */ /* 0x000fe200078e00e8 */
[----:B------:R-:W4:Y:S01]  /*7110*/  LDSM.16.MT88.4 R64, [R177+0xf800] ;  /* 0x00f80000b140783b */ /* 0x000f220000004200 */
[----:B------:R-:W-:Y:S01]  /*7120*/  LOP3.LUT R7, R32, 0xffff, RZ, 0xc0, !PT ;  /* 0x0000ffff20077812 */ /* 0x000fe200078ec0ff */
[----:B------:R-:W-:Y:S07]  /*7130*/  HMMA.16816.F32.BF16 R40, R112, R42, R52 ;  /* 0x0000002a7028723c */ /* 0x000fee0000041834 */
[----:B---3--:R-:W-:-:S02]  /*7140*/  @!P1 HFMA2.BF16_V2 R16, -RZ.H0_H0, RZ.H0_H0, -R139.H0_H0 ;  /* 0x200000ffff109231 */ /* 0x008fc4000034098b */
[----:B--2---:R-:W-:Y:S01]  /*7150*/  @!P0 HFMA2.BF16_V2 R5, -RZ.H0_H0, RZ.H0_H0, -R140.H0_H0 ;  /* 0x200000ffff058231 */ /* 0x004fe2000034098c */
[----:B------:R-:W-:Y:S01]  /*7160*/  LOP3.LUT R0, R103, 0xff, RZ, 0xc0, !PT ;  /* 0x000000ff67007812 */ /* 0x000fe200078ec0ff */
[----:B------:R-:W-:Y:S01]  /*7170*/  IMAD.MOV.U32 R220, RZ, RZ, R221 ;  /* 0x000000ffffdc7224 */ /* 0x000fe200078e00dd */
[----:B------:R-:W-:Y:S01]  /*7180*/  PRMT R15, R16, 0x7610, R15 ;  /* 0x00007610100f7816 */ /* 0x000fe2000000000f */
[----:B------:R-:W-:Y:S01]  /*7190*/  IMAD.MOV.U32 R218, RZ, RZ, R233 ;  /* 0x000000ffffda7224 */ /* 0x000fe200078e00e9 */
[----:B------:R1:W2:Y:S01]  /*71a0*/  LDL.LU.S16 R16, [R1+0x8] ;  /* 0x0000080001107983 */ /* 0x0002a20000300600 */
[----:B------:R-:W-:Y:S01]  /*71b0*/  PRMT R4, R5, 0x7610, R4 ;  /* 0x0000761005047816 */ /* 0x000fe20000000004 */
[----:B------:R-:W-:Y:S01]  /*71c0*/  IMAD.MOV.U32 R219, RZ, RZ, R234 ;  /* 0x000000ffffdb7224 */ /* 0x000fe200078e00ea */
[----:B------:R-:W-:Y:S01]  /*71d0*/  SHF.R.U32.HI R6, RZ, 0x10, R32 ;  /* 0x00000010ff067819 */ /* 0x000fe20000011620 */
[----:B------:R-:W-:Y:S01]  /*71e0*/  HMMA.16816.F32.BF16 R52, R112, R56, R68 ;  /* 0x000000387034723c */ /* 0x000fe20000041844 */
[----:B------:R-:W-:-:S02]  /*71f0*/  @!P0 PRMT R140, R4, 0x5410, RZ ;  /* 0x00005410048c8816 */ /* 0x000fc400000000ff */
[----:B------:R-:W-:Y:S02]  /*7200*/  ISETP.GE.U32.AND P0, PT, R251, R0, PT ;  /* 0x00000000fb00720c */ /* 0x000fe40003f06070 */
[----:B------:R-:W-:Y:S02]  /*7210*/  SHF.R.U32.HI R0, RZ, 0x8, R169 ;  /* 0x00000008ff007819 */ /* 0x000fe400000116a9 */
[----:B------:R-:W-:Y:S01]  /*7220*/  @!P1 PRMT R139, R15, 0x5410, RZ ;  /* 0x000054100f8b9816 */ /* 0x000fe200000000ff */
[----:B----4-:R-:W-:Y:S01]  /*7230*/  HMMA.16816.F32.BF16 R60, R112, R64, R76 ;  /* 0x00000040703c723c */ /* 0x010fe2000004184c */
[----:B------:R-:W-:-:S04]  /*7240*/  LOP3.LUT R0, R0, 0xffff, RZ, 0xc0, !PT ;  /* 0x0000ffff00007812 */ /* 0x000fc800078ec0ff */
[----:B------:R-:W-:Y:S01]  /*7250*/  ISETP.GE.U32.AND P1, PT, R251, R0, PT ;  /* 0x00000000fb00720c */ /* 0x000fe20003f26070 */
[----:B--2---:R-:W-:Y:S01]  /*7260*/  @!P2 HFMA2.BF16_V2 R16, -RZ.H0_H0, RZ.H0_H0, -R138.H0_H0 ;  /* 0x200000ffff10a231 */ /* 0x004fe2000034098a */
[----:B------:R-:W-:Y:S02]  /*7270*/  IMAD.MOV.U32 R221, RZ, RZ, R222 ;  /* 0x000000ffffdd7224 */ /* 0x000fe400078e00de */
[----:B------:R-:W-:Y:S01]  /*7280*/  IMAD.MOV.U32 R234, RZ, RZ, R220 ;  /* 0x000000ffffea7224 */ /* 0x000fe200078e00dc */
[----:B------:R-:W-:Y:S01]  /*7290*/  LOP3.LUT R4, R32, 0xff, RZ, 0xc0, !PT ;  /* 0x000000ff20047812 */ /* 0x000fe200078ec0ff */
[C---:B------:R-:W-:Y:S01]  /*72a0*/  HMMA.16816.F32.BF16 R56, R112.reuse, R58, R72 ;  /* 0x0000003a7038723c */ /* 0x040fe20000041848 */
[----:B------:R-:W-:Y:S01]  /*72b0*/  PRMT R11, R16, 0x7610, R11 ;  /* 0x00007610100b7816 */ /* 0x000fe2000000000b */
[----:B------:R-:W-:Y:S01]  /*72c0*/  IMAD.MOV.U32 R222, RZ, RZ, R223 ;  /* 0x000000ffffde7224 */ /* 0x000fe200078e00df */
[----:B------:R1:W2:Y:S04]  /*72d0*/  LDL.LU.S16 R16, [R1+0xc] ;  /* 0x00000c0001107983 */ /* 0x0002a80000300600 */
[----:B------:R1:W3:Y:S01]  /*72e0*/  LDL.LU.S16 R0, [R1+0x14] ;  /* 0x0000140001007983 */ /* 0x0002e20000300600 */
[----:B------:R-:W-:Y:S01]  /*72f0*/  @!P2 PRMT R138, R11, 0x5410, RZ ;  /* 0x000054100b8aa816 */ /* 0x000fe200000000ff */
[----:B------:R-:W-:Y:S02]  /*7300*/  HMMA.16816.F32.BF16 R64, R112, R66, R88 ;  /* 0x000000427040723c */ /* 0x000fe40000041858 */
[----:B------:R1:W4:Y:S01]  /*7310*/  LDL.LU.S16 R11, [R1+0x24] ;  /* 0x00002400010b7983 */ /* 0x0003220000300600 */
[----:B------:R-:W-:-:S02]  /*7320*/  IMAD.MOV.U32 R223, RZ, RZ, R224 ;  /* 0x000000ffffdf7224 */ /* 0x000fc400078e00e0 */
[----:B------:R-:W-:Y:S01]  /*7330*/  IMAD.MOV.U32 R224, RZ, RZ, R225 ;  /* 0x000000ffffe07224 */ /* 0x000fe200078e00e1 */
[----:B------:R-:W1:Y:S01]  /*7340*/  LDSM.16.MT88.4 R72, [R178+0xf800] ;  /* 0x00f80000b248783b */ /* 0x000e620000004200 */
[----:B------:R-:W-:Y:S01]  /*7350*/  IMAD.MOV.U32 R225, RZ, RZ, R226 ;  /* 0x000000ffffe17224 */ /* 0x000fe200078e00e2 */
[----:B------:R-:W-:Y:S01]  /*7360*/  SHF.R.U32.HI R5, RZ, 0x18, R32 ;  /* 0x00000018ff057819 */ /* 0x000fe20000011620 */
[----:B------:R-:W-:Y:S01]  /*7370*/  IMAD.MOV.U32 R226, RZ, RZ, R247 ;  /* 0x000000ffffe27224 */ /* 0x000fe200078e00f7 */
[----:B------:R-:W1:Y:S01]  /*7380*/  LDSM.16.MT88.4 R88, [R179+0xf800] ;  /* 0x00f80000b358783b */ /* 0x000e620000004200 */
[----:B------:R-:W-:Y:S01]  /*7390*/  IMAD.MOV.U32 R247, RZ, RZ, R181 ;  /* 0x000000fffff77224 */ /* 0x000fe200078e00b5 */
[----:B------:R-:W-:Y:S02]  /*73a0*/  HMMA.16816.F32.BF16 R76, R112, R80, R104 ;  /* 0x00000050704c723c */ /* 0x000fe40000041868 */
[----:B------:R1:W5:Y:S01]  /*73b0*/  LDL.LU R181, [R1+0xb8] ;  /* 0x0000b80001b57983 */ /* 0x0003620000300800 */
[----:B--2---:R-:W-:-:S02]  /*73c0*/  @!P5 HFMA2.BF16_V2 R16, -RZ.H0_H0, RZ.H0_H0, -R137.H0_H0 ;  /* 0x200000ffff10d231 */ /* 0x004fc40000340989 */
[----:B---3--:R-:W-:-:S03]  /*73d0*/  @!P3 HFMA2.BF16_V2 R0, -RZ.H0_H0, RZ.H0_H0, -R136.H0_H0 ;  /* 0x200000ffff00b231 */ /* 0x008fc60000340988 */
[----:B------:R-:W-:Y:S01]  /*73e0*/  PRMT R2, R16, 0x7610, R2 ;  /* 0x0000761010027816 */ /* 0x000fe20000000002 */
[----:B----4-:R-:W-:Y:S01]  /*73f0*/  @!P1 HFMA2.BF16_V2 R11, -RZ.H0_H0, RZ.H0_H0, -R119.H0_H0 ;  /* 0x200000ffff0b9231 */ /* 0x010fe20000340977 */
[----:B------:R-:W-:Y:S01]  /*7400*/  PRMT R10, R0, 0x7610, R10 ;  /* 0x00007610000a7816 */ /* 0x000fe2000000000a */
[----:B------:R-:W-:Y:S01]  /*7410*/  IMAD.MOV.U32 R233, RZ, RZ, R224 ;  /* 0x000000ffffe97224 */ /* 0x000fe200078e00e0 */
[----:B------:R-:W-:Y:S01]  /*7420*/  LOP3.LUT R0, R100, 0xffff, RZ, 0xc0, !PT ;  /* 0x0000ffff64007812 */ /* 0x000fe200078ec0ff */
[----:B------:R-:W-:Y:S01]  /*7430*/  IMAD.MOV.U32 R220, RZ, RZ, R221 ;  /* 0x000000ffffdc7224 */ /* 0x000fe200078e00dd */
[----:B------:R-:W-:Y:S01]  /*7440*/  @!P5 PRMT R137, R2, 0x5410, RZ ;  /* 0x000054100289d816 */ /* 0x000fe200000000ff */
[----:B------:R-:W-:Y:S01]  /*7450*/  IMAD.MOV.U32 R232, RZ, RZ, R223 ;  /* 0x000000ffffe87224 */ /* 0x000fe200078e00df */
[----:B------:R-:W-:Y:S01]  /*7460*/  SHF.R.U32.HI R0, RZ, 0x8, R0 ;  /* 0x00000008ff007819 */ /* 0x000fe20000011600 */
[----:B-1----:R-:W-:Y:S01]  /*7470*/  HMMA.16816.F32.BF16 R68, R112, R72, R92 ;  /* 0x000000487044723c */ /* 0x002fe2000004185c */
[----:B------:R-:W-:Y:S01]  /*7480*/  LOP3.LUT R2, R100, 0xff, RZ, 0xc0, !PT ;  /* 0x000000ff64027812 */ /* 0x000fe200078ec0ff */
[----:B------:R-:W-:Y:S01]  /*7490*/  LDSM.16.MT88.4 R104, [R178+0x11800] ;  /* 0x01180000b268783b */ /* 0x000fe20000004200 */
[----:B------:R-:W-:-:S02]  /*74a0*/  LOP3.LUT R0, R0, 0xffff, RZ, 0xc0, !PT ;  /* 0x0000ffff00007812 */ /* 0x000fc400078ec0ff */
[----:B------:R-:W-:Y:S02]  /*74b0*/  ISETP.GE.U32.AND P2, PT, R251, R2, PT ;  /* 0x00000002fb00720c */ /* 0x000fe40003f46070 */
[----:B------:R-:W-:Y:S01]  /*74c0*/  PRMT R2, R11, 0x7610, R2 ;  /* 0x000076100b027816 */ /* 0x000fe20000000002 */
[C---:B------:R-:W-:Y:S01]  /*74d0*/  HMMA.16816.F32.BF16 R84, R112.reuse, R88, R128 ;  /* 0x000000587054723c */ /* 0x040fe20000041880 */
[----:B------:R-:W-:Y:S02]  /*74e0*/  @!P3 PRMT R136, R10, 0x5410, RZ ;  /* 0x000054100a88b816 */ /* 0x000fe400000000ff */
[----:B------:R-:W-:Y:S02]  /*74f0*/  ISETP.GE.U32.AND P3, PT, R251, R0, PT ;  /* 0x00000000fb00720c */ /* 0x000fe40003f66070 */
[----:B------:R1:W2:Y:S01]  /*7500*/  LDL.LU.S16 R0, [R1+0x2c] ;  /* 0x00002c0001007983 */ /* 0x0002a20000300600 */
[----:B------:R-:W-:Y:S01]  /*7510*/  @!P1 PRMT R119, R2, 0x5410, RZ ;  /* 0x0000541002779816 */ /* 0x000fe200000000ff */
[----:B------:R-:W-:Y:S01]  /*7520*/  IMAD.MOV.U32 R224, RZ, RZ, R225 ;  /* 0x000000ffffe07224 */ /* 0x000fe200078e00e1 */
[----:B------:R-:W-:Y:S01]  /*7530*/  HMMA.16816.F32.BF16 R80, R112, R82, R108 ;  /* 0x000000527050723c */ /* 0x000fe2000004186c */
[----:B------:R1:W3:Y:S01]  /*7540*/  LDL.LU.S16 R2, [R1+0x34] ;  /* 0x0000340001027983 */ /* 0x0002e20000300600 */
[----:B------:R-:W-:-:S02]  /*7550*/  IMAD.MOV.U32 R225, RZ, RZ, R226 ;  /* 0x000000ffffe17224 */ /* 0x000fc400078e00e2 */
[----:B------:R-:W-:Y:S01]  /*7560*/  IMAD.MOV.U32 R226, RZ, RZ, R227 ;  /* 0x000000ffffe27224 */ /* 0x000fe200078e00e3 */
[----:B------:R1:W4:Y:S01]  /*7570*/  LDL.LU.S16 R10, [R1+0x30] ;  /* 0x00003000010a7983 */ /* 0x0003220000300600 */
[----:B------:R-:W-:Y:S02]  /*7580*/  IMAD.MOV.U32 R227, RZ, RZ, R228 ;  /* 0x000000ffffe37224 */ /* 0x000fe400078e00e4 */
[----:B------:R-:W-:Y:S02]  /*7590*/  IMAD.MOV.U32 R228, RZ, RZ, R236 ;  /* 0x000000ffffe47224 */ /* 0x000fe400078e00ec */
[----:B------:R-:W-:Y:S01]  /*75a0*/  IMAD.MOV.U32 R221, RZ, RZ, R222 ;  /* 0x000000ffffdd7224 */ /* 0x000fe200078e00de */
[----:B------:R-:W-:Y:S01]  /*75b0*/  ISETP.GE.U32.AND P5, PT, R251, R4, PT ;  /* 0x00000004fb00720c */ /* 0x000fe20003fa6070 */
[----:B------:R-:W-:Y:S01]  /*75c0*/  IMAD.MOV.U32 R236, RZ, RZ, R176 ;  /* 0x000000ffffec7224 */ /* 0x000fe200078e00b0 */
[----:B------:R-:W-:Y:S01]  /*75d0*/  HMMA.16816.F32.BF16 R72, R112, R74, R96 ;  /* 0x0000004a7048723c */ /* 0x000fe20000041860 */
[----:B------:R-:W-:-:S02]  /*75e0*/  IMAD.MOV.U32 R222, RZ, RZ, R21 ;  /* 0x000000ffffde7224 */ /* 0x000fc400078e0015 */
[----:B------:R-:W-:Y:S01]  /*75f0*/  IMAD.MOV.U32 R223, RZ, RZ, R20 ;  /* 0x000000ffffdf7224 */ /* 0x000fe200078e0014 */
[----:B--2---:R-:W-:Y:S01]  /*7600*/  @!P0 HFMA2.BF16_V2 R0, -RZ.H0_H0, RZ.H0_H0, -R118.H0_H0 ;  /* 0x200000ffff008231 */ /* 0x004fe20000340976 */
[----:B------:R-:W-:-:S03]  /*7610*/  ISETP.GE.U32.AND P1, PT, R251, R5, PT ;  /* 0x00000005fb00720c */ /* 0x000fc60003f26070 */
[----:B------:R-:W-:Y:S01]  /*7620*/  HMMA.16816.F32.BF16 R88, R112, R90, R132 ;  /* 0x0000005a7058723c */ /* 0x000fe20000041884 */
[----:B------:R-:W2:Y:S01]  /*7630*/  LDSM.16.MT88.4 R96, [R177+0x11800] ;  /* 0x01180000b160783b */ /* 0x000ea20000004200 */
[----:B---3--:R-:W-:Y:S01]  /*7640*/  @!P6 HFMA2.BF16_V2 R2, -RZ.H0_H0, RZ.H0_H0, -R117.H0_H0 ;  /* 0x200000ffff02e231 */ /* 0x008fe20000340975 */
[----:B------:R-:W-:Y:S02]  /*7650*/  PRMT R9, R0, 0x7610, R9 ;  /* 0x0000761000097816 */ /* 0x000fe40000000009 */
[----:B------:R-:W-:Y:S01]  /*7660*/  SHF.R.U32.HI R0, RZ, 0x10, R100 ;  /* 0x00000010ff007819 */ /* 0x000fe20000011664 */
[----:B----4-:R-:W-:Y:S01]  /*7670*/  @!P2 HFMA2.BF16_V2 R10, -RZ.H0_H0, RZ.H0_H0, -R35.H0_H0 ;  /* 0x200000ffff0aa231 */ /* 0x010fe20000340923 */
[----:B------:R-:W-:Y:S01]  /*7680*/  PRMT R8, R2, 0x7610, R8 ;  /* 0x0000761002087816 */ /* 0x000fe20000000008 */
[----:B------:R-:W3:Y:S01]  /*7690*/  LDSM.16.MT88.4 R132, [R180+0x11800] ;  /* 0x01180000b484783b */ /* 0x000ee20000004200 */
[----:B------:R-:W-:Y:S02]  /*76a0*/  LOP3.LUT R2, R0, 0xff, RZ, 0xc0, !PT ;  /* 0x000000ff00027812 */ /* 0x000fe400078ec0ff */
[----:B------:R-:W-:-:S02]  /*76b0*/  SHF.R.U32.HI R0, RZ, 0x18, R100 ;  /* 0x00000018ff007819 */ /* 0x000fc40000011664 */
[----:B------:R-:W-:Y:S02]  /*76c0*/  @!P6 PRMT R117, R8, 0x5410, RZ ;  /* 0x000054100875e816 */ /* 0x000fe400000000ff */
[----:B------:R-:W-:Y:S02]  /*76d0*/  ISETP.GE.U32.AND P6, PT, R251, R0, PT ;  /* 0x00000000fb00720c */ /* 0x000fe40003fc6070 */
[----:B------:R1:W4:Y:S04]  /*76e0*/  LDL.LU.S16 R0, [R1+0x5c] ;  /* 0x00005c0001007983 */ /* 0x0003280000300600 */
[----:B------:R1:W5:Y:S04]  /*76f0*/  LDL.LU R176, [R1+0xb4] ;  /* 0x0000b40001b07983 */ /* 0x0003680000300800 */
[----:B------:R1:W5:Y:S04]  /*7700*/  LDL.LU R21, [R1+0xb0] ;  /* 0x0000b00001157983 */ /* 0x0003680000300800 */
[----:B------:R1:W5:Y:S04]  /*7710*/  LDL.LU R20, [R1+0xac] ;  /* 0x0000ac0001147983 */ /* 0x0003680000300800 */
[----:B------:R1:W2:Y:S01]  /*7720*/  LDL.LU.S16 R15, [R1+0x60] ;  /* 0x00006000010f7983 */ /* 0x0002a20000300600 */
[----:B------:R-:W-:-:S02]  /*7730*/  @!P0 PRMT R118, R9, 0x5410, RZ ;  /* 0x0000541009768816 */ /* 0x000fc400000000ff */
[----:B------:R-:W-:Y:S01]  /*7740*/  ISETP.GE.U32.AND P0, PT, R251, R2, PT ;  /* 0x00000002fb00720c */ /* 0x000fe20003f06070 */
[----:B------:R1:W3:Y:S04]  /*7750*/  LDL.LU.S16 R19, [R1+0x74] ;  /* 0x0000740001137983 */ /* 0x0002e80000300600 */
[----:B------:R1:W3:Y:S04]  /*7760*/  LDL.LU.S16 R18, [R1+0x70] ;  /* 0x0000700001127983 */ /* 0x0002e80000300600 */
[----:B------:R1:W3:Y:S04]  /*7770*/  LDL.LU.S16 R17, [R1+0x6c] ;  /* 0x00006c0001117983 */ /* 0x0002e80000300600 */
[----:B------:R1:W3:Y:S01]  /*7780*/  LDL.LU.S16 R16, [R1+0x68] ;  /* 0x0000680001107983 */ /* 0x0002e20000300600 */
[----:B------:R-:W-:-:S02]  /*7790*/  PRMT R4, R10, 0x7610, R4 ;  /* 0x000076100a047816 */ /* 0x000fc40000000004 */
[----:B------:R-:W-:Y:S01]  /*77a0*/  SHF.R.U32.HI R2, RZ, 0x8, R7 ;  /* 0x00000008ff027819 */ /* 0x000fe20000011607 */
[----:B------:R-:W1:Y:S01]  /*77b0*/  LDSM.16.MT88.4 R8, [R179+0x11800] ;  /* 0x01180000b308783b */ /* 0x000e620000004200 */
[----:B------:R-:W-:Y:S01]  /*77c0*/  @!P2 PRMT R35, R4, 0x5410, RZ ;  /* 0x000054100423a816 */ /* 0x000fe200000000ff */
[----:B------:R-:W-:Y:S01]  /*77d0*/  FADD.FTZ R4, R217, R216 ;  /* 0x000000d8d9047221 */ /* 0x000fe20000010000 */
[----:B------:R-:W-:Y:S01]  /*77e0*/  LOP3.LUT R2, R2, 0xffff, RZ, 0xc0, !PT ;  /* 0x0000ffff02027812 */ /* 0x000fe200078ec0ff */
[----:B--2---:R-:W-:-:S05]  /*77f0*/  @!P0 HFMA2.BF16_V2 R15, -RZ.H0_H0, RZ.H0_H0, -R31.H0_H0 ;  /* 0x200000ffff0f8231 */ /* 0x004fca000034091f */
[----:B------:R-:W-:Y:S02]  /*7800*/  PRMT R12, R15, 0x7610, R12 ;  /* 0x000076100f0c7816 */ /* 0x000fe4000000000c */
[----:B------:R2:W2:Y:S01]  /*7810*/  LDL.LU.S16 R15, [R1+0x64] ;  /* 0x00006400010f7983 */ /* 0x0004a20000300600 */
[----:B----4-:R-:W-:-:S05]  /*7820*/  @!P3 HFMA2.BF16_V2 R0, -RZ.H0_H0, RZ.H0_H0, -R34.H0_H0 ;  /* 0x200000ffff00b231 */ /* 0x010fca0000340922 */
[----:B------:R-:W-:Y:S02]  /*7830*/  PRMT R13, R0, 0x7610, R13 ;  /* 0x00007610000d7816 */ /* 0x000fe4000000000d */
[----:B------:R-:W-:-:S04]  /*7840*/  LOP3.LUT R0, R6, 0xff, RZ, 0xc0, !PT ;  /* 0x000000ff06007812 */ /* 0x000fc800078ec0ff */
[----:B------:R-:W-:Y:S01]  /*7850*/  ISETP.GE.U32.AND P2, PT, R251, R0, PT ;  /* 0x00000000fb00720c */ /* 0x000fe20003f46070 */
[----:B------:R-:W-:Y:S01]  /*7860*/  FADD.FTZ R0, R215, R214 ;  /* 0x000000d6d7007221 */ /* 0x000fe20000010000 */
[----:B------:R-:W-:Y:S02]  /*7870*/  @!P3 PRMT R34, R13, 0x5410, RZ ;  /* 0x000054100d22b816 */ /* 0x000fe400000000ff */
[----:B------:R-:W-:Y:S01]  /*7880*/  ISETP.GE.U32.AND P3, PT, R251, R2, PT ;  /* 0x00000002fb00720c */ /* 0x000fe20003f66070 */
[----:B------:R-:W-:Y:S02]  /*7890*/  FADD.FTZ R0, R218, R0 ;  /* 0x00000000da007221 */ /* 0x000fe40000010000 */
[----:B------:R-:W-:Y:S02]  /*78a0*/  FADD.FTZ R2, R219, R4 ;  /* 0x00000004db027221 */ /* 0x000fe40000010000 */
[----:B------:R-:W-:Y:S02]  /*78b0*/  FADD.FTZ R0, R232, R0 ;  /* 0x00000000e8007221 */ /* 0x000fe40000010000 */
[----:B------:R-:W-:-:S02]  /*78c0*/  FADD.FTZ R2, R233, R2 ;  /* 0x00000002e9027221 */ /* 0x000fc40000010000 */
[----:B------:R-:W-:Y:S02]  /*78d0*/  FADD.FTZ R0, R220, R0 ;  /* 0x00000000dc007221 */ /* 0x000fe40000010000 */
[----:B------:R-:W-:Y:S02]  /*78e0*/  FADD.FTZ R2, R221, R2 ;  /* 0x00000002dd027221 */ /* 0x000fe40000010000 */
[----:B------:R-:W-:Y:S02]  /*78f0*/  FADD.FTZ R0, R222, R0 ;  /* 0x00000000de007221 */ /* 0x000fe40000010000 */
[----:B------:R-:W-:Y:S02]  /*7900*/  FADD.FTZ R2, R223, R2 ;  /* 0x00000002df027221 */ /* 0x000fe40000010000 */
[----:B------:R-:W-:Y:S02]  /*7910*/  FADD.FTZ R0, R224, R0 ;  /* 0x00000000e0007221 */ /* 0x000fe40000010000 */
[----:B------:R-:W-:Y:S01]  /*7920*/  FADD.FTZ R2, R225, R2 ;  /* 0x00000002e1027221 */ /* 0x000fe20000010000 */
[----:B---3--:R-:W-:Y:S01]  /*7930*/  @!P3 HFMA2.BF16_V2 R17, -RZ.H0_H0, RZ.H0_H0, -R28.H0_H0 ;  /* 0x200000ffff11b231 */ /* 0x008fe2000034091c */
[----:B------:R-:W-:-:S02]  /*7940*/  FADD.FTZ R0, R226, R0 ;  /* 0x00000000e2007221 */ /* 0x000fc40000010000 */
[----:B------:R-:W-:Y:S02]  /*7950*/  FADD.FTZ R2, R227, R2 ;  /* 0x00000002e3027221 */ /* 0x000fe40000010000 */
[----:B------:R-:W-:Y:S01]  /*7960*/  FADD.FTZ R0, R228, R0 ;  /* 0x00000000e4007221 */ /* 0x000fe20000010000 */
[----:B------:R-:W-:Y:S01]  /*7970*/  PRMT R4, R17, 0x7610, R4 ;  /* 0x0000761011047816 */ /* 0x000fe20000000004 */
[----:B------:R-:W-:Y:S01]  /*7980*/  FADD.FTZ R2, R229, R2 ;  /* 0x00000002e5027221 */ /* 0x000fe20000010000 */
[----:B------:R-:W-:Y:S01]  /*7990*/  @!P0 PRMT R31, R12, 0x5410, RZ ;  /* 0x000054100c1f8816 */ /* 0x000fe200000000ff */
[----:B------:R-:W-:Y:S01]  /*79a0*/  FADD.FTZ R0, R230, R0 ;  /* 0x00000000e6007221 */ /* 0x000fe20000010000 */
[----:B------:R-:W-:Y:S01]  /*79b0*/  LEA R12, P0, R235, c[0x0][0x1f8], 0x1 ;  /* 0x00007e00eb0c7a11 */ /* 0x000fe200078008ff */
[----:B------:R-:W-:Y:S01]  /*79c0*/  FADD.FTZ R2, R231, R2 ;  /* 0x00000002e7027221 */ /* 0x000fe20000010000 */
[----:B------:R-:W-:Y:S01]  /*79d0*/  @!P3 PRMT R28, R4, 0x5410, RZ ;  /* 0x00005410041cb816 */ /* 0x000fe200000000ff */
[----:B------:R-:W-:-:S02]  /*79e0*/  IMAD.MOV.U32 R4, RZ, RZ, c[0x0][0x228] ;  /* 0x00008a00ff047624 */ /* 0x000fc400078e00ff */
[----:B------:R-:W-:Y:S01]  /*79f0*/  FADD.FTZ R0, R244, R0 ;  /* 0x00000000f4007221 */ /* 0x000fe20000010000 */
[----:B------:R-:W-:Y:S01]  /*7a00*/  LEA.HI.X R13, R235, c[0x0][0x1fc], R234, 0x1, P0 ;  /* 0x00007f00eb0d7a11 */ /* 0x000fe200000f0cea */
[----:B------:R-:W-:Y:S02]  /*7a10*/  FADD.FTZ R2, R245, R2 ;  /* 0x00000002f5027221 */ /* 0x000fe40000010000 */
[----:B------:R-:W-:Y:S02]  /*7a20*/  IMAD.SHL.U32 R4, R4, 0x8, RZ ;  /* 0x0000000804047824 */ /* 0x000fe400078e00ff */
[----:B------:R-:W-:Y:S02]  /*7a30*/  FADD.FTZ R0, R246, R0 ;  /* 0x00000000f6007221 */ /* 0x000fe40000010000 */
[----:B------:R-:W-:Y:S02]  /*7a40*/  FADD.FTZ R2, R247, R2 ;  /* 0x00000002f7027221 */ /* 0x000fe40000010000 */
[----:B------:R-:W-:Y:S01]  /*7a50*/  FADD.FTZ R0, R236, R0 ;  /* 0x00000000ec007221 */ /* 0x000fe20000010000 */
[----:B------:R-:W-:Y:S01]  /*7a60*/  @!P6 HFMA2.BF16_V2 R19, -RZ.H0_H0, RZ.H0_H0, -R30.H0_H0 ;  /* 0x200000ffff13e231 */ /* 0x000fe2000034091e */
[----:B------:R-:W-:Y:S01]  /*7a70*/  FADD.FTZ R2, R237, R2 ;  /* 0x00000002ed027221 */ /* 0x000fe20000010000 */
[----:B------:R-:W-:Y:S01]  /*7a80*/  @!P5 HFMA2.BF16_V2 R18, -RZ.H0_H0, RZ.H0_H0, -R29.H0_H0 ;  /* 0x200000ffff12d231 */ /* 0x000fe2000034091d */
[----:B------:R-:W-:Y:S01]  /*7a90*/  STG.E.U16 [R12.64], R157 ;  /* 0x0000009d0c007986 */ /* 0x000fe2000c101508 */
[----:B------:R-:W-:Y:S01]  /*7aa0*/  @!P2 HFMA2.BF16_V2 R16, -RZ.H0_H0, RZ.H0_H0, -R23.H0_H0 ;  /* 0x200000ffff10a231 */ /* 0x000fe20000340917 */
[----:B------:R-:W-:-:S02]  /*7ab0*/  FADD.FTZ R0, R238, R0 ;  /* 0x00000000ee007221 */ /* 0x000fc40000010000 */
[----:B------:R-:W-:Y:S01]  /*7ac0*/  STG.E.U16 [R12.64+0x2], R158 ;  /* 0x0000029e0c007986 */ /* 0x000fe2000c101508 */
[----:B------:R-:W-:Y:S01]  /*7ad0*/  FADD.FTZ R2, R239, R2 ;  /* 0x00000002ef027221 */ /* 0x000fe20000010000 */
[----:B------:R-:W-:Y:S01]  /*7ae0*/  PRMT R14, R19, 0x7610, R14 ;  /* 0x00007610130e7816 */ /* 0x000fe2000000000e */
[----:B------:R-:W-:Y:S01]  /*7af0*/  FADD.FTZ R0, R240, R0 ;  /* 0x00000000f0007221 */ /* 0x000fe20000010000 */
[----:B------:R-:W-:Y:S01]  /*7b00*/  PRMT R7, R18, 0x7610, R7 ;  /* 0x0000761012077816 */ /* 0x000fe20000000007 */
[----:B------:R-:W-:Y:S01]  /*7b10*/  FADD.FTZ R2, R241, R2 ;  /* 0x00000002f1027221 */ /* 0x000fe20000010000 */
[----:B------:R-:W-:Y:S01]  /*7b20*/  PRMT R6, R16, 0x7610, R6 ;  /* 0x0000761010067816 */ /* 0x000fe20000000006 */
[----:B------:R-:W-:Y:S01]  /*7b30*/  FADD.FTZ R236, R242, R0 ;  /* 0x00000000f2ec7221 */ /* 0x000fe20000010000 */
[----:B------:R-:W-:Y:S01]  /*7b40*/  @!P6 PRMT R30, R14, 0x5410, RZ ;  /* 0x000054100e1ee816 */ /* 0x000fe200000000ff */
[----:B------:R-:W-:Y:S01]  /*7b50*/  FADD.FTZ R240, R243, R2 ;  /* 0x00000002f3f07221 */ /* 0x000fe20000010000 */
[----:B------:R-:W-:-:S02]  /*7b60*/  @!P5 PRMT R29, R7, 0x5410, RZ ;  /* 0x00005410071dd816 */ /* 0x000fc400000000ff */
[----:B------:R-:W-:Y:S01]  /*7b70*/  @!P2 PRMT R23, R6, 0x5410, RZ ;  /* 0x000054100617a816 */ /* 0x000fe200000000ff */
[----:B------:R-:W-:Y:S04]  /*7b80*/  STL [R1+0x14], R236 ;  /* 0x000014ec01007387 */ /* 0x000fe80000100800 */
[----:B------:R-:W-:Y:S01]  /*7b90*/  STL [R1+0x10], R240 ;  /* 0x000010f001007387 */ /* 0x000fe20000100800 */
[C---:B------:R-:W-:Y:S08]  /*7ba0*/  HMMA.16816.F32.BF16 R92, R112.reuse, R96, R144 ;  /* 0x00000060705c723c */ /* 0x040ff00000041890 */
[C---:B------:R-:W-:Y:S08]  /*7bb0*/  HMMA.16816.F32.BF16 R100, R112.reuse, R104, R160 ;  /* 0x000000687064723c */ /* 0x040ff000000418a0 */
[C---:B------:R-:W-:Y:S08]  /*7bc0*/  HMMA.16816.F32.BF16 R128, R112.reuse, R132, R196 ;  /* 0x000000847080723c */ /* 0x040ff000000418c4 */
[C---:B------:R-:W-:Y:S08]  /*7bd0*/  HMMA.16816.F32.BF16 R96, R112.reuse, R98, R148 ;  /* 0x000000627060723c */ /* 0x040ff00000041894 */
[C---:B------:R-:W-:Y:S08]  /*7be0*/  HMMA.16816.F32.BF16 R104, R112.reuse, R106, R172 ;  /* 0x0000006a7068723c */ /* 0x040ff000000418ac */
[C---:B------:R-:W-:Y:S08]  /*7bf0*/  HMMA.16816.F32.BF16 R132, R112.reuse, R134, R192 ;  /* 0x000000867084723c */ /* 0x040ff000000418c0 */
[C---:B-1----:R-:W-:Y:S08]  /*7c00*/  HMMA.16816.F32.BF16 R108, R112.reuse, R8, R200 ;  /* 0x00000008706c723c */ /* 0x042ff000000418c8 */
[----:B------:R-:W-:Y:S01]  /*7c10*/  HMMA.16816.F32.BF16 R112, R112, R10, R24 ;  /* 0x0000000a7070723c */ /* 0x000fe20000041818 */
[----:B--2---:R-:W-:-:S05]  /*7c20*/  @!P1 HFMA2.BF16_V2 R15, -RZ.H0_H0, RZ.H0_H0, -R22.H0_H0 ;  /* 0x200000ffff0f9231 */ /* 0x004fca0000340916 */
[----:B------:R-:W-:-:S04]  /*7c30*/  PRMT R5, R15, 0x7610, R5 ;  /* 0x000076100f057816 */ /* 0x000fc80000000005 */
[----:B------:R-:W-:Y:S01]  /*7c40*/  @!P1 PRMT R22, R5, 0x5410, RZ ;  /* 0x0000541005169816 */ /* 0x000fe200000000ff */
[----:B------:R-:W-:-:S05]  /*7c50*/  IMAD.WIDE R4, R4, 0x2, R12 ;  /* 0x0000000204047825 */ /* 0x000fca00078e020c */
[----:B------:R-:W-:Y:S04]  /*7c60*/  STG.E.U16 [R4.64], R167 ;  /* 0x000000a704007986 */ /* 0x000fe8000c101508 */
        /* <DEDUP_REMOVED lines=32> */
[----:B------:R-:W2:Y:S01]  /*7e70*/  LDL R243, [R1+0x20] ;  /* 0x0000200001f37983 */ /* 0x000ea20000100800 */
[----:B------:R-:W-:-:S04]  /*7e80*/  DEPBAR.LE SB0, 0x0 ;  /* 0x000080000000791a */ /* 0x000fc80000000000 */
[----:B------:R-:W4:Y:S04]  /*7e90*/  LDL R241, [R1+0x4c] ;  /* 0x00004c0001f17983 */ /* 0x000f280000100800 */
[----:B---3--:R-:W3:Y:S04]  /*7ea0*/  LDL R237, [R1+0xa8] ;  /* 0x0000a80001ed7983 */ /* 0x008ee80000100800 */
[----:B------:R-:W3:Y:S04]  /*7eb0*/  LDL.64 R246, [R1+0x80] ;  /* 0x0000800001f67983 */ /* 0x000ee80000100a00 */
[----:B------:R-:W3:Y:S04]  /*7ec0*/  LDL.64 R238, [R1+0x90] ;  /* 0x0000900001ee7983 */ /* 0x000ee80000100a00 */
[----:B------:R-:W3:Y:S04]  /*7ed0*/  LDL.64 R230, [R1+0x38] ;  /* 0x0000380001e67983 */ /* 0x000ee80000100a00 */
[----:B------:R-:W3:Y:S04]  /*7ee0*/  LDL R245, [R1+0x48] ;  /* 0x0000480001f57983 */ /* 0x000ee80000100800 */
[----:B------:R-:W3:Y:S04]  /*7ef0*/  LDL R242, [R1+0x9c] ;  /* 0x00009c0001f27983 */ /* 0x000ee80000100800 */
[----:B------:R-:W-:Y:S01]  /*7f00*/  BAR.SYNC.DEFER_BLOCKING 0x0 ;  /* 0x0000000000007b1d */ /* 0x000fe20000010000 */
[----:B--2---:R-:W-:-:S02]  /*7f10*/  IADD3 R223, R243, -0x2, RZ ;  /* 0xfffffffef3df7810 */ /* 0x004fc40007ffe0ff */
[----:B----4-:R-:W-:Y:S01]  /*7f20*/  ISETP.GE.AND P1, PT, R241, c[0x0][0x220], PT ;  /* 0x00008800f1007a0c */ /* 0x010fe20003f26270 */
[----:B------:R-:W-:Y:S01]  /*7f30*/  IMAD.MOV.U32 R241, RZ, RZ, c[0x0][0x1a0] ;  /* 0x00006800fff17624 */ /* 0x000fe200078e00ff */
[----:B------:R-:W-:Y:S01]  /*7f40*/  SHF.R.S32.HI R2, RZ, 0x1f, R223 ;  /* 0x0000001fff027819 */ /* 0x000fe200000114df */
[----:B---3--:R-:W-:Y:S02]  /*7f50*/  IMAD R0, R237, R223, RZ ;  /* 0x000000dfed007224 */ /* 0x008fe400078e02ff */
[----:B------:R-:W-:Y:S02]  /*7f60*/  IMAD.SHL.U32 R241, R241, 0x40, RZ ;  /* 0x00000040f1f17824 */ /* 0x000fe400078e00ff */
[----:B------:R-:W-:Y:S02]  /*7f70*/  IMAD.MOV.U32 R5, RZ, RZ, R247 ;  /* 0x000000ffff057224 */ /* 0x000fe400078e00f7 */
[----:B------:R-:W-:Y:S01]  /*7f80*/  IMAD.MOV.U32 R4, RZ, RZ, R238 ;  /* 0x000000ffff047224 */ /* 0x000fe200078e00ee */
[----:B------:R-:W-:-:S03]  /*7f90*/  ISETP.GE.AND P3, PT, R230, c[0x0][0x220], PT ;  /* 0x00008800e6007a0c */ /* 0x000fc60003f66270 */
[----:B------:R-:W-:Y:S01]  /*7fa0*/  IMAD.WIDE.U32 R4, R223, R241, R4 ;  /* 0x000000f1df047225 */ /* 0x000fe200078e0004 */
[----:B------:R-:W-:-:S03]  /*7fb0*/  ISETP.GE.AND P2, PT, R245, c[0x0][0x220], PT ;  /* 0x00008800f5007a0c */ /* 0x000fc60003f46270 */
[----:B------:R-:W-:Y:S02]  /*7fc0*/  IMAD R0, R2, R241, R0 ;  /* 0x000000f102007224 */ /* 0x000fe400078e0200 */
[----:B------:R-:W-:-:S04]  /*7fd0*/  IMAD.MOV.U32 R241, RZ, RZ, c[0x0][0x1a0] ;  /* 0x00006800fff17624 */ /* 0x000fc800078e00ff */
[----:B------:R-:W-:Y:S01]  /*7fe0*/  IMAD.SHL.U32 R241, R241, 0x10, RZ ;  /* 0x00000010f1f17824 */ /* 0x000fe200078e00ff */
[C---:B------:R-:W-:Y:S01]  /*7ff0*/  @!P1 LEA R28, P4, R4.reuse, c[0x0][0x170], 0x1 ;  /* 0x00005c00041c9a11 */ /* 0x040fe200078808ff */
[----:B------:R-:W-:Y:S01]  /*8000*/  IMAD.IADD R0, R5, 0x1, R0 ;  /* 0x0000000105007824 */ /* 0x000fe200078e0200 */
[C---:B------:R-:W-:Y:S02]  /*8010*/  @!P3 LEA R32, P6, R4.reuse, c[0x0][0x170], 0x1 ;  /* 0x00005c000420ba11 */ /* 0x040fe400078c08ff */
[----:B------:R-:W-:Y:S02]  /*8020*/  IADD3 R2, P0, R241, R4, RZ ;  /* 0x00000004f1027210 */ /* 0x000fe40007f1e0ff */
[C---:B------:R-:W-:Y:S02]  /*8030*/  @!P2 LEA R30, P5, R4.reuse, c[0x0][0x170], 0x1 ;  /* 0x00005c00041eaa11 */ /* 0x040fe400078a08ff */
[C-C-:B------:R-:W-:Y:S02]  /*8040*/  @!P3 LEA.HI.X R33, R4.reuse, c[0x0][0x174], R0.reuse, 0x1, P6 ;  /* 0x00005d000421ba11 */ /* 0x140fe400030f0c00 */
[----:B------:R-:W-:-:S02]  /*8050*/  @!P2 LEA.HI.X R31, R4, c[0x0][0x174], R0, 0x1, P5 ;  /* 0x00005d00041faa11 */ /* 0x000fc400028f0c00 */
[--C-:B------:R-:W-:Y:S01]  /*8060*/  @!P1 LEA.HI.X R29, R4, c[0x0][0x174], R0.reuse, 0x1, P4 ;  /* 0x00005d00041d9a11 */ /* 0x100fe200020f0c00 */
[----:B------:R-:W-:Y:S01]  /*8070*/  IMAD.X R4, R242, 0x1, R0, P0 ;  /* 0x00000001f2047824 */ /* 0x000fe200000e0600 */
[C---:B------:R-:W-:Y:S02]  /*8080*/  @!P3 LEA R26, P5, R2.reuse, c[0x0][0x170], 0x1 ;  /* 0x00005c00021aba11 */ /* 0x040fe400078a08ff */
[----:B------:R-:W-:Y:S02]  /*8090*/  IADD3 R0, P6, R241, R2, RZ ;  /* 0x00000002f1007210 */ /* 0x000fe40007fde0ff */
[C---:B------:R-:W-:Y:S02]  /*80a0*/  @!P2 LEA R22, P0, R2.reuse, c[0x0][0x170], 0x1 ;  /* 0x00005c000216aa11 */ /* 0x040fe400078008ff */
[C---:B------:R-:W-:Y:S01]  /*80b0*/  @!P1 LEA R18, P4, R2.reuse, c[0x0][0x170], 0x1 ;  /* 0x00005c0002129a11 */ /* 0x040fe200078808ff */
[----:B------:R-:W-:Y:S01]  /*80c0*/  @P3 STS.128 [R188+0xc000], RZ ;  /* 0x00c000ffbc003388 */ /* 0x000fe20000000c00 */
[----:B------:R-:W-:-:S02]  /*80d0*/  @!P3 LEA.HI.X R27, R2, c[0x0][0x174], R4, 0x1, P5 ;  /* 0x00005d00021bba11 */ /* 0x000fc400028f0c04 */
[C-C-:B------:R-:W-:Y:S01]  /*80e0*/  @!P2 LEA.HI.X R23, R2.reuse, c[0x0][0x174], R4.reuse, 0x1, P0 ;  /* 0x00005d000217aa11 */ /* 0x140fe200000f0c04 */
[----:B------:R-:W-:Y:S01]  /*80f0*/  @!PT LDS RZ, [RZ] ;  /* 0x00000000fffff984 */ /* 0x000fe20000000800 */
[----:B------:R-:W-:Y:S01]  /*8100*/  @!PT LDS RZ, [RZ] ;  /* 0x00000000fffff984 */ /* 0x000fe20000000800 */
[----:B------:R-:W-:Y:S01]  /*8110*/  @!PT LDS RZ, [RZ] ;  /* 0x00000000fffff984 */ /* 0x000fe20000000800 */
[----:B------:R1:W-:Y:S01]  /*8120*/  @!P3 LDGSTS.E.BYPASS.LTC128B.128 [R188+0xc000], [R32.64] ;  /* 0x0c00000020bcbfae */ /* 0x0003e2000b901d48 */
[--C-:B------:R-:W-:Y:S01]  /*8130*/  @!P1 LEA.HI.X R19, R2, c[0x0][0x174], R4.reuse, 0x1, P4 ;  /* 0x00005d0002139a11 */ /* 0x100fe200020f0c04 */
[----:B------:R-:W-:Y:S02]  /*8140*/  IMAD.X R4, R242, 0x1, R4, P6 ;  /* 0x00000001f2047824 */ /* 0x000fe400030e0604 */
[----:B------:R-:W-:Y:S01]  /*8150*/  @P2 STS.128 [R188+0xe000], RZ ;  /* 0x00e000ffbc002388 */ /* 0x000fe20000000c00 */
[C---:B------:R-:W-:Y:S02]  /*8160*/  @!P3 LEA R24, P5, R0.reuse, c[0x0][0x170], 0x1 ;  /* 0x00005c000018ba11 */ /* 0x040fe400078a08ff */
[----:B------:R-:W-:Y:S01]  /*8170*/  @!P2 LEA R16, P0, R0, c[0x0][0x170], 0x1 ;  /* 0x00005c000010aa11 */ /* 0x000fe200078008ff */
[----:B------:R-:W-:Y:S01]  /*8180*/  @!PT LDS RZ, [RZ] ;  /* 0x00000000fffff984 */ /* 0x000fe20000000800 */
[----:B------:R-:W-:Y:S01]  /*8190*/  @!PT LDS RZ, [RZ] ;  /* 0x00000000fffff984 */ /* 0x000fe20000000800 */
[----:B------:R-:W-:Y:S01]  /*81a0*/  @!PT LDS RZ, [RZ] ;  /* 0x00000000fffff984 */ /* 0x000fe20000000800 */
[----:B------:R2:W-:Y:S01]  /*81b0*/  @!P2 LDGSTS.E.BYPASS.LTC128B.128 [R188+0xe000], [R30.64+0x80] ;  /* 0x0e0000801ebcafae */ /* 0x0005e2000b901d48 */
[----:B------:R-:W-:-:S02]  /*81c0*/  IADD3 R2, P6, R241, R0, RZ ;  /* 0x00000000f1027210 */ /* 0x000fc40007fde0ff */
[C---:B------:R-:W-:Y:S01]  /*81d0*/  @!P1 LEA R10, P4, R0.reuse, c[0x0][0x170], 0x1 ;  /* 0x00005c00000a9a11 */ /* 0x040fe200078808ff */
[----:B------:R-:W-:Y:S01]  /*81e0*/  @P1 STS.128 [R188+0x10000], RZ ;  /* 0x010000ffbc001388 */ /* 0x000fe20000000c00 */
[----:B------:R-:W-:-:S03]  /*81f0*/  @!P3 LEA.HI.X R25, R0, c[0x0][0x174], R4, 0x1, P5 ;  /* 0x00005d000019ba11 */ /* 0x000fc600028f0c04 */
[----:B------:R-:W-:Y:S01]  /*8200*/  @!PT LDS RZ, [RZ] ;  /* 0x00000000fffff984 */ /* 0x000fe20000000800 */
[----:B------:R-:W-:Y:S01]  /*8210*/  @!PT LDS RZ, [RZ] ;  /* 0x00000000fffff984 */ /* 0x000fe20000000800 */
[----:B------:R-:W-:Y:S01]  /*8220*/  @!PT LDS RZ, [RZ] ;  /* 0x00000000fffff984 */ /* 0x000fe20000000800 */
[----:B------:R2:W-:Y:S01]  /*8230*/  @!P1 LDGSTS.E.BYPASS.LTC128B.128 [R188+0x10000], [R28.64+0x100] ;  /* 0x100001001cbc9fae */ /* 0x0005e2000b901d48 */
[----:B------:R-:W-:-:S03]  /*8240*/  @!P2 LEA.HI.X R17, R0, c[0x0][0x174], R4, 0x1, P0 ;  /* 0x00005d000011aa11 */ /* 0x000fc600000f0c04 */
[----:B------:R-:W-:Y:S01]  /*8250*/  @P3 STS.128 [R188+0xc800], RZ ;  /* 0x00c800ffbc003388 */ /* 0x000fe20000000c00 */
[--C-:B------:R-:W-:Y:S01]  /*8260*/  @!P1 LEA.HI.X R11, R0, c[0x0][0x174], R4.reuse, 0x1, P4 ;  /* 0x00005d00000b9a11 */ /* 0x100fe200020f0c04 */
[----:B------:R-:W-:Y:S02]  /*8270*/  IMAD.X R4, R242, 0x1, R4, P6 ;  /* 0x00000001f2047824 */ /* 0x000fe400030e0604 */
[----:B------:R-:W-:Y:S01]  /*8280*/  @!PT LDS RZ, [RZ] ;  /* 0x00000000fffff984 */ /* 0x000fe20000000800 */
[----:B------:R-:W-:Y:S01]  /*8290*/  @!PT LDS RZ, [RZ] ;  /* 0x00000000fffff984 */ /* 0x000fe20000000800 */
[----:B------:R-:W-:Y:S01]  /*82a0*/  @!PT LDS RZ, [RZ] ;  /* 0x00000000fffff984 */ /* 0x000fe20000000800 */
[----:B------:R3:W-:Y:S01]  /*82b0*/  @!P3 LDGSTS.E.BYPASS.LTC128B.128 [R188+0xc800], [R26.64] ;  /* 0x0c8000001abcbfae */ /* 0x0007e2000b901d48 */
[----:B------:R-:W-:-:S03]  /*82c0*/  @!P3 LEA R14, P5, R2, c[0x0][0x170], 0x1 ;  /* 0x00005c00020eba11 */ /* 0x000fc600078a08ff */
[----:B------:R-:W-:Y:S01]  /*82d0*/  @P2 STS.128 [R188+0xe800], RZ ;  /* 0x00e800ffbc002388 */ /* 0x000fe20000000c00 */
[----:B------:R-:W-:-:S03]  /*82e0*/  @!P2 LEA R8, P4, R2, c[0x0][0x170], 0x1 ;  /* 0x00005c000208aa11 */ /* 0x000fc600078808ff */
[----:B------:R-:W-:Y:S01]  /*82f0*/  @!PT LDS RZ, [RZ] ;  /* 0x00000000fffff984 */ /* 0x000fe20000000800 */
[----:B------:R-:W-:Y:S01]  /*8300*/  @!PT LDS RZ, [RZ] ;  /* 0x00000000fffff984 */ /* 0x000fe20000000800 */
[----:B------:R-:W-:Y:S01]  /*8310*/  @!PT LDS RZ, [RZ] ;  /* 0x00000000fffff984 */ /* 0x000fe20000000800 */
[----:B------:R4:W-:Y:S04]  /*8320*/  @!P2 LDGSTS.E.BYPASS.LTC128B.128 [R188+0xe800], [R22.64+0x80] ;  /* 0x0e80008016bcafae */ /* 0x0009e8000b901d48 */
[----:B------:R-:W-:Y:S01]  /*8330*/  @P1 STS.128 [R188+0x10800], RZ ;  /* 0x010800ffbc001388 */ /* 0x000fe20000000c00 */
[----:B------:R-:W-:-:S03]  /*8340*/  @!P1 LEA R6, P0, R2, c[0x0][0x170], 0x1 ;  /* 0x00005c0002069a11 */ /* 0x000fc600078008ff */
[----:B------:R-:W-:Y:S01]  /*8350*/  @!PT LDS RZ, [RZ] ;  /* 0x00000000fffff984 */ /* 0x000fe20000000800 */
[----:B------:R-:W-:Y:S01]  /*8360*/  @!PT LDS RZ, [RZ] ;  /* 0x00000000fffff984 */ /* 0x000fe20000000800 */
[----:B------:R-:W-:Y:S01]  /*8370*/  @!PT LDS RZ, [RZ] ;  /* 0x00000000fffff984 */ /* 0x000fe20000000800 */
[----:B------:R1:W-:Y:S01]  /*8380*/  @!P1 LDGSTS.E.BYPASS.LTC128B.128 [R188+0x10800], [R18.64+0x100] ;  /* 0x1080010012bc9fae */ /* 0x0003e2000b901d48 */
[----:B------:R-:W-:-:S03]  /*8390*/  @!P3 LEA.HI.X R15, R2, c[0x0][0x174], R4, 0x1, P5 ;  /* 0x00005d00020fba11 */ /* 0x000fc600028f0c04 */
[----:B------:R-:W-:Y:S01]  /*83a0*/  @P3 STS.128 [R188+0xd000], RZ ;  /* 0x00d000ffbc003388 */ /* 0x000fe20000000c00 */
[----:B------:R-:W-:-:S03]  /*83b0*/  @!P2 LEA.HI.X R9, R2, c[0x0][0x174], R4, 0x1, P4 ;  /* 0x00005d000209aa11 */ /* 0x000fc600020f0c04 */
[----:B------:R-:W-:Y:S01]  /*83c0*/  @!PT LDS RZ, [RZ] ;  /* 0x00000000fffff984 */ /* 0x000fe20000000800 */
[----:B------:R-:W-:Y:S01]  /*83d0*/  @!PT LDS RZ, [RZ] ;  /* 0x00000000fffff984 */ /* 0x000fe20000000800 */
[----:B------:R-:W-:Y:S01]  /*83e0*/  @!PT LDS RZ, [RZ] ;  /* 0x00000000fffff984 */ /* 0x000fe20000000800 */
[----:B------:R3:W-:Y:S04]  /*83f0*/  @!P3 LDGSTS.E.BYPASS.LTC128B.128 [R188+0xd000], [R24.64] ;  /* 0x0d00000018bcbfae */ /* 0x0007e8000b901d48 */
        /* <DEDUP_REMOVED lines=26> */
[----:B-----5:R-:W-:Y:S04]  /*85a0*/  LDSM.16.M88.4 R136, [R176+0x6800] ;  /* 0x00680000b088783b */ /* 0x020fe80000000200 */
[----:B-1----:R-:W-:Y:S04]  /*85b0*/  LDSM.16.M88.4 R16, [R176+0x6000] ;  /* 0x00600000b010783b */ /* 0x002fe80000000200 */
[----:B------:R-:W-:Y:S04]  /*85c0*/  LDSM.16.M88.4 R32, [R176+0x7000] ;  /* 0x00700000b020783b */ /* 0x000fe80000000200 */
[----:B--2---:R-:W-:Y:S04]  /*85d0*/  LDSM.16.M88.4 R28, [R176+0x7800] ;  /* 0x00780000b01c783b */ /* 0x004fe80000000200 */
[----:B---3--:R-:W1:Y:S04]  /*85e0*/  LDSM.16.M88.4 R8, [R184] ;  /* 0x00000000b808783b */ /* 0x008e680000000200 */
[----:B------:R-:W-:Y:S04]  /*85f0*/  LDSM.16.M88.4 R172, [R183+0x800] ;  /* 0x00080000b7ac783b */ /* 0x000fe80000000200 */
[----:B----4-:R-:W2:Y:S04]  /*8600*/  LDSM.16.M88.4 R4, [R185] ;  /* 0x00000000b904783b */ /* 0x010ea80000000200 */
[----:B------:R-:W3:Y:S04]  /*8610*/  LDSM.16.M88.4 R152, [R183] ;  /* 0x00000000b798783b */ /* 0x000ee80000000200 */
[----:B------:R-:W4:Y:S04]  /*8620*/  LDSM.16.M88.4 R192, [R183+0x1000] ;  /* 0x00100000b7c0783b */ /* 0x000f280000000200 */
[----:B------:R-:W2:Y:S04]  /*8630*/  LDSM.16.M88.4 R196, [R183+0x1800] ;  /* 0x00180000b7c4783b */ /* 0x000ea80000000200 */
[----:B------:R-:W-:Y:S04]  /*8640*/  LDSM.16.M88.4 R24, [R187] ;  /* 0x00000000bb18783b */ /* 0x000fe80000000200 */
[----:B------:R-:W2:Y:S04]  /*8650*/  LDSM.16.M88.4 R200, [R182+0x6800] ;  /* 0x00680000b6c8783b */ /* 0x000ea80000000200 */
[----:B------:R-:W2:Y:S04]  /*8660*/  LDSM.16.M88.4 R204, [R182+0x6000] ;  /* 0x00600000b6cc783b */ /* 0x000ea80000000200 */
[----:B------:R-:W2:Y:S01]  /*8670*/  LDSM.16.M88.4 R208, [R182+0x7000] ;  /* 0x00700000b6d0783b */ /* 0x000ea20000000200 */
[C---:B-1----:R-:W-:Y:S03]  /*8680*/  HMMA.16816.F32.BF16 R148, R8.reuse, R136, RZ ;  /* 0x000000880894723c */ /* 0x042fe600000418ff */
[----:B------:R-:W-:Y:S04]  /*8690*/  LDSM.16.M88.4 R212, [R183+0x5800] ;  /* 0x00580000b7d4783b */ /* 0x000fe80000000200 */
[----:B------:R-:W1:Y:S01]  /*86a0*/  S2R R242, SR_TID.X ;  /* 0x0000000000f27919 */ /* 0x000e620000002100 */
[C---:B------:R-:W-:Y:S03]  /*86b0*/  HMMA.16816.F32.BF16 R140, R8.reuse, R16, RZ ;  /* 0x00000010088c723c */ /* 0x040fe600000418ff */
[----:B------:R-:W0:Y:S05]  /*86c0*/  LDGDEPBAR ;  /* 0x00000000000079af */ /* 0x000e2a0000000000 */
[C---:B------:R-:W-:Y:S08]  /*86d0*/  HMMA.16816.F32.BF16 R156, R8.reuse, R138, RZ ;  /* 0x0000008a089c723c */ /* 0x040ff000000418ff */
[C---:B------:R-:W-:Y:S08]  /*86e0*/  HMMA.16816.F32.BF16 R144, R8.reuse, R18, RZ ;  /* 0x000000120890723c */ /* 0x040ff000000418ff */
[C---:B------:R-:W-:Y:S08]  /*86f0*/  HMMA.16816.F32.BF16 R164, R8.reuse, R32, RZ ;  /* 0x0000002008a4723c */ /* 0x040ff000000418ff */
[C---:B------:R-:W-:Y:S08]  /*8700*/  HMMA.16816.F32.BF16 R168, R8.reuse, R34, RZ ;  /* 0x0000002208a8723c */ /* 0x040ff000000418ff */
[C---:B------:R-:W-:Y:S08]  /*8710*/  HMMA.16816.F32.BF16 R160, R8.reuse, R28, RZ ;  /* 0x0000001c08a0723c */ /* 0x040ff000000418ff */
[----:B------:R-:W-:Y:S08]  /*8720*/  HMMA.16816.F32.BF16 R28, R8, R30, RZ ;  /* 0x0000001e081c723c */ /* 0x000ff000000418ff */
[C---:B--2---:R-:W-:Y:S08]  /*8730*/  HMMA.16816.F32.BF16 R136, R4.reuse, R172, R148 ;  /* 0x000000ac0488723c */ /* 0x044ff00000041894 */
[C---:B---3--:R-:W-:Y:S08]  /*8740*/  HMMA.16816.F32.BF16 R16, R4.reuse, R152, R140 ;  /* 0x000000980410723c */ /* 0x048ff0000004188c */
[C---:B------:R-:W-:Y:S08]  /*8750*/  HMMA.16816.F32.BF16 R32, R4.reuse, R174, R156 ;  /* 0x000000ae0420723c */ /* 0x040ff0000004189c */
[C---:B------:R-:W-:Y:S01]  /*8760*/  HMMA.16816.F32.BF16 R8, R4.reuse, R154, R144 ;  /* 0x0000009a0408723c */ /* 0x040fe20000041890 */
[----:B------:R-:W2:Y:S04]  /*8770*/  LDSM.16.M88.4 R152, [R182+0x7800] ;  /* 0x00780000b698783b */ /* 0x000ea80000000200 */
[----:B------:R-:W-:Y:S03]  /*8780*/  LDSM.16.M88.4 R144, [R181+0x800] ;  /* 0x00080000b590783b */ /* 0x000fe60000000200 */
[C---:B----4-:R-:W-:Y:S08]  /*8790*/  HMMA.16816.F32.BF16 R140, R4.reuse, R192, R164 ;  /* 0x000000c0048c723c */ /* 0x050ff000000418a4 */
[C---:B------:R-:W-:Y:S08]  /*87a0*/  HMMA.16816.F32.BF16 R172, R4.reuse, R194, R168 ;  /* 0x000000c204ac723c */ /* 0x040ff000000418a8 */
[C---:B------:R-:W-:Y:S01]  /*87b0*/  HMMA.16816.F32.BF16 R192, R4.reuse, R196, R160 ;  /* 0x000000c404c0723c */ /* 0x040fe200000418a0 */
[----:B------:R-:W-:Y:S07]  /*87c0*/  LDSM.16.M88.4 R160, [R181] ;  /* 0x00000000b5a0783b */ /* 0x000fee0000000200 */
[----:B------:R-:W-:Y:S01]  /*87d0*/  HMMA.16816.F32.BF16 R168, R4, R198, R28 ;  /* 0x000000c604a8723c */ /* 0x000fe2000004181c */
[----:B------:R-:W3:Y:S04]  /*87e0*/  LDSM.16.M88.4 R4, [R186] ;  /* 0x00000000ba04783b */ /* 0x000ee80000000200 */
[----:B------:R-:W-:Y:S03]  /*87f0*/  LDSM.16.M88.4 R196, [R181+0x1800] ;  /* 0x00180000b5c4783b */ /* 0x000fe60000000200 */
[C---:B------:R-:W-:Y:S08]  /*8800*/  HMMA.16816.F32.BF16 R148, R24.reuse, R200, R136 ;  /* 0x000000c81894723c */ /* 0x040ff00000041888 */
[C---:B------:R-:W-:Y:S01]  /*8810*/  HMMA.16816.F32.BF16 R136, R24.reuse, R202, R32 ;  /* 0x000000ca1888723c */ /* 0x040fe20000041820 */
[----:B------:R-:W-:Y:S07]  /*8820*/  LDSM.16.M88.4 R200, [R176+0x8800] ;  /* 0x00880000b0c8783b */ /* 0x000fee0000000200 */
[C---:B------:R-:W-:Y:S08]  /*8830*/  HMMA.16816.F32.BF16 R156, R24.reuse, R206, R8 ;  /* 0x000000ce189c723c */ /* 0x040ff00000041808 */
[C---:B------:R-:W-:Y:S01]  /*8840*/  HMMA.16816.F32.BF16 R32, R24.reuse, R208, R140 ;  /* 0x000000d01820723c */ /* 0x040fe2000004188c */
[----:B------:R-:W4:Y:S07]  /*8850*/  LDSM.16.M88.4 R140, [R181+0x1000] ;  /* 0x00100000b58c783b */ /* 0x000f2e0000000200 */
[C---:B------:R-:W-:Y:S01]  /*8860*/  HMMA.16816.F32.BF16 R164, R24.reuse, R204, R16 ;  /* 0x000000cc18a4723c */ /* 0x040fe20000041810 */
[----:B------:R-:W-:Y:S04]  /*8870*/  LDSM.16.M88.4 R16, [R184+0x2000] ;  /* 0x00200000b810783b */ /* 0x000fe80000000200 */
[----:B------:R-:W-:Y:S03]  /*8880*/  LDSM.16.M88.4 R204, [R176+0x9000] ;  /* 0x00900000b0cc783b */ /* 0x000fe60000000200 */
[C---:B------:R-:W-:Y:S01]  /*8890*/  HMMA.16816.F32.BF16 R28, R24.reuse, R210, R172 ;  /* 0x000000d2181c723c */ /* 0x040fe200000418ac */
[----:B------:R-:W1:Y:S07]  /*88a0*/  LDSM.16.M88.4 R208, [R176+0x8000] ;  /* 0x00800000b0d0783b */ /* 0x000e6e0000000200 */
[----:B--2---:R-:W-:Y:S08]  /*88b0*/  HMMA.16816.F32.BF16 R8, R24, R152, R192 ;  /* 0x000000981808723c */ /* 0x004ff000000418c0 */
[----:B---3--:R-:W-:Y:S08]  /*88c0*/  HMMA.16816.F32.BF16 R192, R4, R162, R156 ;  /* 0x000000a204c0723c */ /* 0x008ff0000004189c */
[----:B------:R-:W-:Y:S08]  /*88d0*/  HMMA.16816.F32.BF16 R24, R24, R154, R168 ;  /* 0x0000009a1818723c */ /* 0x000ff000000418a8 */
[C---:B------:R-:W-:Y:S08]  /*88e0*/  HMMA.16816.F32.BF16 R172, R4.reuse, R160, R164 ;  /* 0x000000a004ac723c */ /* 0x040ff000000418a4 */
[C---:B------:R-:W-:Y:S01]  /*88f0*/  HMMA.16816.F32.BF16 R168, R4.reuse, R144, R148 ;  /* 0x0000009004a8723c */ /* 0x040fe20000041894 */
[----:B------:R-:W-:Y:S07]  /*8900*/  LDSM.16.M88.4 R148, [R183+0x2800] ;  /* 0x00280000b794783b */ /* 0x000fee0000000200 */
[C---:B------:R-:W-:Y:S01]  /*8910*/  HMMA.16816.F32.BF16 R156, R4.reuse, R146, R136 ;  /* 0x00000092049c723c */ /* 0x040fe20000041888 */
[----:B------:R-:W2:Y:S04]  /*8920*/  LDSM.16.M88.4 R144, [R176+0x9800] ;  /* 0x00980000b090783b */ /* 0x000ea80000000200 */
[----:B------:R-:W-:Y:S03]  /*8930*/  LDSM.16.M88.4 R136, [R183+0x2000] ;  /* 0x00200000b788783b */ /* 0x000fe60000000200 */
[C---:B----4-:R-:W-:Y:S08]  /*8940*/  HMMA.16816.F32.BF16 R164, R4.reuse, R140, R32 ;  /* 0x0000008c04a4723c */ /* 0x050ff00000041820 */
[C---:B------:R-:W-:Y:S08]  /*8950*/  HMMA.16816.F32.BF16 R160, R4.reuse, R142, R28 ;  /* 0x0000008e04a0723c */ /* 0x040ff0000004181c */
[----:B------:R-:W-:Y:S01]  /*8960*/  HMMA.16816.F32.BF16 R152, R4, R196, R8 ;  /* 0x000000c40498723c */ /* 0x000fe20000041808 */
[----:B------:R-:W3:Y:S07]  /*8970*/  LDSM.16.M88.4 R8, [R185+0x2000] ;  /* 0x00200000b908783b */ /* 0x000eee0000000200 */
[----:B-1----:R-:W-:Y:S01]  /*8980*/  HMMA.16816.F32.BF16 R28, R16, R210, R192 ;  /* 0x000000d2101c723c */ /* 0x002fe200000418c0 */
[----:B------:R-:W1:Y:S07]  /*8990*/  LDSM.16.M88.4 R192, [R183+0x3000] ;  /* 0x00300000b7c0783b */ /* 0x000e6e0000000200 */
[----:B------:R-:W-:Y:S01]  /*89a0*/  HMMA.16816.F32.BF16 R140, R4, R198, R24 ;  /* 0x000000c6048c723c */ /* 0x000fe20000041818 */
[----:B------:R-:W-:Y:S07]  /*89b0*/  LDSM.16.M88.4 R4, [R187+0x2000] ;  /* 0x00200000bb04783b */ /* 0x000fee0000000200 */
[C---:B------:R-:W-:Y:S08]  /*89c0*/  HMMA.16816.F32.BF16 R24, R16.reuse, R200, R168 ;  /* 0x000000c81018723c */ /* 0x040ff000000418a8 */
[C---:B------:R-:W-:Y:S01]  /*89d0*/  HMMA.16816.F32.BF16 R156, R16.reuse, R202, R156 ;  /* 0x000000ca109c723c */ /* 0x040fe2000004189c */
[----:B------:R-:W4:Y:S07]  /*89e0*/  LDSM.16.M88.4 R200, [R183+0x3800] ;  /* 0x00380000b7c8783b */ /* 0x000f2e0000000200 */
[C---:B------:R-:W-:Y:S08]  /*89f0*/  HMMA.16816.F32.BF16 R168, R16.reuse, R204, R164 ;  /* 0x000000cc10a8723c */ /* 0x040ff000000418a4 */
[C---:B------:R-:W-:Y:S01]  /*8a00*/  HMMA.16816.F32.BF16 R32, R16.reuse, R208, R172 ;  /* 0x000000d01020723c */ /* 0x040fe200000418ac */
[----:B------:R-:W4:Y:S07]  /*8a10*/  LDSM.16.M88.4 R208, [R182+0x8000] ;  /* 0x00800000b6d0783b */ /* 0x000f2e0000000200 */
[C---:B------:R-:W-:Y:S01]  /*8a20*/  HMMA.16816.F32.BF16 R172, R16.reuse, R206, R160 ;  /* 0x000000ce10ac723c */ /* 0x040fe200000418a0 */
[----:B------:R-:W-:Y:S07]  /*8a30*/  LDSM.16.M88.4 R204, [R181+0x3800] ;  /* 0x00380000b5cc783b */ /* 0x000fee0000000200 */
[C---:B--2---:R-:W-:Y:S08]  /*8a40*/  HMMA.16816.F32.BF16 R196, R16.reuse, R144, R152 ;  /* 0x0000009010c4723c */ /* 0x044ff00000041898 */
[----:B------:R-:W-:Y:S01]  /*8a50*/  HMMA.16816.F32.BF16 R164, R16, R146, R140 ;  /* 0x0000009210a4723c */ /* 0x000fe2000004188c */
[----:B------:R-:W2:Y:S04]  /*8a60*/  LDSM.16.M88.4 R144, [R182+0x8800] ;  /* 0x00880000b690783b */ /* 0x000ea80000000200 */
[----:B------:R-:W2:Y:S03]  /*8a70*/  LDSM.16.M88.4 R140, [R182+0x9000] ;  /* 0x00900000b68c783b */ /* 0x000ea60000000200 */
[C---:B---3--:R-:W-:Y:S08]  /*8a80*/  HMMA.16816.F32.BF16 R152, R8.reuse, R138, R28 ;  /* 0x0000008a0898723c */ /* 0x048ff0000004181c */
[C---:B-1----:R-:W-:Y:S01]  /*8a90*/  HMMA.16816.F32.BF16 R28, R8.reuse, R192, R168 ;  /* 0x000000c0081c723c */ /* 0x042fe200000418a8 */
[----:B------:R-:W1:Y:S07]  /*8aa0*/  LDSM.16.M88.4 R168, [R182+0x9800] ;  /* 0x00980000b6a8783b */ /* 0x000e6e0000000200 */
[C---:B------:R-:W-:Y:S08]  /*8ab0*/  HMMA.16816.F32.BF16 R160, R8.reuse, R136, R32 ;  /* 0x0000008808a0723c */ /* 0x040ff00000041820 */
[C---:B------:R-:W-:Y:S01]  /*8ac0*/  HMMA.16816.F32.BF16 R136, R8.reuse, R148, R24 ;  /* 0x000000940888723c */ /* 0x040fe20000041818 */
[----:B------:R-:W-:Y:S07]  /*8ad0*/  LDSM.16.M88.4 R24, [R186+0x2000] ;  /* 0x00200000ba18783b */ /* 0x000fee0000000200 */
[C---:B------:R-:W-:Y:S01]  /*8ae0*/  HMMA.16816.F32.BF16 R16, R8.reuse, R194, R172 ;  /* 0x000000c20810723c */ /* 0x040fe200000418ac */
[----:B------:R-:W3:Y:S04]  /*8af0*/  LDSM.16.M88.4 R172, [R181+0x2000] ;  /* 0x00200000b5ac783b */ /* 0x000ee80000000200 */
[----:B------:R-:W-:Y:S03]  /*8b00*/  LDSM.16.M88.4 R192, [R176+0xa800] ;  /* 0x00a80000b0c0783b */ /* 0x000fe60000000200 */
[C---:B------:R-:W-:Y:S08]  /*8b10*/  HMMA.16816.F32.BF16 R32, R8.reuse, R150, R156 ;  /* 0x000000960820723c */ /* 0x040ff0000004189c */
[C---:B----4-:R-:W-:Y:S01]  /*8b20*/  HMMA.16816.F32.BF16 R156, R8.reuse, R200, R196 ;  /* 0x000000c8089c723c */ /* 0x050fe200000418c4 */
[----:B------:R-:W4:Y:S07]  /*8b30*/  LDSM.16.M88.4 R196, [R181+0x2800] ;  /* 0x00280000b5c4783b */ /* 0x000f2e0000000200 */
[----:B------:R-:W-:Y:S01]  /*8b40*/  HMMA.16816.F32.BF16 R8, R8, R202, R164 ;  /* 0x000000ca0808723c */ /* 0x000fe200000418a4 */
[----:B------:R-:W1:Y:S07]  /*8b50*/  LDSM.16.M88.4 R200, [R181+0x3000] ;  /* 0x00300000b5c8783b */ /* 0x000e6e0000000200 */
[C---:B------:R-:W-:Y:S08]  /*8b60*/  HMMA.16816.F32.BF16 R160, R4.reuse, R208, R160 ;  /* 0x000000d004a0723c */ /* 0x040ff000000418a0 */
[C---:B------:R-:W-:Y:S01]  /*8b70*/  HMMA.16816.F32.BF16 R152, R4.reuse, R210, R152 ;  /* 0x000000d20498723c */ /* 0x040fe20000041898 */
[----:B------:R-:W-:Y:S07]  /*8b80*/  LDSM.16.M88.4 R208, [R182+0xa000] ;  /* 0x00a00000b6d0783b */ /* 0x000fee0000000200 */
[C---:B--2---:R-:W-:Y:S01]  /*8b90*/  HMMA.16816.F32.BF16 R164, R4.reuse, R144, R136 ;  /* 0x0000009004a4723c */ /* 0x044fe20000041888 */
[----:B------:R-:W-:Y:S07]  /*8ba0*/  LDSM.16.M88.4 R136, [R176+0xa000] ;  /* 0x00a00000b088783b */ /* 0x000fee0000000200 */
[C---:B------:R-:W-:Y:S08]  /*8bb0*/  HMMA.16816.F32.BF16 R148, R4.reuse, R146, R32 ;  /* 0x000000920494723c */ /* 0x040ff00000041820 */
[C---:B------:R-:W-:Y:S08]  /*8bc0*/  HMMA.16816.F32.BF16 R144, R4.reuse, R140, R28 ;  /* 0x0000008c0490723c */ /* 0x040ff0000004181c */
[C---:B------:R-:W-:Y:S08]  /*8bd0*/  HMMA.16816.F32.BF16 R28, R4.reuse, R142, R16 ;  /* 0x0000008e041c723c */ /* 0x040ff00000041810 */
[C---:B-1----:R-:W-:Y:S01]  /*8be0*/  HMMA.16816.F32.BF16 R16, R4.reuse, R168, R156 ;  /* 0x000000a80410723c */ /* 0x042fe2000004189c */
[----:B------:R-:W-:Y:S07]  /*8bf0*/  LDSM.16.M88.4 R156, [R176+0xb000] ;  /* 0x00b00000b09c783b */ /* 0x000fee0000000200 */
[----:B------:R-:W-:Y:S01]  /*8c00*/  HMMA.16816.F32.BF16 R8, R4, R170, R8 ;  /* 0x000000aa0408723c */ /* 0x000fe20000041808 */
[----:B------:R-:W1:Y:S07]  /*8c10*/  LDSM.16.M88.4 R4, [R184+0x4000] ;  /* 0x00400000b804783b */ /* 0x000e6e0000000200 */
[C---:B---3--:R-:W-:Y:S08]  /*8c20*/  HMMA.16816.F32.BF16 R32, R24.reuse, R172, R160 ;  /* 0x000000ac1820723c */ /* 0x048ff000000418a0 */
[C---:B------:R-:W-:Y:S01]  /*8c30*/  HMMA.16816.F32.BF16 R140, R24.reuse, R174, R152 ;  /* 0x000000ae188c723c */ /* 0x040fe20000041898 */
[----:B------:R-:W2:Y:S07]  /*8c40*/  LDSM.16.M88.4 R172, [R176+0xb800] ;  /* 0x00b80000b0ac783b */ /* 0x000eae0000000200 */
[C---:B----4-:R-:W-:Y:S08]  /*8c50*/  HMMA.16816.F32.BF16 R168, R24.reuse, R196, R164 ;  /* 0x000000c418a8723c */ /* 0x050ff000000418a4 */
[C---:B------:R-:W-:Y:S01]  /*8c60*/  HMMA.16816.F32.BF16 R164, R24.reuse, R198, R148 ;  /* 0x000000c618a4723c */ /* 0x040fe20000041894 */
[----:B------:R-:W-:Y:S07]  /*8c70*/  LDSM.16.M88.4 R196, [R183+0x4000] ;  /* 0x00400000b7c4783b */ /* 0x000fee0000000200 */
[C---:B------:R-:W-:Y:S01]  /*8c80*/  HMMA.16816.F32.BF16 R148, R24.reuse, R204, R16 ;  /* 0x000000cc1894723c */ /* 0x040fe20000041810 */
[----:B------:R-:W3:Y:S07]  /*8c90*/  LDSM.16.M88.4 R16, [R185+0x4000] ;  /* 0x00400000b910783b */ /* 0x000eee0000000200 */
[C---:B------:R-:W-:Y:S08]  /*8ca0*/  HMMA.16816.F32.BF16 R152, R24.reuse, R202, R28 ;  /* 0x000000ca1898723c */ /* 0x040ff0000004181c */
[C---:B------:R-:W-:Y:S01]  /*8cb0*/  HMMA.16816.F32.BF16 R160, R24.reuse, R200, R144 ;  /* 0x000000c818a0723c */ /* 0x040fe20000041890 */
[----:B------:R-:W4:Y:S07]  /*8cc0*/  LDSM.16.M88.4 R200, [R183+0x4800] ;  /* 0x00480000b7c8783b */ /* 0x000f2e0000000200 */
[----:B------:R-:W-:Y:S01]  /*8cd0*/  HMMA.16816.F32.BF16 R28, R24, R206, R8 ;  /* 0x000000ce181c723c */ /* 0x000fe20000041808 */
[----:B------:R-:W3:Y:S04]  /*8ce0*/  LDSM.16.M88.4 R8, [R187+0x4000] ;  /* 0x00400000bb08783b */ /* 0x000ee80000000200 */
[----:B------:R-:W3:Y:S03]  /*8cf0*/  LDSM.16.M88.4 R204, [R183+0x5000] ;  /* 0x00500000b7cc783b */ /* 0x000ee60000000200 */
[C---:B-1----:R-:W-:Y:S08]  /*8d00*/  HMMA.16816.F32.BF16 R24, R4.reuse, R136, R32 ;  /* 0x000000880418723c */ /* 0x042ff00000041820 */
[C---:B------:R-:W-:Y:S08]  /*8d10*/  HMMA.16816.F32.BF16 R32, R4.reuse, R138, R140 ;  /* 0x0000008a0420723c */ /* 0x040ff0000004188c */
[C---:B--2---:R-:W-:Y:S08]  /*8d20*/  HMMA.16816.F32.BF16 R148, R4.reuse, R172, R148 ;  /* 0x000000ac0494723c */ /* 0x044ff00000041894 */
[C---:B------:R-:W-:Y:S01]  /*8d30*/  HMMA.16816.F32.BF16 R136, R4.reuse, R192, R168 ;  /* 0x000000c00488723c */ /* 0x040fe200000418a8 */
[----:B------:R-:W1:Y:S07]  /*8d40*/  LDSM.16.M88.4 R168, [R182+0xa800] ;  /* 0x00a80000b6a8783b */ /* 0x000e6e0000000200 */
[C---:B------:R-:W-:Y:S01]  /*8d50*/  HMMA.16816.F32.BF16 R144, R4.reuse, R194, R164 ;  /* 0x000000c20490723c */ /* 0x040fe200000418a4 */
[----:B------:R-:W-:Y:S07]  /*8d60*/  LDSM.16.M88.4 R192, [R181+0x4000] ;  /* 0x00400000b5c0783b */ /* 0x000fee0000000200 */
[----:B------:R-:W-:Y:S01]  /*8d70*/  HMMA.16816.F32.BF16 R164, R4, R174, R28 ;  /* 0x000000ae04a4723c */ /* 0x000fe2000004181c */
[----:B------:R-:W-:Y:S07]  /*8d80*/  LDSM.16.M88.4 R172, [R182+0xb000] ;  /* 0x00b00000b6ac783b */ /* 0x000fee0000000200 */
[C---:B---3--:R-:W-:Y:S08]  /*8d90*/  HMMA.16816.F32.BF16 R28, R16.reuse, R198, R32 ;  /* 0x000000c6101c723c */ /* 0x048ff00000041820 */
[----:B------:R-:W-:Y:S08]  /*8da0*/  HMMA.16816.F32.BF16 R24, R16, R196, R24 ;  /* 0x000000c41018723c */ /* 0x000ff00000041818 */
[C---:B------:R-:W-:Y:S08]  /*8db0*/  HMMA.16816.F32.BF16 R160, R4.reuse, R156, R160 ;  /* 0x0000009c04a0723c */ /* 0x040ff000000418a0 */
[----:B------:R-:W-:Y:S01]  /*8dc0*/  HMMA.16816.F32.BF16 R140, R4, R158, R152 ;  /* 0x0000009e048c723c */ /* 0x000fe20000041898 */
[----:B------:R-:W2:Y:S07]  /*8dd0*/  LDSM.16.M88.4 R4, [R186+0x4000] ;  /* 0x00400000ba04783b */ /* 0x000eae0000000200 */
[C---:B------:R-:W-:Y:S01]  /*8de0*/  HMMA.16816.F32.BF16 R152, R16.reuse, R212, R148 ;  /* 0x000000d41098723c */ /* 0x040fe20000041894 */
[----:B------:R-:W3:Y:S07]  /*8df0*/  LDSM.16.M88.4 R148, [R182+0xb800] ;  /* 0x00b80000b694783b */ /* 0x000eee0000000200 */
[----:B----4-:R-:W-:Y:S08]  /*8e00*/  HMMA.16816.F32.BF16 R32, R16, R200, R136 ;  /* 0x000000c81020723c */ /* 0x010ff00000041888 */
[----:B------:R-:W-:Y:S08]  /*8e10*/  HMMA.16816.F32.BF16 R28, R8, R210, R28 ;  /* 0x000000d2081c723c */ /* 0x000ff0000004181c */
[----:B------:R-:W-:Y:S08]  /*8e20*/  HMMA.16816.F32.BF16 R144, R16, R202, R144 ;  /* 0x000000ca1090723c */ /* 0x000ff00000041890 */
[----:B------:R-:W-:Y:S08]  /*8e30*/  HMMA.16816.F32.BF16 R24, R8, R208, R24 ;  /* 0x000000d00818723c */ /* 0x000ff00000041818 */
[----:B------:R-:W-:Y:S01]  /*8e40*/  HMMA.16816.F32.BF16 R156, R16, R204, R160 ;  /* 0x000000cc109c723c */ /* 0x000fe200000418a0 */
[----:B------:R-:W4:Y:S01]  /*8e50*/  LDSM.16.M88.4 R160, [R181+0x4800] ;  /* 0x00480000b5a0783b */ /* 0x000f220000000200 */
[----:B------:R-:W-:-:S05]  /*8e60*/  IMAD.SHL.U32 R242, R242, 0x2, RZ ;  /* 0x00000002f2f27824 */ /* 0x000fca00078e00ff */
[----:B------:R-:W-:Y:S01]  /*8e70*/  LOP3.LUT R242, R242, 0x6, RZ, 0xc0, !PT ;  /* 0x00000006f2f27812 */ /* 0x000fe200078ec0ff */
[----:B-1----:R-:W-:Y:S04]  /*8e80*/  HMMA.16816.F32.BF16 R32, R8, R168, R32 ;  /* 0x000000a80820723c */ /* 0x002fe80000041820 */
[----:B------:R-:W-:-:S04]  /*8e90*/  IMAD R0, R223, 0x40, R242 ;  /* 0x00000040df007824 */ /* 0x000fc800078e02f2 */
[----:B------:R-:W-:Y:S01]  /*8ea0*/  HMMA.16816.F32.BF16 R140, R16, R206, R140 ;  /* 0x000000ce108c723c */ /* 0x000fe2000004188c */
[----:B------:R-:W-:-:S07]  /*8eb0*/  IADD3 R2, R0, 0x8, RZ ;  /* 0x0000000800027810 */ /* 0x000fce0007ffe0ff */
[----:B------:R-:W-:Y:S01]  /*8ec0*/  HMMA.16816.F32.BF16 R136, R16, R214, R164 ;  /* 0x000000d61088723c */ /* 0x000fe200000418a4 */
[----:B------:R-:W-:-:S07]  /*8ed0*/  IADD3 R14, R0, 0x1, RZ ;  /* 0x00000001000e7810 */ /* 0x000fce0007ffe0ff */
[----:B--2---:R-:W-:Y:S01]  /*8ee0*/  HMMA.16816.F32.BF16 R28, R4, R194, R28 ;  /* 0x000000c2041c723c */ /* 0x004fe2000004181c */
[----:B------:R1:W-:Y:S07]  /*8ef0*/  I2F R17, R2 ;  /* 0x0000000200117306 */ /* 0x0003ee0000201400 */
[----:B------:R-:W-:Y:S08]  /*8f00*/  HMMA.16816.F32.BF16 R144, R8, R170, R144 ;  /* 0x000000aa0890723c */ /* 0x000ff00000041890 */
[----:B------:R-:W-:Y:S01]  /*8f10*/  HMMA.16816.F32.BF16 R168, R4, R192, R24 ;  /* 0x000000c004a8723c */ /* 0x000fe20000041818 */
[----:B------:R-:W2:Y:S07]  /*8f20*/  I2F R16, R14 ;  /* 0x0000000e00107306 */ /* 0x000eae0000201400 */
[----:B---3--:R-:W-:Y:S01]  /*8f30*/  HMMA.16816.F32.BF16 R164, R8, R148, R152 ;  /* 0x0000009408a4723c */ /* 0x008fe20000041898 */
[----:B------:R-:W3:Y:S01]  /*8f40*/  LDSM.16.M88.4 R152, [R181+0x5000] ;  /* 0x00500000b598783b */ /* 0x000ee20000000200 */
[----:B------:R-:W-:-:S02]  /*8f50*/  IADD3 R15, R0, 0x9, RZ ;  /* 0x00000009000f7810 */ /* 0x000fc40007ffe0ff */
[C---:B------:R-:W-:Y:S02]  /*8f60*/  ISETP.GE.AND P6, PT, R2.reuse, R21, PT ;  /* 0x000000150200720c */ /* 0x040fe40003fc6270 */
[----:B------:R-:W3:Y:S02]  /*8f70*/  I2F R22, R15 ;  /* 0x0000000f00167306 */ /* 0x000ee40000201400 */
[----:B------:R-:W-:Y:S01]  /*8f80*/  HMMA.16816.F32.BF16 R156, R8, R172, R156 ;  /* 0x000000ac089c723c */ /* 0x000fe2000004189c */
[----:B------:R-:W-:Y:S02]  /*8f90*/  ISETP.GE.AND P4, PT, R2, R20, PT ;  /* 0x000000140200720c */ /* 0x000fe40003f86270 */
[----:B-1----:R-:W-:-:S05]  /*8fa0*/  IADD3 R2, R0, 0x10, RZ ;  /* 0x0000001000027810 */ /* 0x002fca0007ffe0ff */
[----:B----4-:R-:W-:Y:S01]  /*8fb0*/  HMMA.16816.F32.BF16 R32, R4, R160, R32 ;  /* 0x000000a00420723c */ /* 0x010fe20000041820 */
[C---:B------:R-:W-:Y:S02]  /*8fc0*/  ISETP.GE.AND P5, PT, R14.reuse, R21, PT ;  /* 0x000000150e00720c */ /* 0x040fe40003fa6270 */
[----:B------:R-:W-:Y:S01]  /*8fd0*/  ISETP.GE.AND P0, PT, R14, R20, PT ;  /* 0x000000140e00720c */ /* 0x000fe20003f06270 */
[----:B--2---:R-:W-:-:S04]  /*8fe0*/  FFMA.FTZ R14, R16, R189, R169 ;  /* 0x000000bd100e7223 */ /* 0x004fc800000100a9 */
[C---:B------:R-:W-:Y:S01]  /*8ff0*/  HMMA.16816.F32.BF16 R172, R8.reuse, R174, R140 ;  /* 0x000000ae08ac723c */ /* 0x040fe2000004188c */
[----:B------:R-:W1:Y:S01]  /*9000*/  LDSM.16.M88.4 R140, [R181+0x5800] ;  /* 0x00580000b58c783b */ /* 0x000e620000000200 */
[----:B------:R2:W4:Y:S06]  /*9010*/  I2F R24, R2 ;  /* 0x0000000200187306 */ /* 0x00052c0000201400 */
[----:B------:R-:W-:Y:S01]  /*9020*/  HMMA.16816.F32.BF16 R148, R8, R150, R136 ;  /* 0x000000960894723c */ /* 0x000fe20000041888 */
[----:B------:R-:W-:Y:S01]  /*9030*/  FSEL R192, R14, -INF , !P5 ;  /* 0xff8000000ec07808 */ /* 0x000fe20006800000 */
[----:B------:R-:W-:Y:S01]  /*9040*/  IMAD.MOV.U32 R195, RZ, RZ, R243 ;  /* 0x000000ffffc37224 */ /* 0x000fe200078e00f3 */
[----:B------:R-:W-:-:S04]  /*9050*/  DEPBAR.LE SB0, 0x0 ;  /* 0x000080000000791a */ /* 0x000fc80000000000 */
[CC--:B------:R-:W-:Y:S02]  /*9060*/  FFMA.FTZ R11, R17.reuse, R189.reuse, R28 ;  /* 0x000000bd110b7223 */ /* 0x0c0fe4000001001c */
[-C--:B------:R-:W-:Y:S02]  /*9070*/  FFMA.FTZ R9, R17, R189.reuse, R30 ;  /* 0x000000bd11097223 */ /* 0x080fe4000001001e */
[----:B------:R-:W-:Y:S02]  /*9080*/  FFMA.FTZ R10, R16, R189, R171 ;  /* 0x000000bd100a7223 */ /* 0x000fe400000100ab */
[----:B------:R-:W-:Y:S01]  /*9090*/  HMMA.16816.F32.BF16 R16, R4, R162, R144 ;  /* 0x000000a20410723c */ /* 0x000fe20000041890 */
[----:B------:R-:W-:Y:S02]  /*90a0*/  FSEL R169, R11, -INF , !P6 ;  /* 0xff8000000ba97808 */ /* 0x000fe40007000000 */
[----:B------:R-:W-:Y:S02]  /*90b0*/  FSEL R171, R9, -INF , !P4 ;  /* 0xff80000009ab7808 */ /* 0x000fe40006000000 */
[C---:B------:R-:W-:Y:S01]  /*90c0*/  ISETP.GE.AND P6, PT, R2.reuse, R21, PT ;  /* 0x000000150200720c */ /* 0x040fe20003fc6270 */
[----:B------:R-:W-:Y:S01]  /*90d0*/  BAR.SYNC.DEFER_BLOCKING 0x0 ;  /* 0x0000000000007b1d */ /* 0x000fe20000010000 */
[----:B------:R-:W-:-:S02]  /*90e0*/  ISETP.GE.AND P4, PT, R2, R20, PT ;  /* 0x000000140200720c */ /* 0x000fc40003f86270 */
[C---:B------:R-:W-:Y:S02]  /*90f0*/  IADD3 R8, R0.reuse, 0x11, RZ ;  /* 0x0000001100087810 */ /* 0x040fe40007ffe0ff */
[----:B--2---:R-:W-:Y:S02]  /*9100*/  IADD3 R2, R0, 0x18, RZ ;  /* 0x0000001800027810 */ /* 0x004fe40007ffe0ff */
[----:B------:R2:W1:Y:S01]  /*9110*/  I2F R14, R8 ;  /* 0x00000008000e7306 */ /* 0x0004620000201400 */
[----:B------:R-:W-:Y:S01]  /*9120*/  FSEL R193, R10, -INF , !P0 ;  /* 0xff8000000ac17808 */ /* 0x000fe20004000000 */
[C---:B---3--:R-:W-:Y:S01]  /*9130*/  FFMA.FTZ R11, R22.reuse, R189, R29 ;  /* 0x000000bd160b7223 */ /* 0x048fe2000001001d */
[----:B------:R-:W-:Y:S01]  /*9140*/  ISETP.GE.AND P5, PT, R15, R21, PT ;  /* 0x000000150f00720c */ /* 0x000fe20003fa6270 */
[----:B------:R-:W-:-:S04]  /*9150*/  FFMA.FTZ R10, R22, R189, R31 ;  /* 0x000000bd160a7223 */ /* 0x000fc8000001001f */
[----:B------:R-:W3:Y:S01]  /*9160*/  I2F R23, R2 ;  /* 0x0000000200177306 */ /* 0x000ee20000201400 */
[----:B------:R-:W-:Y:S02]  /*9170*/  ISETP.GE.AND P0, PT, R15, R20, PT ;  /* 0x000000140f00720c */ /* 0x000fe40003f06270 */
[----:B------:R-:W-:Y:S01]  /*9180*/  IADD3 R9, R0, 0x19, RZ ;  /* 0x0000001900097810 */ /* 0x000fe20007ffe0ff */
[----:B------:R-:W-:Y:S01]  /*9190*/  HMMA.16816.F32.BF16 R136, R4, R152, R156 ;  /* 0x000000980488723c */ /* 0x000fe2000004189c */
[----:B------:R-:W-:Y:S01]  /*91a0*/  FSEL R160, R11, -INF , !P5 ;  /* 0xff8000000ba07808 */ /* 0x000fe20006800000 */
[-C--:B----4-:R-:W-:Y:S01]  /*91b0*/  FFMA.FTZ R11, R24, R189.reuse, R32 ;  /* 0x000000bd180b7223 */ /* 0x090fe20000010020 */
[----:B------:R-:W-:Y:S01]  /*91c0*/  FSEL R161, R10, -INF , !P0 ;  /* 0xff8000000aa17808 */ /* 0x000fe20004000000 */
[----:B------:R-:W4:Y:S01]  /*91d0*/  I2F R22, R9 ;  /* 0x0000000900167306 */ /* 0x000f220000201400 */
[----:B------:R-:W-:Y:S01]  /*91e0*/  FFMA.FTZ R10, R24, R189, R34 ;  /* 0x000000bd180a7223 */ /* 0x000fe20000010022 */
[----:B------:R-:W-:-:S02]  /*91f0*/  ISETP.GE.AND P5, PT, R8, R21, PT ;  /* 0x000000150800720c */ /* 0x000fc40003fa6270 */
[-C--:B------:R-:W-:Y:S02]  /*9200*/  ISETP.GE.AND P0, PT, R8, R20.reuse, PT ;  /* 0x000000140800720c */ /* 0x080fe40003f06270 */
[----:B--2---:R-:W-:Y:S02]  /*9210*/  IADD3 R8, R0, 0x20, RZ ;  /* 0x0000002000087810 */ /* 0x004fe40007ffe0ff */
[----:B------:R-:W-:Y:S02]  /*9220*/  FSEL R146, R11, -INF , !P6 ;  /* 0xff8000000b927808 */ /* 0x000fe40007000000 */
[----:B------:R-:W-:Y:S01]  /*9230*/  FSEL R157, R10, -INF , !P4 ;  /* 0xff8000000a9d7808 */ /* 0x000fe20006000000 */
[----:B-1----:R-:W-:Y:S01]  /*9240*/  FFMA.FTZ R15, R14, R189, R33 ;  /* 0x000000bd0e0f7223 */ /* 0x002fe20000010021 */
[C---:B------:R-:W-:Y:S01]  /*9250*/  ISETP.GE.AND P6, PT, R2.reuse, R21, PT ;  /* 0x000000150200720c */ /* 0x040fe20003fc6270 */
[-C--:B---3--:R-:W-:Y:S01]  /*9260*/  FFMA.FTZ R10, R23, R189.reuse, R16 ;  /* 0x000000bd170a7223 */ /* 0x088fe20000010010 */
[----:B------:R-:W-:Y:S01]  /*9270*/  ISETP.GE.AND P4, PT, R2, R20, PT ;  /* 0x000000140200720c */ /* 0x000fe20003f86270 */
[----:B------:R-:W-:Y:S01]  /*9280*/  FFMA.FTZ R14, R14, R189, R35 ;  /* 0x000000bd0e0e7223 */ /* 0x000fe20000010023 */
[----:B------:R-:W-:Y:S01]  /*9290*/  IADD3 R2, R0, 0x21, RZ ;  /* 0x0000002100027810 */ /* 0x000fe20007ffe0ff */
[----:B------:R-:W1:Y:S01]  /*92a0*/  I2F R30, R8 ;  /* 0x00000008001e7306 */ /* 0x000e620000201400 */
[----:B------:R-:W-:Y:S01]  /*92b0*/  HMMA.16816.F32.BF16 R32, R4, R154, R172 ;  /* 0x0000009a0420723c */ /* 0x000fe200000418ac */
[----:B------:R-:W-:-:S02]  /*92c0*/  FSEL R144, R10, -INF , !P6 ;  /* 0xff8000000a907808 */ /* 0x000fc40007000000 */
[----:B------:R-:W-:-:S04]  /*92d0*/  IADD3 R10, R0, 0x29, RZ ;  /* 0x00000029000a7810 */ /* 0x000fc80007ffe0ff */
[----:B------:R-:W2:Y:S01]  /*92e0*/  I2F R28, R2 ;  /* 0x00000002001c7306 */ /* 0x000ea20000201400 */
[----:B------:R-:W-:Y:S01]  /*92f0*/  FSEL R145, R15, -INF , !P5 ;  /* 0xff8000000f917808 */ /* 0x000fe20006800000 */
[-C--:B----4-:R-:W-:Y:S01]  /*9300*/  FFMA.FTZ R15, R22, R189.reuse, R17 ;  /* 0x000000bd160f7223 */ /* 0x090fe20000010011 */
[----:B------:R-:W-:Y:S01]  /*9310*/  FSEL R156, R14, -INF , !P0 ;  /* 0xff8000000e9c7808 */ /* 0x000fe20004000000 */
[----:B------:R-:W-:Y:S01]  /*9320*/  FFMA.FTZ R14, R22, R189, R19 ;  /* 0x000000bd160e7223 */ /* 0x000fe20000010013 */
[C---:B------:R-:W-:Y:S02]  /*9330*/  ISETP.GE.AND P5, PT, R9.reuse, R21, PT ;  /* 0x000000150900720c */ /* 0x040fe40003fa6270 */
[----:B------:R-:W-:Y:S01]  /*9340*/  ISETP.GE.AND P0, PT, R9, R20, PT ;  /* 0x000000140900720c */ /* 0x000fe20003f06270 */
[----:B------:R-:W-:Y:S01]  /*9350*/  FFMA.FTZ R9, R23, R189, R18 ;  /* 0x000000bd17097223 */ /* 0x000fe20000010012 */
[----:B------:R-:W3:Y:S01]  /*9360*/  I2F R22, R10 ;  /* 0x0000000a00167306 */ /* 0x000ee20000201400 */
[----:B------:R-:W-:Y:S01]  /*9370*/  IADD3 R11, R0, 0x28, RZ ;  /* 0x00000028000b7810 */ /* 0x000fe20007ffe0ff */
[----:B------:R-:W-:Y:S01]  /*9380*/  HMMA.16816.F32.BF16 R24, R4, R140, R164 ;  /* 0x0000008c0418723c */ /* 0x000fe200000418a4 */
[----:B------:R-:W-:-:S02]  /*9390*/  ISETP.GE.AND P6, PT, R8, R21, PT ;  /* 0x000000150800720c */ /* 0x000fc40003fc6270 */
[----:B------:R-:W-:Y:S02]  /*93a0*/  FSEL R152, R9, -INF , !P4 ;  /* 0xff80000009987808 */ /* 0x000fe40006000000 */
[-C--:B------:R-:W-:Y:S01]  /*93b0*/  ISETP.GE.AND P4, PT, R8, R20.reuse, PT ;  /* 0x000000140800720c */ /* 0x080fe20003f86270 */
[----:B------:R-:W4:Y:S01]  /*93c0*/  I2F R29, R11 ;  /* 0x0000000b001d7306 */ /* 0x000f220000201400 */
[-C--:B-1----:R-:W-:Y:S01]  /*93d0*/  FFMA.FTZ R8, R30, R189.reuse, R136 ;  /* 0x000000bd1e087223 */ /* 0x082fe20000010088 */
[----:B------:R-:W-:Y:S02]  /*93e0*/  IADD3 R9, R0, 0x30, RZ ;  /* 0x0000003000097810 */ /* 0x000fe40007ffe0ff */
[----:B------:R-:W-:Y:S01]  /*93f0*/  FSEL R117, R15, -INF , !P5 ;  /* 0xff8000000f757808 */ /* 0x000fe20006800000 */
[-C--:B--2---:R-:W-:Y:S01]  /*9400*/  FFMA.FTZ R15, R28, R189.reuse, R137 ;  /* 0x000000bd1c0f7223 */ /* 0x084fe20000010089 */
[----:B------:R-:W-:Y:S01]  /*9410*/  FSEL R147, R14, -INF , !P0 ;  /* 0xff8000000e937808 */ /* 0x000fe20004000000 */
[----:B------:R-:W-:Y:S01]  /*9420*/  FFMA.FTZ R14, R28, R189, R139 ;  /* 0x000000bd1c0e7223 */ /* 0x000fe2000001008b */
[C---:B------:R-:W-:Y:S01]  /*9430*/  ISETP.GE.AND P5, PT, R2.reuse, R21, PT ;  /* 0x000000150200720c */ /* 0x040fe20003fa6270 */
[----:B------:R-:W1:Y:S01]  /*9440*/  I2F R23, R9 ;  /* 0x0000000900177306 */ /* 0x000e620000201400 */
[----:B------:R-:W-:-:S02]  /*9450*/  ISETP.GE.AND P0, PT, R2, R20, PT ;  /* 0x000000140200720c */ /* 0x000fc40003f06270 */
[----:B------:R-:W-:Y:S02]  /*9460*/  FSEL R153, R8, -INF , !P6 ;  /* 0xff80000008997808 */ /* 0x000fe40007000000 */
[----:B------:R-:W-:Y:S01]  /*9470*/  IADD3 R8, R0, 0x31, RZ ;  /* 0x0000003100087810 */ /* 0x000fe20007ffe0ff */
[----:B------:R-:W-:Y:S01]  /*9480*/  HMMA.16816.F32.BF16 R16, R4, R142, R148 ;  /* 0x0000008e0410723c */ /* 0x000fe20000041894 */
[----:B------:R-:W-:Y:S02]  /*9490*/  FSEL R140, R15, -INF , !P5 ;  /* 0xff8000000f8c7808 */ /* 0x000fe40006800000 */
[----:B------:R-:W-:Y:S01]  /*94a0*/  FSEL R154, R14, -INF , !P0 ;  /* 0xff8000000e9a7808 */ /* 0x000fe20004000000 */
[----:B------:R-:W-:Y:S01]  /*94b0*/  FFMA.FTZ R2, R30, R189, R138 ;  /* 0x000000bd1e027223 */ /* 0x000fe2000001008a */
[C---:B------:R-:W-:Y:S02]  /*94c0*/  ISETP.GE.AND P5, PT, R10.reuse, R21, PT ;  /* 0x000000150a00720c */ /* 0x040fe40003fa6270 */
[----:B------:R-:W-:Y:S01]  /*94d0*/  ISETP.GE.AND P0, PT, R10, R20, PT ;  /* 0x000000140a00720c */ /* 0x000fe20003f06270 */
[CC--:B---3--:R-:W-:Y:S01]  /*94e0*/  FFMA.FTZ R5, R22.reuse, R189.reuse, R33 ;  /* 0x000000bd16057223 */ /* 0x0c8fe20000010021 */
[----:B------:R-:W2:Y:S01]  /*94f0*/  I2F R10, R8 ;  /* 0x00000008000a7306 */ /* 0x000ea20000201400 */
[-C--:B------:R-:W-:Y:S01]  /*9500*/  FFMA.FTZ R7, R22, R189.reuse, R35 ;  /* 0x000000bd16077223 */ /* 0x080fe20000010023 */
[----:B------:R-:W-:Y:S01]  /*9510*/  FSEL R155, R2, -INF , !P4 ;  /* 0xff800000029b7808 */ /* 0x000fe20006000000 */
[----:B----4-:R-:W-:Y:S01]  /*9520*/  FFMA.FTZ R4, R29, R189, R34 ;  /* 0x000000bd1d047223 */ /* 0x010fe20000010022 */
[----:B------:R-:W-:-:S02]  /*9530*/  FSEL R136, R5, -INF , !P5 ;  /* 0xff80000005887808 */ /* 0x000fc40006800000 */
[----:B------:R-:W-:Y:S01]  /*9540*/  FSEL R139, R7, -INF , !P0 ;  /* 0xff800000078b7808 */ /* 0x000fe20004000000 */
[----:B------:R-:W-:Y:S01]  /*9550*/  FFMA.FTZ R6, R29, R189, R32 ;  /* 0x000000bd1d067223 */ /* 0x000fe20000010020 */
[CC--:B------:R-:W-:Y:S02]  /*9560*/  ISETP.GE.AND P5, PT, R8.reuse, R21.reuse, PT ;  /* 0x000000150800720c */ /* 0x0c0fe40003fa6270 */
[-C--:B------:R-:W-:Y:S02]  /*9570*/  ISETP.GE.AND P0, PT, R8, R20.reuse, PT ;  /* 0x000000140800720c */ /* 0x080fe40003f06270 */
[C---:B------:R-:W-:Y:S01]  /*9580*/  ISETP.GE.AND P4, PT, R11.reuse, R20, PT ;  /* 0x000000140b00720c */ /* 0x040fe20003f86270 */
[----:B------:R3:W4:Y:S01]  /*9590*/  I2F R8, R0 ;  /* 0x0000000000087306 */ /* 0x0007220000201400 */
[----:B------:R-:W-:Y:S01]  /*95a0*/  ISETP.GE.AND P6, PT, R11, R21, PT ;  /* 0x000000150b00720c */ /* 0x000fe20003fc6270 */
[CC--:B-1----:R-:W-:Y:S01]  /*95b0*/  FFMA.FTZ R5, R23.reuse, R189.reuse, R24 ;  /* 0x000000bd17057223 */ /* 0x0c2fe20000010018 */
[----:B------:R-:W-:Y:S01]  /*95c0*/  FSEL R142, R4, -INF , !P4 ;  /* 0xff800000048e7808 */ /* 0x000fe20006000000 */
[----:B------:R-:W-:Y:S01]  /*95d0*/  FFMA.FTZ R4, R23, R189, R26 ;  /* 0x000000bd17047223 */ /* 0x000fe2000001001a */
[----:B------:R-:W-:-:S02]  /*95e0*/  IADD3 R2, R0, 0x38, RZ ;  /* 0x0000003800027810 */ /* 0x000fc40007ffe0ff */
[----:B------:R-:W-:Y:S02]  /*95f0*/  FSEL R137, R6, -INF , !P6 ;  /* 0xff80000006897808 */ /* 0x000fe40007000000 */
[C---:B------:R-:W-:Y:S02]  /*9600*/  ISETP.GE.AND P6, PT, R9.reuse, R21, PT ;  /* 0x000000150900720c */ /* 0x040fe40003fc6270 */
[----:B------:R-:W-:Y:S01]  /*9610*/  ISETP.GE.AND P4, PT, R9, R20, PT ;  /* 0x000000140900720c */ /* 0x000fe20003f86270 */
[----:B------:R-:W1:Y:S01]  /*9620*/  I2F R11, R2 ;  /* 0x00000002000b7306 */ /* 0x000e620000201400 */
[CC--:B--2---:R-:W-:Y:S01]  /*9630*/  FFMA.FTZ R7, R10.reuse, R189.reuse, R25 ;  /* 0x000000bd0a077223 */ /* 0x0c4fe20000010019 */
[----:B------:R-:W-:Y:S01]  /*9640*/  FSEL R35, R5, -INF , !P6 ;  /* 0xff80000005237808 */ /* 0x000fe20007000000 */
[----:B------:R-:W-:Y:S01]  /*9650*/  FFMA.FTZ R6, R10, R189, R27 ;  /* 0x000000bd0a067223 */ /* 0x000fe2000001001b */
[----:B------:R-:W-:Y:S02]  /*9660*/  FSEL R143, R4, -INF , !P4 ;  /* 0xff800000048f7808 */ /* 0x000fe40006000000 */
[----:B------:R-:W-:-:S02]  /*9670*/  ISETP.GE.AND P6, PT, R0, R21, PT ;  /* 0x000000150000720c */ /* 0x000fc40003fc6270 */
[C---:B------:R-:W-:Y:S02]  /*9680*/  ISETP.GE.AND P4, PT, R0.reuse, R20, PT ;  /* 0x000000140000720c */ /* 0x040fe40003f86270 */
[----:B---3--:R-:W-:Y:S02]  /*9690*/  IADD3 R0, R0, 0x39, RZ ;  /* 0x0000003900007810 */ /* 0x008fe40007ffe0ff */
[----:B------:R-:W-:Y:S02]  /*96a0*/  FSEL R34, R7, -INF , !P5 ;  /* 0xff80000007227808 */ /* 0x000fe40006800000 */
[----:B------:R-:W-:Y:S01]  /*96b0*/  FSEL R141, R6, -INF , !P0 ;  /* 0xff800000068d7808 */ /* 0x000fe20004000000 */
[----:B------:R-:W2:Y:S01]  /*96c0*/  I2F R7, R0 ;  /* 0x0000000000077306 */ /* 0x000ea20000201400 */
[----:B----4-:R-:W-:-:S05]  /*96d0*/  FFMA.FTZ R6, R8, R189, R168 ;  /* 0x000000bd08067223 */ /* 0x010fca00000100a8 */
[----:B------:R-:W-:Y:S02]  /*96e0*/  FSEL R27, R6, -INF , !P6 ;  /* 0xff800000061b7808 */ /* 0x000fe40007000000 */
[----:B------:R-:W-:Y:S01]  /*96f0*/  ISETP.GE.AND P6, PT, R195, 0x3, PT ;  /* 0x00000003c300780c */ /* 0x000fe20003fc6270 */
[C---:B-1----:R-:W-:Y:S01]  /*9700*/  FFMA.FTZ R5, R11.reuse, R189, R16 ;  /* 0x000000bd0b057223 */ /* 0x042fe20000010010 */
[C---:B------:R-:W-:Y:S01]  /*9710*/  ISETP.GE.AND P5, PT, R2.reuse, R21, PT ;  /* 0x000000150200720c */ /* 0x040fe20003fa6270 */
[-C--:B------:R-:W-:Y:S01]  /*9720*/  FFMA.FTZ R4, R11, R189.reuse, R18 ;  /* 0x000000bd0b047223 */ /* 0x080fe20000010012 */
[-C--:B------:R-:W-:Y:S02]  /*9730*/  ISETP.GE.AND P0, PT, R2, R20.reuse, PT ;  /* 0x000000140200720c */ /* 0x080fe40003f06270 */
[----:B------:R-:W-:Y:S02]  /*9740*/  FSEL R32, R5, -INF , !P5 ;  /* 0xff80000005207808 */ /* 0x000fe40006800000 */
[----:B------:R-:W-:Y:S01]  /*9750*/  FSEL R138, R4, -INF , !P0 ;  /* 0xff800000048a7808 */ /* 0x000fe20004000000 */
[----:B------:R-:W-:Y:S01]  /*9760*/  FFMA.FTZ R2, R8, R189, R170 ;  /* 0x000000bd08027223 */ /* 0x000fe200000100aa */
[C---:B------:R-:W-:Y:S01]  /*9770*/  ISETP.GE.AND P5, PT, R0.reuse, R21, PT ;  /* 0x000000150000720c */ /* 0x040fe20003fa6270 */
[CC--:B--2---:R-:W-:Y:S01]  /*9780*/  FFMA.FTZ R4, R7.reuse, R189.reuse, R17 ;  /* 0x000000bd07047223 */ /* 0x0c4fe20000010011 */
[----:B------:R-:W-:Y:S01]  /*9790*/  ISETP.GE.AND P0, PT, R0, R20, PT ;  /* 0x000000140000720c */ /* 0x000fe20003f06270 */
[----:B------:R-:W-:Y:S01]  /*97a0*/  FFMA.FTZ R0, R7, R189, R19 ;  /* 0x000000bd07007223 */ /* 0x000fe20000010013 */
[----:B------:R-:W-:-:S02]  /*97b0*/  FSEL R31, R2, -INF , !P4 ;  /* 0xff800000021f7808 */ /* 0x000fc40006000000 */
[----:B------:R-:W-:Y:S02]  /*97c0*/  FSEL R30, R4, -INF , !P5 ;  /* 0xff800000041e7808 */ /* 0x000fe40006800000 */
[----:B------:R-:W-:Y:S01]  /*97d0*/  FSEL R33, R0, -INF , !P0 ;  /* 0xff80000000217808 */ /* 0x000fe20004000000 */
[----:B------:R-:W-:Y:S05]  /*97e0*/  @!P6 BRA `(.L_x_599) ;  /* 0x000006f00000e947 */ /* 0x000fea0003800000 */
[----:B------:R-:W2:Y:S04]  /*97f0*/  LDL.64 R246, [R1+0x40] ;  /* 0x0000400001f67983 */ /* 0x000ea80000100a00 */
[----:B------:R-:W3:Y:S04]  /*9800*/  LDL.64 R238, [R1+0x50] ;  /* 0x0000500001ee7983 */ /* 0x000ee80000100a00 */
[----:B------:R-:W4:Y:S01]  /*9810*/  LDL R243, [R1+0x98] ;  /* 0x0000980001f37983 */ /* 0x000f220000100800 */
[----:B------:R-:W-:Y:S01]  /*9820*/  UMOV UR6, 0x6 ;  /* 0x0000000600067882 */ /* 0x000fe20000000000 */
[----:B------:R-:W-:Y:S01]  /*9830*/  IADD3 R4, R195, -0x3, RZ ;  /* 0xfffffffdc3047810 */ /* 0x000fe20007ffe0ff */
[----:B------:R-:W-:Y:S01]  /*9840*/  ULDC.64 UR4, c[0x0][0x198] ;  /* 0x0000660000047ab9 */ /* 0x000fe20000000a00 */
[----:B------:R-:W-:Y:S01]  /*9850*/  IMAD.MOV.U32 R242, RZ, RZ, c[0x0][0x198] ;  /* 0x00006600fff27624 */ /* 0x000fe200078e00ff */
[----:B------:R-:W-:Y:S01]  /*9860*/  USHF.L.U64.HI UR5, UR4, UR6, UR5 ;  /* 0x0000000604057299 */ /* 0x000fe20008010205 */
[----:B------:R-:W-:Y:S01]  /*9870*/  SHF.R.S32.HI R2, RZ, 0x1f, R4 ;  /* 0x0000001fff027819 */ /* 0x000fe20000011404 */
[----:B------:R-:W-:Y:S01]  /*9880*/  USHF.L.U32 UR4, UR4, 0x6, URZ ;  /* 0x0000000604047899 */ /* 0x000fe2000800063f */
[----:B------:R-:W-:Y:S01]  /*9890*/  IMAD.SHL.U32 R242, R242, 0x10, RZ ;  /* 0x00000010f2f27824 */ /* 0x000fe200078e00ff */
[----:B------:R1:W-:Y:S01]  /*98a0*/  @P3 STS.128 [R188+0x6000], RZ ;  /* 0x006000ffbc003388 */ /* 0x0003e20000000c00 */
[----:B------:R-:W-:Y:S01]  /*98b0*/  BSSY B0, `(.L_x_600) ;  /* 0x0000061000007945 */ /* 0x000fe20003800000 */
[----:B------:R-:W-:-:S04]  /*98c0*/  IMAD R0, R4, UR5, RZ ;  /* 0x0000000504007c24 */ /* 0x000fc8000f8e02ff */
[----:B------:R-:W-:Y:S02]  /*98d0*/  IMAD R0, R2, UR4, R0 ;  /* 0x0000000402007c24 */ /* 0x000fe4000f8e0200 */
[----:B--2---:R-:W-:Y:S02]  /*98e0*/  IMAD.MOV.U32 R7, RZ, RZ, R247 ;  /* 0x000000ffff077224 */ /* 0x004fe400078e00f7 */
[----:B---3--:R-:W-:-:S04]  /*98f0*/  IMAD.MOV.U32 R6, RZ, RZ, R238 ;  /* 0x000000ffff067224 */ /* 0x008fc800078e00ee */
[----:B------:R-:W-:-:S04]  /*9900*/  IMAD.WIDE.U32 R4, R4, UR4, R6 ;  /* 0x0000000404047c25 */ /* 0x000fc8000f8e0006 */
[----:B------:R-:W-:Y:S01]  /*9910*/  IMAD.IADD R0, R5, 0x1, R0 ;  /* 0x0000000105007824 */ /* 0x000fe200078e0200 */
[C---:B------:R-:W-:Y:S02]  /*9920*/  @!P3 LEA R6, P5, R4.reuse, c[0x0][0x168], 0x1 ;  /* 0x00005a000406ba11 */ /* 0x040fe400078a08ff */
        /* <DEDUP_REMOVED lines=10> */
[----:B----4-:R-:W-:Y:S01]  /*99d0*/  IMAD.X R4, R243, 0x1, R0, P5 ;  /* 0x00000001f3047824 */ /* 0x010fe200028e0600 */
[----:B------:R-:W-:Y:S01]  /*99e0*/  @!P3 LEA R10, P0, R2, c[0x0][0x168], 0x1 ;  /* 0x00005a00020aba11 */ /* 0x000fe200078008ff */
        /* <DEDUP_REMOVED lines=77> */
.L_x_601:
[----:B------:R-:W-:Y:S05]  /*9ec0*/  BSYNC B0 ;  /* 0x0000000000007941 */ /* 0x000fea0003800000 */
.L_x_600:
[----:B------:R-:W0:Y:S02]  /*9ed0*/  LDGDEPBAR ;  /* 0x00000000000079af */ /* 0x000e240000000000 */
.L_x_599:
[----:B------:R-:W2:Y:S04]  /*9ee0*/  LDL R0, [R1+0x18] ;  /* 0x0000180001007983 */ /* 0x000ea80000100800 */
[----:B------:R-:W3:Y:S04]  /*9ef0*/  LDL R2, [R1+0x28] ;  /* 0x0000280001027983 */ /* 0x000ee80000100800 */
[----:B------:R-:W4:Y:S04]  /*9f00*/  LDL R5, [R1+0x7c] ;  /* 0x00007c0001057983 */ /* 0x000f280000100800 */
[----:B-1----:R-:W5:Y:S04]  /*9f10*/  LDL R6, [R1+0x8c] ;  /* 0x00008c0001067983 */ /* 0x002f680000100800 */
[----:B------:R-:W5:Y:S01]  /*9f20*/  LDL R4, [R1+0xa0] ;  /* 0x0000a00001047983 */ /* 0x000f620000100800 */
[----:B------:R-:W-:-:S02]  /*9f30*/  FMNMX.FTZ R7, R3, R31, !PT ;  /* 0x0000001f03077209 */ /* 0x000fc40007810000 */
[C---:B------:R-:W-:Y:S02]  /*9f40*/  IADD3 R14, R191.reuse, -0x4498517b, RZ ;  /* 0xbb67ae85bf0e7810 */ /* 0x040fe40007ffe0ff */
[C---:B------:R-:W-:Y:S02]  /*9f50*/  IADD3 R228, R190.reuse, -0x61c88647, RZ ;  /* 0x9e3779b9bee47810 */ /* 0x040fe40007ffe0ff */
[C---:B------:R-:W-:Y:S02]  /*9f60*/  IADD3 R226, R190.reuse, 0x3c6ef372, RZ ;  /* 0x3c6ef372bee27810 */ /* 0x040fe40007ffe0ff */
[C---:B------:R-:W-:Y:S02]  /*9f70*/  IADD3 R230, R191.reuse, 0x76cf5d0a, RZ ;  /* 0x76cf5d0abfe67810 */ /* 0x040fe40007ffe0ff */
[----:B------:R-:W-:Y:S02]  /*9f80*/  IADD3 R232, R191, 0x32370b8f, RZ ;  /* 0x32370b8fbfe87810 */ /* 0x000fe40007ffe0ff */
[----:B------:R-:W-:-:S02]  /*9f90*/  IADD3 R225, R190, -0x255992d5, RZ ;  /* 0xdaa66d2bbee17810 */ /* 0x000fc40007ffe0ff */
[C---:B------:R-:W-:Y:S02]  /*9fa0*/  IADD3 R231, R190.reuse, 0x78dde6e4, RZ ;  /* 0x78dde6e4bee77810 */ /* 0x040fe40007ffe0ff */
[C---:B------:R-:W-:Y:S02]  /*9fb0*/  IADD3 R229, R191.reuse, -0x126145ec, RZ ;  /* 0xed9eba14bfe57810 */ /* 0x040fe40007ffe0ff */
[----:B------:R-:W-:Y:S02]  /*9fc0*/  IADD3 R227, R190, -0x4ab325aa, RZ ;  /* 0xb54cda56bee37810 */ /* 0x000fe40007ffe0ff */
[----:B------:R-:W-:Y:S01]  /*9fd0*/  IADD3 R238, R191, 0x646e171e, RZ ;  /* 0x646e171ebfee7810 */ /* 0x000fe20007ffe0ff */
[----:B--2---:R-:W-:Y:S01]  /*9fe0*/  IMAD.MOV.U32 R8, RZ, RZ, R0 ;  /* 0x000000ffff087224 */ /* 0x004fe200078e0000 */
[----:B------:R-:W-:-:S04]  /*9ff0*/  FMNMX.FTZ R0, R116, R27, !PT ;  /* 0x0000001b74007209 */ /* 0x000fc80007810000 */
[----:B------:R-:W-:Y:S01]  /*a000*/  FMNMX.FTZ R0, R192, R0, !PT ;  /* 0x00000000c0007209 */ /* 0x000fe20007810000 */
[----:B---3--:R-:W-:-:S03]  /*a010*/  IMAD.MOV.U32 R9, RZ, RZ, R2 ;  /* 0x000000ffff097224 */ /* 0x008fc600078e0002 */
[----:B------:R-:W-:Y:S01]  /*a020*/  FMNMX.FTZ R2, R169, R0, !PT ;  /* 0x00000000a9027209 */ /* 0x000fe20007810000 */
[----:B------:R-:W-:-:S03]  /*a030*/  IMAD.SHL.U32 R0, R223, 0x2, RZ ;  /* 0x00000002df007824 */ /* 0x000fc600078e00ff */
[----:B------:R-:W-:Y:S01]  /*a040*/  FMNMX.FTZ R2, R160, R2, !PT ;  /* 0x00000002a0027209 */ /* 0x000fe20007810000 */
[----:B----4-:R-:W-:-:S03]  /*a050*/  IMAD.WIDE.U32 R234, R5, -0x326172a9, RZ ;  /* 0xcd9e8d5705ea7825 */ /* 0x010fc600078e00ff */
[----:B------:R-:W-:Y:S01]  /*a060*/  FMNMX.FTZ R2, R146, R2, !PT ;  /* 0x0000000292027209 */ /* 0x000fe20007810000 */
[----:B------:R-:W-:Y:S01]  /*a070*/  IMAD.MOV.U32 R170, RZ, RZ, R8 ;  /* 0x000000ffffaa7224 */ /* 0x000fe200078e0008 */
[----:B------:R-:W-:Y:S02]  /*a080*/  FMNMX.FTZ R8, R193, R7, !PT ;  /* 0x00000007c1087209 */ /* 0x000fe40007810000 */
[C---:B------:R-:W-:Y:S02]  /*a090*/  LOP3.LUT R7, R0.reuse, R191, RZ, 0x3c, !PT ;  /* 0x000000bf00077212 */ /* 0x040fe400078e3cff */
[----:B------:R-:W-:Y:S02]  /*a0a0*/  IADD3 R0, R0, 0x1, RZ ;  /* 0x0000000100007810 */ /* 0x000fe40007ffe0ff */
[----:B------:R-:W-:Y:S01]  /*a0b0*/  FMNMX.FTZ R2, R145, R2, !PT ;  /* 0x0000000291027209 */ /* 0x000fe20007810000 */
[----:B-----5:R-:W-:Y:S01]  /*a0c0*/  IMAD.WIDE.U32 R4, R4, -0x2daee0ad, RZ ;  /* 0xd2511f5304047825 */ /* 0x020fe200078e00ff */
[----:B------:R-:W-:-:S02]  /*a0d0*/  LOP3.LUT R6, R235, R6, RZ, 0x3c, !PT ;  /* 0x00000006eb067212 */ /* 0x000fc400078e3cff */
[----:B------:R-:W-:Y:S02]  /*a0e0*/  LOP3.LUT R0, R0, R191, RZ, 0x3c, !PT ;  /* 0x000000bf00007212 */ /* 0x000fe400078e3cff */
[----:B------:R-:W-:Y:S01]  /*a0f0*/  FMNMX.FTZ R2, R144, R2, !PT ;  /* 0x0000000290027209 */ /* 0x000fe20007810000 */
[----:B------:R-:W-:Y:S01]  /*a100*/  IMAD.WIDE.U32 R148, R6, -0x2daee0ad, RZ ;  /* 0xd2511f5306947825 */ /* 0x000fe200078e00ff */
[----:B------:R-:W-:Y:S02]  /*a110*/  FMNMX.FTZ R8, R171, R8, !PT ;  /* 0x00000008ab087209 */ /* 0x000fe40007810000 */
[C---:B------:R-:W-:Y:S02]  /*a120*/  LOP3.LUT R6, R5.reuse, R7, RZ, 0x3c, !PT ;  /* 0x0000000705067212 */ /* 0x040fe400078e3cff */
[----:B------:R-:W-:Y:S02]  /*a130*/  LOP3.LUT R7, R5, R0, RZ, 0x3c, !PT ;  /* 0x0000000005077212 */ /* 0x000fe400078e3cff */
[----:B------:R-:W-:-:S02]  /*a140*/  FMNMX.FTZ R2, R117, R2, !PT ;  /* 0x0000000275027209 */ /* 0x000fc40007810000 */
[----:B------:R-:W-:Y:S02]  /*a150*/  FMNMX.FTZ R0, R161, R8, !PT ;  /* 0x00000008a1007209 */ /* 0x000fe40007810000 */
[----:B------:R-:W-:Y:S02]  /*a160*/  FMNMX.FTZ R2, R153, R2, !PT ;  /* 0x0000000299027209 */ /* 0x000fe40007810000 */
[----:B------:R-:W-:Y:S02]  /*a170*/  FMNMX.FTZ R0, R157, R0, !PT ;  /* 0x000000009d007209 */ /* 0x000fe40007810000 */
[----:B------:R-:W-:Y:S02]  /*a180*/  FMNMX.FTZ R2, R140, R2, !PT ;  /* 0x000000028c027209 */ /* 0x000fe40007810000 */
[----:B------:R-:W-:Y:S02]  /*a190*/  FMNMX.FTZ R0, R156, R0, !PT ;  /* 0x000000009c007209 */ /* 0x000fe40007810000 */
[----:B------:R-:W-:Y:S01]  /*a1a0*/  LOP3.LUT R14, R149, R4, R14, 0x96, !PT ;  /* 0x00000004950e7212 */ /* 0x000fe200078e960e */
[----:B------:R-:W-:Y:S01]  /*a1b0*/  IMAD.WIDE.U32 R4, R6, -0x326172a9, RZ ;  /* 0xcd9e8d5706047825 */ /* 0x000fe200078e00ff */
[----:B------:R-:W-:-:S02]  /*a1c0*/  FMNMX.FTZ R2, R137, R2, !PT ;  /* 0x0000000289027209 */ /* 0x000fc40007810000 */
[----:B------:R-:W-:Y:S02]  /*a1d0*/  FMNMX.FTZ R0, R152, R0, !PT ;  /* 0x0000000098007209 */ /* 0x000fe40007810000 */
[----:B------:R-:W-:Y:S02]  /*a1e0*/  FMNMX.FTZ R2, R136, R2, !PT ;  /* 0x0000000288027209 */ /* 0x000fe40007810000 */
[----:B------:R-:W-:Y:S02]  /*a1f0*/  LOP3.LUT R6, R5, R234, R228, 0x96, !PT ;  /* 0x000000ea05067212 */ /* 0x000fe400078e96e4 */
[----:B------:R-:W-:Y:S01]  /*a200*/  FMNMX.FTZ R0, R147, R0, !PT ;  /* 0x0000000093007209 */ /* 0x000fe20007810000 */
[----:B------:R-:W-:Y:S01]  /*a210*/  IMAD.WIDE.U32 R14, R14, -0x326172a9, RZ ;  /* 0xcd9e8d570e0e7825 */ /* 0x000fe200078e00ff */
[----:B------:R-:W-:Y:S02]  /*a220*/  FMNMX.FTZ R2, R35, R2, !PT ;  /* 0x0000000223027209 */ /* 0x000fe40007810000 */
[----:B------:R-:W-:Y:S01]  /*a230*/  FMNMX.FTZ R0, R155, R0, !PT ;  /* 0x000000009b007209 */ /* 0x000fe20007810000 */
[----:B------:R-:W-:Y:S01]  /*a240*/  IMAD.WIDE.U32 R118, R7, -0x326172a9, RZ ;  /* 0xcd9e8d5707767825 */ /* 0x000fe200078e00ff */
[----:B------:R-:W-:-:S03]  /*a250*/  FMNMX.FTZ R2, R34, R2, !PT ;  /* 0x0000000222027209 */ /* 0x000fc60007810000 */
[----:B------:R-:W-:Y:S01]  /*a260*/  IMAD.WIDE.U32 R6, R6, -0x2daee0ad, RZ ;  /* 0xd2511f5306067825 */ /* 0x000fe200078e00ff */
[----:B------:R-:W-:Y:S02]  /*a270*/  FMNMX.FTZ R0, R154, R0, !PT ;  /* 0x000000009a007209 */ /* 0x000fe40007810000 */
[----:B------:R-:W-:Y:S01]  /*a280*/  LOP3.LUT R10, R15, R4, R226, 0x96, !PT ;  /* 0x000000040f0a7212 */ /* 0x000fe200078e96e2 */
[----:B------:R-:W-:Y:S01]  /*a290*/  IMAD.MOV.U32 R167, RZ, RZ, R9 ;  /* 0x000000ffffa77224 */ /* 0x000fe200078e0009 */
[----:B------:R-:W-:Y:S02]  /*a2a0*/  LOP3.LUT R4, R119, R234, R228, 0x96, !PT ;  /* 0x000000ea77047212 */ /* 0x000fe400078e96e4 */
[----:B------:R-:W-:Y:S02]  /*a2b0*/  LOP3.LUT R16, R15, R118, R226, 0x96, !PT ;  /* 0x000000760f107212 */ /* 0x000fe400078e96e2 */
[----:B------:R-:W-:Y:S02]  /*a2c0*/  LOP3.LUT R9, R7, R148, R230, 0x96, !PT ;  /* 0x0000009407097212 */ /* 0x000fe400078e96e6 */
[----:B------:R-:W-:-:S02]  /*a2d0*/  FMNMX.FTZ R7, R32, R2, !PT ;  /* 0x0000000220077209 */ /* 0x000fc40007810000 */
[----:B------:R-:W-:Y:S01]  /*a2e0*/  FMNMX.FTZ R2, R142, R0, !PT ;  /* 0x000000008e027209 */ /* 0x000fe20007810000 */
[----:B------:R-:W-:Y:S01]  /*a2f0*/  IMAD.WIDE.U32 R4, R4, -0x2daee0ad, RZ ;  /* 0xd2511f5304047825 */ /* 0x000fe200078e00ff */
[----:B------:R-:W-:Y:S02]  /*a300*/  FMNMX.FTZ R0, R30, R7, !PT ;  /* 0x000000071e007209 */ /* 0x000fe40007810000 */
[----:B------:R-:W-:Y:S01]  /*a310*/  FMNMX.FTZ R2, R139, R2, !PT ;  /* 0x000000028b027209 */ /* 0x000fe20007810000 */
[----:B------:R-:W-:Y:S01]  /*a320*/  IMAD.WIDE.U32 R16, R16, -0x2daee0ad, RZ ;  /* 0xd2511f5310107825 */ /* 0x000fe200078e00ff */
[----:B------:R-:W-:Y:S02]  /*a330*/  LOP3.LUT R8, R5, R148, R230, 0x96, !PT ;  /* 0x0000009405087212 */ /* 0x000fe400078e96e6 */
[----:B------:R-:W-:Y:S01]  /*a340*/  FMNMX.FTZ R2, R143, R2, !PT ;  /* 0x000000028f027209 */ /* 0x000fe20007810000 */
[----:B------:R-:W-:Y:S01]  /*a350*/  IMAD.WIDE.U32 R10, R10, -0x2daee0ad, RZ ;  /* 0xd2511f530a0a7825 */ /* 0x000fe200078e00ff */
[----:B------:R-:W-:Y:S01]  /*a360*/  LOP3.LUT R18, R17, R4, R232, 0x96, !PT ;  /* 0x0000000411127212 */ /* 0x000fe200078e96e8 */
[----:B------:R-:W1:Y:S02]  /*a370*/  SHFL.BFLY PT, R24, R0, 0x2, 0x1f ;  /* 0x0c401f0000187f89 */ /* 0x000e6400000e0000 */
[----:B------:R-:W-:Y:S01]  /*a380*/  IMAD.WIDE.U32 R4, R9, -0x326172a9, RZ ;  /* 0xcd9e8d5709047825 */ /* 0x000fe200078e00ff */
[----:B------:R-:W-:-:S02]  /*a390*/  FMNMX.FTZ R17, R141, R2, !PT ;  /* 0x000000028d117209 */ /* 0x000fc40007810000 */
[----:B------:R-:W-:Y:S01]  /*a3a0*/  LOP3.LUT R6, R11, R6, R232, 0x96, !PT ;  /* 0x000000060b067212 */ /* 0x000fe200078e96e8 */
[----:B------:R-:W-:Y:S01]  /*a3b0*/  IMAD.WIDE.U32 R8, R8, -0x326172a9, RZ ;  /* 0xcd9e8d5708087825 */ /* 0x000fe200078e00ff */
[----:B------:R-:W-:-:S03]  /*a3c0*/  LOP3.LUT R11, R5, R14, R225, 0x96, !PT ;  /* 0x0000000e050b7212 */ /* 0x000fc600078e96e1 */
[----:B------:R-:W-:Y:S01]  /*a3d0*/  IMAD.WIDE.U32 R18, R18, -0x326172a9, RZ ;  /* 0xcd9e8d5712127825 */ /* 0x000fe200078e00ff */
[----:B------:R-:W-:Y:S02]  /*a3e0*/  FMNMX.FTZ R17, R138, R17, !PT ;  /* 0x000000118a117209 */ /* 0x000fe40007810000 */
[----:B------:R-:W-:Y:S02]  /*a3f0*/  LOP3.LUT R2, R9, R14, R225, 0x96, !PT ;  /* 0x0000000e09027212 */ /* 0x000fe400078e96e1 */
[----:B------:R-:W-:Y:S01]  /*a400*/  LOP3.LUT R22, R19, R8, R231, 0x96, !PT ;  /* 0x0000000813167212 */ /* 0x000fe200078e96e7 */
[----:B------:R-:W-:Y:S01]  /*a410*/  IMAD.WIDE.U32 R8, R11, -0x2daee0ad, RZ ;  /* 0xd2511f530b087825 */ /* 0x000fe200078e00ff */
[----:B------:R-:W-:-:S03]  /*a420*/  FMNMX.FTZ R17, R33, R17, !PT ;  /* 0x0000001121117209 */ /* 0x000fc60007810000 */
[----:B------:R-:W-:Y:S01]  /*a430*/  IMAD.WIDE.U32 R6, R6, -0x326172a9, RZ ;  /* 0xcd9e8d5706067825 */ /* 0x000fe200078e00ff */
[----:B------:R-:W-:Y:S02]  /*a440*/  LOP3.LUT R10, R9, R10, R229, 0x96, !PT ;  /* 0x0000000a090a7212 */ /* 0x000fe400078e96e5 */
[----:B------:R-:W2:Y:S02]  /*a450*/  SHFL.BFLY PT, R9, R17, 0x2, 0x1f ;  /* 0x0c401f0011097f89 */ /* 0x000ea400000e0000 */
[----:B------:R-:W-:Y:S01]  /*a460*/  LOP3.LUT R20, R7, R4, R231, 0x96, !PT ;  /* 0x0000000407147212 */ /* 0x000fe200078e96e7 */
[----:B------:R-:W-:Y:S01]  /*a470*/  IMAD.WIDE.U32 R22, R22, -0x2daee0ad, RZ ;  /* 0xd2511f5316167825 */ /* 0x000fe200078e00ff */
[----:B------:R-:W-:Y:S02]  /*a480*/  LOP3.LUT R162, R5, R14, R225, 0x96, !PT ;  /* 0x0000000e05a27212 */ /* 0x000fe400078e96e1 */
[----:B------:R-:W-:Y:S01]  /*a490*/  LOP3.LUT R149, R7, R4, R231, 0x96, !PT ;  /* 0x0000000407957212 */ /* 0x000fe200078e96e7 */
[----:B------:R-:W-:-:S04]  /*a4a0*/  IMAD.WIDE.U32 R20, R20, -0x2daee0ad, RZ ;  /* 0xd2511f5314147825 */ /* 0x000fc800078e00ff */
[----:B------:R-:W-:Y:S01]  /*a4b0*/  IMAD.WIDE.U32 R4, R2, -0x2daee0ad, RZ ;  /* 0xd2511f5302047825 */ /* 0x000fe200078e00ff */
[----:B-1----:R-:W-:Y:S02]  /*a4c0*/  FMNMX.FTZ R2, R0, R24, !PT ;  /* 0x0000001800027209 */ /* 0x002fe40007810000 */
[--C-:B------:R-:W-:Y:S02]  /*a4d0*/  LOP3.LUT R8, R21, R8, R167.reuse, 0x96, !PT ;  /* 0x0000000815087212 */ /* 0x100fe400078e96a7 */
[----:B------:R-:W-:Y:S01]  /*a4e0*/  LOP3.LUT R0, R23, R4, R167, 0x96, !PT ;  /* 0x0000000417007212 */ /* 0x000fe200078e96a7 */
[----:B------:R-:W-:Y:S01]  /*a4f0*/  IMAD.WIDE.U32 R10, R10, -0x326172a9, RZ ;  /* 0xcd9e8d570a0a7825 */ /* 0x000fe200078e00ff */
[----:B------:R-:W1:Y:S01]  /*a500*/  SHFL.BFLY PT, R23, R2, 0x1, 0x1f ;  /* 0x0c201f0002177f89 */ /* 0x000e6200000e0000 */
[----:B------:R-:W-:Y:S02]  /*a510*/  LOP3.LUT R7, R5, R16, R229, 0x96, !PT ;  /* 0x0000001005077212 */ /* 0x000fe400078e96e5 */
[----:B------:R-:W-:Y:S01]  /*a520*/  IMAD.WIDE.U32 R4, R8, -0x326172a9, RZ ;  /* 0xcd9e8d5708047825 */ /* 0x000fe200078e00ff */
[----:B------:R-:W-:-:S02]  /*a530*/  LOP3.LUT R21, R11, R6, R170, 0x96, !PT ;  /* 0x000000060b157212 */ /* 0x000fc400078e96aa */
[----:B------:R-:W-:Y:S02]  /*a540*/  LOP3.LUT R163, R11, R6, R170, 0x96, !PT ;  /* 0x000000060ba37212 */ /* 0x000fe400078e96aa */
[C---:B------:R-:W-:Y:S02]  /*a550*/  LOP3.LUT R19, R4.reuse, 0xff, RZ, 0xc0, !PT ;  /* 0x000000ff04137812 */ /* 0x040fe400078ec0ff */
[----:B------:R-:W-:Y:S02]  /*a560*/  LOP3.LUT R24, R4, 0xffff, RZ, 0xc0, !PT ;  /* 0x0000ffff04187812 */ /* 0x000fe400078ec0ff */
[--C-:B------:R-:W-:Y:S02]  /*a570*/  SHF.R.U32.HI R25, RZ, 0x10, R4.reuse ;  /* 0x00000010ff197819 */ /* 0x100fe40000011604 */
[----:B------:R-:W-:Y:S02]  /*a580*/  SHF.R.U32.HI R16, RZ, 0x18, R4 ;  /* 0x00000018ff107819 */ /* 0x000fe40000011604 */
[----:B------:R-:W-:Y:S01]  /*a590*/  LOP3.LUT R11, R5, R10, R227, 0x96, !PT ;  /* 0x0000000a050b7212 */ /* 0x000fe200078e96e3 */
[----:B------:R-:W-:Y:S01]  /*a5a0*/  IMAD.WIDE.U32 R4, R0, -0x326172a9, RZ ;  /* 0xcd9e8d5700047825 */ /* 0x000fe200078e00ff */
[----:B--2---:R-:W-:-:S05]  /*a5b0*/  FMNMX.FTZ R0, R17, R9, !PT ;  /* 0x0000000911007209 */ /* 0x004fca0007810000 */
[----:B------:R-:W2:Y:S01]  /*a5c0*/  SHFL.BFLY PT, R8, R0, 0x1, 0x1f ;  /* 0x0c201f0000087f89 */ /* 0x000ea200000e0000 */
[----:B-1----:R-:W-:-:S04]  /*a5d0*/  FMNMX.FTZ R197, R2, R23, !PT ;  /* 0x0000001702c57209 */ /* 0x002fc80007810000 */
[C---:B------:R-:W-:Y:S01]  /*a5e0*/  FSETP.NEU.FTZ.AND P0, PT, R197.reuse, -INF , PT ;  /* 0xff800000c500780b */ /* 0x040fe20003f1d000 */
[----:B------:R-:W-:-:S05]  /*a5f0*/  FMUL.FTZ R2, R197, c[0x0][0x23c] ;  /* 0x00008f00c5027a20 */ /* 0x000fca0000410000 */
[----:B------:R-:W-:Y:S01]  /*a600*/  FSEL R2, R2, RZ, P0 ;  /* 0x000000ff02027208 */ /* 0x000fe20000000000 */
[----:B------:R-:W-:Y:S01]  /*a610*/  IMAD.WIDE.U32 R6, R7, -0x326172a9, RZ ;  /* 0xcd9e8d5707067825 */ /* 0x000fe200078e00ff */
[C---:B------:R-:W-:Y:S02]  /*a620*/  LOP3.LUT R9, R4.reuse, 0xff, RZ, 0xc0, !PT ;  /* 0x000000ff04097812 */ /* 0x040fe400078ec0ff */
[----:B------:R-:W-:Y:S02]  /*a630*/  LOP3.LUT R29, R4, 0xffff, RZ, 0xc0, !PT ;  /* 0x0000ffff041d7812 */ /* 0x000fe400078ec0ff */
[----:B--2---:R-:W-:Y:S01]  /*a640*/  FMNMX.FTZ R174, R0, R8, !PT ;  /* 0x0000000800ae7209 */ /* 0x004fe20007810000 */
[----:B------:R-:W-:Y:S01]  /*a650*/  FFMA.FTZ R0, R160, c[0x0][0x23c], -R2 ;  /* 0x00008f00a0007a23 */ /* 0x000fe20000010802 */
[----:B------:R-:W-:-:S03]  /*a660*/  LOP3.LUT R28, R7, R18, R170, 0x96, !PT ;  /* 0x00000012071c7212 */ /* 0x000fc600078e96aa */
[----:B------:R1:W-:Y:S01]  /*a670*/  MUFU.EX2 R164, R0 ;  /* 0x0000000000a47308 */ /* 0x0003e20000000800 */
[----:B------:R-:W-:Y:S02]  /*a680*/  FSETP.NEU.FTZ.AND P1, PT, R174, -INF , PT ;  /* 0xff800000ae00780b */ /* 0x000fe40003f3d000 */
[----:B------:R-:W-:Y:S02]  /*a690*/  LOP3.LUT R7, R5, R6, R227, 0x96, !PT ;  /* 0x0000000605077212 */ /* 0x000fe400078e96e3 */
[--C-:B------:R-:W-:Y:S02]  /*a6a0*/  SHF.R.U32.HI R26, RZ, 0x10, R4.reuse ;  /* 0x00000010ff1a7819 */ /* 0x100fe40000011604 */
[----:B------:R-:W-:Y:S01]  /*a6b0*/  SHF.R.U32.HI R17, RZ, 0x18, R4 ;  /* 0x00000018ff117819 */ /* 0x000fe20000011604 */
[----:B------:R-:W-:-:S04]  /*a6c0*/  IMAD.WIDE.U32 R4, R21, -0x2daee0ad, RZ ;  /* 0xd2511f5315047825 */ /* 0x000fc800078e00ff */
[----:B-1----:R-:W-:Y:S01]  /*a6d0*/  FMUL.FTZ R0, R174, c[0x0][0x23c] ;  /* 0x00008f00ae007a20 */ /* 0x002fe20000410000 */
[----:B------:R-:W-:-:S04]  /*a6e0*/  ISETP.GE.U32.AND P4, PT, R251, R19, PT ;  /* 0x00000013fb00720c */ /* 0x000fc80003f86070 */
[----:B------:R-:W-:Y:S02]  /*a6f0*/  FSEL R0, R0, RZ, P1 ;  /* 0x000000ff00007208 */ /* 0x000fe40000800000 */
[----:B------:R-:W-:Y:S02]  /*a700*/  ISETP.GE.U32.AND P5, PT, R251, R16, PT ;  /* 0x00000010fb00720c */ /* 0x000fe40003fa6070 */
[----:B------:R-:W-:Y:S02]  /*a710*/  LOP3.LUT R6, R5, R20, R238, 0x96, !PT ;  /* 0x0000001405067212 */ /* 0x000fe400078e96ee */
[C---:B------:R-:W-:Y:S01]  /*a720*/  LOP3.LUT R19, R4.reuse, 0xffff, RZ, 0xc0, !PT ;  /* 0x0000ffff04137812 */ /* 0x040fe200078ec0ff */
[----:B------:R-:W-:Y:S01]  /*a730*/  FFMA.FTZ R5, R171, c[0x0][0x23c], -R0 ;  /* 0x00008f00ab057a23 */ /* 0x000fe20000010800 */
[----:B------:R-:W-:Y:S02]  /*a740*/  LOP3.LUT R16, R4, 0xff, RZ, 0xc0, !PT ;  /* 0x000000ff04107812 */ /* 0x000fe400078ec0ff */
[----:B------:R-:W-:-:S02]  /*a750*/  SHF.R.U32.HI R20, RZ, 0x10, R4 ;  /* 0x00000010ff147819 */ /* 0x000fc40000011604 */
[----:B------:R-:W-:Y:S01]  /*a760*/  SHF.R.U32.HI R18, RZ, 0x18, R4 ;  /* 0x00000018ff127819 */ /* 0x000fe20000011604 */
[----:B------:R-:W-:Y:S01]  /*a770*/  FFMA.FTZ R4, R169, c[0x0][0x23c], -R2 ;  /* 0x00008f00a9047a23 */ /* 0x000fe20000010802 */
[----:B------:R1:W2:Y:S08]  /*a780*/  MUFU.EX2 R165, R5 ;  /* 0x0000000500a57308 */ /* 0x0002b00000000800 */
[----:B------:R3:W4:Y:S01]  /*a790*/  MUFU.EX2 R233, R4 ;  /* 0x0000000400e97308 */ /* 0x0007220000000800 */
[----:B-1----:R-:W-:Y:S01]  /*a7a0*/  FFMA.FTZ R5, R161, c[0x0][0x23c], -R0 ;  /* 0x00008f00a1057a23 */ /* 0x002fe20000010800 */
[----:B---3--:R-:W-:-:S04]  /*a7b0*/  SHF.R.U32.HI R4, RZ, 0x8, R24 ;  /* 0x00000008ff047819 */ /* 0x008fc80000011618 */
[----:B------:R-:W-:Y:S01]  /*a7c0*/  LOP3.LUT R4, R4, 0xffff, RZ, 0xc0, !PT ;  /* 0x0000ffff04047812 */ /* 0x000fe200078ec0ff */
[----:B--2---:R-:W-:Y:S02]  /*a7d0*/  IMAD.MOV.U32 R161, RZ, RZ, R165 ;  /* 0x000000ffffa17224 */ /* 0x004fe400078e00a5 */
[----:B------:R-:W1:Y:S01]  /*a7e0*/  MUFU.EX2 R165, R5 ;  /* 0x0000000500a57308 */ /* 0x000e620000000800 */
[----:B------:R-:W-:Y:S02]  /*a7f0*/  ISETP.GE.U32.AND P2, PT, R251, R4, PT ;  /* 0x00000004fb00720c */ /* 0x000fe40003f46070 */
[----:B----4-:R-:W-:-:S04]  /*a800*/  F2FP.BF16.PACK_AB R4, R164, R233 ;  /* 0x000000e9a404723e */ /* 0x010fc800000010ff */
[C---:B------:R-:W-:Y:S02]  /*a810*/  PRMT R222, R4.reuse, 0x7610, R222 ;  /* 0x0000761004de7816 */ /* 0x040fe400000000de */
[----:B------:R-:W-:-:S03]  /*a820*/  PRMT R221, R4, 0x7632, R221 ;  /* 0x0000763204dd7816 */ /* 0x000fc600000000dd */
[----:B------:R-:W-:Y:S01]  /*a830*/  @!P4 HFMA2.BF16_V2 R151, -RZ.H0_H0, RZ.H0_H0, -R222.H0_H0 ;  /* 0x200000ffff97c231 */ /* 0x000fe200003409de */
[----:B------:R-:W-:Y:S02]  /*a840*/  LOP3.LUT R4, R25, 0xff, RZ, 0xc0, !PT ;  /* 0x000000ff19047812 */ /* 0x000fe400078ec0ff */
[----:B------:R-:W-:Y:S02]  /*a850*/  PRMT R160, R222, 0x5410, R221 ;  /* 0x00005410dea07816 */ /* 0x000fe400000000dd */
[----:B------:R-:W-:Y:S02]  /*a860*/  @!P4 PRMT R222, R151, 0x5410, RZ ;  /* 0x0000541097dec816 */ /* 0x000fe400000000ff */
[----:B------:R-:W-:Y:S02]  /*a870*/  ISETP.GE.U32.AND P4, PT, R251, R4, PT ;  /* 0x00000004fb00720c */ /* 0x000fe40003f86070 */
[----:B-1----:R-:W-:Y:S01]  /*a880*/  F2FP.BF16.PACK_AB R4, R165, R161 ;  /* 0x000000a1a504723e */ /* 0x002fe200000010ff */
[----:B------:R-:W-:-:S03]  /*a890*/  FFMA.FTZ R5, R146, c[0x0][0x23c], -R2 ;  /* 0x00008f0092057a23 */ /* 0x000fc60000010802 */
[C---:B------:R-:W-:Y:S02]  /*a8a0*/  PRMT R220, R4.reuse, 0x7610, R220 ;  /* 0x0000761004dc7816 */ /* 0x040fe400000000dc */
[----:B------:R-:W-:Y:S01]  /*a8b0*/  PRMT R219, R4, 0x7632, R219 ;  /* 0x0000763204db7816 */ /* 0x000fe200000000db */
[----:B------:R-:W-:Y:S01]  /*a8c0*/  FFMA.FTZ R4, R145, c[0x0][0x23c], -R2 ;  /* 0x00008f0091047a23 */ /* 0x000fe20000010802 */
[----:B------:R1:W-:Y:S01]  /*a8d0*/  MUFU.EX2 R247, R5 ;  /* 0x0000000500f77308 */ /* 0x0003e20000000800 */
[----:B------:R-:W-:-:S07]  /*a8e0*/  @!P2 HFMA2.BF16_V2 R150, -RZ.H0_H0, RZ.H0_H0, -R221.H0_H0 ;  /* 0x200000ffff96a231 */ /* 0x000fce00003409dd */
[----:B------:R2:W3:Y:S01]  /*a8f0*/  MUFU.EX2 R168, R4 ;  /* 0x0000000400a87308 */ /* 0x0004e20000000800 */
[----:B------:R-:W-:Y:S01]  /*a900*/  @!P4 HFMA2.BF16_V2 R145, -RZ.H0_H0, RZ.H0_H0, -R220.H0_H0 ;  /* 0x200000ffff91c231 */ /* 0x000fe200003409dc */
[----:B------:R-:W-:Y:S01]  /*a910*/  @!P2 PRMT R221, R150, 0x5410, RZ ;  /* 0x0000541096dda816 */ /* 0x000fe200000000ff */
[----:B------:R-:W-:Y:S01]  /*a920*/  @!P5 HFMA2.BF16_V2 R146, -RZ.H0_H0, RZ.H0_H0, -R219.H0_H0 ;  /* 0x200000ffff92d231 */ /* 0x000fe200003409db */
[----:B------:R-:W-:Y:S02]  /*a930*/  PRMT R150, R220, 0x5410, R219 ;  /* 0x00005410dc967816 */ /* 0x000fe400000000db */
[C---:B-1----:R-:W-:Y:S02]  /*a940*/  LOP3.LUT R5, R6.reuse, 0xff, RZ, 0xc0, !PT ;  /* 0x000000ff06057812 */ /* 0x042fe400078ec0ff */
[----:B--2---:R-:W-:-:S04]  /*a950*/  LOP3.LUT R4, R6, 0xffff, RZ, 0xc0, !PT ;  /* 0x0000ffff06047812 */ /* 0x004fc800078ec0ff */
[----:B------:R-:W-:Y:S02]  /*a960*/  SHF.R.U32.HI R4, RZ, 0x8, R4 ;  /* 0x00000008ff047819 */ /* 0x000fe40000011604 */
[----:B------:R-:W-:Y:S02]  /*a970*/  @!P4 PRMT R220, R145, 0x5410, RZ ;  /* 0x0000541091dcc816 */ /* 0x000fe400000000ff */
[----:B------:R-:W-:Y:S02]  /*a980*/  LOP3.LUT R4, R4, 0xffff, RZ, 0xc0, !PT ;  /* 0x0000ffff04047812 */ /* 0x000fe400078ec0ff */
[C---:B------:R-:W-:Y:S02]  /*a990*/  ISETP.GE.U32.AND P4, PT, R251.reuse, R5, PT ;  /* 0x00000005fb00720c */ /* 0x040fe40003f86070 */
[----:B------:R-:W-:Y:S02]  /*a9a0*/  @!P5 PRMT R219, R146, 0x5410, RZ ;  /* 0x0000541092dbd816 */ /* 0x000fe400000000ff */
[----:B------:R-:W-:Y:S01]  /*a9b0*/  ISETP.GE.U32.AND P5, PT, R251, R4, PT ;  /* 0x00000004fb00720c */ /* 0x000fe20003fa6070 */
[--C-:B------:R-:W-:Y:S01]  /*a9c0*/  FFMA.FTZ R4, R157, c[0x0][0x23c], -R0.reuse ;  /* 0x00008f009d047a23 */ /* 0x100fe20000010800 */
[----:B---3--:R-:W-:Y:S01]  /*a9d0*/  F2FP.BF16.PACK_AB R8, R168, R247 ;  /* 0x000000f7a808723e */ /* 0x008fe200000010ff */
[----:B------:R-:W-:-:S02]  /*a9e0*/  FFMA.FTZ R5, R156, c[0x0][0x23c], -R0 ;  /* 0x00008f009c057a23 */ /* 0x000fc40000010800 */
[----:B------:R1:W-:Y:S01]  /*a9f0*/  MUFU.EX2 R171, R4 ;  /* 0x0000000400ab7308 */ /* 0x0003e20000000800 */
[C---:B------:R-:W-:Y:S02]  /*aa00*/  PRMT R218, R8.reuse, 0x7610, R218 ;  /* 0x0000761008da7816 */ /* 0x040fe400000000da */
[----:B------:R-:W-:-:S05]  /*aa10*/  PRMT R217, R8, 0x7632, R217 ;  /* 0x0000763208d97816 */ /* 0x000fca00000000d9 */
[----:B------:R-:W2:Y:S01]  /*aa20*/  MUFU.EX2 R194, R5 ;  /* 0x0000000500c27308 */ /* 0x000ea20000000800 */
[----:B------:R-:W-:Y:S02]  /*aa30*/  @!P4 HFMA2.BF16_V2 R158, -RZ.H0_H0, RZ.H0_H0, -R218.H0_H0 ;  /* 0x200000ffff9ec231 */ /* 0x000fe400003409da */
[----:B------:R-:W-:Y:S01]  /*aa40*/  @!P5 HFMA2.BF16_V2 R156, -RZ.H0_H0, RZ.H0_H0, -R217.H0_H0 ;  /* 0x200000ffff9cd231 */ /* 0x000fe200003409d9 */
[--C-:B-1----:R-:W-:Y:S02]  /*aa50*/  SHF.R.U32.HI R4, RZ, 0x10, R6.reuse ;  /* 0x00000010ff047819 */ /* 0x102fe40000011606 */
[----:B------:R-:W-:Y:S02]  /*aa60*/  PRMT R151, R218, 0x5410, R217 ;  /* 0x00005410da977816 */ /* 0x000fe400000000d9 */
[----:B------:R-:W-:Y:S02]  /*aa70*/  LOP3.LUT R4, R4, 0xff, RZ, 0xc0, !PT ;  /* 0x000000ff04047812 */ /* 0x000fe400078ec0ff */
[----:B------:R-:W-:-:S02]  /*aa80*/  SHF.R.U32.HI R6, RZ, 0x18, R6 ;  /* 0x00000018ff067819 */ /* 0x000fc40000011606 */
[----:B------:R-:W-:Y:S02]  /*aa90*/  @!P4 PRMT R218, R158, 0x5410, RZ ;  /* 0x000054109edac816 */ /* 0x000fe400000000ff */
[C---:B------:R-:W-:Y:S01]  /*aaa0*/  ISETP.GE.U32.AND P4, PT, R251.reuse, R4, PT ;  /* 0x00000004fb00720c */ /* 0x040fe20003f86070 */
[----:B------:R-:W-:Y:S01]  /*aab0*/  FFMA.FTZ R4, R144, c[0x0][0x23c], -R2 ;  /* 0x00008f0090047a23 */ /* 0x000fe20000010802 */
[----:B------:R-:W-:Y:S02]  /*aac0*/  @!P5 PRMT R217, R156, 0x5410, RZ ;  /* 0x000054109cd9d816 */ /* 0x000fe400000000ff */
[----:B------:R-:W-:Y:S01]  /*aad0*/  ISETP.GE.U32.AND P5, PT, R251, R6, PT ;  /* 0x00000006fb00720c */ /* 0x000fe20003fa6070 */
[----:B------:R1:W-:Y:S01]  /*aae0*/  MUFU.EX2 R239, R4 ;  /* 0x0000000400ef7308 */ /* 0x0003e20000000800 */
[----:B--2---:R-:W-:-:S04]  /*aaf0*/  F2FP.BF16.PACK_AB R5, R194, R171 ;  /* 0x000000abc205723e */ /* 0x004fc800000010ff */
[C---:B------:R-:W-:Y:S02]  /*ab00*/  PRMT R215, R5.reuse, 0x7632, R215 ;  /* 0x0000763205d77816 */ /* 0x040fe400000000d7 */
[----:B------:R-:W-:Y:S01]  /*ab10*/  PRMT R216, R5, 0x7610, R216 ;  /* 0x0000761005d87816 */ /* 0x000fe200000000d8 */
[----:B-1----:R-:W-:-:S04]  /*ab20*/  FFMA.FTZ R4, R117, c[0x0][0x23c], -R2 ;  /* 0x00008f0075047a23 */ /* 0x002fc80000010802 */
[----:B------:R1:W2:Y:S01]  /*ab30*/  MUFU.EX2 R166, R4 ;  /* 0x0000000400a67308 */ /* 0x0002a20000000800 */
[----:B------:R-:W-:Y:S01]  /*ab40*/  @!P5 HFMA2.BF16_V2 R144, -RZ.H0_H0, RZ.H0_H0, -R215.H0_H0 ;  /* 0x200000ffff90d231 */ /* 0x000fe200003409d7 */
[----:B------:R-:W-:Y:S02]  /*ab50*/  PRMT R146, R216, 0x5410, R215 ;  /* 0x00005410d8927816 */ /* 0x000fe400000000d7 */
[----:B------:R-:W-:Y:S02]  /*ab60*/  ISETP.GE.U32.AND P2, PT, R251, R16, PT ;  /* 0x00000010fb00720c */ /* 0x000fe40003f46070 */
[----:B------:R-:W-:Y:S02]  /*ab70*/  @!P5 PRMT R215, R144, 0x5410, RZ ;  /* 0x0000541090d7d816 */ /* 0x000fe400000000ff */
[----:B-1----:R-:W-:-:S04]  /*ab80*/  SHF.R.U32.HI R4, RZ, 0x8, R19 ;  /* 0x00000008ff047819 */ /* 0x002fc80000011613 */
[----:B------:R-:W-:-:S04]  /*ab90*/  LOP3.LUT R4, R4, 0xffff, RZ, 0xc0, !PT ;  /* 0x0000ffff04047812 */ /* 0x000fc800078ec0ff */
[----:B------:R-:W-:Y:S01]  /*aba0*/  ISETP.GE.U32.AND P5, PT, R251, R4, PT ;  /* 0x00000004fb00720c */ /* 0x000fe20003fa6070 */
[----:B------:R-:W-:Y:S01]  /*abb0*/  FFMA.FTZ R4, R152, c[0x0][0x23c], -R0 ;  /* 0x00008f0098047a23 */ /* 0x000fe20000010800 */
[----:B--2---:R-:W-:-:S03]  /*abc0*/  F2FP.BF16.PACK_AB R5, R166, R239 ;  /* 0x000000efa605723e */ /* 0x004fc600000010ff */
[----:B------:R1:W2:Y:S01]  /*abd0*/  MUFU.EX2 R6, R4 ;  /* 0x0000000400067308 */ /* 0x0002a20000000800 */
[C---:B------:R-:W-:Y:S02]  /*abe0*/  PRMT R214, R5.reuse, 0x7610, R214 ;  /* 0x0000761005d67816 */ /* 0x040fe400000000d6 */
[----:B------:R-:W-:Y:S01]  /*abf0*/  PRMT R213, R5, 0x7632, R213 ;  /* 0x0000763205d57816 */ /* 0x000fe200000000d5 */
[----:B-1----:R-:W-:-:S04]  /*ac00*/  FFMA.FTZ R4, R147, c[0x0][0x23c], -R0 ;  /* 0x00008f0093047a23 */ /* 0x002fc80000010800 */
[----:B------:R1:W3:Y:S01]  /*ac10*/  MUFU.EX2 R8, R4 ;  /* 0x0000000400087308 */ /* 0x0002e20000000800 */
[----:B------:R-:W-:Y:S02]  /*ac20*/  @!P2 HFMA2.BF16_V2 R147, -RZ.H0_H0, RZ.H0_H0, -R214.H0_H0 ;  /* 0x200000ffff93a231 */ /* 0x000fe400003409d6 */
[----:B------:R-:W-:Y:S01]  /*ac30*/  @!P5 HFMA2.BF16_V2 R117, -RZ.H0_H0, RZ.H0_H0, -R213.H0_H0 ;  /* 0x200000ffff75d231 */ /* 0x000fe200003409d5 */
[----:B------:R-:W-:Y:S02]  /*ac40*/  PRMT R145, R214, 0x5410, R213 ;  /* 0x00005410d6917816 */ /* 0x000fe400000000d5 */
[----:B------:R-:W-:Y:S02]  /*ac50*/  @!P2 PRMT R214, R147, 0x5410, RZ ;  /* 0x0000541093d6a816 */ /* 0x000fe400000000ff */
[----:B------:R-:W-:Y:S01]  /*ac60*/  @!P5 PRMT R213, R117, 0x5410, RZ ;  /* 0x0000541075d5d816 */ /* 0x000fe200000000ff */
[----:B--2---:R-:W-:Y:S01]  /*ac70*/  IMAD.MOV.U32 R117, RZ, RZ, R6 ;  /* 0x000000ffff757224 */ /* 0x004fe200078e0006 */
[----:B-1----:R-:W-:-:S04]  /*ac80*/  LOP3.LUT R4, R20, 0xff, RZ, 0xc0, !PT ;  /* 0x000000ff14047812 */ /* 0x002fc800078ec0ff */
[----:B------:R-:W-:Y:S02]  /*ac90*/  ISETP.GE.U32.AND P2, PT, R251, R4, PT ;  /* 0x00000004fb00720c */ /* 0x000fe40003f46070 */
[----:B------:R-:W-:Y:S01]  /*aca0*/  LOP3.LUT R4, R26, 0xff, RZ, 0xc0, !PT ;  /* 0x000000ff1a047812 */ /* 0x000fe200078ec0ff */
[----:B------:R-:W-:-:S03]  /*acb0*/  @!P4 HFMA2.BF16_V2 R157, -RZ.H0_H0, RZ.H0_H0, -R216.H0_H0 ;  /* 0x200000ffff9dc231 */ /* 0x000fc600003409d8 */
[----:B------:R-:W-:Y:S02]  /*acc0*/  ISETP.GE.U32.AND P5, PT, R251, R4, PT ;  /* 0x00000004fb00720c */ /* 0x000fe40003fa6070 */
[----:B---3--:R-:W-:Y:S01]  /*acd0*/  F2FP.BF16.PACK_AB R4, R8, R117 ;  /* 0x000000750804723e */ /* 0x008fe200000010ff */
[----:B------:R-:W-:-:S03]  /*ace0*/  FFMA.FTZ R5, R27, c[0x0][0x23c], -R2 ;  /* 0x00008f001b057a23 */ /* 0x000fc60000010802 */
[C---:B------:R-:W-:Y:S02]  /*acf0*/  PRMT R212, R4.reuse, 0x7610, R212 ;  /* 0x0000761004d47816 */ /* 0x040fe400000000d4 */
[----:B------:R-:W-:Y:S01]  /*ad00*/  PRMT R211, R4, 0x7632, R211 ;  /* 0x0000763204d37816 */ /* 0x000fe200000000d3 */
[----:B------:R-:W-:Y:S01]  /*ad10*/  FFMA.FTZ R4, R192, c[0x0][0x23c], -R2 ;  /* 0x00008f00c0047a23 */ /* 0x000fe20000010802 */
[----:B------:R-:W-:Y:S01]  /*ad20*/  @!P4 PRMT R216, R157, 0x5410, RZ ;  /* 0x000054109dd8c816 */ /* 0x000fe200000000ff */
[----:B------:R1:W-:Y:S01]  /*ad30*/  MUFU.EX2 R24, R5 ;  /* 0x0000000500187308 */ /* 0x0003e20000000800 */
[----:B------:R-:W-:Y:S01]  /*ad40*/  ISETP.GE.U32.AND P4, PT, R251, R18, PT ;  /* 0x00000012fb00720c */ /* 0x000fe20003f86070 */
[----:B------:R-:W-:-:S06]  /*ad50*/  @!P2 HFMA2.BF16_V2 R27, -RZ.H0_H0, RZ.H0_H0, -R212.H0_H0 ;  /* 0x200000ffff1ba231 */ /* 0x000fcc00003409d4 */
[----:B------:R2:W3:Y:S01]  /*ad60*/  MUFU.EX2 R158, R4 ;  /* 0x00000004009e7308 */ /* 0x0004e20000000800 */
[----:B------:R-:W-:Y:S02]  /*ad70*/  PRMT R144, R212, 0x5410, R211 ;  /* 0x00005410d4907816 */ /* 0x000fe400000000d3 */
[----:B------:R-:W-:Y:S02]  /*ad80*/  @!P2 PRMT R212, R27, 0x5410, RZ ;  /* 0x000054101bd4a816 */ /* 0x000fe400000000ff */
[C---:B-1----:R-:W-:Y:S01]  /*ad90*/  LOP3.LUT R5, R11.reuse, 0xff, RZ, 0xc0, !PT ;  /* 0x000000ff0b057812 */ /* 0x042fe200078ec0ff */
[----:B------:R-:W-:Y:S01]  /*ada0*/  @!P4 HFMA2.BF16_V2 R152, -RZ.H0_H0, RZ.H0_H0, -R211.H0_H0 ;  /* 0x200000ffff98c231 */ /* 0x000fe200003409d3 */
[----:B--2---:R-:W-:Y:S02]  /*adb0*/  LOP3.LUT R4, R11, 0xffff, RZ, 0xc0, !PT ;  /* 0x0000ffff0b047812 */ /* 0x004fe400078ec0ff */
[----:B------:R-:W-:Y:S02]  /*adc0*/  ISETP.GE.U32.AND P2, PT, R251, R5, PT ;  /* 0x00000005fb00720c */ /* 0x000fe40003f46070 */
[----:B------:R-:W-:-:S02]  /*add0*/  SHF.R.U32.HI R4, RZ, 0x8, R4 ;  /* 0x00000008ff047819 */ /* 0x000fc40000011604 */
[----:B---3--:R-:W-:Y:S02]  /*ade0*/  F2FP.BF16.PACK_AB R5, R158, R24 ;  /* 0x000000189e05723e */ /* 0x008fe400000010ff */
[----:B------:R-:W-:Y:S02]  /*adf0*/  LOP3.LUT R4, R4, 0xffff, RZ, 0xc0, !PT ;  /* 0x0000ffff04047812 */ /* 0x000fe400078ec0ff */
[----:B------:R-:W-:Y:S02]  /*ae00*/  @!P4 PRMT R211, R152, 0x5410, RZ ;  /* 0x0000541098d3c816 */ /* 0x000fe400000000ff */
[----:B------:R-:W-:Y:S02]  /*ae10*/  ISETP.GE.U32.AND P4, PT, R251, R4, PT ;  /* 0x00000004fb00720c */ /* 0x000fe40003f86070 */
[----:B------:R-:W-:Y:S02]  /*ae20*/  LOP3.LUT R4, R7, 0xffff, RZ, 0xc0, !PT ;  /* 0x0000ffff07047812 */ /* 0x000fe400078ec0ff */
[----:B------:R-:W-:-:S02]  /*ae30*/  PRMT R210, R5, 0x7610, R210 ;  /* 0x0000761005d27816 */ /* 0x000fc400000000d2 */
[----:B------:R-:W-:Y:S02]  /*ae40*/  SHF.R.U32.HI R4, RZ, 0x8, R4 ;  /* 0x00000008ff047819 */ /* 0x000fe40000011604 */
[----:B------:R-:W-:Y:S01]  /*ae50*/  PRMT R209, R5, 0x7632, R209 ;  /* 0x0000763205d17816 */ /* 0x000fe200000000d1 */
[----:B------:R-:W-:Y:S01]  /*ae60*/  @!P2 HFMA2.BF16_V2 R159, -RZ.H0_H0, RZ.H0_H0, -R210.H0_H0 ;  /* 0x200000ffff9fa231 */ /* 0x000fe200003409d2 */
[----:B------:R-:W-:Y:S02]  /*ae70*/  LOP3.LUT R4, R4, 0xffff, RZ, 0xc0, !PT ;  /* 0x0000ffff04047812 */ /* 0x000fe400078ec0ff */
[----:B------:R-:W-:Y:S02]  /*ae80*/  PRMT R23, R210, 0x5410, R209 ;  /* 0x00005410d2177816 */ /* 0x000fe400000000d1 */
[----:B------:R-:W-:Y:S01]  /*ae90*/  @!P2 PRMT R210, R159, 0x5410, RZ ;  /* 0x000054109fd2a816 */ /* 0x000fe200000000ff */
[--C-:B------:R-:W-:Y:S01]  /*aea0*/  FFMA.FTZ R5, R153, c[0x0][0x23c], -R2.reuse ;  /* 0x00008f0099057a23 */ /* 0x100fe20000010802 */
[----:B------:R-:W-:Y:S01]  /*aeb0*/  ISETP.GE.U32.AND P2, PT, R251, R4, PT ;  /* 0x00000004fb00720c */ /* 0x000fe20003f46070 */
[----:B------:R-:W-:-:S02]  /*aec0*/  FFMA.FTZ R4, R140, c[0x0][0x23c], -R2 ;  /* 0x00008f008c047a23 */ /* 0x000fc40000010802 */
[----:B------:R-:W-:Y:S01]  /*aed0*/  IMAD.MOV.U32 R26, RZ, RZ, R164 ;  /* 0x000000ffff1a7224 */ /* 0x000fe200078e00a4 */
[----:B------:R-:W-:Y:S01]  /*aee0*/  MUFU.EX2 R25, R5 ;  /* 0x0000000500197308 */ /* 0x000fe20000000800 */
[----:B------:R-:W-:-:S07]  /*aef0*/  @!P4 HFMA2.BF16_V2 R140, -RZ.H0_H0, RZ.H0_H0, -R209.H0_H0 ;  /* 0x200000ffff8cc231 */ /* 0x000fce00003409d1 */
[----:B------:R1:W2:Y:S01]  /*af00*/  MUFU.EX2 R164, R4 ;  /* 0x0000000400a47308 */ /* 0x0002a20000000800 */
[----:B------:R-:W-:Y:S02]  /*af10*/  LOP3.LUT R6, R7, 0xff, RZ, 0xc0, !PT ;  /* 0x000000ff07067812 */ /* 0x000fe400078ec0ff */
[----:B------:R-:W-:Y:S02]  /*af20*/  @!P4 PRMT R209, R140, 0x5410, RZ ;  /* 0x000054108cd1c816 */ /* 0x000fe400000000ff */
[C---:B------:R-:W-:Y:S02]  /*af30*/  ISETP.GE.U32.AND P4, PT, R251.reuse, R6, PT ;  /* 0x00000006fb00720c */ /* 0x040fe40003f86070 */
[----:B------:R-:W-:Y:S01]  /*af40*/  ISETP.GE.U32.AND P3, PT, R251, R9, PT ;  /* 0x00000009fb00720c */ /* 0x000fe20003f66070 */
[----:B-1----:R-:W-:-:S04]  /*af50*/  IMAD.WIDE.U32 R4, R28, -0x2daee0ad, RZ ;  /* 0xd2511f531c047825 */ /* 0x002fc800078e00ff */
[----:B------:R-:W-:Y:S01]  /*af60*/  IMAD.MOV.U32 R28, RZ, RZ, R8 ;  /* 0x000000ffff1c7224 */ /* 0x000fe200078e0008 */
[----:B------:R-:W-:Y:S02]  /*af70*/  LOP3.LUT R6, R5, R22, R238, 0x96, !PT ;  /* 0x0000001605067212 */ /* 0x000fe400078e96ee */
[C---:B------:R-:W-:Y:S02]  /*af80*/  LOP3.LUT R8, R4.reuse, 0xff, RZ, 0xc0, !PT ;  /* 0x000000ff04087812 */ /* 0x040fe400078ec0ff */
[----:B------:R-:W-:Y:S02]  /*af90*/  LOP3.LUT R250, R4, 0xffff, RZ, 0xc0, !PT ;  /* 0x0000ffff04fa7812 */ /* 0x000fe400078ec0ff */
[--C-:B------:R-:W-:Y:S02]  /*afa0*/  SHF.R.U32.HI R22, RZ, 0x10, R4.reuse ;  /* 0x00000010ff167819 */ /* 0x100fe40000011604 */
[----:B------:R-:W-:Y:S02]  /*afb0*/  SHF.R.U32.HI R9, RZ, 0x18, R4 ;  /* 0x00000018ff097819 */ /* 0x000fe40000011604 */
[----:B--2---:R-:W-:Y:S01]  /*afc0*/  F2FP.BF16.PACK_AB R4, R164, R25 ;  /* 0x00000019a404723e */ /* 0x004fe200000010ff */
[----:B------:R-:W-:-:S03]  /*afd0*/  FFMA.FTZ R5, R155, c[0x0][0x23c], -R0 ;  /* 0x00008f009b057a23 */ /* 0x000fc60000010800 */
[C---:B------:R-:W-:Y:S02]  /*afe0*/  PRMT R208, R4.reuse, 0x7610, R208 ;  /* 0x0000761004d07816 */ /* 0x040fe400000000d0 */
[----:B------:R-:W-:Y:S01]  /*aff0*/  PRMT R207, R4, 0x7632, R207 ;  /* 0x0000763204cf7816 */ /* 0x000fe200000000cf */
[----:B------:R-:W-:Y:S01]  /*b000*/  FFMA.FTZ R4, R154, c[0x0][0x23c], -R0 ;  /* 0x00008f009a047a23 */ /* 0x000fe20000010800 */
[----:B------:R-:W-:Y:S01]  /*b010*/  MUFU.EX2 R152, R5 ;  /* 0x0000000500987308 */ /* 0x000fe20000000800 */
[----:B------:R-:W-:Y:S01]  /*b020*/  @!P4 HFMA2.BF16_V2 R153, -RZ.H0_H0, RZ.H0_H0, -R208.H0_H0 ;  /* 0x200000ffff99c231 */ /* 0x000fe200003409d0 */
[----:B------:R-:W-:-:S06]  /*b030*/  PRMT R237, R208, 0x5410, R207 ;  /* 0x00005410d0ed7816 */ /* 0x000fcc00000000cf */
[----:B------:R1:W2:Y:S01]  /*b040*/  MUFU.EX2 R159, R4 ;  /* 0x00000004009f7308 */ /* 0x0002a20000000800 */
[----:B------:R-:W-:Y:S01]  /*b050*/  @!P4 PRMT R208, R153, 0x5410, RZ ;  /* 0x0000541099d0c816 */ /* 0x000fe200000000ff */
[----:B------:R-:W-:Y:S01]  /*b060*/  @!P2 HFMA2.BF16_V2 R154, -RZ.H0_H0, RZ.H0_H0, -R207.H0_H0 ;  /* 0x200000ffff9aa231 */ /* 0x000fe200003409cf */
[----:B-1----:R-:W-:-:S04]  /*b070*/  SHF.R.U32.HI R4, RZ, 0x18, R7 ;  /* 0x00000018ff047819 */ /* 0x002fc80000011607 */
[----:B------:R-:W-:Y:S02]  /*b080*/  ISETP.GE.U32.AND P4, PT, R251, R4, PT ;  /* 0x00000004fb00720c */ /* 0x000fe40003f86070 */
[----:B------:R-:W-:-:S04]  /*b090*/  SHF.R.U32.HI R4, RZ, 0x10, R7 ;  /* 0x00000010ff047819 */ /* 0x000fc80000011607 */
[----:B------:R-:W-:Y:S01]  /*b0a0*/  LOP3.LUT R4, R4, 0xff, RZ, 0xc0, !PT ;  /* 0x000000ff04047812 */ /* 0x000fe200078ec0ff */
[----:B------:R-:W-:Y:S01]  /*b0b0*/  FFMA.FTZ R5, R137, c[0x0][0x23c], -R2 ;  /* 0x00008f0089057a23 */ /* 0x000fe20000010802 */
[----:B------:R-:W-:Y:S02]  /*b0c0*/  @!P2 PRMT R207, R154, 0x5410, RZ ;  /* 0x000054109acfa816 */ /* 0x000fe400000000ff */
[----:B------:R-:W-:Y:S02]  /*b0d0*/  ISETP.GE.U32.AND P2, PT, R251, R4, PT ;  /* 0x00000004fb00720c */ /* 0x000fe40003f46070 */
[----:B--2---:R-:W-:Y:S01]  /*b0e0*/  F2FP.BF16.PACK_AB R4, R159, R152 ;  /* 0x000000989f04723e */ /* 0x004fe200000010ff */
[----:B------:R-:W-:Y:S02]  /*b0f0*/  IMAD.MOV.U32 R140, RZ, RZ, R170 ;  /* 0x000000ffff8c7224 */ /* 0x000fe400078e00aa */
[----:B------:R1:W-:Y:S01]  /*b100*/  MUFU.EX2 R170, R5 ;  /* 0x0000000500aa7308 */ /* 0x0003e20000000800 */
[----:B------:R-:W-:-:S02]  /*b110*/  PRMT R205, R4, 0x7632, R205 ;  /* 0x0000763204cd7816 */ /* 0x000fc400000000cd */
[----:B------:R-:W-:Y:S02]  /*b120*/  PRMT R204, R4, 0x7610, R204 ;  /* 0x0000761004cc7816 */ /* 0x000fe400000000cc */
[----:B------:R-:W-:Y:S01]  /*b130*/  SHF.R.U32.HI R4, RZ, 0x8, R29 ;  /* 0x00000008ff047819 */ /* 0x000fe2000001161d */
[----:B------:R-:W-:Y:S01]  /*b140*/  @!P4 HFMA2.BF16_V2 R137, -RZ.H0_H0, RZ.H0_H0, -R205.H0_H0 ;  /* 0x200000ffff89c231 */ /* 0x000fe200003409cd */
[----:B------:R-:W-:Y:S02]  /*b150*/  MOV R157, R235 ;  /* 0x000000eb009d7202 */ /* 0x000fe40000000f00 */
[----:B------:R-:W-:Y:S01]  /*b160*/  LOP3.LUT R4, R4, 0xffff, RZ, 0xc0, !PT ;  /* 0x0000ffff04047812 */ /* 0x000fe200078ec0ff */
[----:B-1----:R-:W-:-:S04]  /*b170*/  FFMA.FTZ R5, R136, c[0x0][0x23c], -R2 ;  /* 0x00008f0088057a23 */ /* 0x002fc80000010802 */
[----:B------:R-:W1:Y:S01]  /*b180*/  MUFU.EX2 R192, R5 ;  /* 0x0000000500c07308 */ /* 0x000e620000000800 */
[----:B------:R-:W-:Y:S02]  /*b190*/  PRMT R235, R204, 0x5410, R205 ;  /* 0x00005410cceb7816 */ /* 0x000fe400000000cd */
[----:B------:R-:W-:Y:S02]  /*b1a0*/  @!P4 PRMT R205, R137, 0x5410, RZ ;  /* 0x0000541089cdc816 */ /* 0x000fe400000000ff */
[----:B------:R-:W-:Y:S01]  /*b1b0*/  ISETP.GE.U32.AND P4, PT, R251, R4, PT ;  /* 0x00000004fb00720c */ /* 0x000fe20003f86070 */
[----:B------:R-:W-:Y:S02]  /*b1c0*/  FFMA.FTZ R4, R142, c[0x0][0x23c], -R0 ;  /* 0x00008f008e047a23 */ /* 0x000fe40000010800 */
[----:B------:R-:W-:Y:S02]  /*b1d0*/  IMAD.MOV.U32 R155, RZ, RZ, R166 ;  /* 0x000000ffff9b7224 */ /* 0x000fe400078e00a6 */
[----:B------:R2:W-:Y:S01]  /*b1e0*/  MUFU.EX2 R166, R4 ;  /* 0x0000000400a67308 */ /* 0x0005e20000000800 */
[----:B------:R-:W-:-:S02]  /*b1f0*/  FFMA.FTZ R7, R34, c[0x0][0x23c], -R2 ;  /* 0x00008f0022077a23 */ /* 0x000fc40000010802 */
[--C-:B------:R-:W-:Y:S01]  /*b200*/  FFMA.FTZ R241, R32, c[0x0][0x23c], -R2.reuse ;  /* 0x00008f0020f17a23 */ /* 0x100fe20000010802 */
[----:B-1----:R-:W-:Y:S01]  /*b210*/  F2FP.BF16.PACK_AB R5, R192, R170 ;  /* 0x000000aac005723e */ /* 0x002fe200000010ff */
[----:B------:R-:W-:Y:S02]  /*b220*/  FFMA.FTZ R242, R30, c[0x0][0x23c], -R2 ;  /* 0x00008f001ef27a23 */ /* 0x000fe40000010802 */
[----:B--2---:R-:W-:Y:S01]  /*b230*/  FFMA.FTZ R4, R139, c[0x0][0x23c], -R0 ;  /* 0x00008f008b047a23 */ /* 0x004fe20000010800 */
[----:B------:R-:W-:-:S03]  /*b240*/  PRMT R203, R5, 0x7610, R203 ;  /* 0x0000761005cb7816 */ /* 0x000fc600000000cb */
[----:B------:R1:W2:Y:S01]  /*b250*/  MUFU.EX2 R252, R4 ;  /* 0x0000000400fc7308 */ /* 0x0002a20000000800 */
[----:B------:R-:W-:Y:S01]  /*b260*/  PRMT R202, R5, 0x7632, R202 ;  /* 0x0000763205ca7816 */ /* 0x000fe200000000ca */
[----:B------:R-:W-:Y:S01]  /*b270*/  @!P3 HFMA2.BF16_V2 R139, -RZ.H0_H0, RZ.H0_H0, -R203.H0_H0 ;  /* 0x200000ffff8bb231 */ /* 0x000fe200003409cb */
[----:B------:R-:W-:-:S05]  /*b280*/  IMAD.MOV.U32 R27, RZ, RZ, R233 ;  /* 0x000000ffff1b7224 */ /* 0x000fca00078e00e9 */
[----:B------:R-:W-:Y:S01]  /*b290*/  MUFU.EX2 R169, R7 ;  /* 0x0000000700a97308 */ /* 0x000fe20000000800 */
[----:B-1----:R-:W-:Y:S01]  /*b2a0*/  FFMA.FTZ R4, R35, c[0x0][0x23c], -R2 ;  /* 0x00008f0023047a23 */ /* 0x002fe20000010802 */
[----:B------:R-:W-:-:S06]  /*b2b0*/  LOP3.LUT R2, R6, 0xffff, RZ, 0xc0, !PT ;  /* 0x0000ffff06027812 */ /* 0x000fcc00078ec0ff */
[----:B------:R1:W3:Y:S01]  /*b2c0*/  MUFU.EX2 R147, R4 ;  /* 0x0000000400937308 */ /* 0x0002e20000000800 */
[----:B------:R-:W-:Y:S01]  /*b2d0*/  SHF.R.U32.HI R2, RZ, 0x8, R2 ;  /* 0x00000008ff027819 */ /* 0x000fe20000011602 */
[----:B------:R-:W-:Y:S01]  /*b2e0*/  @!P4 HFMA2.BF16_V2 R30, -RZ.H0_H0, RZ.H0_H0, -R202.H0_H0 ;  /* 0x200000ffff1ec231 */ /* 0x000fe200003409ca */
[----:B------:R-:W-:Y:S02]  /*b2f0*/  PRMT R233, R203, 0x5410, R202 ;  /* 0x00005410cbe97816 */ /* 0x000fe400000000ca */
[----:B------:R-:W-:Y:S02]  /*b300*/  FSEL R21, R197, RZ, P0 ;  /* 0x000000ffc5157208 */ /* 0x000fe40000000000 */
[----:B------:R-:W-:Y:S01]  /*b310*/  @!P3 PRMT R203, R139, 0x5410, RZ ;  /* 0x000054108bcbb816 */ /* 0x000fe200000000ff */
[----:B------:R-:W-:Y:S01]  /*b320*/  @!P2 HFMA2.BF16_V2 R136, -RZ.H0_H0, RZ.H0_H0, -R204.H0_H0 ;  /* 0x200000ffff88a231 */ /* 0x000fe200003409cc */
[----:B-1----:R-:W-:-:S04]  /*b330*/  LOP3.LUT R4, R2, 0xffff, RZ, 0xc0, !PT ;  /* 0x0000ffff02047812 */ /* 0x002fc800078ec0ff */
[C---:B------:R-:W-:Y:S02]  /*b340*/  ISETP.GE.U32.AND P3, PT, R251.reuse, R4, PT ;  /* 0x00000004fb00720c */ /* 0x040fe40003f66070 */
[----:B------:R-:W-:Y:S01]  /*b350*/  LOP3.LUT R4, R6, 0xff, RZ, 0xc0, !PT ;  /* 0x000000ff06047812 */ /* 0x000fe200078ec0ff */
[----:B------:R-:W-:Y:S01]  /*b360*/  FADD.FTZ R5, R116, -R21 ;  /* 0x8000001574057221 */ /* 0x000fe20000010000 */
[----:B------:R-:W-:Y:S02]  /*b370*/  @!P4 PRMT R202, R30, 0x5410, RZ ;  /* 0x000054101ecac816 */ /* 0x000fe400000000ff */
[C---:B------:R-:W-:Y:S02]  /*b380*/  ISETP.GE.U32.AND P0, PT, R251.reuse, R17, PT ;  /* 0x00000011fb00720c */ /* 0x040fe40003f06070 */
[----:B------:R-:W-:Y:S02]  /*b390*/  ISETP.GE.U32.AND P4, PT, R251, R4, PT ;  /* 0x00000004fb00720c */ /* 0x000fe40003f86070 */
[----:B------:R-:W-:Y:S01]  /*b3a0*/  @!P2 PRMT R204, R136, 0x5410, RZ ;  /* 0x0000541088cca816 */ /* 0x000fe200000000ff */
[--C-:B------:R-:W-:Y:S01]  /*b3b0*/  FFMA.FTZ R16, R31, c[0x0][0x23c], -R0.reuse ;  /* 0x00008f001f107a23 */ /* 0x100fe20000010800 */
[----:B------:R-:W-:Y:S01]  /*b3c0*/  ISETP.GE.U32.AND P2, PT, R251, R8, PT ;  /* 0x00000008fb00720c */ /* 0x000fe20003f46070 */
[----:B------:R-:W-:Y:S01]  /*b3d0*/  FMUL.FTZ R8, R5, c[0x0][0x23c] ;  /* 0x00008f0005087a20 */ /* 0x000fe20000410000 */
[----:B--2---:R-:W-:Y:S01]  /*b3e0*/  F2FP.BF16.PACK_AB R5, R252, R166 ;  /* 0x000000a6fc05723e */ /* 0x004fe200000010ff */
[----:B------:R-:W-:-:S02]  /*b3f0*/  FFMA.FTZ R21, R193, c[0x0][0x23c], -R0 ;  /* 0x00008f00c1157a23 */ /* 0x000fc40000010800 */
[--C-:B------:R-:W-:Y:S02]  /*b400*/  FFMA.FTZ R17, R143, c[0x0][0x23c], -R0.reuse ;  /* 0x00008f008f117a23 */ /* 0x100fe40000010800 */
[--C-:B------:R-:W-:Y:S02]  /*b410*/  FFMA.FTZ R18, R141, c[0x0][0x23c], -R0.reuse ;  /* 0x00008f008d127a23 */ /* 0x100fe40000010800 */
[--C-:B------:R-:W-:Y:S02]  /*b420*/  FFMA.FTZ R20, R138, c[0x0][0x23c], -R0.reuse ;  /* 0x00008f008a147a23 */ /* 0x100fe40000010800 */
[----:B------:R-:W-:Y:S01]  /*b430*/  FFMA.FTZ R19, R33, c[0x0][0x23c], -R0 ;  /* 0x00008f0021137a23 */ /* 0x000fe20000010800 */
[----:B---3--:R-:W-:Y:S01]  /*b440*/  F2FP.BF16.PACK_AB R0, R169, R147 ;  /* 0x00000093a900723e */ /* 0x008fe200000010ff */
[----:B------:R1:W2:Y:S01]  /*b450*/  MUFU.EX2 R2, R8 ;  /* 0x0000000800027308 */ /* 0x0002a20000000800 */
[----:B------:R-:W-:Y:S01]  /*b460*/  PRMT R201, R5, 0x7632, R201 ;  /* 0x0000763205c97816 */ /* 0x000fe200000000c9 */
[----:B------:R-:W-:Y:S01]  /*b470*/  IMAD.MOV.U32 R154, RZ, RZ, R117 ;  /* 0x000000ffff9a7224 */ /* 0x000fe200078e0075 */
[C---:B------:R-:W-:Y:S01]  /*b480*/  PRMT R199, R0.reuse, 0x7610, R199 ;  /* 0x0000761000c77816 */ /* 0x040fe200000000c7 */
[----:B------:R-:W-:Y:S01]  /*b490*/  IMAD.WIDE.U32 R116, R149, -0x2daee0ad, RZ ;  /* 0xd2511f5395747825 */ /* 0x000fe200078e00ff */
[----:B------:R-:W-:Y:S01]  /*b4a0*/  PRMT R200, R5, 0x7610, R200 ;  /* 0x0000761005c87816 */ /* 0x000fe200000000c8 */
[----:B------:R-:W-:Y:S01]  /*b4b0*/  @!P0 HFMA2.BF16_V2 R32, -RZ.H0_H0, RZ.H0_H0, -R201.H0_H0 ;  /* 0x200000ffff208231 */ /* 0x000fe200003409c9 */
[----:B------:R-:W-:Y:S01]  /*b4c0*/  PRMT R198, R0, 0x7632, R198 ;  /* 0x0000763200c67816 */ /* 0x000fe200000000c6 */
[----:B------:R-:W-:Y:S01]  /*b4d0*/  @!P4 HFMA2.BF16_V2 R34, -RZ.H0_H0, RZ.H0_H0, -R199.H0_H0 ;  /* 0x200000ffff22c231 */ /* 0x000fe200003409c7 */
[----:B------:R-:W-:Y:S01]  /*b4e0*/  SHF.R.U32.HI R4, RZ, 0x18, R11 ;  /* 0x00000018ff047819 */ /* 0x000fe2000001160b */
[----:B------:R-:W-:-:S02]  /*b4f0*/  IMAD.MOV.U32 R156, RZ, RZ, R234 ;  /* 0x000000ffff9c7224 */ /* 0x000fc400078e00ea */
[----:B-1----:R-:W-:Y:S01]  /*b500*/  IMAD R8, R162, -0x2daee0ad, RZ ;  /* 0xd2511f53a2087824 */ /* 0x002fe200078e02ff */
[----:B------:R-:W-:Y:S01]  /*b510*/  MOV R162, R155 ;  /* 0x0000009b00a27202 */ /* 0x000fe20000000f00 */
[----:B------:R-:W-:Y:S01]  /*b520*/  IMAD.MOV.U32 R155, RZ, RZ, R247 ;  /* 0x000000ffff9b7224 */ /* 0x000fe200078e00f7 */
[----:B------:R-:W-:Y:S02]  /*b530*/  PRMT R234, R200, 0x5410, R201 ;  /* 0x00005410c8ea7816 */ /* 0x000fe400000000c9 */
[----:B------:R-:W-:Y:S02]  /*b540*/  LOP3.LUT R8, R117, R8, R167, 0x96, !PT ;  /* 0x0000000875087212 */ /* 0x000fe400078e96a7 */
[----:B------:R-:W-:Y:S02]  /*b550*/  PRMT R247, R199, 0x5410, R198 ;  /* 0x00005410c7f77816 */ /* 0x000fe400000000c6 */
[----:B------:R-:W-:Y:S02]  /*b560*/  @!P0 PRMT R201, R32, 0x5410, RZ ;  /* 0x0000541020c98816 */ /* 0x000fe400000000ff */
[----:B------:R-:W-:-:S02]  /*b570*/  @!P4 PRMT R199, R34, 0x5410, RZ ;  /* 0x0000541022c7c816 */ /* 0x000fc400000000ff */
[C---:B------:R-:W-:Y:S01]  /*b580*/  ISETP.GE.U32.AND P0, PT, R251.reuse, R9, PT ;  /* 0x00000009fb00720c */ /* 0x040fe20003f06070 */
[----:B------:R-:W-:Y:S01]  /*b590*/  IMAD.WIDE.U32 R8, R8, -0x326172a9, RZ ;  /* 0xcd9e8d5708087825 */ /* 0x000fe200078e00ff */
[----:B------:R-:W-:Y:S02]  /*b5a0*/  ISETP.GE.U32.AND P4, PT, R251, R4, PT ;  /* 0x00000004fb00720c */ /* 0x000fe40003f86070 */
[----:B------:R-:W-:Y:S01]  /*b5b0*/  SHF.R.U32.HI R4, RZ, 0x10, R11 ;  /* 0x00000010ff047819 */ /* 0x000fe2000001160b */
[----:B------:R-:W-:Y:S01]  /*b5c0*/  @!P5 HFMA2.BF16_V2 R31, -RZ.H0_H0, RZ.H0_H0, -R200.H0_H0 ;  /* 0x200000ffff1fd231 */ /* 0x000fe200003409c8 */
[----:B------:R-:W-:Y:S02]  /*b5d0*/  LOP3.LUT R0, R9, R10, R227, 0x96, !PT ;  /* 0x0000000a09007212 */ /* 0x000fe400078e96e3 */
[----:B------:R-:W-:Y:S01]  /*b5e0*/  LOP3.LUT R4, R4, 0xff, RZ, 0xc0, !PT ;  /* 0x000000ff04047812 */ /* 0x000fe200078ec0ff */
[----:B------:R-:W-:Y:S01]  /*b5f0*/  @!P3 HFMA2.BF16_V2 R33, -RZ.H0_H0, RZ.H0_H0, -R198.H0_H0 ;  /* 0x200000ffff21b231 */ /* 0x000fe200003409c6 */
[----:B------:R-:W-:-:S02]  /*b600*/  @!P5 PRMT R200, R31, 0x5410, RZ ;  /* 0x000054101fc8d816 */ /* 0x000fc400000000ff */
[----:B------:R-:W-:Y:S02]  /*b610*/  SHF.R.U32.HI R5, RZ, 0x18, R6 ;  /* 0x00000018ff057819 */ /* 0x000fe40000011606 */
[----:B------:R-:W-:Y:S02]  /*b620*/  ISETP.GE.U32.AND P5, PT, R251, R4, PT ;  /* 0x00000004fb00720c */ /* 0x000fe40003fa6070 */
[----:B------:R-:W-:Y:S02]  /*b630*/  LOP3.LUT R4, R0, 0xffff, RZ, 0xc0, !PT ;  /* 0x0000ffff00047812 */ /* 0x000fe400078ec0ff */
[----:B------:R-:W-:Y:S02]  /*b640*/  @!P3 PRMT R198, R33, 0x5410, RZ ;  /* 0x0000541021c6b816 */ /* 0x000fe400000000ff */
[----:B------:R-:W-:Y:S02]  /*b650*/  ISETP.GE.U32.AND P3, PT, R251, R5, PT ;  /* 0x00000005fb00720c */ /* 0x000fe40003f66070 */
[----:B------:R-:W-:-:S02]  /*b660*/  SHF.R.U32.HI R5, RZ, 0x8, R4 ;  /* 0x00000008ff057819 */ /* 0x000fc40000011604 */
[----:B------:R-:W-:Y:S01]  /*b670*/  LOP3.LUT R4, R0, 0xff, RZ, 0xc0, !PT ;  /* 0x000000ff00047812 */ /* 0x000fe200078ec0ff */
[----:B------:R-:W-:Y:S03]  /*b680*/  MUFU.EX2 R153, R17 ;  /* 0x0000001100997308 */ /* 0x000fe60000000800 */
[----:B------:R-:W-:Y:S02]  /*b690*/  PRMT R10, R4, 0x5410, R5 ;  /* 0x00005410040a7816 */ /* 0x000fe40000000005 */
[----:B------:R-:W-:-:S03]  /*b6a0*/  SHF.R.U32.HI R5, RZ, 0x10, R0 ;  /* 0x00000010ff057819 */ /* 0x000fc60000011600 */
[----:B------:R-:W1:Y:S01]  /*b6b0*/  MUFU.EX2 R136, R18 ;  /* 0x0000001200887308 */ /* 0x000e620000000800 */
[----:B------:R-:W-:Y:S02]  /*b6c0*/  SHF.R.U32.HI R4, RZ, 0x18, R0 ;  /* 0x00000018ff047819 */ /* 0x000fe40000011600 */
[----:B------:R-:W-:Y:S02]  /*b6d0*/  FSEL R7, R174, RZ, P1 ;  /* 0x000000ffae077208 */ /* 0x000fe40000800000 */
[----:B------:R-:W-:Y:S02]  /*b6e0*/  SHF.R.U32.HI R6, RZ, 0x10, R6 ;  /* 0x00000010ff067819 */ /* 0x000fe40000011606 */
[----:B------:R-:W-:Y:S02]  /*b6f0*/  LOP3.LUT R0, R5, 0xff, RZ, 0xc0, !PT ;  /* 0x000000ff05007812 */ /* 0x000fe400078ec0ff */
[----:B------:R-:W-:Y:S02]  /*b700*/  LOP3.LUT R5, R6, 0xff, RZ, 0xc0, !PT ;  /* 0x000000ff06057812 */ /* 0x000fe400078ec0ff */
[----:B------:R-:W-:Y:S01]  /*b710*/  PRMT R4, R0, 0x5410, R4 ;  /* 0x0000541000047816 */ /* 0x000fe20000000004 */
[----:B------:R-:W-:Y:S01]  /*b720*/  FADD.FTZ R0, R3, -R7 ;  /* 0x8000000703007221 */ /* 0x000fe20000010000 */
[----:B------:R-:W-:Y:S01]  /*b730*/  ISETP.GE.U32.AND P1, PT, R251, R5, PT ;  /* 0x00000005fb00720c */ /* 0x000fe20003f26070 */
[----:B--2---:R-:W-:-:S02]  /*b740*/  FFMA.FTZ R240, R240, R2, R24 ;  /* 0x00000002f0f07223 */ /* 0x004fc40000010018 */
[----:B------:R-:W-:Y:S02]  /*b750*/  IMAD.MOV.U32 R138, RZ, RZ, R28 ;  /* 0x000000ffff8a7224 */ /* 0x000fe400078e001c */
[----:B------:R-:W-:Y:S02]  /*b760*/  IMAD.MOV.U32 R139, RZ, RZ, R140 ;  /* 0x000000ffff8b7224 */ /* 0x000fe400078e008c */
[----:B------:R-:W-:Y:S02]  /*b770*/  IMAD.MOV.U32 R6, RZ, RZ, R25 ;  /* 0x000000ffff067224 */ /* 0x000fe400078e0019 */
[----:B------:R-:W-:Y:S02]  /*b780*/  FMUL.FTZ R0, R0, c[0x0][0x23c] ;  /* 0x00008f0000007a20 */ /* 0x000fe40000410000 */
[-C--:B------:R-:W-:Y:S02]  /*b790*/  FMUL.FTZ R24, R52, R2.reuse ;  /* 0x0000000234187220 */ /* 0x080fe40000410000 */
[----:B------:R-:W-:-:S02]  /*b7a0*/  FMUL.FTZ R25, R53, R2 ;  /* 0x0000000235197220 */ /* 0x000fc40000410000 */
[-C--:B------:R-:W-:Y:S02]  /*b7b0*/  FMUL.FTZ R32, R64, R2.reuse ;  /* 0x0000000240207220 */ /* 0x080fe40000410000 */
[-C--:B------:R-:W-:Y:S02]  /*b7c0*/  FMUL.FTZ R33, R65, R2.reuse ;  /* 0x0000000241217220 */ /* 0x080fe40000410000 */
[-C--:B------:R-:W-:Y:S02]  /*b7d0*/  FMUL.FTZ R28, R80, R2.reuse ;  /* 0x00000002501c7220 */ /* 0x080fe40000410000 */
[-C--:B------:R-:W-:Y:S02]  /*b7e0*/  FMUL.FTZ R29, R81, R2.reuse ;  /* 0x00000002511d7220 */ /* 0x080fe40000410000 */
        /* <DEDUP_REMOVED lines=41> */
[----:B------:R-:W-:Y:S01]  /*ba80*/  FMUL.FTZ R109, R113, R2 ;  /* 0x00000002716d7220 */ /* 0x000fe20000410000 */
[----:B-1----:R-:W-:Y:S01]  /*ba90*/  F2FP.BF16.PACK_AB R2, R136, R153 ;  /* 0x000000998802723e */ /* 0x002fe200000010ff */
[----:B------:R-:W-:Y:S01]  /*baa0*/  IMAD.MOV.U32 R5, RZ, RZ, R252 ;  /* 0x000000ffff057224 */ /* 0x000fe200078e00fc */
[----:B------:R-:W-:Y:S02]  /*bab0*/  MUFU.EX2 R16, R16 ;  /* 0x0000001000107308 */ /* 0x000fe40000000800 */
[----:B------:R-:W-:Y:S01]  /*bac0*/  PRMT R196, R2, 0x7610, R196 ;  /* 0x0000761002c47816 */ /* 0x000fe200000000c4 */
[----:B------:R-:W-:-:S05]  /*bad0*/  IMAD.MOV.U32 R137, RZ, RZ, R152 ;  /* 0x000000ffff897224 */ /* 0x000fca00078e0098 */
[----:B------:R-:W1:Y:S01]  /*bae0*/  MUFU.EX2 R0, R0 ;  /* 0x0000000000007308 */ /* 0x000e620000000800 */
[----:B------:R-:W-:Y:S01]  /*baf0*/  @!P1 HFMA2.BF16_V2 R35, -RZ.H0_H0, RZ.H0_H0, -R196.H0_H0 ;  /* 0x200000ffff239231 */ /* 0x000fe200003409c4 */
[----:B------:R-:W-:-:S06]  /*bb00*/  PRMT R175, R2, 0x7632, R175 ;  /* 0x0000763202af7816 */ /* 0x000fcc00000000af */
[----:B------:R-:W2:Y:S01]  /*bb10*/  MUFU.EX2 R252, R21 ;  /* 0x0000001500fc7308 */ /* 0x000ea20000000800 */
[----:B------:R-:W-:Y:S01]  /*bb20*/  LOP3.LUT R2, R22, 0xff, RZ, 0xc0, !PT ;  /* 0x000000ff16027812 */ /* 0x000fe200078ec0ff */
[----:B------:R-:W-:Y:S01]  /*bb30*/  IMAD.MOV.U32 R7, RZ, RZ, R239 ;  /* 0x000000ffff077224 */ /* 0x000fe200078e00ef */
[----:B------:R-:W-:-:S05]  /*bb40*/  PRMT R239, R196, 0x5410, R175 ;  /* 0x00005410c4ef7816 */ /* 0x000fca00000000af */
[----:B------:R-:W-:Y:S01]  /*bb50*/  MUFU.EX2 R152, R20 ;  /* 0x0000001400987308 */ /* 0x000fe20000000800 */
[----:B------:R-:W-:-:S07]  /*bb60*/  @!P1 PRMT R196, R35, 0x5410, RZ ;  /* 0x0000541023c49816 */ /* 0x000fce00000000ff */
[----:B------:R-:W3:Y:S01]  /*bb70*/  MUFU.EX2 R193, R19 ;  /* 0x0000001300c17308 */ /* 0x000ee20000000800 */
[C---:B------:R-:W-:Y:S02]  /*bb80*/  ISETP.GE.U32.AND P1, PT, R251.reuse, R2, PT ;  /* 0x00000002fb00720c */ /* 0x040fe40003f26070 */
[----:B------:R-:W-:Y:S01]  /*bb90*/  PRMT R251, R251, 0x7054, R251 ;  /* 0x00007054fbfb7816 */ /* 0x000fe200000000fb */
[----:B------:R-:W-:Y:S01]  /*bba0*/  IMAD.MOV.U32 R11, RZ, RZ, R27 ;  /* 0x000000ffff0b7224 */ /* 0x000fe200078e001b */
[----:B------:R-:W-:Y:S01]  /*bbb0*/  MOV R17, R26 ;  /* 0x0000001a00117202 */ /* 0x000fe20000000f00 */
[----:B-1----:R-:W-:Y:S01]  /*bbc0*/  FMUL.FTZ R26, R54, R0 ;  /* 0x00000000361a7220 */ /* 0x002fe20000410000 */
[----:B--2---:R-:W-:Y:S01]  /*bbd0*/  F2FP.BF16.PACK_AB R2, R252, R16 ;  /* 0x00000010fc02723e */ /* 0x004fe200000010ff */
        /* <DEDUP_REMOVED lines=47> */
[----:B------:R-:W-:Y:S01]  /*bed0*/  FFMA.FTZ R236, R236, R0, R16 ;  /* 0x00000000ecec7223 */ /* 0x000fe20000010010 */
[--C-:B------:R-:W-:Y:S01]  /*bee0*/  HSET2.LE.AND R0, R10, R251.reuse, PT ;  /* 0x000000fb0a007233 */ /* 0x100fe20003803000 */
[C---:B------:R-:W-:Y:S02]  /*bef0*/  PRMT R173, R2.reuse, 0x7610, R173 ;  /* 0x0000761002ad7816 */ /* 0x040fe400000000ad */
[----:B------:R-:W-:Y:S01]  /*bf00*/  PRMT R172, R2, 0x7632, R172 ;  /* 0x0000763202ac7816 */ /* 0x000fe200000000ac */
[----:B------:R-:W-:Y:S01]  /*bf10*/  HSET2.LE.AND R2, R4, R251, PT ;  /* 0x000000fb04027233 */ /* 0x000fe20003803000 */
[----:B---3--:R-:W-:-:S02]  /*bf20*/  F2FP.BF16.PACK_AB R206, R193, R152 ;  /* 0x00000098c1ce723e */ /* 0x008fc400000010ff */
[----:B------:R-:W-:Y:S02]  /*bf30*/  LOP3.LUT R4, R0, R23, RZ, 0xc0, !PT ;  /* 0x0000001700047212 */ /* 0x000fe400078ec0ff */
[----:B------:R-:W-:Y:S01]  /*bf40*/  PRMT R0, R173, 0x5410, R172 ;  /* 0x00005410ad007816 */ /* 0x000fe200000000ac */
[----:B------:R-:W-:Y:S01]  /*bf50*/  @!P1 HFMA2.BF16_V2 R3, -RZ.H0_H0, RZ.H0_H0, -R206.H0_H0 ;  /* 0x200000ffff039231 */ /* 0x000fe200003409ce */
[----:B------:R-:W-:Y:S02]  /*bf60*/  IMAD.MOV.U32 R76, RZ, RZ, R5 ;  /* 0x000000ffff4c7224 */ /* 0x000fe400078e0005 */
[----:B------:R-:W-:Y:S02]  /*bf70*/  LOP3.LUT R5, R2, R0, RZ, 0xc0, !PT ;  /* 0x0000000002057212 */ /* 0x000fe400078ec0ff */
[----:B------:R-:W-:Y:S02]  /*bf80*/  LOP3.LUT R0, R8, 0xffff, RZ, 0xc0, !PT ;  /* 0x0000ffff08007812 */ /* 0x000fe400078ec0ff */
[----:B------:R-:W-:-:S02]  /*bf90*/  SHF.R.U32.HI R2, RZ, 0x10, R8 ;  /* 0x00000010ff027819 */ /* 0x000fc40000011608 */
[----:B------:R-:W-:Y:S01]  /*bfa0*/  @P1 PRMT R224, R206, 0x7610, R224 ;  /* 0x00007610cee01816 */ /* 0x000fe200000000e0 */
[----:B------:R-:W-:Y:S01]  /*bfb0*/  IMAD.MOV.U32 R77, RZ, RZ, R7 ;  /* 0x000000ffff4d7224 */ /* 0x000fe200078e0007 */
[----:B------:R-:W-:Y:S02]  /*bfc0*/  @!P1 PRMT R224, R3, 0x5410, RZ ;  /* 0x0000541003e09816 */ /* 0x000fe400000000ff */
[----:B------:R-:W-:Y:S02]  /*bfd0*/  SHF.R.U32.HI R3, RZ, 0x8, R0 ;  /* 0x00000008ff037819 */ /* 0x000fe40000011600 */
[----:B------:R-:W-:Y:S02]  /*bfe0*/  SHF.R.U32.HI R7, RZ, 0x18, R8 ;  /* 0x00000018ff077819 */ /* 0x000fe40000011608 */
[----:B------:R-:W-:-:S04]  /*bff0*/  LOP3.LUT R0, R2, 0xff, RZ, 0xc0, !PT ;  /* 0x000000ff02007812 */ /* 0x000fc800078ec0ff */
[----:B------:R-:W-:-:S05]  /*c000*/  PRMT R2, R0, 0x5410, R7 ;  /* 0x0000541000027816 */ /* 0x000fca0000000007 */
[----:B------:R-:W-:Y:S01]  /*c010*/  HSET2.LE.AND R2, R2, R251, PT ;  /* 0x000000fb02027233 */ /* 0x000fe20003803000 */
[----:B------:R-:W-:Y:S01]  /*c020*/  IMAD.MOV.U32 R18, RZ, RZ, R6 ;  /* 0x000000ffff127224 */ /* 0x000fe200078e0006 */
[----:B------:R-:W-:-:S03]  /*c030*/  LOP3.LUT R6, R8, 0xff, RZ, 0xc0, !PT ;  /* 0x000000ff08067812 */ /* 0x000fc600078ec0ff */
[----:B------:R-:W-:Y:S01]  /*c040*/  LOP3.LUT R7, R2, R150, RZ, 0xc0, !PT ;  /* 0x0000009602077212 */ /* 0x000fe200078ec0ff */
[----:B------:R-:W-:Y:S02]  /*c050*/  IMAD.MOV.U32 R150, RZ, RZ, R11 ;  /* 0x000000ffff967224 */ /* 0x000fe400078e000b */
[----:B------:R-:W1:Y:S01]  /*c060*/  LDSM.16.MT88.4 R8, [R177+0xc000] ;  /* 0x00c00000b108783b */ /* 0x000e620000004200 */
[----:B------:R-:W-:-:S05]  /*c070*/  PRMT R3, R6, 0x5410, R3 ;  /* 0x0000541006037816 */ /* 0x000fca0000000003 */
[----:B------:R-:W-:-:S05]  /*c080*/  HSET2.LE.AND R0, R3, R251, PT ;  /* 0x000000fb03007233 */ /* 0x000fca0003803000 */
[----:B------:R-:W-:-:S07]  /*c090*/  LOP3.LUT R6, R0, R160, RZ, 0xc0, !PT ;  /* 0x000000a000067212 */ /* 0x000fce00078ec0ff */
[C---:B-1----:R-:W-:Y:S08]  /*c0a0*/  HMMA.16816.F32.BF16 R120, R4.reuse, R8, R120 ;  /* 0x000000080478723c */ /* 0x042ff00000041878 */
[----:B------:R-:W-:Y:S01]  /*c0b0*/  HMMA.16816.F32.BF16 R124, R4, R10, R124 ;  /* 0x0000000a047c723c */ /* 0x000fe2000004187c */
[----:B------:R-:W1:Y:S01]  /*c0c0*/  LDSM.16.MT88.4 R8, [R178+0xc000] ;  /* 0x00c00000b208783b */ /* 0x000e620000004200 */
[----:B------:R-:W-:-:S02]  /*c0d0*/  IMAD.MOV.U32 R20, RZ, RZ, R18 ;  /* 0x000000ffff147224 */ /* 0x000fc400078e0012 */
[----:B------:R-:W-:-:S04]  /*c0e0*/  IMAD.MOV.U32 R113, RZ, RZ, R17 ;  /* 0x000000ffff717224 */ /* 0x000fc800078e0011 */
[C---:B-1----:R-:W-:Y:S08]  /*c0f0*/  HMMA.16816.F32.BF16 R16, R4.reuse, R8, R36 ;  /* 0x000000080410723c */ /* 0x042ff00000041824 */
[----:B------:R-:W-:Y:S01]  /*c100*/  HMMA.16816.F32.BF16 R92, R4, R10, R40 ;  /* 0x0000000a045c723c */ /* 0x000fe20000041828 */
[----:B------:R-:W1:Y:S01]  /*c110*/  LDSM.16.MT88.4 R8, [R180+0xc000] ;  /* 0x00c00000b408783b */ /* 0x000e620000004200 */
[----:B------:R-:W-:Y:S01]  /*c120*/  MOV R160, R77 ;  /* 0x0000004d00a07202 */ /* 0x000fe20000000f00 */
[----:B------:R-:W-:-:S05]  /*c130*/  IMAD.MOV.U32 R112, RZ, RZ, R76 ;  /* 0x000000ffff707224 */ /* 0x000fca00078e004c */
[C---:B-1----:R-:W-:Y:S08]  /*c140*/  HMMA.16816.F32.BF16 R84, R4.reuse, R8, R44 ;  /* 0x000000080454723c */ /* 0x042ff0000004182c */
[C---:B------:R-:W-:Y:S01]  /*c150*/  HMMA.16816.F32.BF16 R76, R4.reuse, R10, R48 ;  /* 0x0000000a044c723c */ /* 0x040fe20000041830 */
[----:B------:R-:W1:Y:S07]  /*c160*/  LDSM.16.MT88.4 R8, [R179+0xc000] ;  /* 0x00c00000b308783b */ /* 0x000e6e0000004200 */
        /* <DEDUP_REMOVED lines=19> */
[----:B------:R-:W-:Y:S01]  /*c2a0*/  HMMA.16816.F32.BF16 R80, R4, R10, R104 ;  /* 0x0000000a0450723c */ /* 0x000fe20000041868 */
[----:B------:R-:W1:Y:S01]  /*c2b0*/  LDSM.16.MT88.4 R8, [R180+0x10000] ;  /* 0x01000000b408783b */ /* 0x000e620000004200 */
[----:B------:R-:W-:Y:S01]  /*c2c0*/  IMAD.MOV.U32 R98, RZ, RZ, R113 ;  /* 0x000000ffff627224 */ /* 0x000fe200078e0071 */
[----:B------:R-:W-:Y:S01]  /*c2d0*/  MOV R97, R112 ;  /* 0x0000007000617202 */ /* 0x000fe20000000f00 */
[----:B------:R-:W-:-:S04]  /*c2e0*/  IMAD.WIDE.U32 R2, R163, -0x2daee0ad, RZ ;  /* 0xd2511f53a3027825 */ /* 0x000fc800078e00ff */
[C---:B-1----:R-:W-:Y:S08]  /*c2f0*/  HMMA.16816.F32.BF16 R88, R4.reuse, R8, R128 ;  /* 0x000000080458723c */ /* 0x042ff00000041880 */
[----:B------:R-:W-:Y:S01]  /*c300*/  HMMA.16816.F32.BF16 R112, R4, R10, R132 ;  /* 0x0000000a0470723c */ /* 0x000fe20000041884 */
[----:B------:R-:W1:Y:S01]  /*c310*/  LDSM.16.MT88.4 R8, [R179+0x10000] ;  /* 0x01000000b308783b */ /* 0x000e620000004200 */
[----:B------:R-:W-:-:S02]  /*c320*/  LOP3.LUT R0, R3, R116, R238, 0x96, !PT ;  /* 0x0000007403007212 */ /* 0x000fc400078e96ee */
[----:B------:R-:W-:Y:S01]  /*c330*/  LOP3.LUT R3, R2, 0xffff, RZ, 0xc0, !PT ;  /* 0x0000ffff02037812 */ /* 0x000fe200078ec0ff */
[----:B------:R-:W-:Y:S02]  /*c340*/  IMAD.MOV.U32 R96, RZ, RZ, R193 ;  /* 0x000000ffff607224 */ /* 0x000fe400078e00c1 */
[----:B------:R-:W-:Y:S02]  /*c350*/  IMAD.MOV.U32 R103, RZ, RZ, R192 ;  /* 0x000000ffff677224 */ /* 0x000fe400078e00c0 */
[----:B------:R-:W-:Y:S02]  /*c360*/  IMAD.MOV.U32 R102, RZ, RZ, R195 ;  /* 0x000000ffff667224 */ /* 0x000fe400078e00c3 */
[----:B------:R-:W-:Y:S01]  /*c370*/  IMAD.MOV.U32 R101, RZ, RZ, R194 ;  /* 0x000000ffff657224 */ /* 0x000fe200078e00c2 */
[C---:B-1----:R-:W-:Y:S08]  /*c380*/  HMMA.16816.F32.BF16 R140, R4.reuse, R8, R140 ;  /* 0x00000008048c723c */ /* 0x042ff0000004188c */
[----:B------:R-:W-:Y:S07]  /*c390*/  HMMA.16816.F32.BF16 R192, R4, R10, R108 ;  /* 0x0000000a04c0723c */ /* 0x000fee000004186c */
[----:B------:R-:W-:-:S02]  /*c3a0*/  SHF.R.U32.HI R4, RZ, 0x8, R3 ;  /* 0x00000008ff047819 */ /* 0x000fc40000011603 */
[----:B------:R-:W-:Y:S02]  /*c3b0*/  LOP3.LUT R3, R2, 0xff, RZ, 0xc0, !PT ;  /* 0x000000ff02037812 */ /* 0x000fe400078ec0ff */
[--C-:B------:R-:W-:Y:S02]  /*c3c0*/  SHF.R.U32.HI R6, RZ, 0x10, R2.reuse ;  /* 0x00000010ff067819 */ /* 0x100fe40000011602 */
[----:B------:R-:W-:Y:S02]  /*c3d0*/  SHF.R.U32.HI R7, RZ, 0x18, R2 ;  /* 0x00000018ff077819 */ /* 0x000fe40000011602 */
[----:B------:R-:W-:Y:S02]  /*c3e0*/  LOP3.LUT R2, R0, 0xffff, RZ, 0xc0, !PT ;  /* 0x0000ffff00027812 */ /* 0x000fe400078ec0ff */
[----:B------:R-:W-:Y:S02]  /*c3f0*/  PRMT R9, R3, 0x5410, R4 ;  /* 0x0000541003097816 */ /* 0x000fe40000000004 */
[----:B------:R-:W-:-:S02]  /*c400*/  SHF.R.U32.HI R3, RZ, 0x8, R2 ;  /* 0x00000008ff037819 */ /* 0x000fc40000011602 */
[----:B------:R-:W-:-:S04]  /*c410*/  LOP3.LUT R2, R0, 0xff, RZ, 0xc0, !PT ;  /* 0x000000ff00027812 */ /* 0x000fc800078ec0ff */
[----:B------:R-:W-:Y:S02]  /*c420*/  PRMT R3, R2, 0x5410, R3 ;  /* 0x0000541002037816 */ /* 0x000fe40000000003 */
[--C-:B------:R-:W-:Y:S02]  /*c430*/  SHF.R.U32.HI R2, RZ, 0x10, R0.reuse ;  /* 0x00000010ff027819 */ /* 0x100fe40000011600 */
[----:B------:R-:W-:Y:S02]  /*c440*/  SHF.R.U32.HI R5, RZ, 0x18, R0 ;  /* 0x00000018ff057819 */ /* 0x000fe40000011600 */
[----:B------:R-:W-:Y:S02]  /*c450*/  LOP3.LUT R4, R6, 0xff, RZ, 0xc0, !PT ;  /* 0x000000ff06047812 */ /* 0x000fe400078ec0ff */
[----:B------:R-:W-:Y:S01]  /*c460*/  LOP3.LUT R2, R2, 0xff, RZ, 0xc0, !PT ;  /* 0x000000ff02027812 */ /* 0x000fe200078ec0ff */
[----:B------:R-:W-:Y:S01]  /*c470*/  HSET2.LE.AND R0, R3, R251, PT ;  /* 0x000000fb03007233 */ /* 0x000fe20003803000 */
[----:B------:R-:W-:-:S02]  /*c480*/  PRMT R3, R4, 0x5410, R7 ;  /* 0x0000541004037816 */ /* 0x000fc40000000007 */
[----:B------:R-:W-:Y:S02]  /*c490*/  PRMT R2, R2, 0x5410, R5 ;  /* 0x0000541002027816 */ /* 0x000fe40000000005 */
[----:B------:R-:W1:Y:S01]  /*c4a0*/  LDSM.16.MT88.4 R4, [R177+0xc800] ;  /* 0x00c80000b104783b */ /* 0x000e620000004200 */
[----:B------:R-:W-:Y:S01]  /*c4b0*/  LOP3.LUT R8, R0, R151, RZ, 0xc0, !PT ;  /* 0x0000009700087212 */ /* 0x000fe200078ec0ff */
[--C-:B------:R-:W-:Y:S02]  /*c4c0*/  HSET2.LE.AND R3, R3, R251.reuse, PT ;  /* 0x000000fb03037233 */ /* 0x100fe40003803000 */
[--C-:B------:R-:W-:Y:S02]  /*c4d0*/  HSET2.LE.AND R0, R2, R251.reuse, PT ;  /* 0x000000fb02007233 */ /* 0x100fe40003803000 */
[----:B------:R-:W-:Y:S01]  /*c4e0*/  HSET2.LE.AND R2, R9, R251, PT ;  /* 0x000000fb09027233 */ /* 0x000fe20003803000 */
[----:B------:R-:W-:Y:S02]  /*c4f0*/  LOP3.LUT R11, R3, R144, RZ, 0xc0, !PT ;  /* 0x00000090030b7212 */ /* 0x000fe400078ec0ff */
[----:B------:R-:W-:-:S02]  /*c500*/  LOP3.LUT R9, R0, R146, RZ, 0xc0, !PT ;  /* 0x0000009200097212 */ /* 0x000fc400078ec0ff */
[----:B------:R-:W-:Y:S01]  /*c510*/  LOP3.LUT R10, R2, R145, RZ, 0xc0, !PT ;  /* 0x00000091020a7212 */ /* 0x000fe200078ec0ff */
[----:B------:R-:W-:Y:S02]  /*c520*/  IMAD.MOV.U32 R99, RZ, RZ, R20 ;  /* 0x000000ffff637224 */ /* 0x000fe400078e0014 */
[----:B------:R-:W2:Y:S01]  /*c530*/  LDSM.16.MT88.4 R20, [R178+0xc800] ;  /* 0x00c80000b214783b */ /* 0x000ea20000004200 */
[----:B------:R-:W-:Y:S01]  /*c540*/  IMAD.MOV.U32 R131, RZ, RZ, R171 ;  /* 0x000000ffff837224 */ /* 0x000fe200078e00ab */
[----:B------:R-:W-:Y:S01]  /*c550*/  MOV R129, R170 ;  /* 0x000000aa00817202 */ /* 0x000fe20000000f00 */
[----:B------:R-:W-:Y:S02]  /*c560*/  IMAD.MOV.U32 R130, RZ, RZ, R169 ;  /* 0x000000ffff827224 */ /* 0x000fe400078e00a9 */
[----:B------:R-:W-:Y:S01]  /*c570*/  IMAD.MOV.U32 R128, RZ, RZ, R168 ;  /* 0x000000ffff807224 */ /* 0x000fe200078e00a8 */
[C---:B-1----:R-:W-:Y:S08]  /*c580*/  HMMA.16816.F32.BF16 R120, R8.reuse, R4, R120 ;  /* 0x000000040878723c */ /* 0x042ff00000041878 */
[----:B------:R-:W-:Y:S01]  /*c590*/  HMMA.16816.F32.BF16 R168, R8, R6, R124 ;  /* 0x0000000608a8723c */ /* 0x000fe2000004187c */
[----:B------:R-:W1:Y:S01]  /*c5a0*/  LDSM.16.MT88.4 R4, [R180+0xc800] ;  /* 0x00c80000b404783b */ /* 0x000e620000004200 */
[----:B------:R-:W-:Y:S01]  /*c5b0*/  IMAD.MOV.U32 R106, RZ, RZ, R150 ;  /* 0x000000ffff6a7224 */ /* 0x000fe200078e0096 */
[----:B------:R-:W-:Y:S01]  /*c5c0*/  MOV R135, R164 ;  /* 0x000000a400877202 */ /* 0x000fe20000000f00 */
[----:B------:R-:W-:-:S02]  /*c5d0*/  IMAD.MOV.U32 R132, RZ, RZ, R167 ;  /* 0x000000ffff847224 */ /* 0x000fc400078e00a7 */
[----:B------:R-:W-:Y:S02]  /*c5e0*/  IMAD.MOV.U32 R134, RZ, RZ, R166 ;  /* 0x000000ffff867224 */ /* 0x000fe400078e00a6 */
[----:B------:R-:W-:Y:S01]  /*c5f0*/  IMAD.MOV.U32 R150, RZ, RZ, R165 ;  /* 0x000000ffff967224 */ /* 0x000fe200078e00a5 */
[----:B------:R-:W-:Y:S01]  /*c600*/  MOV R151, R103 ;  /* 0x0000006700977202 */ /* 0x000fe20000000f00 */
[----:B--2---:R-:W-:Y:S01]  /*c610*/  HMMA.16816.F32.BF16 R164, R8, R20, R16 ;  /* 0x0000001408a4723c */ /* 0x004fe20000041810 */
[----:B------:R-:W-:Y:S01]  /*c620*/  IMAD.MOV.U32 R0, RZ, RZ, R101 ;  /* 0x000000ffff007224 */ /* 0x000fe200078e0065 */
[----:B------:R-:W2:Y:S01]  /*c630*/  LDSM.16.MT88.4 R16, [R179+0xc800] ;  /* 0x00c80000b310783b */ /* 0x000ea20000004200 */
[----:B------:R-:W-:Y:S02]  /*c640*/  IMAD.MOV.U32 R3, RZ, RZ, R102 ;  /* 0x000000ffff037224 */ /* 0x000fe400078e0066 */
[----:B------:R-:W-:Y:S02]  /*c650*/  IMAD.MOV.U32 R116, RZ, RZ, R96 ;  /* 0x000000ffff747224 */ /* 0x000fe400078e0060 */
[----:B------:R-:W-:-:S02]  /*c660*/  IMAD.MOV.U32 R117, RZ, RZ, R97 ;  /* 0x000000ffff757224 */ /* 0x000fc400078e0061 */
[----:B------:R-:W-:Y:S02]  /*c670*/  IMAD.MOV.U32 R105, RZ, RZ, R98 ;  /* 0x000000ffff697224 */ /* 0x000fe400078e0062 */
        /* <DEDUP_REMOVED lines=10> */
[----:B------:R-:W-:Y:S01]  /*c720*/  IMAD.MOV.U32 R133, RZ, RZ, R152 ;  /* 0x000000ffff857224 */ /* 0x000fe200078e0098 */
[C---:B-1----:R-:W-:Y:S08]  /*c730*/  HMMA.16816.F32.BF16 R156, R8.reuse, R4, R84 ;  /* 0x00000004089c723c */ /* 0x042ff00000041854 */
[----:B------:R-:W-:Y:S01]  /*c740*/  HMMA.16816.F32.BF16 R152, R8, R6, R76 ;  /* 0x000000060898723c */ /* 0x000fe2000004184c */
[----:B------:R-:W1:Y:S01]  /*c750*/  LDSM.16.MT88.4 R4, [R177+0xe800] ;  /* 0x00e80000b104783b */ /* 0x000e620000004200 */
[----:B------:R-:W-:Y:S01]  /*c760*/  IMAD.MOV.U32 R107, RZ, RZ, R160 ;  /* 0x000000ffff6b7224 */ /* 0x000fe200078e00a0 */
[----:B------:R-:W-:Y:S01]  /*c770*/  MOV R100, R162 ;  /* 0x000000a200647202 */ /* 0x000fe20000000f00 */
        /* <DEDUP_REMOVED lines=11> */
[----:B------:R-:W-:Y:S01]  /*c830*/  IMAD.MOV.U32 R102, RZ, RZ, R97 ;  /* 0x000000ffff667224 */ /* 0x000fe200078e0061 */
[C---:B--2---:R-:W-:Y:S01]  /*c840*/  HMMA.16816.F32.BF16 R144, R8.reuse, R16, R24 ;  /* 0x000000100890723c */ /* 0x044fe20000041818 */
[----:B------:R-:W-:Y:S02]  /*c850*/  IMAD.MOV.U32 R103, RZ, RZ, R98 ;  /* 0x000000ffff677224 */ /* 0x000fe400078e0062 */
[----:B------:R-:W-:Y:S01]  /*c860*/  IMAD.MOV.U32 R96, RZ, RZ, R99 ;  /* 0x000000ffff607224 */ /* 0x000fe200078e0063 */
[----:B------:R-:W-:Y:S01]  /*c870*/  MOV R99, R139 ;  /* 0x0000008b00637202 */ /* 0x000fe20000000f00 */
[----:B------:R-:W-:Y:S02]  /*c880*/  IMAD.MOV.U32 R97, RZ, RZ, R137 ;  /* 0x000000ffff617224 */ /* 0x000fe400078e0089 */
[----:B------:R-:W-:Y:S01]  /*c890*/  IMAD.MOV.U32 R98, RZ, RZ, R138 ;  /* 0x000000ffff627224 */ /* 0x000fe200078e008a */
[----:B------:R-:W-:Y:S01]  /*c8a0*/  HMMA.16816.F32.BF16 R160, R8, R22, R92 ;  /* 0x0000001608a0723c */ /* 0x000fe2000004185c */
[----:B------:R-:W-:Y:S01]  /*c8b0*/  IMAD.MOV.U32 R27, RZ, RZ, R136 ;  /* 0x000000ffff1b7224 */ /* 0x000fe200078e0088 */
[----:B------:R-:W2:Y:S01]  /*c8c0*/  LDSM.16.MT88.4 R20, [R178+0xe800] ;  /* 0x00e80000b214783b */ /* 0x000ea20000004200 */
[----:B------:R-:W-:-:S02]  /*c8d0*/  IMAD.MOV.U32 R26, RZ, RZ, R133 ;  /* 0x000000ffff1a7224 */ /* 0x000fc400078e0085 */
[----:B------:R-:W-:-:S03]  /*c8e0*/  IMAD.MOV.U32 R25, RZ, RZ, R134 ;  /* 0x000000ffff197224 */ /* 0x000fc600078e0086 */
[C---:B------:R-:W-:Y:S01]  /*c8f0*/  HMMA.16816.F32.BF16 R136, R8.reuse, R18, R36 ;  /* 0x000000120888723c */ /* 0x040fe20000041824 */
[----:B------:R-:W-:Y:S06]  /*c900*/  LDSM.16.MT88.4 R16, [R179+0xe800] ;  /* 0x00e80000b310783b */ /* 0x000fec0000004200 */
[----:B------:R-:W-:Y:S02]  /*c910*/  IMAD.MOV.U32 R39, RZ, RZ, R111 ;  /* 0x000000ffff277224 */ /* 0x000fe400078e006f */
[----:B------:R-:W-:Y:S01]  /*c920*/  IMAD.MOV.U32 R38, RZ, RZ, R132 ;  /* 0x000000ffff267224 */ /* 0x000fe200078e0084 */
[----:B-1----:R-:W-:Y:S01]  /*c930*/  HMMA.16816.F32.BF16 R108, R8, R6, R32 ;  /* 0x00000006086c723c */ /* 0x002fe20000041820 */
[----:B------:R-:W-:-:S07]  /*c940*/  IMAD.MOV.U32 R36, RZ, RZ, R135 ;  /* 0x000000ffff247224 */ /* 0x000fce00078e0087 */
[----:B------:R-:W-:Y:S01]  /*c950*/  HMMA.16816.F32.BF16 R132, R8, R4, R60 ;  /* 0x000000040884723c */ /* 0x000fe2000004183c */
[----:B------:R-:W1:Y:S01]  /*c960*/  LDSM.16.MT88.4 R4, [R180+0xe800] ;  /* 0x00e80000b404783b */ /* 0x000e620000004200 */
[----:B------:R-:W-:Y:S01]  /*c970*/  IMAD.MOV.U32 R32, RZ, RZ, R106 ;  /* 0x000000ffff207224 */ /* 0x000fe200078e006a */
[----:B------:R-:W-:Y:S01]  /*c980*/  MOV R33, R107 ;  /* 0x0000006b00217202 */ /* 0x000fe20000000f00 */
[----:B------:R-:W-:Y:S01]  /*c990*/  IMAD.MOV.U32 R24, RZ, RZ, R129 ;  /* 0x000000ffff187224 */ /* 0x000fe200078e0081 */
[----:B------:R-:W-:Y:S02]  /*c9a0*/  MOV R37, R128 ;  /* 0x0000008000257202 */ /* 0x000fe40000000f00 */
[----:B------:R-:W-:Y:S02]  /*c9b0*/  IMAD.MOV.U32 R62, RZ, RZ, R104 ;  /* 0x000000ffff3e7224 */ /* 0x000fe400078e0068 */
[----:B------:R-:W-:Y:S02]  /*c9c0*/  IMAD.MOV.U32 R63, RZ, RZ, R105 ;  /* 0x000000ffff3f7224 */ /* 0x000fe400078e0069 */
[----:B------:R-:W-:-:S02]  /*c9d0*/  IMAD.MOV.U32 R60, RZ, RZ, R130 ;  /* 0x000000ffff3c7224 */ /* 0x000fc400078e0082 */
[----:B------:R-:W-:Y:S02]  /*c9e0*/  IMAD.MOV.U32 R61, RZ, RZ, R131 ;  /* 0x000000ffff3d7224 */ /* 0x000fe400078e0083 */
[----:B------:R-:W-:Y:S01]  /*c9f0*/  IMAD.MOV.U32 R34, RZ, RZ, R100 ;  /* 0x000000ffff227224 */ /* 0x000fe200078e0064 */
[----:B--2---:R-:W-:Y:S01]  /*ca00*/  HMMA.16816.F32.BF16 R104, R8, R20, R56 ;  /* 0x000000140868723c */ /* 0x004fe20000041838 */
[----:B------:R-:W-:-:S06]  /*ca10*/  IMAD.MOV.U32 R35, RZ, RZ, R101 ;  /* 0x000000ffff237224 */ /* 0x000fcc00078e0065 */
[----:B------:R-:W-:Y:S01]  /*ca20*/  IMAD.MOV.U32 R56, RZ, RZ, R102 ;  /* 0x000000ffff387224 */ /* 0x000fe200078e0066 */
[C---:B------:R-:W-:Y:S01]  /*ca30*/  HMMA.16816.F32.BF16 R128, R8.reuse, R22, R68 ;  /* 0x000000160880723c */ /* 0x040fe20000041844 */
[----:B------:R-:W-:Y:S01]  /*ca40*/  IMAD.MOV.U32 R57, RZ, RZ, R103 ;  /* 0x000000ffff397224 */ /* 0x000fe200078e0067 */
[----:B------:R-:W2:Y:S06]  /*ca50*/  LDSM.16.MT88.4 R20, [R178+0x10800] ;  /* 0x01080000b214783b */ /* 0x000eac0000004200 */
[C---:B-1----:R-:W-:Y:S08]  /*ca60*/  HMMA.16816.F32.BF16 R124, R8.reuse, R4, R52 ;  /* 0x00000004087c723c */ /* 0x042ff00000041834 */
[----:B------:R-:W-:Y:S01]  /*ca70*/  HMMA.16816.F32.BF16 R100, R8, R6, R28 ;  /* 0x000000060864723c */ /* 0x000fe2000004181c */
[----:B------:R-:W1:Y:S01]  /*ca80*/  LDSM.16.MT88.4 R4, [R177+0x10800] ;  /* 0x01080000b104783b */ /* 0x000e620000004200 */
[----:B------:R-:W-:Y:S01]  /*ca90*/  MOV R70, R98 ;  /* 0x0000006200467202 */ /* 0x000fe20000000f00 */
[----:B------:R-:W-:-:S02]  /*caa0*/  IMAD.MOV.U32 R58, RZ, RZ, R96 ;  /* 0x000000ffff3a7224 */ /* 0x000fc400078e0060 */
[----:B------:R-:W-:-:S03]  /*cab0*/  IMAD.MOV.U32 R59, RZ, RZ, R97 ;  /* 0x000000ffff3b7224 */ /* 0x000fc600078e0061 */
[----:B------:R-:W-:Y:S01]  /*cac0*/  HMMA.16816.F32.BF16 R92, R8, R18, R64 ;  /* 0x00000012085c723c */ /* 0x000fe20000041840 */
[----:B------:R-:W-:Y:S01]  /*cad0*/  LOP3.LUT R2, R119, R70, R228, 0x96, !PT ;  /* 0x0000004677027212 */ /* 0x000fe200078e96e4 */
[----:B------:R-:W-:-:S05]  /*cae0*/  IMAD.MOV.U32 R29, RZ, RZ, R56 ;  /* 0x000000ffff1d7224 */ /* 0x000fca00078e0038 */
[----:B------:R-:W-:Y:S02]  /*caf0*/  IMAD.MOV.U32 R65, RZ, RZ, R76 ;  /* 0x000000ffff417224 */ /* 0x000fe400078e004c */
[----:B------:R-:W-:Y:S01]  /*cb00*/  IMAD.MOV.U32 R76, RZ, RZ, R0 ;  /* 0x000000ffff4c7224 */ /* 0x000fe200078e0000 */
[----:B------:R-:W-:Y:S01]  /*cb10*/  LOP3.LUT R0, R15, R118, R226, 0x96, !PT ;  /* 0x000000760f007212 */ /* 0x000fe200078e96e2 */
[----:B------:R-:W-:Y:S01]  /*cb20*/  IMAD.MOV.U32 R64, RZ, RZ, R27 ;  /* 0x000000ffff407224 */ /* 0x000fe200078e001b */
[----:B--2---:R-:W-:Y:S01]  /*cb30*/  HMMA.16816.F32.BF16 R52, R8, R22, R80 ;  /* 0x000000160834723c */ /* 0x004fe20000041850 */
[----:B------:R-:W-:Y:S02]  /*cb40*/  IMAD.MOV.U32 R28, RZ, RZ, R57 ;  /* 0x000000ffff1c7224 */ /* 0x000fe400078e0039 */
[----:B------:R-:W-:Y:S02]  /*cb50*/  IMAD.MOV.U32 R67, RZ, RZ, R58 ;  /* 0x000000ffff437224 */ /* 0x000fe400078e003a */
[----:B------:R-:W-:-:S02]  /*cb60*/  IMAD.MOV.U32 R66, RZ, RZ, R59 ;  /* 0x000000ffff427224 */ /* 0x000fc400078e003b */
[----:B------:R-:W-:Y:S01]  /*cb70*/  IMAD.MOV.U32 R27, RZ, RZ, R77 ;  /* 0x000000ffff1b7224 */ /* 0x000fe200078e004d */
[----:B------:R-:W-:Y:S01]  /*cb80*/  MOV R77, R3 ;  /* 0x00000003004d7202 */ /* 0x000fe20000000f00 */
[C---:B------:R-:W-:Y:S01]  /*cb90*/  HMMA.16816.F32.BF16 R56, R8.reuse, R20, R72 ;  /* 0x000000140838723c */ /* 0x040fe20000041848 */
[----:B------:R-:W-:Y:S01]  /*cba0*/  IMAD.WIDE.U32 R2, R2, -0x2daee0ad, RZ ;  /* 0xd2511f5302027825 */ /* 0x000fe200078e00ff */
[----:B------:R-:W2:Y:S04]  /*cbb0*/  LDSM.16.MT88.4 R20, [R179+0x10800] ;  /* 0x01080000b314783b */ /* 0x000ea80000004200 */
[----:B------:R-:W-:Y:S02]  /*cbc0*/  LOP3.LUT R3, R3, R148, R230, 0x96, !PT ;  /* 0x0000009403037212 */ /* 0x000fe400078e96e6 */
[----:B-1----:R-:W-:Y:S07]  /*cbd0*/  HMMA.16816.F32.BF16 R84, R8, R4, R44 ;  /* 0x000000040854723c */ /* 0x002fee000004182c */
[----:B------:R-:W-:-:S05]  /*cbe0*/  IMAD.WIDE.U32 R4, R0, -0x2daee0ad, RZ ;  /* 0xd2511f5300047825 */ /* 0x000fca00078e00ff */
[----:B------:R-:W-:Y:S01]  /*cbf0*/  LOP3.LUT R0, R5, R2, R232, 0x96, !PT ;  /* 0x0000000205007212 */ /* 0x000fe200078e96e8 */
[----:B------:R-:W-:Y:S02]  /*cc00*/  IMAD.MOV.U32 R46, RZ, RZ, R38 ;  /* 0x000000ffff2e7224 */ /* 0x000fe400078e0026 */
[----:B------:R-:W-:Y:S02]  /*cc10*/  IMAD.MOV.U32 R47, RZ, RZ, R39 ;  /* 0x000000ffff2f7224 */ /* 0x000fe400078e0027 */
[----:B------:R-:W-:-:S04]  /*cc20*/  IMAD.WIDE.U32 R2, R3, -0x326172a9, RZ ;  /* 0xcd9e8d5703027825 */ /* 0x000fc800078e00ff */
[----:B------:R-:W-:Y:S01]  /*cc30*/  IMAD.WIDE.U32 R38, R0, -0x326172a9, RZ ;  /* 0xcd9e8d5700267825 */ /* 0x000fe200078e00ff */
[----:B------:R-:W-:-:S04]  /*cc40*/  LOP3.LUT R3, R3, R14, R225, 0x96, !PT ;  /* 0x0000000e03037212 */ /* 0x000fc800078e96e1 */
[----:B------:R-:W-:Y:S01]  /*cc50*/  LOP3.LUT R0, R39, R2, R231, 0x96, !PT ;  /* 0x0000000227007212 */ /* 0x000fe200078e96e7 */
[----:B------:R-:W-:Y:S01]  /*cc60*/  IMAD.MOV.U32 R68, RZ, RZ, R34 ;  /* 0x000000ffff447224 */ /* 0x000fe200078e0022 */
[----:B------:R-:W-:Y:S01]  /*cc70*/  MOV R34, R36 ;  /* 0x0000002400227202 */ /* 0x000fe20000000f00 */
[----:B------:R-:W-:Y:S02]  /*cc80*/  IMAD.MOV.U32 R69, RZ, RZ, R35 ;  /* 0x000000ffff457224 */ /* 0x000fe400078e0023 */
[----:B------:R-:W-:Y:S02]  /*cc90*/  IMAD.MOV.U32 R71, RZ, RZ, R99 ;  /* 0x000000ffff477224 */ /* 0x000fe400078e0063 */
[----:B------:R-:W-:Y:S01]  /*cca0*/  IMAD.MOV.U32 R35, RZ, RZ, R37 ;  /* 0x000000ffff237224 */ /* 0x000fe200078e0025 */
[----:B------:R-:W-:Y:S01]  /*ccb0*/  HMMA.16816.F32.BF16 R96, R8, R16, R48 ;  /* 0x000000100860723c */ /* 0x000fe20000041830 */
[----:B------:R-:W-:Y:S01]  /*ccc0*/  IMAD.WIDE.U32 R2, R3, -0x2daee0ad, RZ ;  /* 0xd2511f5303027825 */ /* 0x000fe200078e00ff */
[----:B------:R-:W1:Y:S03]  /*ccd0*/  LDSM.16.MT88.4 R16, [R180+0x10800] ;  /* 0x01080000b410783b */ /* 0x000e660000004200 */
[----:B------:R-:W-:Y:S01]  /*cce0*/  IMAD.WIDE.U32 R36, R0, -0x2daee0ad, RZ ;  /* 0xd2511f5300247825 */ /* 0x000fe200078e00ff */
[----:B------:R-:W-:-:S04]  /*ccf0*/  LOP3.LUT R4, R3, R4, R229, 0x96, !PT ;  /* 0x0000000403047212 */ /* 0x000fc800078e96e5 */
[----:B------:R-:W-:-:S05]  /*cd00*/  LOP3.LUT R2, R37, R2, R46, 0x96, !PT ;  /* 0x0000000225027212 */ /* 0x000fca00078e962e */
[----:B------:R-:W-:-:S04]  /*cd10*/  IMAD.WIDE.U32 R2, R2, -0x326172a9, RZ ;  /* 0xcd9e8d5702027825 */ /* 0x000fc800078e00ff */
[----:B------:R-:W-:Y:S01]  /*cd20*/  IMAD.WIDE.U32 R14, R4, -0x326172a9, RZ ;  /* 0xcd9e8d57040e7825 */ /* 0x000fe200078e00ff */
[----:B------:R-:W-:Y:S02]  /*cd30*/  LOP3.LUT R0, R2, 0xffff, RZ, 0xc0, !PT ;  /* 0x0000ffff02007812 */ /* 0x000fe400078ec0ff */
[----:B------:R-:W-:Y:S01]  /*cd40*/  MOV R31, R33 ;  /* 0x00000021001f7202 */ /* 0x000fe20000000f00 */
[----:B------:R-:W-:Y:S01]  /*cd50*/  IMAD.MOV.U32 R73, RZ, RZ, R47 ;  /* 0x000000ffff497224 */ /* 0x000fe200078e002f */
[----:B------:R-:W-:Y:S01]  /*cd60*/  SHF.R.U32.HI R5, RZ, 0x8, R0 ;  /* 0x00000008ff057819 */ /* 0x000fe20000011600 */
[----:B------:R-:W-:Y:S01]  /*cd70*/  IMAD.MOV.U32 R74, RZ, RZ, R64 ;  /* 0x000000ffff4a7224 */ /* 0x000fe200078e0040 */
[----:B------:R-:W-:Y:S01]  /*cd80*/  LOP3.LUT R0, R3, R14, R227, 0x96, !PT ;  /* 0x0000000e03007212 */ /* 0x000fe200078e96e3 */
[----:B------:R-:W-:Y:S01]  /*cd90*/  IMAD.MOV.U32 R75, RZ, RZ, R65 ;  /* 0x000000ffff4b7224 */ /* 0x000fe200078e0041 */
[----:B--2---:R-:W-:Y:S01]  /*cda0*/  HMMA.16816.F32.BF16 R44, R8, R22, R192 ;  /* 0x00000016082c723c */ /* 0x004fe200000418c0 */
[----:B------:R-:W-:-:S02]  /*cdb0*/  IMAD.MOV.U32 R226, RZ, RZ, R66 ;  /* 0x000000ffffe27224 */ /* 0x000fc400078e0042 */
[----:B------:R-:W-:Y:S02]  /*cdc0*/  IMAD.MOV.U32 R228, RZ, RZ, R67 ;  /* 0x000000ffffe47224 */ /* 0x000fe400078e0043 */
[----:B------:R-:W-:Y:S01]  /*cdd0*/  IMAD.MOV.U32 R30, RZ, RZ, R32 ;  /* 0x000000ffff1e7224 */ /* 0x000fe200078e0020 */
[----:B------:R-:W-:Y:S01]  /*cde0*/  LOP3.LUT R4, R2, 0xff, RZ, 0xc0, !PT ;  /* 0x000000ff02047812 */ /* 0x000fe200078ec0ff */
[----:B------:R-:W-:Y:S01]  /*cdf0*/  IMAD.MOV.U32 R70, RZ, RZ, R60 ;  /* 0x000000ffff467224 */ /* 0x000fe200078e003c */
[----:B------:R-:W-:Y:S01]  /*ce00*/  HMMA.16816.F32.BF16 R64, R8, R20, R140 ;  /* 0x000000140840723c */ /* 0x000fe2000004188c */
[----:B------:R-:W-:Y:S01]  /*ce10*/  IMAD.MOV.U32 R71, RZ, RZ, R61 ;  /* 0x000000ffff477224 */ /* 0x000fe200078e003d */
[----:B------:R-:W2:Y:S01]  /*ce20*/  LDSM.16.MT88.4 R20, [R180+0xd000] ;  /* 0x00d00000b414783b */ /* 0x000ea20000004200 */
[----:B------:R-:W-:Y:S02]  /*ce30*/  IMAD.MOV.U32 R32, RZ, RZ, R62 ;  /* 0x000000ffff207224 */ /* 0x000fe400078e003e */
[----:B------:R-:W-:Y:S01]  /*ce40*/  IMAD.MOV.U32 R33, RZ, RZ, R63 ;  /* 0x000000ffff217224 */ /* 0x000fe200078e003f */
[----:B------:R-:W-:-:S02]  /*ce50*/  SHF.R.U32.HI R3, RZ, 0x10, R2 ;  /* 0x00000010ff037819 */ /* 0x000fc40000011602 */
[----:B------:R-:W-:Y:S01]  /*ce60*/  HMMA.16816.F32.BF16 R60, R8, R6, R40 ;  /* 0x00000006083c723c */ /* 0x000fe20000041828 */
[----:B------:R-:W-:Y:S02]  /*ce70*/  PRMT R14, R4, 0x5410, R5 ;  /* 0x00005410040e7816 */ /* 0x000fe40000000005 */
[----:B------:R-:W-:-:S04]  /*ce80*/  SHF.R.U32.HI R4, RZ, 0x10, R0 ;  /* 0x00000010ff047819 */ /* 0x000fc80000011600 */
[----:B------:R-:W-:Y:S02]  /*ce90*/  SHF.R.U32.HI R7, RZ, 0x18, R2 ;  /* 0x00000018ff077819 */ /* 0x000fe40000011602 */
[C---:B------:R-:W-:Y:S02]  /*cea0*/  LOP3.LUT R2, R0.reuse, 0xffff, RZ, 0xc0, !PT ;  /* 0x0000ffff00027812 */ /* 0x040fe400078ec0ff */
[----:B------:R-:W-:Y:S02]  /*ceb0*/  LOP3.LUT R6, R0, 0xff, RZ, 0xc0, !PT ;  /* 0x000000ff00067812 */ /* 0x000fe400078ec0ff */
[----:B------:R-:W-:Y:S02]  /*cec0*/  SHF.R.U32.HI R5, RZ, 0x18, R0 ;  /* 0x00000018ff057819 */ /* 0x000fe40000011600 */
[----:B------:R-:W-:-:S04]  /*ced0*/  SHF.R.U32.HI R0, RZ, 0x8, R2 ;  /* 0x00000008ff007819 */ /* 0x000fc80000011602 */
[----:B------:R-:W-:Y:S01]  /*cee0*/  PRMT R0, R6, 0x5410, R0 ;  /* 0x0000541006007816 */ /* 0x000fe20000000000 */
[----:B------:R-:W-:Y:S01]  /*cef0*/  IMAD.MOV.U32 R230, RZ, RZ, R70 ;  /* 0x000000ffffe67224 */ /* 0x000fe200078e0046 */
[----:B------:R-:W-:Y:S01]  /*cf00*/  MOV R149, R69 ;  /* 0x0000004500957202 */ /* 0x000fe20000000f00 */
[----:B------:R-:W-:Y:S02]  /*cf10*/  IMAD.MOV.U32 R118, RZ, RZ, R71 ;  /* 0x000000ffff767224 */ /* 0x000fe400078e0047 */
[--C-:B------:R-:W-:Y:S01]  /*cf20*/  HSET2.LE.AND R0, R0, R251.reuse, PT ;  /* 0x000000fb00007233 */ /* 0x100fe20003803000 */
[----:B------:R-:W-:Y:S01]  /*cf30*/  LOP3.LUT R3, R3, 0xff, RZ, 0xc0, !PT ;  /* 0x000000ff03037812 */ /* 0x000fe200078ec0ff */
[----:B------:R-:W-:Y:S01]  /*cf40*/  IMAD.MOV.U32 R70, RZ, RZ, R25 ;  /* 0x000000ffff467224 */ /* 0x000fe200078e0019 */
[----:B------:R-:W-:Y:S01]  /*cf50*/  LOP3.LUT R2, R4, 0xff, RZ, 0xc0, !PT ;  /* 0x000000ff04027812 */ /* 0x000fe200078ec0ff */
[----:B------:R-:W-:Y:S01]  /*cf60*/  IMAD.MOV.U32 R71, RZ, RZ, R26 ;  /* 0x000000ffff477224 */ /* 0x000fe200078e001a */
[----:B------:R-:W-:Y:S01]  /*cf70*/  MOV R69, R24 ;  /* 0x0000001800457202 */ /* 0x000fe20000000f00 */
[----:B------:R-:W-:Y:S01]  /*cf80*/  IMAD.MOV.U32 R192, RZ, RZ, R27 ;  /* 0x000000ffffc07224 */ /* 0x000fe200078e001b */
[----:B-1----:R-:W-:Y:S01]  /*cf90*/  HMMA.16816.F32.BF16 R48, R8, R16, R88 ;  /* 0x000000100830723c */ /* 0x002fe20000041858 */
[----:B------:R-:W-:Y:S01]  /*cfa0*/  LDSM.16.MT88.4 R24, [R178+0xd000] ;  /* 0x00d00000b218783b */ /* 0x000fe20000004200 */
[----:B------:R-:W-:Y:S01]  /*cfb0*/  LOP3.LUT R4, R0, R237, RZ, 0xc0, !PT ;  /* 0x000000ed00047212 */ /* 0x000fe200078ec0ff */
[----:B------:R-:W-:Y:S01]  /*cfc0*/  HSET2.LE.AND R0, R14, R251, PT ;  /* 0x000000fb0e007233 */ /* 0x000fe20003803000 */
[----:B------:R-:W-:-:S04]  /*cfd0*/  PRMT R3, R3, 0x5410, R7 ;  /* 0x0000541003037816 */ /* 0x000fc80000000007 */
[----:B------:R-:W-:Y:S01]  /*cfe0*/  HMMA.16816.F32.BF16 R40, R8, R18, R112 ;  /* 0x000000120828723c */ /* 0x000fe20000041870 */
[----:B------:R-:W1:Y:S01]  /*cff0*/  LDSM.16.MT88.4 R8, [R177+0xf000] ;  /* 0x00f00000b108783b */ /* 0x000e620000004200 */
[----:B------:R-:W-:-:S03]  /*d000*/  PRMT R2, R2, 0x5410, R5 ;  /* 0x0000541002027816 */ /* 0x000fc60000000005 */
[----:B------:R-:W3:Y:S01]  /*d010*/  LDSM.16.MT88.4 R16, [R179+0xd000] ;  /* 0x00d00000b310783b */ /* 0x000ee20000004200 */
[----:B------:R-:W-:Y:S01]  /*d020*/  LOP3.LUT R6, R0, R233, RZ, 0xc0, !PT ;  /* 0x000000e900067212 */ /* 0x000fe200078ec0ff */
[--C-:B------:R-:W-:Y:S02]  /*d030*/  HSET2.LE.AND R2, R2, R251.reuse, PT ;  /* 0x000000fb02027233 */ /* 0x100fe40003803000 */
[----:B------:R-:W-:Y:S01]  /*d040*/  HSET2.LE.AND R0, R3, R251, PT ;  /* 0x000000fb03007233 */ /* 0x000fe20003803000 */
[----:B------:R-:W-:Y:S02]  /*d050*/  IMAD.MOV.U32 R82, RZ, RZ, R29 ;  /* 0x000000ffff527224 */ /* 0x000fe400078e001d */
[----:B------:R-:W-:Y:S02]  /*d060*/  LOP3.LUT R5, R2, R235, RZ, 0xc0, !PT ;  /* 0x000000eb02057212 */ /* 0x000fe400078ec0ff */
[----:B------:R-:W-:Y:S01]  /*d070*/  LOP3.LUT R7, R0, R234, RZ, 0xc0, !PT ;  /* 0x000000ea00077212 */ /* 0x000fe200078ec0ff */
[----:B------:R-:W-:-:S02]  /*d080*/  IMAD.MOV.U32 R83, RZ, RZ, R30 ;  /* 0x000000ffff537224 */ /* 0x000fc400078e001e */
[----:B------:R-:W-:Y:S02]  /*d090*/  IMAD.MOV.U32 R3, RZ, RZ, R82 ;  /* 0x000000ffff037224 */ /* 0x000fe400078e0052 */
[----:B------:R-:W-:Y:S02]  /*d0a0*/  IMAD.MOV.U32 R143, RZ, RZ, R83 ;  /* 0x000000ffff8f7224 */ /* 0x000fe400078e0053 */
[----:B------:R-:W-:Y:S01]  /*d0b0*/  IMAD.MOV.U32 R232, RZ, RZ, R28 ;  /* 0x000000ffffe87224 */ /* 0x000fe200078e001c */
[C---:B--2---:R-:W-:Y:S01]  /*d0c0*/  HMMA.16816.F32.BF16 R80, R4.reuse, R20, R156 ;  /* 0x000000140450723c */ /* 0x044fe2000004189c */
[----:B------:R-:W-:Y:S02]  /*d0d0*/  IMAD.MOV.U32 R225, RZ, RZ, R31 ;  /* 0x000000ffffe17224 */ /* 0x000fe400078e001f */
[----:B------:R-:W2:Y:S05]  /*d0e0*/  LDSM.16.MT88.4 R28, [R177+0xd000] ;  /* 0x00d00000b11c783b */ /* 0x000eaa0000004200 */
[----:B------:R-:W-:Y:S01]  /*d0f0*/  HMMA.16816.F32.BF16 R88, R4, R22, R152 ;  /* 0x000000160458723c */ /* 0x000fe20000041898 */
[----:B------:R-:W4:Y:S01]  /*d100*/  LDSM.16.MT88.4 R20, [R180+0xf000] ;  /* 0x00f00000b414783b */ /* 0x000f220000004200 */
[----:B------:R-:W-:Y:S01]  /*d110*/  MOV R193, R226 ;  /* 0x000000e200c17202 */ /* 0x000fe20000000f00 */
[----:B------:R-:W-:-:S02]  /*d120*/  IMAD.MOV.U32 R72, RZ, RZ, R228 ;  /* 0x000000ffff487224 */ /* 0x000fc400078e00e4 */
[----:B------:R-:W-:Y:S02]  /*d130*/  IMAD.MOV.U32 R148, RZ, RZ, R68 ;  /* 0x000000ffff947224 */ /* 0x000fe400078e0044 */
[----:B------:R-:W-:Y:S02]  /*d140*/  IMAD.MOV.U32 R119, RZ, RZ, R32 ;  /* 0x000000ffff777224 */ /* 0x000fe400078e0020 */
[----:B------:R-:W-:Y:S02]  /*d150*/  IMAD.MOV.U32 R226, RZ, RZ, R33 ;  /* 0x000000ffffe27224 */ /* 0x000fe400078e0021 */
[----:B------:R-:W-:Y:S02]  /*d160*/  IMAD.MOV.U32 R228, RZ, RZ, R34 ;  /* 0x000000ffffe47224 */ /* 0x000fe400078e0022 */
[----:B------:R-:W-:Y:S02]  /*d170*/  IMAD.MOV.U32 R68, RZ, RZ, R35 ;  /* 0x000000ffff447224 */ /* 0x000fe400078e0023 */
[----:B------:R-:W5:Y:S01]  /*d180*/  LDSM.16.MT88.4 R32, [R178+0xf000] ;  /* 0x00f00000b220783b */ /* 0x000f620000004200 */
[----:B------:R-:W-:-:S02]  /*d190*/  IMAD.MOV.U32 R112, RZ, RZ, R225 ;  /* 0x000000ffff707224 */ /* 0x000fc400078e00e1 */
[----:B------:R-:W-:Y:S01]  /*d1a0*/  IMAD.MOV.U32 R114, RZ, RZ, R149 ;  /* 0x000000ffff727224 */ /* 0x000fe200078e0095 */
[----:B------:R-:W-:Y:S01]  /*d1b0*/  MOV R149, R68 ;  /* 0x0000004400957202 */ /* 0x000fe20000000f00 */
[----:B------:R-:W-:Y:S02]  /*d1c0*/  IMAD.MOV.U32 R225, RZ, RZ, R230 ;  /* 0x000000ffffe17224 */ /* 0x000fe400078e00e6 */
[----:B------:R-:W-:Y:S02]  /*d1d0*/  IMAD.MOV.U32 R229, RZ, RZ, R118 ;  /* 0x000000ffffe57224 */ /* 0x000fe400078e0076 */
[----:B------:R-:W-:Y:S02]  /*d1e0*/  IMAD.MOV.U32 R115, RZ, RZ, R119 ;  /* 0x000000ffff737224 */ /* 0x000fe400078e0077 */
[----:B------:R-:W-:Y:S02]  /*d1f0*/  IMAD.MOV.U32 R230, RZ, RZ, R69 ;  /* 0x000000ffffe67224 */ /* 0x000fe400078e0045 */
[----:B------:R-:W-:-:S02]  /*d200*/  IMAD.MOV.U32 R118, RZ, RZ, R70 ;  /* 0x000000ffff767224 */ /* 0x000fc400078e0046 */
[----:B------:R-:W-:Y:S01]  /*d210*/  IMAD.MOV.U32 R119, RZ, RZ, R71 ;  /* 0x000000ffff777224 */ /* 0x000fe200078e0047 */
[C---:B-1----:R-:W-:Y:S08]  /*d220*/  HMMA.16816.F32.BF16 R152, R4.reuse, R8, R132 ;  /* 0x000000080498723c */ /* 0x042ff00000041884 */
[C---:B------:R-:W-:Y:S08]  /*d230*/  HMMA.16816.F32.BF16 R68, R4.reuse, R24, R164 ;  /* 0x000000180444723c */ /* 0x040ff000000418a4 */
[C---:B------:R-:W-:Y:S01]  /*d240*/  HMMA.16816.F32.BF16 R164, R4.reuse, R10, R108 ;  /* 0x0000000a04a4723c */ /* 0x040fe2000004186c */
[----:B------:R-:W1:Y:S07]  /*d250*/  LDSM.16.MT88.4 R8, [R177+0x11000] ;  /* 0x01100000b108783b */ /* 0x000e6e0000004200 */
[C---:B---3--:R-:W-:Y:S08]  /*d260*/  HMMA.16816.F32.BF16 R156, R4.reuse, R16, R144 ;  /* 0x00000010049c723c */ /* 0x048ff00000041890 */
[----:B------:R-:W-:Y:S01]  /*d270*/  HMMA.16816.F32.BF16 R144, R4, R18, R136 ;  /* 0x000000120490723c */ /* 0x000fe20000041888 */
[----:B------:R-:W3:Y:S01]  /*d280*/  LDSM.16.MT88.4 R16, [R179+0xf000] ;  /* 0x00f00000b310783b */ /* 0x000ee20000004200 */
[----:B------:R-:W-:Y:S01]  /*d290*/  MOV R113, R148 ;  /* 0x0000009400717202 */ /* 0x000fe20000000f00 */
[----:B------:R-:W-:-:S02]  /*d2a0*/  IMAD.MOV.U32 R231, RZ, RZ, R226 ;  /* 0x000000ffffe77224 */ /* 0x000fc400078e00e2 */
[----:B------:R-:W-:Y:S02]  /*d2b0*/  IMAD.MOV.U32 R148, RZ, RZ, R228 ;  /* 0x000000ffff947224 */ /* 0x000fe400078e00e4 */
[----:B------:R-:W-:Y:S01]  /*d2c0*/  IMAD.MOV.U32 R2, RZ, RZ, R114 ;  /* 0x000000ffff027224 */ /* 0x000fe200078e0072 */
[----:B------:R-:W-:Y:S01]  /*d2d0*/  MOV R0, R79 ;  /* 0x0000004f00007202 */ /* 0x000fe20000000f00 */
[----:B------:R-:W-:Y:S01]  /*d2e0*/  IMAD.MOV.U32 R233, RZ, RZ, R113 ;  /* 0x000000ffffe97224 */ /* 0x000fe200078e0071 */
[----:B------:R-:W-:Y:S01]  /*d2f0*/  MOV R113, R149 ;  /* 0x0000009500717202 */ /* 0x000fe20000000f00 */
[----:B------:R-:W-:Y:S01]  /*d300*/  IMAD.MOV.U32 R114, RZ, RZ, R231 ;  /* 0x000000ffff727224 */ /* 0x000fe200078e00e7 */
[----:B--2---:R-:W-:Y:S01]  /*d310*/  HMMA.16816.F32.BF16 R120, R4, R28, R120 ;  /* 0x0000001c0478723c */ /* 0x004fe20000041878 */
[----:B------:R-:W-:Y:S02]  /*d320*/  IMAD.MOV.U32 R226, RZ, RZ, R76 ;  /* 0x000000ffffe27224 */ /* 0x000fe400078e004c */
[----:B------:R-:W-:-:S02]  /*d330*/  IMAD.MOV.U32 R228, RZ, RZ, R77 ;  /* 0x000000ffffe47224 */ /* 0x000fc400078e004d */
[----:B------:R-:W-:Y:S02]  /*d340*/  IMAD.MOV.U32 R234, RZ, RZ, R78 ;  /* 0x000000ffffea7224 */ /* 0x000fe400078e004e */
[----:B------:R-:W-:Y:S01]  /*d350*/  IMAD.MOV.U32 R110, RZ, RZ, R143 ;  /* 0x000000ffff6e7224 */ /* 0x000fe200078e008f */
[----:B------:R-:W-:Y:S01]  /*d360*/  HMMA.16816.F32.BF16 R168, R4, R30, R168 ;  /* 0x0000001e04a8723c */ /* 0x000fe200000418a8 */
[----:B------:R-:W-:Y:S01]  /*d370*/  IMAD.MOV.U32 R231, RZ, RZ, R148 ;  /* 0x000000ffffe77224 */ /* 0x000fe200078e0094 */
[----:B------:R-:W-:Y:S01]  /*d380*/  LDSM.16.MT88.4 R28, [R180+0x11000] ;  /* 0x01100000b41c783b */ /* 0x000fe20000004200 */
[----:B------:R-:W-:Y:S02]  /*d390*/  IMAD.MOV.U32 R237, RZ, RZ, R151 ;  /* 0x000000ffffed7224 */ /* 0x000fe400078e0097 */
[----:B------:R-:W-:-:S03]  /*d3a0*/  IMAD.MOV.U32 R194, RZ, RZ, R150 ;  /* 0x000000ffffc27224 */ /* 0x000fc600078e0096 */
[C---:B------:R-:W-:Y:S01]  /*d3b0*/  HMMA.16816.F32.BF16 R76, R4.reuse, R26, R160 ;  /* 0x0000001a044c723c */ /* 0x040fe200000418a0 */
[----:B------:R-:W2:Y:S07]  /*d3c0*/  LDSM.16.MT88.4 R24, [R178+0x11000] ;  /* 0x01100000b218783b */ /* 0x000eae0000004200 */
[----:B----4-:R-:W-:Y:S01]  /*d3d0*/  HMMA.16816.F32.BF16 R148, R4, R20, R124 ;  /* 0x000000140494723c */ /* 0x010fe2000004187c */
[----:B------:R-:W-:Y:S01]  /*d3e0*/  LOP3.LUT R2, R15, R38, R2, 0x96, !PT ;  /* 0x000000260f027212 */ /* 0x000fe200078e9602 */
[----:B------:R-:W-:Y:S01]  /*d3f0*/  IMAD.MOV.U32 R108, RZ, RZ, R3 ;  /* 0x000000ffff6c7224 */ /* 0x000fe200078e0003 */
[----:B------:R-:W-:-:S05]  /*d400*/  MOV R227, R117 ;  /* 0x0000007500e37202 */ /* 0x000fca0000000f00 */
[C---:B-----5:R-:W-:Y:S08]  /*d410*/  HMMA.16816.F32.BF16 R132, R4.reuse, R32, R104 ;  /* 0x000000200484723c */ /* 0x060ff00000041868 */
[----:B------:R-:W-:Y:S01]  /*d420*/  HMMA.16816.F32.BF16 R140, R4, R22, R100 ;  /* 0x00000016048c723c */ /* 0x000fe20000041864 */
[----:B------:R-:W4:Y:S01]  /*d430*/  LDSM.16.MT88.4 R20, [R179+0x11000] ;  /* 0x01100000b314783b */ /* 0x000f220000004200 */
[----:B------:R-:W5:Y:S01]  /*d440*/  LDC.U8 R105, c[0x0][0x2d8] ;  /* 0x0000b600ff697b82 */ /* 0x000f620000000000 */
[----:B------:R-:W-:Y:S01]  /*d450*/  IMAD.WIDE.U32 R2, R2, -0x2daee0ad, RZ ;  /* 0xd2511f5302027825 */ /* 0x000fe200078e00ff */
[----:B------:R-:W-:Y:S01]  /*d460*/  @!P5 HFMA2.BF16_V2 R249, -RZ.H0_H0, RZ.H0_H0, -R173.H0_H0 ;  /* 0x200000fffff9d231 */ /* 0x000fe200003409ad */
[----:B------:R-:W-:Y:S02]  /*d470*/  LDSM.16.MT88.4 R124, [R177+0xd800] ;  /* 0x00d80000b17c783b */ /* 0x000fe40000004200 */
[----:B------:R-:W-:-:S02]  /*d480*/  IMAD.MOV.U32 R111, RZ, RZ, R112 ;  /* 0x000000ffff6f7224 */ /* 0x000fc400078e0070 */
[----:B------:R-:W-:Y:S02]  /*d490*/  IMAD.MOV.U32 R112, RZ, RZ, R230 ;  /* 0x000000ffff707224 */ /* 0x000fe400078e00e6 */
[----:B------:R-:W-:Y:S02]  /*d4a0*/  IMAD.MOV.U32 R195, RZ, RZ, R226 ;  /* 0x000000ffffc37224 */ /* 0x000fe400078e00e2 */
[----:B------:R-:W-:Y:S01]  /*d4b0*/  IMAD.MOV.U32 R109, RZ, RZ, R0 ;  /* 0x000000ffff6d7224 */ /* 0x000fe200078e0000 */
[----:B------:R-:W-:Y:S01]  /*d4c0*/  LOP3.LUT R0, R3, R36, R238, 0x96, !PT ;  /* 0x0000002403007212 */ /* 0x000fe200078e96ee */
[----:B------:R-:W-:Y:S01]  /*d4d0*/  IMAD.MOV.U32 R235, RZ, RZ, R118 ;  /* 0x000000ffffeb7224 */ /* 0x000fe200078e0076 */
[----:B------:R-:W-:Y:S01]  /*d4e0*/  HMMA.16816.F32.BF16 R160, R4, R34, R128 ;  /* 0x0000002204a0723c */ /* 0x000fe20000041880 */
[----:B------:R-:W-:Y:S02]  /*d4f0*/  IMAD.MOV.U32 R230, RZ, RZ, R119 ;  /* 0x000000ffffe67224 */ /* 0x000fe400078e0077 */
[----:B------:R-:W-:Y:S01]  /*d500*/  IMAD.MOV.U32 R226, RZ, RZ, R116 ;  /* 0x000000ffffe27224 */ /* 0x000fe200078e0074 */
[----:B------:R-:W-:Y:S01]  /*d510*/  LOP3.LUT R14, R2, 0xff, RZ, 0xc0, !PT ;  /* 0x000000ff020e7812 */ /* 0x000fe200078ec0ff */
[----:B------:R-:W-:-:S02]  /*d520*/  IMAD.MOV.U32 R107, RZ, RZ, R192 ;  /* 0x000000ffff6b7224 */ /* 0x000fc400078e00c0 */
[----:B------:R-:W-:Y:S01]  /*d530*/  IMAD.MOV.U32 R106, RZ, RZ, R193 ;  /* 0x000000ffff6a7224 */ /* 0x000fe200078e00c1 */
[----:B-1----:R-:W-:Y:S01]  /*d540*/  HMMA.16816.F32.BF16 R116, R4, R8, R84 ;  /* 0x000000080474723c */ /* 0x002fe20000041854 */
[----:B------:R-:W-:Y:S01]  /*d550*/  MUFU.EX2 R193, R241 ;  /* 0x000000f100c17308 */ /* 0x000fe20000000800 */
[----:B------:R-:W-:-:S05]  /*d560*/  SHF.R.U32.HI R15, RZ, 0x18, R0 ;  /* 0x00000018ff0f7819 */ /* 0x000fca0000011600 */
[----:B------:R-:W-:Y:S01]  /*d570*/  LOP3.LUT R8, R2, 0xffff, RZ, 0xc0, !PT ;  /* 0x0000ffff02087812 */ /* 0x000fe200078ec0ff */
[----:B------:R-:W-:Y:S01]  /*d580*/  HMMA.16816.F32.BF16 R32, R4, R10, R60 ;  /* 0x0000000a0420723c */ /* 0x000fe2000004183c */
[----:B------:R-:W-:Y:S01]  /*d590*/  SHF.R.U32.HI R9, RZ, 0x10, R2 ;  /* 0x00000010ff097819 */ /* 0x000fe20000011602 */
[----:B------:R-:W1:Y:S01]  /*d5a0*/  MUFU.EX2 R192, R242 ;  /* 0x000000f200c07308 */ /* 0x000e620000000800 */
[----:B------:R-:W-:-:S04]  /*d5b0*/  SHF.R.U32.HI R3, RZ, 0x8, R250 ;  /* 0x00000008ff037819 */ /* 0x000fc800000116fa */
[----:B------:R-:W-:Y:S01]  /*d5c0*/  SHF.R.U32.HI R11, RZ, 0x18, R2 ;  /* 0x00000018ff0b7819 */ /* 0x000fe20000011602 */
[----:B---3--:R-:W-:Y:S01]  /*d5d0*/  HMMA.16816.F32.BF16 R136, R4, R16, R96 ;  /* 0x000000100488723c */ /* 0x008fe20000041860 */
[C---:B------:R-:W-:Y:S02]  /*d5e0*/  LOP3.LUT R2, R0.reuse, 0xffff, RZ, 0xc0, !PT ;  /* 0x0000ffff00027812 */ /* 0x040fe400078ec0ff */
[----:B------:R-:W-:Y:S02]  /*d5f0*/  SHF.R.U32.HI R10, RZ, 0x10, R0 ;  /* 0x00000010ff0a7819 */ /* 0x000fe40000011600 */
[----:B------:R-:W-:Y:S02]  /*d600*/  LOP3.LUT R9, R9, 0xff, RZ, 0xc0, !PT ;  /* 0x000000ff09097812 */ /* 0x000fe400078ec0ff */
[----:B------:R-:W-:Y:S02]  /*d610*/  LOP3.LUT R16, R0, 0xff, RZ, 0xc0, !PT ;  /* 0x000000ff00107812 */ /* 0x000fe400078ec0ff */
[----:B------:R-:W-:-:S02]  /*d620*/  SHF.R.U32.HI R0, RZ, 0x8, R8 ;  /* 0x00000008ff007819 */ /* 0x000fc40000011608 */
[----:B------:R-:W-:Y:S02]  /*d630*/  LOP3.LUT R8, R3, 0xffff, RZ, 0xc0, !PT ;  /* 0x0000ffff03087812 */ /* 0x000fe400078ec0ff */
[----:B------:R-:W-:Y:S02]  /*d640*/  SHF.R.U32.HI R3, RZ, 0x8, R2 ;  /* 0x00000008ff037819 */ /* 0x000fe40000011602 */
[----:B------:R-:W-:Y:S02]  /*d650*/  LOP3.LUT R10, R10, 0xff, RZ, 0xc0, !PT ;  /* 0x000000ff0a0a7812 */ /* 0x000fe400078ec0ff */
[----:B------:R-:W-:Y:S02]  /*d660*/  PRMT R0, R14, 0x5410, R0 ;  /* 0x000054100e007816 */ /* 0x000fe40000000000 */
[----:B------:R-:W-:Y:S02]  /*d670*/  PRMT R2, R9, 0x5410, R11 ;  /* 0x0000541009027816 */ /* 0x000fe4000000000b */
[----:B------:R-:W-:-:S02]  /*d680*/  PRMT R3, R16, 0x5410, R3 ;  /* 0x0000541010037816 */ /* 0x000fc40000000003 */
[----:B------:R-:W-:Y:S02]  /*d690*/  PRMT R9, R10, 0x5410, R15 ;  /* 0x000054100a097816 */ /* 0x000fe4000000000f */
[----:B-----5:R-:W-:Y:S01]  /*d6a0*/  ISETP.GE.U32.AND P1, PT, R105, R8, PT ;  /* 0x000000086900720c */ /* 0x020fe20003f26070 */
[--C-:B------:R-:W-:Y:S02]  /*d6b0*/  HSET2.LE.AND R8, R0, R251.reuse, PT ;  /* 0x000000fb00087233 */ /* 0x100fe40003803000 */
[--C-:B------:R-:W-:Y:S02]  /*d6c0*/  HSET2.LE.AND R0, R2, R251.reuse, PT ;  /* 0x000000fb02007233 */ /* 0x100fe40003803000 */
[--C-:B------:R-:W-:Y:S01]  /*d6d0*/  HSET2.LE.AND R2, R3, R251.reuse, PT ;  /* 0x000000fb03027233 */ /* 0x100fe20003803000 */
[----:B------:R-:W-:Y:S01]  /*d6e0*/  FADD.FTZ R10, R106, R240 ;  /* 0x000000f06a0a7221 */ /* 0x000fe20000010000 */
[----:B------:R-:W-:Y:S01]  /*d6f0*/  HSET2.LE.AND R3, R9, R251, PT ;  /* 0x000000fb09037233 */ /* 0x000fe20003803000 */
[----:B------:R-:W-:Y:S01]  /*d700*/  IMAD.MOV.U32 R99, RZ, RZ, R107 ;  /* 0x000000ffff637224 */ /* 0x000fe200078e006b */
[----:B-1----:R-:W-:Y:S01]  /*d710*/  F2FP.BF16.PACK_AB R9, R192, R193 ;  /* 0x000000c1c009723e */ /* 0x002fe200000010ff */
[----:B------:R-:W-:Y:S01]  /*d720*/  IMAD.MOV.U32 R105, RZ, RZ, R109 ;  /* 0x000000ffff697224 */ /* 0x000fe200078e006d */
[----:B------:R-:W-:Y:S01]  /*d730*/  MOV R104, R108 ;  /* 0x0000006c00687202 */ /* 0x000fe20000000f00 */
[----:B------:R-:W-:Y:S01]  /*d740*/  IMAD.MOV.U32 R106, RZ, RZ, R110 ;  /* 0x000000ffff6a7224 */ /* 0x000fe200078e006e */
[----:B--2---:R-:W-:Y:S01]  /*d750*/  HMMA.16816.F32.BF16 R100, R4, R24, R56 ;  /* 0x000000180464723c */ /* 0x004fe20000041838 */
[----:B------:R-:W-:-:S07]  /*d760*/  IMAD.MOV.U32 R107, RZ, RZ, R111 ;  /* 0x000000ffff6b7224 */ /* 0x000fce00078e006f */
[C---:B------:R-:W-:Y:S01]  /*d770*/  HMMA.16816.F32.BF16 R92, R4.reuse, R18, R92 ;  /* 0x00000012045c723c */ /* 0x040fe2000004185c */
[----:B------:R-:W-:Y:S01]  /*d780*/  FADD.FTZ R11, R252, R236 ;  /* 0x000000ecfc0b7221 */ /* 0x000fe20000010000 */
[----:B------:R-:W-:Y:S01]  /*d790*/  MOV R238, R115 ;  /* 0x0000007300ee7202 */ /* 0x000fe20000000f00 */
[----:B------:R-:W-:Y:S01]  /*d7a0*/  IMAD.MOV.U32 R250, RZ, RZ, R233 ;  /* 0x000000fffffa7224 */ /* 0x000fe200078e00e9 */
[----:B------:R-:W-:Y:S01]  /*d7b0*/  @!P4 HFMA2.BF16_V2 R244, -RZ.H0_H0, RZ.H0_H0, -R172.H0_H0 ;  /* 0x200000fffff4c231 */ /* 0x000fe200003409ac */
[----:B------:R-:W-:Y:S01]  /*d7c0*/  IMAD.MOV.U32 R252, RZ, RZ, R194 ;  /* 0x000000fffffc7224 */ /* 0x000fe200078e00c2 */
[----:B------:R-:W-:Y:S02]  /*d7d0*/  @!P5 PRMT R173, R249, 0x5410, RZ ;  /* 0x00005410f9add816 */ /* 0x000fe400000000ff */
[----:B------:R-:W-:Y:S01]  /*d7e0*/  HMMA.16816.F32.BF16 R128, R4, R28, R48 ;  /* 0x0000001c0480723c */ /* 0x000fe20000041830 */
[----:B------:R-:W1:Y:S01]  /*d7f0*/  LDSM.16.MT88.4 R48, [R180+0xd800] ;  /* 0x00d80000b430783b */ /* 0x000e620000004200 */
[----:B------:R-:W-:-:S02]  /*d800*/  IMAD.MOV.U32 R251, RZ, RZ, R229 ;  /* 0x000000fffffb7224 */ /* 0x000fc400078e00e5 */
[----:B------:R-:W-:Y:S01]  /*d810*/  IMAD.MOV.U32 R233, RZ, RZ, R231 ;  /* 0x000000ffffe97224 */ /* 0x000fe200078e00e7 */
[----:B------:R-:W-:Y:S01]  /*d820*/  @!P3 HFMA2.BF16_V2 R248, -RZ.H0_H0, RZ.H0_H0, -R175.H0_H0 ;  /* 0x200000fffff8b231 */ /* 0x000fe200003409af */
[----:B------:R-:W-:Y:S01]  /*d830*/  IMAD.MOV.U32 R194, RZ, RZ, R232 ;  /* 0x000000ffffc27224 */ /* 0x000fe200078e00e8 */
[----:B------:R-:W-:Y:S01]  /*d840*/  @!P0 HFMA2.BF16_V2 R243, -RZ.H0_H0, RZ.H0_H0, -R206.H1_H1 ;  /* 0x200000fffff38231 */ /* 0x000fe200003609ce */
[----:B----4-:R-:W-:Y:S01]  /*d850*/  HMMA.16816.F32.BF16 R108, R4, R20, R64 ;  /* 0x00000014046c723c */ /* 0x010fe20000041840 */
[----:B------:R-:W-:Y:S01]  /*d860*/  IMAD.MOV.U32 R229, RZ, RZ, R72 ;  /* 0x000000ffffe57224 */ /* 0x000fe200078e0048 */
[----:B------:R-:W-:Y:S01]  /*d870*/  MOV R232, R74 ;  /* 0x0000004a00e87202 */ /* 0x000fe20000000f00 */
[----:B------:R-:W-:-:S05]  /*d880*/  IMAD.MOV.U32 R231, RZ, RZ, R73 ;  /* 0x000000ffffe77224 */ /* 0x000fca00078e0049 */
[C---:B------:R-:W-:Y:S01]  /*d890*/  HMMA.16816.F32.BF16 R24, R4.reuse, R26, R52 ;  /* 0x0000001a0418723c */ /* 0x040fe20000041834 */
[----:B------:R-:W-:Y:S02]  /*d8a0*/  IMAD.MOV.U32 R15, RZ, RZ, R195 ;  /* 0x000000ffff0f7224 */ /* 0x000fe400078e00c3 */
[----:B------:R-:W-:Y:S02]  /*d8b0*/  FADD.FTZ R10, R99, R10 ;  /* 0x0000000a630a7221 */ /* 0x000fe40000010000 */
[----:B------:R-:W-:Y:S02]  /*d8c0*/  IMAD.MOV.U32 R240, RZ, RZ, R113 ;  /* 0x000000fffff07224 */ /* 0x000fe400078e0071 */
[----:B------:R-:W-:Y:S01]  /*d8d0*/  IMAD.MOV.U32 R14, RZ, RZ, R106 ;  /* 0x000000ffff0e7224 */ /* 0x000fe200078e006a */
[----:B------:R-:W-:Y:S01]  /*d8e0*/  HMMA.16816.F32.BF16 R28, R4, R30, R40 ;  /* 0x0000001e041c723c */ /* 0x000fe20000041828 */
[----:B------:R-:W2:Y:S01]  /*d8f0*/  LDSM.16.MT88.4 R40, [R178+0xd800] ;  /* 0x00d80000b228783b */ /* 0x000ea20000004200 */
[----:B------:R-:W-:Y:S01]  /*d900*/  IMAD.MOV.U32 R242, RZ, RZ, R105 ;  /* 0x000000fffff27224 */ /* 0x000fe200078e0069 */
[----:B------:R-:W-:-:S02]  /*d910*/  MOV R241, R107 ;  /* 0x0000006b00f17202 */ /* 0x000fc40000000f00 */
[----:B------:R-:W-:Y:S03]  /*d920*/  LDSM.16.MT88.4 R56, [R179+0xd800] ;  /* 0x00d80000b338783b */ /* 0x000fe60000004200 */
[----:B------:R-:W-:Y:S01]  /*d930*/  HMMA.16816.F32.BF16 R20, R4, R22, R44 ;  /* 0x000000160414723c */ /* 0x000fe2000004182c */
[----:B------:R-:W-:Y:S01]  /*d940*/  IMAD.MOV.U32 R195, RZ, RZ, R112 ;  /* 0x000000ffffc37224 */ /* 0x000fe200078e0070 */
[----:B------:R-:W-:Y:S01]  /*d950*/  LDSM.16.MT88.4 R16, [R179+0x11800] ;  /* 0x01180000b310783b */ /* 0x000fe20000004200 */
[----:B------:R-:W-:Y:S01]  /*d960*/  IMAD.MOV.U32 R236, RZ, RZ, R104 ;  /* 0x000000ffffec7224 */ /* 0x000fe200078e0068 */
[----:B------:R-:W-:Y:S02]  /*d970*/  @!P4 PRMT R172, R244, 0x5410, RZ ;  /* 0x00005410f4acc816 */ /* 0x000fe400000000ff */
[----:B------:R-:W-:Y:S01]  /*d980*/  @!P3 PRMT R175, R248, 0x5410, RZ ;  /* 0x00005410f8afb816 */ /* 0x000fe200000000ff */
[----:B------:R-:W-:Y:S01]  /*d990*/  LDSM.16.MT88.4 R64, [R177+0xf800] ;  /* 0x00f80000b140783b */ /* 0x000fe20000004200 */
[----:B------:R-:W-:-:S02]  /*d9a0*/  PRMT R6, R9, 0x7610, R6 ;  /* 0x0000761009067816 */ /* 0x000fc40000000006 */
[----:B------:R-:W-:Y:S01]  /*d9b0*/  PRMT R5, R9, 0x7632, R5 ;  /* 0x0000763209057816 */ /* 0x000fe20000000005 */
[----:B------:R-:W-:Y:S01]  /*d9c0*/  IMAD.MOV.U32 R9, RZ, RZ, R75 ;  /* 0x000000ffff097224 */ /* 0x000fe200078e004b */
[----:B------:R-:W-:Y:S01]  /*d9d0*/  LOP3.LUT R112, R2, R247, RZ, 0xc0, !PT ;  /* 0x000000f702707212 */ /* 0x000fe200078ec0ff */
[----:B------:R-:W3:Y:S01]  /*d9e0*/  LDSM.16.MT88.4 R72, [R178+0xf800] ;  /* 0x00f80000b248783b */ /* 0x000ee20000004200 */
[----:B------:R-:W-:Y:S02]  /*d9f0*/  IMAD.MOV.U32 R7, RZ, RZ, R114 ;  /* 0x000000ffff077224 */ /* 0x000fe400078e0072 */
[----:B------:R-:W-:Y:S01]  /*da00*/  IMAD.MOV.U32 R4, RZ, RZ, R206 ;  /* 0x000000ffff047224 */ /* 0x000fe200078e00ce */
[----:B------:R-:W-:Y:S01]  /*da10*/  LOP3.LUT R113, R3, R239, RZ, 0xc0, !PT ;  /* 0x000000ef03717212 */ /* 0x000fe200078ec0ff */
[----:B------:R-:W-:Y:S01]  /*da20*/  FADD.FTZ R2, R9, R11 ;  /* 0x0000000b09027221 */ /* 0x000fe20000010000 */
[----:B------:R-:W-:Y:S01]  /*da30*/  LDSM.16.MT88.4 R96, [R177+0x11800] ;  /* 0x01180000b160783b */ /* 0x000fe20000004200 */
[----:B------:R-:W-:Y:S01]  /*da40*/  FADD.FTZ R7, R7, R10 ;  /* 0x0000000a07077221 */ /* 0x000fe20000010000 */
[----:B------:R-:W-:Y:S01]  /*da50*/  LOP3.LUT R115, R0, R4, RZ, 0xc0, !PT ;  /* 0x0000000400737212 */ /* 0x000fe200078ec0ff */
[----:B------:R-:W-:Y:S01]  /*da60*/  FADD.FTZ R4, R252, R2 ;  /* 0x00000002fc047221 */ /* 0x000fe20000010000 */
[----:B------:R-:W-:Y:S01]  /*da70*/  LDSM.16.MT88.4 R104, [R178+0x11800] ;  /* 0x01180000b268783b */ /* 0x000fe20000004200 */
[----:B------:R-:W-:Y:S01]  /*da80*/  FADD.FTZ R7, R236, R7 ;  /* 0x00000007ec077221 */ /* 0x000fe20000010000 */
[----:B------:R-:W-:Y:S01]  /*da90*/  PRMT R0, R6, 0x5410, R5 ;  /* 0x0000541006007816 */ /* 0x000fe20000000005 */
[----:B------:R-:W-:-:S02]  /*daa0*/  FADD.FTZ R4, R251, R4 ;  /* 0x00000004fb047221 */ /* 0x000fc40000010000 */
[----:B------:R-:W-:Y:S02]  /*dab0*/  IMAD.MOV.U32 R3, RZ, RZ, c[0x0][0x228] ;  /* 0x00008a00ff037624 */ /* 0x000fe400078e00ff */
[----:B------:R-:W-:Y:S01]  /*dac0*/  FADD.FTZ R7, R240, R7 ;  /* 0x00000007f0077221 */ /* 0x000fe20000010000 */
[----:B------:R-:W-:Y:S01]  /*dad0*/  LOP3.LUT R114, R8, R0, RZ, 0xc0, !PT ;  /* 0x0000000008727212 */ /* 0x000fe200078ec0ff */
[----:B------:R-:W-:Y:S01]  /*dae0*/  FADD.FTZ R4, R15, R4 ;  /* 0x000000040f047221 */ /* 0x000fe20000010000 */
[----:B------:R-:W-:Y:S01]  /*daf0*/  MOV R9, R13 ;  /* 0x0000000d00097202 */ /* 0x000fe20000000f00 */
[----:B------:R-:W-:Y:S02]  /*db00*/  IMAD.SHL.U32 R3, R3, 0x8, RZ ;  /* 0x0000000803037824 */ /* 0x000fe400078e00ff */
[----:B------:R-:W-:Y:S02]  /*db10*/  IMAD.MOV.U32 R8, RZ, RZ, R12 ;  /* 0x000000ffff087224 */ /* 0x000fe400078e000c */
[----:B------:R-:W-:-:S02]  /*db20*/  FADD.FTZ R7, R14, R7 ;  /* 0x000000070e077221 */ /* 0x000fc40000010000 */
[----:B------:R-:W-:Y:S02]  /*db30*/  FADD.FTZ R4, R242, R4 ;  /* 0x00000004f2047221 */ /* 0x000fe40000010000 */
[----:B------:R-:W-:-:S04]  /*db40*/  IMAD.WIDE R2, R3, 0x2, R8 ;  /* 0x0000000203027825 */ /* 0x000fc800078e0208 */
[----:B------:R-:W-:Y:S02]  /*db50*/  FADD.FTZ R7, R241, R7 ;  /* 0x00000007f1077221 */ /* 0x000fe40000010000 */
[----:B------:R-:W-:Y:S01]  /*db60*/  FADD.FTZ R4, R250, R4 ;  /* 0x00000004fa047221 */ /* 0x000fe20000010000 */
[----:B------:R-:W-:Y:S01]  /*db70*/  STG.E.U16 [R8.64+-0x80], R210 ;  /* 0xffff80d208007986 */ /* 0x000fe2000c101508 */
[----:B------:R-:W-:-:S03]  /*db80*/  FADD.FTZ R7, R238, R7 ;  /* 0x00000007ee077221 */ /* 0x000fc60000010000 */
[----:B------:R-:W-:Y:S01]  /*db90*/  STG.E.U16 [R8.64+-0x7e], R209 ;  /* 0xffff82d108007986 */ /* 0x000fe2000c101508 */
[----:B------:R-:W-:-:S03]  /*dba0*/  FADD.FTZ R4, R234, R4 ;  /* 0x00000004ea047221 */ /* 0x000fc60000010000 */
[----:B------:R-:W-:Y:S01]  /*dbb0*/  STG.E.U16 [R2.64+-0x80], R173 ;  /* 0xffff80ad02007986 */ /* 0x000fe2000c101508 */
[----:B------:R-:W-:-:S03]  /*dbc0*/  @!P2 HFMA2.BF16_V2 R246, -RZ.H0_H0, RZ.H0_H0, -R6.H0_H0 ;  /* 0x200000fffff6a231 */ /* 0x000fc60000340906 */
[----:B------:R-:W-:Y:S01]  /*dbd0*/  STG.E.U16 [R2.64+-0x7e], R172 ;  /* 0xffff82ac02007986 */ /* 0x000fe2000c101508 */
[----:B------:R-:W-:Y:S01]  /*dbe0*/  @!P1 HFMA2.BF16_V2 R245, -RZ.H0_H0, RZ.H0_H0, -R5.H0_H0 ;  /* 0x200000fffff59231 */ /* 0x000fe20000340905 */
[----:B------:R-:W-:Y:S02]  /*dbf0*/  FADD.FTZ R7, R233, R7 ;  /* 0x00000007e9077221 */ /* 0x000fe40000010000 */
[----:B------:R-:W-:Y:S04]  /*dc00*/  STG.E.U16 [R8.64+-0x70], R222 ;  /* 0xffff90de08007986 */ /* 0x000fe8000c101508 */
[----:B------:R-:W-:Y:S01]  /*dc10*/  STG.E.U16 [R8.64+-0x6e], R221 ;  /* 0xffff92dd08007986 */ /* 0x000fe2000c101508 */
[----:B-1----:R-:W-:Y:S03]  /*dc20*/  HMMA.16816.F32.BF16 R44, R112, R48, R80 ;  /* 0x00000030702c723c */ /* 0x002fe60000041850 */
[----:B------:R-:W-:Y:S01]  /*dc30*/  STG.E.U16 [R2.64+-0x70], R220 ;  /* 0xffff90dc02007986 */ /* 0x000fe2000c101508 */
[----:B------:R-:W-:-:S03]  /*dc40*/  FADD.FTZ R4, R194, R4 ;  /* 0x00000004c2047221 */ /* 0x000fc60000010000 */
[----:B------:R-:W-:Y:S01]  /*dc50*/  STG.E.U16 [R2.64+-0x6e], R219 ;  /* 0xffff92db02007986 */ /* 0x000fe2000c101508 */
[C---:B------:R-:W-:Y:S03]  /*dc60*/  HMMA.16816.F32.BF16 R48, R112.reuse, R50, R88 ;  /* 0x000000327030723c */ /* 0x040fe60000041858 */
[----:B------:R-:W-:Y:S04]  /*dc70*/  STG.E.U16 [R8.64+-0x60], R218 ;  /* 0xffffa0da08007986 */ /* 0x000fe8000c101508 */
[----:B------:R-:W-:Y:S01]  /*dc80*/  STG.E.U16 [R8.64+-0x5e], R217 ;  /* 0xffffa2d908007986 */ /* 0x000fe2000c101508 */
[----:B--2---:R-:W-:Y:S03]  /*dc90*/  HMMA.16816.F32.BF16 R36, R112, R40, R68 ;  /* 0x000000287024723c */ /* 0x004fe60000041844 */
[----:B------:R-:W-:Y:S01]  /*dca0*/  STG.E.U16 [R2.64+-0x60], R216 ;  /* 0xffffa0d802007986 */ /* 0x000fe2000c101508 */
[----:B------:R-:W-:-:S03]  /*dcb0*/  FADD.FTZ R7, R195, R7 ;  /* 0x00000007c3077221 */ /* 0x000fc60000010000 */
[----:B------:R-:W-:Y:S01]  /*dcc0*/  STG.E.U16 [R2.64+-0x5e], R215 ;  /* 0xffffa2d702007986 */ /* 0x000fe2000c101508 */
[----:B---3--:R-:W-:Y:S03]  /*dcd0*/  HMMA.16816.F32.BF16 R68, R112, R72, R132 ;  /* 0x000000487044723c */ /* 0x008fe60000041884 */
[----:B------:R-:W-:Y:S01]  /*dce0*/  STG.E.U16 [R8.64+-0x50], R214 ;  /* 0xffffb0d608007986 */ /* 0x000fe2000c101508 */
[----:B------:R-:W-:-:S03]  /*dcf0*/  @P0 PRMT R0, R206, 0x7632, R0 ;  /* 0x00007632ce000816 */ /* 0x000fc60000000000 */
[----:B------:R-:W-:Y:S01]  /*dd00*/  STG.E.U16 [R8.64+-0x4e], R213 ;  /* 0xffffb2d508007986 */ /* 0x000fe2000c101508 */
[----:B------:R-:W-:-:S03]  /*dd10*/  @!P2 PRMT R6, R246, 0x5410, RZ ;  /* 0x00005410f606a816 */ /* 0x000fc600000000ff */
[----:B------:R-:W-:Y:S01]  /*dd20*/  STG.E.U16 [R2.64+-0x50], R212 ;  /* 0xffffb0d402007986 */ /* 0x000fe2000c101508 */
[----:B------:R-:W-:-:S03]  /*dd30*/  @!P1 PRMT R5, R245, 0x5410, RZ ;  /* 0x00005410f5059816 */ /* 0x000fc600000000ff */
[----:B------:R-:W-:Y:S01]  /*dd40*/  STG.E.U16 [R2.64+-0x4e], R211 ;  /* 0xffffb2d302007986 */ /* 0x000fe2000c101508 */
[----:B------:R-:W-:Y:S01]  /*dd50*/  @!P0 PRMT R0, R243, 0x5410, RZ ;  /* 0x00005410f3008816 */ /* 0x000fe200000000ff */
[----:B------:R-:W-:Y:S02]  /*dd60*/  FADD.FTZ R4, R235, R4 ;  /* 0x00000004eb047221 */ /* 0x000fe40000010000 */
[----:B------:R-:W1:Y:S04]  /*dd70*/  LDSM.16.MT88.4 R88, [R179+0xf800] ;  /* 0x00f80000b358783b */ /* 0x000e680000004200 */
[----:B------:R-:W-:Y:S04]  /*dd80*/  STG.E.U16 [R8.64+-0x40], R208 ;  /* 0xffffc0d008007986 */ /* 0x000fe8000c101508 */
[----:B------:R-:W-:Y:S01]  /*dd90*/  STG.E.U16 [R8.64+-0x3e], R207 ;  /* 0xffffc2cf08007986 */ /* 0x000fe2000c101508 */
[----:B------:R-:W-:-:S03]  /*dda0*/  FADD.FTZ R7, R237, R7 ;  /* 0x00000007ed077221 */ /* 0x000fc60000010000 */
[----:B------:R-:W-:Y:S04]  /*ddb0*/  STG.E.U16 [R2.64+-0x40], R204 ;  /* 0xffffc0cc02007986 */ /* 0x000fe8000c101508 */
[----:B------:R-:W-:Y:S04]  /*ddc0*/  STG.E.U16 [R2.64+-0x3e], R205 ;  /* 0xffffc2cd02007986 */ /* 0x000fe8000c101508 */
[----:B------:R-:W2:Y:S04]  /*ddd0*/  LDSM.16.MT88.4 R80, [R180+0xf800] ;  /* 0x00f80000b450783b */ /* 0x000ea80000004200 */
[----:B------:R-:W3:Y:S04]  /*dde0*/  LDSM.16.MT88.4 R132, [R180+0x11800] ;  /* 0x01180000b484783b */ /* 0x000ee80000004200 */
        /* <DEDUP_REMOVED lines=13> */
[----:B----4-:R-:W-:-:S02]  /*dec0*/  FADD.FTZ R2, R229, R7 ;  /* 0x00000007e5027221 */ /* 0x010fc40000010000 */
[----:B------:R-:W-:Y:S02]  /*ded0*/  FADD.FTZ R0, R231, R4 ;  /* 0x00000004e7007221 */ /* 0x000fe40000010000 */
[----:B------:R-:W-:Y:S02]  /*dee0*/  FADD.FTZ R2, R225, R2 ;  /* 0x00000002e1027221 */ /* 0x000fe40000010000 */
[----:B------:R-:W-:Y:S02]  /*def0*/  FADD.FTZ R0, R232, R0 ;  /* 0x00000000e8007221 */ /* 0x000fe40000010000 */
[----:B------:R-:W-:Y:S02]  /*df00*/  FADD.FTZ R2, R193, R2 ;  /* 0x00000002c1027221 */ /* 0x000fe40000010000 */
[----:B------:R-:W-:Y:S02]  /*df10*/  FADD.FTZ R0, R230, R0 ;  /* 0x00000000e6007221 */ /* 0x000fe40000010000 */
[----:B------:R-:W-:-:S02]  /*df20*/  FADD.FTZ R2, R192, R2 ;  /* 0x00000002c0027221 */ /* 0x000fc40000010000 */
[----:B------:R-:W-:-:S03]  /*df30*/  FADD.FTZ R0, R226, R0 ;  /* 0x00000000e2007221 */ /* 0x000fc60000010000 */
[----:B------:R4:W-:Y:S04]  /*df40*/  STL [R1+0x10], R2 ;  /* 0x0000100201007387 */ /* 0x0009e80000100800 */
[----:B------:R4:W-:Y:S04]  /*df50*/  STL [R1+0x78], R223 ;  /* 0x000078df01007387 */ /* 0x0009e80000100800 */
[----:B------:R4:W-:Y:S01]  /*df60*/  STL [R1+0x14], R0 ;  /* 0x0000140001007387 */ /* 0x0009e20000100800 */
[----:B-1----:R-:W-:Y:S01]  /*df70*/  HMMA.16816.F32.BF16 R84, R112, R88, R136 ;  /* 0x000000587054723c */ /* 0x002fe20000041888 */
[----:B------:R-:W-:Y:S01]  /*df80*/  IMAD.MOV.U32 R3, RZ, RZ, R174 ;  /* 0x000000ffff037224 */ /* 0x000fe200078e00ae */
[----:B------:R-:W-:-:S06]  /*df90*/  @P6 IADD3 R196, R228, -0x3, RZ ;  /* 0xfffffffde4c46810 */ /* 0x000fcc0007ffe0ff */
[----:B------:R-:W-:Y:S01]  /*dfa0*/  HMMA.16816.F32.BF16 R40, R112, R42, R76 ;  /* 0x0000002a7028723c */ /* 0x000fe2000004184c */
[----:B------:R-:W-:-:S07]  /*dfb0*/  @P6 IMAD.MOV.U32 R3, RZ, RZ, R174 ;  /* 0x000000ffff036224 */ /* 0x000fce00078e00ae */
[C---:B------:R-:W-:Y:S08]  /*dfc0*/  HMMA.16816.F32.BF16 R88, R112.reuse, R90, R92 ;  /* 0x0000005a7058723c */ /* 0x040ff0000004185c */
[C---:B------:R-:W-:Y:S08]  /*dfd0*/  HMMA.16816.F32.BF16 R120, R112.reuse, R124, R120 ;  /* 0x0000007c7078723c */ /* 0x040ff00000041878 */
[C---:B------:R-:W-:Y:S08]  /*dfe0*/  HMMA.16816.F32.BF16 R52, R112.reuse, R56, R156 ;  /* 0x000000387034723c */ /* 0x040ff0000004189c */
[C---:B------:R-:W-:Y:S08]  /*dff0*/  HMMA.16816.F32.BF16 R60, R112.reuse, R64, R152 ;  /* 0x00000040703c723c */ /* 0x040ff00000041898 */
[C---:B--2---:R-:W-:Y:S08]  /*e000*/  HMMA.16816.F32.BF16 R76, R112.reuse, R80, R148 ;  /* 0x00000050704c723c */ /* 0x044ff00000041894 */
[C---:B------:R-:W-:Y:S07]  /*e010*/  HMMA.16816.F32.BF16 R92, R112.reuse, R96, R116 ;  /* 0x00000060705c723c */ /* 0x040fee0000041874 */
[----:B------:R-:W-:Y:S01]  /*e020*/  IADD3 R119, P0, R12, -0x100, RZ ;  /* 0xffffff000c777810 */ /* 0x000fe20007f1e0ff */
[----:B------:R-:W-:Y:S01]  /*e030*/  HMMA.16816.F32.BF16 R100, R112, R104, R100 ;  /* 0x000000687064723c */ /* 0x000fe20000041864 */
[----:B------:R-:W-:-:S02]  /*e040*/  IMAD.MOV.U32 R116, RZ, RZ, R197 ;  /* 0x000000ffff747224 */ /* 0x000fc400078e00c5 */
[----:B------:R-:W-:-:S05]  /*e050*/  @P6 IMAD.MOV.U32 R116, RZ, RZ, R197 ;  /* 0x000000ffff746224 */ /* 0x000fca00078e00c5 */
[----:B---3--:R-:W-:Y:S01]  /*e060*/  HMMA.16816.F32.BF16 R128, R112, R132, R128 ;  /* 0x000000847080723c */ /* 0x008fe20000041880 */
[----:B------:R-:W-:-:S07]  /*e070*/  IADD3.X R118, R13, -0x1, RZ, P0, !PT ;  /* 0xffffffff0d767810 */ /* 0x000fce00007fe4ff */
        /* <DEDUP_REMOVED lines=9> */
[----:B------:R-:W-:Y:S01]  /*e110*/  HMMA.16816.F32.BF16 R112, R112, R18, R20 ;  /* 0x000000127070723c */ /* 0x000fe20000041814 */
[----:B------:R-:W-:Y:S03]  /*e120*/  @!UPT UIADD3 URZ, URZ, URZ, URZ ;  /* 0x0000003f3f3ff290 */ /* 0x000fe6000fffe03f */
[----:B------:R-:W-:Y:S11]  /*e130*/  @P6 BRA `(.L_x_602) ;  /* 0x0000002000006947 */ /* 0x000ff60003800000 */
.L_x_598:
[----:B----4-:R-:W2:Y:S02]  /*e140*/  LDL.LU R0, [R1+0x78] ;  /* 0x0000780001007983 */ /* 0x010ea40000300800 */
[----:B--2---:R-:W-:-:S07]  /*e150*/  IADD3 R196, R0, -0x1, RZ ;  /* 0xffffffff00c47810 */ /* 0x004fce0007ffe0ff */
.L_x_602:
[----:B----4-:R-:W-:-:S13]  /*e160*/  ISETP.GE.AND P0, PT, R196, RZ, PT ;  /* 0x000000ffc400720c */ /* 0x010fda0003f06270 */
[----:B------:R-:W-:Y:S05]  /*e170*/  @!P0 BRA `(.L_x_603) ;  /* 0x000050d000008947 */ /* 0x000fea0003800000 */
[----:B---3--:R-:W2:Y:S01]  /*e180*/  LDL.64 R12, [R1+0x38] ;  /* 0x00003800010c7983 */ /* 0x008ea20000100a00 */
[----:B------:R-:W-:Y:S01]  /*e190*/  IMAD.MOV.U32 R117, RZ, RZ, R3 ;  /* 0x000000ffff757224 */ /* 0x000fe200078e0003 */
[----:B------:R-:W-:Y:S01]  /*e1a0*/  ULDC UR4, c[0x0][0x228] ;  /* 0x00008a0000047ab9 */ /* 0x000fe20000000800 */
[----:B------:R-:W-:Y:S01]  /*e1b0*/  IMAD.MOV.U32 R0, RZ, RZ, R116 ;  /* 0x000000ffff007224 */ /* 0x000fe200078e0074 */
[----:B------:R-:W3:Y:S01]  /*e1c0*/  LDL R11, [R1+0x48] ;  /* 0x00004800010b7983 */ /* 0x000ee20000100800 */
[----:B------:R-:W-:-:S03]  /*e1d0*/  USHF.L.U32 UR4, UR4, 0x3, URZ ;  /* 0x0000000304047899 */ /* 0x000fc6000800063f */
[----:B------:R-:W4:Y:S01]  /*e1e0*/  LDL R10, [R1+0x4c] ;  /* 0x00004c00010a7983 */ /* 0x000f220000100800 */
[----:B------:R-:W-:Y:S02]  /*e1f0*/  USHF.R.S32.HI UR6, URZ, 0x1f, UR4 ;  /* 0x0000001f3f067899 */ /* 0x000fe40008011404 */
[----:B------:R-:W-:Y:S01]  /*e200*/  USHF.L.U32 UR5, UR4, 0x1, URZ ;  /* 0x0000000104057899 */ /* 0x000fe2000800063f */
[----:B------:R-:W4:Y:S01]  /*e210*/  LDL.LU R9, [R1+0x8c] ;  /* 0x00008c0001097983 */ /* 0x000f220000300800 */
[----:B------:R-:W-:-:S03]  /*e220*/  USHF.L.U64.HI UR6, UR4, 0x1, UR6 ;  /* 0x0000000104067899 */ /* 0x000fc60008010206 */
[----:B------:R-:W4:Y:S04]  /*e230*/  LDL.LU R2, [R1+0xa0] ;  /* 0x0000a00001027983 */ /* 0x000f280000300800 */
[----:B------:R-:W4:Y:S04]  /*e240*/  LDL.LU.64 R6, [R1+0x80] ;  /* 0x0000800001067983 */ /* 0x000f280000300a00 */
[----:B------:R-:W4:Y:S04]  /*e250*/  LDL.LU.64 R4, [R1+0x90] ;  /* 0x0000900001047983 */ /* 0x000f280000300a00 */
[----:B------:R-:W4:Y:S01]  /*e260*/  LDL.LU R8, [R1+0x7c] ;  /* 0x00007c0001087983 */ /* 0x000f220000300800 */
[----:B--2---:R-:W-:Y:S01]  /*e270*/  MOV R14, R12 ;  /* 0x0000000c000e7202 */ /* 0x004fe20000000f00 */
[----:B------:R-:W-:Y:S01]  /*e280*/  IMAD.MOV.U32 R15, RZ, RZ, R13 ;  /* 0x000000ffff0f7224 */ /* 0x000fe200078e000d */
[----:B---3--:R-:W-:Y:S01]  /*e290*/  MOV R13, R11 ;  /* 0x0000000b000d7202 */ /* 0x008fe20000000f00 */
[----:B----4-:R-:W-:-:S02]  /*e2a0*/  IMAD.MOV.U32 R12, RZ, RZ, R10 ;  /* 0x000000ffff0c7224 */ /* 0x010fc400078e000a */
[----:B------:R-:W-:Y:S02]  /*e2b0*/  IMAD.WIDE.U32 R10, R8, -0x326172a9, RZ ;  /* 0xcd9e8d57080a7825 */ /* 0x000fe400078e00ff */
[----:B------:R-:W1:Y:S02]  /*e2c0*/  LDC.U8 R8, c[0x0][0x2d8] ;  /* 0x0000b600ff087b82 */ /* 0x000e640000000000 */
[----:B------:R-:W-:Y:S01]  /*e2d0*/  IMAD.WIDE.U32 R224, R2, -0x2daee0ad, RZ ;  /* 0xd2511f5302e07825 */ /* 0x000fe200078e00ff */
[----:B------:R-:W-:Y:S01]  /*e2e0*/  MOV R2, R4 ;  /* 0x0000000400027202 */ /* 0x000fe20000000f00 */
[----:B------:R2:W-:Y:S01]  /*e2f0*/  STL.64 [R1+0x20], R10 ;  /* 0x0000200a01007387 */ /* 0x0005e20000100a00 */
[----:B-1----:R-:W-:Y:S01]  /*e300*/  PRMT R3, R8, 0x7054, R8 ;  /* 0x0000705408037816 */ /* 0x002fe20000000008 */
[----:B------:R-:W-:-:S05]  /*e310*/  IMAD.MOV.U32 R3, RZ, RZ, R7 ;  /* 0x000000ffff037224 */ /* 0x000fca00078e0007 */
[----:B------:R2:W-:Y:S01]  /*e320*/  STL.64 [R1+0x30], R2 ;  /* 0x0000300201007387 */ /* 0x0005e20000100a00 */
[----:B------:R-:W-:Y:S02]  /*e330*/  LOP3.LUT R222, R11, R9, RZ, 0x3c, !PT ;  /* 0x000000090bde7212 */ /* 0x000fe400078e3cff */
[----:B------:R-:W-:Y:S02]  /*e340*/  ISETP.GE.AND P5, PT, R14, c[0x0][0x220], PT ;  /* 0x000088000e007a0c */ /* 0x000fe40003fa6270 */
[----:B------:R-:W-:Y:S01]  /*e350*/  ISETP.GE.AND P4, PT, R13, c[0x0][0x220], PT ;  /* 0x000088000d007a0c */ /* 0x000fe20003f86270 */
[----:B------:R-:W-:Y:S01]  /*e360*/  IMAD.WIDE.U32 R222, R222, -0x2daee0ad, RZ ;  /* 0xd2511f53dede7825 */ /* 0x000fe200078e00ff */
[----:B------:R-:W-:Y:S01]  /*e370*/  ISETP.GE.AND P3, PT, R12, c[0x0][0x220], PT ;  /* 0x000088000c007a0c */ /* 0x000fe20003f66270 */
[----:B------:R-:W-:Y:S05]  /*e380*/  BRA `(.L_x_604) ;  /* 0x000006b000007947 */ /* 0x000fea0003800000 */
.L_x_606:
[----:B------:R-:W2:Y:S01]  /*e390*/  LDL.64 R194, [R1+0x50] ;  /* 0x0000500001c27983 */ /* 0x000ea20000100a00 */
[----:B------:R-:W-:Y:S03]  /*e3a0*/  IADD3 R2, R196, -0x1, RZ ;  /* 0xffffffffc4027810 */ /* 0x000fe60007ffe0ff */
[----:B------:R-:W3:Y:S01]  /*e3b0*/  LDL.64 R192, [R1+0x40] ;  /* 0x0000400001c07983 */ /* 0x000ee20000100a00 */
[----:B------:R-:W-:Y:S01]  /*e3c0*/  SHF.R.S32.HI R3, RZ, 0x1f, R2 ;  /* 0x0000001fff037819 */ /* 0x000fe20000011402 */
[C---:B------:R-:W-:Y:S02]  /*e3d0*/  IMAD.WIDE.U32 R136, R2.reuse, c[0x0][0x198], RZ ;  /* 0x0000660002887a25 */ /* 0x040fe400078e00ff */
[----:B------:R1:W-:Y:S02]  /*e3e0*/  @P5 STS.128 [R188+0x6000], RZ ;  /* 0x006000ffbc005388 */ /* 0x0003e40000000c00 */
[----:B------:R-:W-:Y:S04]  /*e3f0*/  IMAD R3, R3, c[0x0][0x198], RZ ;  /* 0x0000660003037a24 */ /* 0x000fe800078e02ff */
[----:B------:R-:W-:Y:S04]  /*e400*/  IMAD R3, R2, c[0x0][0x19c], R3 ;  /* 0x0000670002037a24 */ /* 0x000fe800078e0203 */
[----:B------:R-:W-:Y:S02]  /*e410*/  IMAD.IADD R3, R137, 0x1, R3 ;  /* 0x0000000189037824 */ /* 0x000fe400078e0203 */
[----:B---3--:R-:W-:Y:S01]  /*e420*/  IMAD.MOV.U32 R192, RZ, RZ, c[0x0][0x198] ;  /* 0x00006600ffc07624 */ /* 0x008fe200078e00ff */
[----:B--2---:R-:W-:Y:S01]  /*e430*/  LEA R2, P1, R136, R194, 0x6 ;  /* 0x000000c288027211 */ /* 0x004fe200078230ff */
[----:B------:R-:W-:Y:S03]  /*e440*/  IMAD.MOV.U32 R194, RZ, RZ, c[0x0][0x198] ;  /* 0x00006600ffc27624 */ /* 0x000fe600078e00ff */
[----:B------:R-:W-:Y:S01]  /*e450*/  @!P5 LEA R118, P0, R2, c[0x0][0x168], 0x1 ;  /* 0x00005a000276da11 */ /* 0x000fe200078008ff */
[----:B------:R-:W-:Y:S01]  /*e460*/  IMAD.SHL.U32 R194, R194, 0x10, RZ ;  /* 0x00000010c2c27824 */ /* 0x000fe200078e00ff */
[----:B------:R-:W-:Y:S01]  /*e470*/  LEA.HI.X R116, R136, R193, R3, 0x6, P1 ;  /* 0x000000c188747211 */ /* 0x000fe200008f3403 */
[----:B------:R-:W-:Y:S01]  /*e480*/  IMAD.MOV.U32 R193, RZ, RZ, 0x4 ;  /* 0x00000004ffc17424 */ /* 0x000fe200078e00ff */
[C---:B------:R-:W-:Y:S02]  /*e490*/  @!P4 LEA R156, P1, R2.reuse, c[0x0][0x168], 0x1 ;  /* 0x00005a00029cca11 */ /* 0x040fe400078208ff */
[C-C-:B------:R-:W-:Y:S02]  /*e4a0*/  @!P5 LEA.HI.X R119, R2.reuse, c[0x0][0x16c], R116.reuse, 0x1, P0 ;  /* 0x00005b000277da11 */ /* 0x140fe400000f0c74 */
[C-C-:B------:R-:W-:Y:S02]  /*e4b0*/  @!P4 LEA.HI.X R157, R2.reuse, c[0x0][0x16c], R116.reuse, 0x1, P1 ;  /* 0x00005b00029dca11 */ /* 0x140fe400008f0c74 */
[----:B------:R-:W-:Y:S01]  /*e4c0*/  @!P3 LEA R154, P0, R2, c[0x0][0x168], 0x1 ;  /* 0x00005a00029aba11 */ /* 0x000fe200078008ff */
[----:B------:R-:W-:Y:S01]  /*e4d0*/  @!PT LDS RZ, [RZ] ;  /* 0x00000000fffff984 */ /* 0x000fe20000000800 */
[----:B------:R-:W-:Y:S01]  /*e4e0*/  @!PT LDS RZ, [RZ] ;  /* 0x00000000fffff984 */ /* 0x000fe20000000800 */
[----:B------:R-:W-:Y:S01]  /*e4f0*/  @!PT LDS RZ, [RZ] ;  /* 0x00000000fffff984 */ /* 0x000fe20000000800 */
[----:B------:R2:W-:Y:S01]  /*e500*/  @!P5 LDGSTS.E.BYPASS.LTC128B.128 [R188+0x6000], [R118.64] ;  /* 0x0600000076bcdfae */ /* 0x0005e2000b901d48 */
[----:B------:R-:W-:Y:S02]  /*e510*/  IADD3 R3, P2, R194, R2, RZ ;  /* 0x00000002c2037210 */ /* 0x000fe40007f5e0ff */
[--C-:B------:R-:W-:Y:S01]  /*e520*/  @!P3 LEA.HI.X R155, R2, c[0x0][0x16c], R116.reuse, 0x1, P0 ;  /* 0x00005b00029bba11 */ /* 0x100fe200000f0c74 */
[----:B------:R1:W-:Y:S01]  /*e530*/  @P4 STS.128 [R188+0x8000], RZ ;  /* 0x008000ffbc004388 */ /* 0x0003e20000000c00 */
[C---:B------:R-:W-:Y:S02]  /*e540*/  @!P5 LEA R152, P6, R3.reuse, c[0x0][0x168], 0x1 ;  /* 0x00005a000398da11 */ /* 0x040fe400078c08ff */
[C---:B------:R-:W-:Y:S01]  /*e550*/  @!P4 LEA R150, P1, R3.reuse, c[0x0][0x168], 0x1 ;  /* 0x00005a000396ca11 */ /* 0x040fe200078208ff */
[----:B------:R-:W-:Y:S01]  /*e560*/  @!PT LDS RZ, [RZ] ;  /* 0x00000000fffff984 */ /* 0x000fe20000000800 */
[----:B------:R-:W-:Y:S01]  /*e570*/  @!PT LDS RZ, [RZ] ;  /* 0x00000000fffff984 */ /* 0x000fe20000000800 */
[----:B------:R-:W-:Y:S01]  /*e580*/  @!PT LDS RZ, [RZ] ;  /* 0x00000000fffff984 */ /* 0x000fe20000000800 */
[----:B------:R1:W-:Y:S01]  /*e590*/  @!P4 LDGSTS.E.BYPASS.LTC128B.128 [R188+0x8000], [R156.64+0x80] ;  /* 0x080000809cbccfae */ /* 0x0003e2000b901d48 */
[----:B------:R-:W-:Y:S02]  /*e5a0*/  SHF.L.U64.HI R192, R192, R193, c[0x0][0x19c] ;  /* 0x00006700c0c07619 */ /* 0x000fe400000102c1 */
[C---:B------:R-:W-:Y:S01]  /*e5b0*/  @!P3 LEA R148, P0, R3.reuse, c[0x0][0x168], 0x1 ;  /* 0x00005a000394ba11 */ /* 0x040fe200078008ff */
[----:B------:R1:W-:Y:S04]  /*e5c0*/  @P3 STS.128 [R188+0xa000], RZ ;  /* 0x00a000ffbc003388 */ /* 0x0003e80000000c00 */
[----:B------:R-:W-:Y:S01]  /*e5d0*/  @!PT LDS RZ, [RZ] ;  /* 0x00000000fffff984 */ /* 0x000fe20000000800 */
[----:B------:R-:W-:Y:S01]  /*e5e0*/  @!PT LDS RZ, [RZ] ;  /* 0x00000000fffff984 */ /* 0x000fe20000000800 */
[----:B------:R-:W-:Y:S01]  /*e5f0*/  @!PT LDS RZ, [RZ] ;  /* 0x00000000fffff984 */ /* 0x000fe20000000800 */
[----:B------:R1:W-:Y:S04]  /*e600*/  @!P3 LDGSTS.E.BYPASS.LTC128B.128 [R188+0xa000], [R154.64+0x100] ;  /* 0x0a0001009abcbfae */ /* 0x0003e8000b901d48 */
[----:B------:R1:W-:Y:S01]  /*e610*/  @P5 STS.128 [R188+0x6800], RZ ;  /* 0x006800ffbc005388 */ /* 0x0003e20000000c00 */
[----:B--2---:R-:W-:Y:S01]  /*e620*/  IMAD.X R118, R192, 0x1, R116, P2 ;  /* 0x00000001c0767824 */ /* 0x004fe200010e0674 */
[----:B------:R-:W-:Y:S04]  /*e630*/  IADD3 R2, P2, R194, R3, RZ ;  /* 0x00000003c2027210 */ /* 0x000fe80007f5e0ff */
[C-C-:B------:R-:W-:Y:S02]  /*e640*/  @!P5 LEA.HI.X R153, R3.reuse, c[0x0][0x16c], R118.reuse, 0x1, P6 ;  /* 0x00005b000399da11 */ /* 0x140fe400030f0c76 */
[C-C-:B------:R-:W-:Y:S02]  /*e650*/  @!P4 LEA.HI.X R151, R3.reuse, c[0x0][0x16c], R118.reuse, 0x1, P1 ;  /* 0x00005b000397ca11 */ /* 0x140fe400008f0c76 */
[--C-:B------:R-:W-:Y:S01]  /*e660*/  @!P3 LEA.HI.X R149, R3, c[0x0][0x16c], R118.reuse, 0x1, P0 ;  /* 0x00005b000395ba11 */ /* 0x100fe200000f0c76 */
[----:B------:R-:W-:Y:S01]  /*e670*/  @!PT LDS RZ, [RZ] ;  /* 0x00000000fffff984 */ /* 0x000fe20000000800 */
[----:B------:R-:W-:Y:S01]  /*e680*/  @!PT LDS RZ, [RZ] ;  /* 0x00000000fffff984 */ /* 0x000fe20000000800 */
[----:B------:R-:W-:Y:S01]  /*e690*/  @!PT LDS RZ, [RZ] ;  /* 0x00000000fffff984 */ /* 0x000fe20000000800 */
[----:B------:R1:W-:Y:S01]  /*e6a0*/  @!P5 LDGSTS.E.BYPASS.LTC128B.128 [R188+0x6800], [R152.64] ;  /* 0x0680000098bcdfae */ /* 0x0003e2000b901d48 */
[----:B------:R-:W-:Y:S01]  /*e6b0*/  @!P5 LEA R146, P1, R2, c[0x0][0x168], 0x1 ;  /* 0x00005a000292da11 */ /* 0x000fe200078208ff */
        /* <DEDUP_REMOVED lines=11> */
[----:B------:R1:W-:Y:S01]  /*e770*/  @P3 STS.128 [R188+0xa800], RZ ;  /* 0x00a800ffbc003388 */ /* 0x0003e20000000c00 */
[----:B------:R-:W-:Y:S03]  /*e780*/  IADD3 R116, P6, R194, R2, RZ ;  /* 0x00000002c2747210 */ /* 0x000fe60007fde0ff */
[----:B------:R-:W-:Y:S01]  /*e790*/  @!PT LDS RZ, [RZ] ;  /* 0x00000000fffff984 */ /* 0x000fe20000000800 */
[----:B------:R-:W-:Y:S01]  /*e7a0*/  @!PT LDS RZ, [RZ] ;  /* 0x00000000fffff984 */ /* 0x000fe20000000800 */
[----:B------:R-:W-:Y:S01]  /*e7b0*/  @!PT LDS RZ, [RZ] ;  /* 0x00000000fffff984 */ /* 0x000fe20000000800 */
[----:B------:R1:W-:Y:S01]  /*e7c0*/  @!P3 LDGSTS.E.BYPASS.LTC128B.128 [R188+0xa800], [R148.64+0x100] ;  /* 0x0a80010094bcbfae */ /* 0x0003e2000b901d48 */
        /* <DEDUP_REMOVED lines=9> */
[----:B------:R1:W-:Y:S01]  /*e860*/  @!P5 LDGSTS.E.BYPASS.LTC128B.128 [R188+0x7000], [R146.64] ;  /* 0x0700000092bcdfae */ /* 0x0003e2000b901d48 */
        /* <DEDUP_REMOVED lines=29> */
.L_x_604:
[----:B--2---:R-:W2:Y:S01]  /*ea40*/  LDL.64 R2, [R1+0x30] ;  /* 0x0000300001027983 */ /* 0x004ea20000100a00 */
[----:B------:R-:W-:Y:S04]  /*ea50*/  DEPBAR.LE SB0, 0x0 ;  /* 0x000080000000791a */ /* 0x000fe80000000000 */
[----:B------:R-:W-:Y:S01]  /*ea60*/  BAR.SYNC.DEFER_BLOCKING 0x0 ;  /* 0x0000000000007b1d */ /* 0x000fe20000010000 */
[----:B------:R-:W-:Y:S01]  /*ea70*/  IMAD.MOV.U32 R7, RZ, RZ, 0x6 ;  /* 0x00000006ff077424 */ /* 0x000fe200078e00ff */
[----:B------:R-:W-:Y:S01]  /*ea80*/  SHF.R.S32.HI R5, RZ, 0x1f, R196 ;  /* 0x0000001fff057819 */ /* 0x000fe200000114c4 */
[----:B------:R-:W-:Y:S02]  /*ea90*/  IMAD.MOV.U32 R4, RZ, RZ, c[0x0][0x1a0] ;  /* 0x00006800ff047624 */ /* 0x000fe400078e00ff */
[----:B------:R-:W-:Y:S02]  /*eaa0*/  IMAD.MOV.U32 R6, RZ, RZ, c[0x0][0x1a0] ;  /* 0x00006800ff067624 */ /* 0x000fe400078e00ff */
[----:B------:R-:W-:Y:S01]  /*eab0*/  IMAD.MOV.U32 R10, RZ, RZ, c[0x0][0x1a0] ;  /* 0x00006800ff0a7624 */ /* 0x000fe200078e00ff */
[----:B------:R-:W-:Y:S01]  /*eac0*/  SHF.L.U64.HI R4, R4, R7, c[0x0][0x1a4] ;  /* 0x0000690004047619 */ /* 0x000fe20000010207 */
[----:B------:R-:W-:Y:S02]  /*ead0*/  IMAD.SHL.U32 R6, R6, 0x40, RZ ;  /* 0x0000004006067824 */ /* 0x000fe400078e00ff */
[----:B------:R-:W-:Y:S02]  /*eae0*/  IMAD.SHL.U32 R10, R10, 0x10, RZ ;  /* 0x000000100a0a7824 */ /* 0x000fe400078e00ff */
[----:B------:R-:W-:Y:S02]  /*eaf0*/  IMAD R4, R4, R196, RZ ;  /* 0x000000c404047224 */ /* 0x000fe400078e02ff */
[----:B------:R-:W-:Y:S02]  /*eb00*/  IMAD.MOV.U32 R9, RZ, RZ, 0x4 ;  /* 0x00000004ff097424 */ /* 0x000fe400078e00ff */
[-C--:B------:R-:W-:Y:S02]  /*eb10*/  IMAD R4, R5, R6.reuse, R4 ;  /* 0x0000000605047224 */ /* 0x080fe400078e0204 */
[----:B------:R-:W-:Y:S01]  /*eb20*/  IMAD.MOV.U32 R8, RZ, RZ, c[0x0][0x1a0] ;  /* 0x00006800ff087624 */ /* 0x000fe200078e00ff */
[----:B------:R-:W-:Y:S04]  /*eb30*/  @P5 STS.128 [R188+0xc000], RZ ;  /* 0x00c000ffbc005388 */ /* 0x000fe80000000c00 */
[----:B------:R-:W-:Y:S01]  /*eb40*/  SHF.L.U64.HI R8, R8, R9, c[0x0][0x1a4] ;  /* 0x0000690008087619 */ /* 0x000fe20000010209 */
[----:B--2---:R-:W-:Y:S04]  /*eb50*/  IMAD.WIDE.U32 R2, R196, R6, R2 ;  /* 0x00000006c4027225 */ /* 0x004fe800078e0002 */
[----:B------:R-:W-:Y:S01]  /*eb60*/  IMAD.IADD R5, R3, 0x1, R4 ;  /* 0x0000000103057824 */ /* 0x000fe200078e0204 */
[C---:B------:R-:W-:Y:S02]  /*eb70*/  @!P5 LEA R6, P6, R2.reuse, c[0x0][0x170], 0x1 ;  /* 0x00005c000206da11 */ /* 0x040fe400078c08ff */
        /* <DEDUP_REMOVED lines=10> */
[----:B------:R-:W-:Y:S01]  /*ec20*/  @P4 STS.128 [R188+0xe000], RZ ;  /* 0x00e000ffbc004388 */ /* 0x000fe20000000c00 */
[C---:B------:R-:W-:Y:S01]  /*ec30*/  @!P5 LEA R22, P6, R3.reuse, c[0x0][0x170], 0x1 ;  /* 0x00005c000316da11 */ /* 0x040fe200078c08ff */
[----:B------:R-:W-:Y:S01]  /*ec40*/  IMAD.X R5, R8, 0x1, R5, P0 ;  /* 0x0000000108057824 */ /* 0x000fe200000e0605 */
[C---:B-----5:R-:W-:Y:S01]  /*ec50*/  @!P4 LEA R20, P1, R3.reuse, c[0x0][0x170], 0x1 ;  /* 0x00005c000314ca11 */ /* 0x060fe200078208ff */
        /* <DEDUP_REMOVED lines=8> */
[----:B------:R-:W-:Y:S01]  /*ece0*/  IADD3 R2, P2, R10, R3, RZ ;  /* 0x000000030a027210 */ /* 0x000fe20007f5e0ff */
[----:B------:R-:W-:Y:S01]  /*ecf0*/  @!PT LDS RZ, [RZ] ;  /* 0x00000000fffff984 */ /* 0x000fe20000000800 */
[----:B------:R-:W-:Y:S01]  /*ed00*/  @!PT LDS RZ, [RZ] ;  /* 0x00000000fffff984 */ /* 0x000fe20000000800 */
[----:B------:R-:W-:Y:S01]  /*ed10*/  @!PT LDS RZ, [RZ] ;  /* 0x00000000fffff984 */ /* 0x000fe20000000800 */
[----:B------:R2:W-:Y:S01]  /*ed20*/  @!P3 LDGSTS.E.BYPASS.LTC128B.128 [R188+0x10000], [R24.64+0x100] ;  /* 0x1000010018bcbfae */ /* 0x0005e2000b901d48 */
[--C-:B------:R-:W-:Y:S02]  /*ed30*/  @!P3 LEA.HI.X R19, R3, c[0x0][0x174], R5.reuse, 0x1, P0 ;  /* 0x00005d000313ba11 */ /* 0x100fe400000f0c05 */
[----:B------:R-:W-:Y:S01]  /*ed40*/  @!P5 LEA R16, P1, R2, c[0x0][0x170], 0x1 ;  /* 0x00005c000210da11 */ /* 0x000fe200078208ff */
[----:B------:R-:W-:Y:S01]  /*ed50*/  @P5 STS.128 [R188+0xc800], RZ ;  /* 0x00c800ffbc005388 */ /* 0x000fe20000000c00 */
[----:B------:R-:W-:Y:S01]  /*ed60*/  IMAD.X R3, R8, 0x1, R5, P2 ;  /* 0x0000000108037824 */ /* 0x000fe200010e0605 */
[----:B------:R-:W-:Y:S02]  /*ed70*/  @!P4 LEA R12, P0, R2, c[0x0][0x170], 0x1 ;  /* 0x00005c00020cca11 */ /* 0x000fe400078008ff */
[----:B------:R-:W-:Y:S01]  /*ed80*/  @!PT LDS RZ, [RZ] ;  /* 0x00000000fffff984 */ /* 0x000fe20000000800 */
[----:B------:R-:W-:Y:S01]  /*ed90*/  @!PT LDS RZ, [RZ] ;  /* 0x00000000fffff984 */ /* 0x000fe20000000800 */
[----:B------:R-:W-:Y:S01]  /*eda0*/  @!PT LDS RZ, [RZ] ;  /* 0x00000000fffff984 */ /* 0x000fe20000000800 */
[----:B------:R3:W-:Y:S01]  /*edb0*/  @!P5 LDGSTS.E.BYPASS.LTC128B.128 [R188+0xc800], [R22.64] ;  /* 0x0c80000016bcdfae */ /* 0x0007e2000b901d48 */
[----:B------:R-:W-:Y:S02]  /*edc0*/  IADD3 R4, P6, R10, R2, RZ ;  /* 0x000000020a047210 */ /* 0x000fe40007fde0ff */
[C-C-:B------:R-:W-:Y:S01]  /*edd0*/  @!P5 LEA.HI.X R17, R2.reuse, c[0x0][0x174], R3.reuse, 0x1, P1 ;  /* 0x00005d000211da11 */ /* 0x140fe200008f0c03 */
[----:B------:R-:W-:Y:S01]  /*ede0*/  @P4 STS.128 [R188+0xe800], RZ ;  /* 0x00e800ffbc004388 */ /* 0x000fe20000000c00 */
[--C-:B------:R-:W-:Y:S01]  /*edf0*/  @!P4 LEA.HI.X R13, R2, c[0x0][0x174], R3.reuse, 0x1, P0 ;  /* 0x00005d00020dca11 */ /* 0x100fe200000f0c03 */
        /* <DEDUP_REMOVED lines=8> */
[----:B------:R-:W-:Y:S01]  /*ee80*/  @P3 STS.128 [R188+0x10800], RZ ;  /* 0x010800ffbc003388 */ /* 0x000fe20000000c00 */
[C-C-:B------:R-:W-:Y:S02]  /*ee90*/  @!P5 LEA.HI.X R15, R4.reuse, c[0x0][0x174], R5.reuse, 0x1, P6 ;  /* 0x00005d00040fda11 */ /* 0x140fe400030f0c05 */
[C---:B------:R-:W-:Y:S01]  /*eea0*/  @!P4 LEA R8, P1, R4.reuse, c[0x0][0x170], 0x1 ;  /* 0x00005c000408ca11 */ /* 0x040fe200078208ff */
[----:B------:R-:W-:Y:S01]  /*eeb0*/  @!PT LDS RZ, [RZ] ;  /* 0x00000000fffff984 */ /* 0x000fe20000000800 */
[----:B------:R-:W-:Y:S01]  /*eec0*/  @!PT LDS RZ, [RZ] ;  /* 0x00000000fffff984 */ /* 0x000fe20000000800 */
[----:B------:R-:W-:Y:S01]  /*eed0*/  @!PT LDS RZ, [RZ] ;  /* 0x00000000fffff984 */ /* 0x000fe20000000800 */
[----:B------:R4:W-:Y:S01]  /*eee0*/  @!P3 LDGSTS.E.BYPASS.LTC128B.128 [R188+0x10800], [R18.64+0x100] ;  /* 0x1080010012bcbfae */ /* 0x0009e2000b901d48 */
[C---:B-1----:R-:W-:Y:S02]  /*eef0*/  @!P3 LEA R6, P0, R4.reuse, c[0x0][0x170], 0x1 ;  /* 0x00005c000406ba11 */ /* 0x042fe400078008ff */
[C-C-:B------:R-:W-:Y:S01]  /*ef00*/  @!P4 LEA.HI.X R9, R4.reuse, c[0x0][0x174], R5.reuse, 0x1, P1 ;  /* 0x00005d000409ca11 */ /* 0x140fe200008f0c05 */
[----:B------:R-:W-:Y:S01]  /*ef10*/  @P5 STS.128 [R188+0xd000], RZ ;  /* 0x00d000ffbc005388 */ /* 0x000fe20000000c00 */
[----:B------:R-:W-:Y:S02]  /*ef20*/  @!P3 LEA.HI.X R7, R4, c[0x0][0x174], R5, 0x1, P0 ;  /* 0x00005d000407ba11 */ /* 0x000fe400000f0c05 */
[----:B------:R-:W-:Y:S01]  /*ef30*/  ISETP.GE.AND P0, PT, R196, 0x1, PT ;  /* 0x00000001c400780c */ /* 0x000fe20003f06270 */
        /* <DEDUP_REMOVED lines=37> */
[----:B------:R-:W2:Y:S04]  /*f190*/  LDSM.16.M88.4 R148, [R183+0x800] ;  /* 0x00080000b794783b */ /* 0x000ea80000000200 */
[----:B------:R-:W4:Y:S04]  /*f1a0*/  LDSM.16.M88.4 R152, [R183+0x1000] ;  /* 0x00100000b798783b */ /* 0x000f280000000200 */
[----:B------:R-:W1:Y:S04]  /*f1b0*/  LDSM.16.M88.4 R156, [R183+0x1800] ;  /* 0x00180000b79c783b */ /* 0x000e680000000200 */
        /* <DEDUP_REMOVED lines=42> */
[C---:B--2---:R-:W-:Y:S08]  /*f460*/  HMMA.16816.F32.BF16 R12, R144.reuse, R152, R12 ;  /* 0x00000098900c723c */ /* 0x044ff0000004180c */
[C---:B------:R-:W-:Y:S01]  /*f470*/  HMMA.16816.F32.BF16 R16, R144.reuse, R154, R16 ;  /* 0x0000009a9010723c */ /* 0x040fe20000041810 */
[----:B------:R-:W-:Y:S07]  /*f480*/  LDSM.16.M88.4 R152, [R183+0x2800] ;  /* 0x00280000b798783b */ /* 0x000fee0000000200 */
[C---:B----4-:R-:W-:Y:S08]  /*f490*/  HMMA.16816.F32.BF16 R20, R144.reuse, R140, R20 ;  /* 0x0000008c9014723c */ /* 0x050ff00000041814 */
[C---:B------:R-:W-:Y:S01]  /*f4a0*/  HMMA.16816.F32.BF16 R24, R144.reuse, R142, R24 ;  /* 0x0000008e9018723c */ /* 0x040fe20000041818 */
[----:B------:R-:W1:Y:S07]  /*f4b0*/  LDSM.16.M88.4 R140, [R185+0x2000] ;  /* 0x00200000b98c783b */ /* 0x000e6e0000000200 */
[C---:B------:R-:W-:Y:S08]  /*f4c0*/  HMMA.16816.F32.BF16 R28, R144.reuse, R156, R28 ;  /* 0x0000009c901c723c */ /* 0x040ff0000004181c */
        /* <DEDUP_REMOVED lines=84> */
[C---:B------:R-:W-:Y:S08]  /*fa10*/  HMMA.16816.F32.BF16 R8, R160.reuse, R166, R8 ;  /* 0x000000a6a008723c */ /* 0x040ff00000041808 */
[C---:B------:R-:W-:Y:S08]  /*fa20*/  HMMA.16816.F32.BF16 R12, R160.reuse, R168, R12 ;  /* 0x000000a8a00c723c */ /* 0x040ff0000004180c */
[C---:B------:R-:W-:Y:S07]  /*fa30*/  HMMA.16816.F32.BF16 R16, R160.reuse, R170, R16 ;  /* 0x000000aaa010723c */ /* 0x040fee0000041810 */
[----:B------:R-:W-:Y:S01]  /*fa40*/  IMAD.MOV.U32 R170, RZ, RZ, R119 ;  /* 0x000000ffffaa7224 */ /* 0x000fe200078e0077 */
[C---:B------:R-:W-:Y:S04]  /*fa50*/  HMMA.16816.F32.BF16 R20, R160.reuse, R136, R20 ;  /* 0x00000088a014723c */ /* 0x040fe80000041814 */
[----:B------:R-:W-:Y:S04]  /*fa60*/  IMAD.MOV.U32 R171, RZ, RZ, R118 ;  /* 0x000000ffffab7224 */ /* 0x000fe800078e0076 */
        /* <DEDUP_REMOVED lines=12> */
.L_x_605:
[----:B------:R-:W2:Y:S01]  /*fb30*/  LDL.64 R198, [R1+0x20] ;  /* 0x0000200001c67983 */ /* 0x000ea20000100a00 */
[----:B-1----:R-:W-:Y:S01]  /*fb40*/  IMAD.SHL.U32 R154, R196, 0x2, RZ ;  /* 0x00000002c49a7824 */ /* 0x002fe200078e00ff */
[C---:B------:R-:W-:Y:S01]  /*fb50*/  IADD3 R155, R190.reuse, -0x61c88647, RZ ;  /* 0x9e3779b9be9b7810 */ /* 0x040fe20007ffe0ff */
[----:B------:R-:W1:Y:S01]  /*fb60*/  LDC.U8 R145, c[0x0][0x2d8] ;  /* 0x0000b600ff917b82 */ /* 0x000e620000000000 */
[C---:B------:R-:W-:Y:S02]  /*fb70*/  IADD3 R156, R190.reuse, 0x3c6ef372, RZ ;  /* 0x3c6ef372be9c7810 */ /* 0x040fe40007ffe0ff */
[----:B------:R-:W3:Y:S01]  /*fb80*/  LDL R201, [R1+0x28] ;  /* 0x0000280001c97983 */ /* 0x000ee20000100800 */
[C---:B------:R-:W-:Y:S02]  /*fb90*/  IADD3 R167, R191.reuse, 0x32370b8f, RZ ;  /* 0x32370b8fbfa77810 */ /* 0x040fe40007ffe0ff */
[C---:B------:R-:W-:Y:S01]  /*fba0*/  IADD3 R168, R191.reuse, 0x76cf5d0a, RZ ;  /* 0x76cf5d0abfa87810 */ /* 0x040fe20007ffe0ff */
[----:B------:R-:W4:Y:S01]  /*fbb0*/  S2R R2, SR_TID.X ;  /* 0x0000000000027919 */ /* 0x000f220000002100 */
[C---:B------:R-:W-:Y:S02]  /*fbc0*/  IADD3 R169, R190.reuse, -0x255992d5, RZ ;  /* 0xdaa66d2bbea97810 */ /* 0x040fe40007ffe0ff */
[----:B------:R-:W-:Y:S02]  /*fbd0*/  IADD3 R174, R190, 0x78dde6e4, RZ ;  /* 0x78dde6e4beae7810 */ /* 0x000fe40007ffe0ff */
[C---:B------:R-:W-:Y:S02]  /*fbe0*/  IADD3 R175, R191.reuse, -0x126145ec, RZ ;  /* 0xed9eba14bfaf7810 */ /* 0x040fe40007ffe0ff */
[----:B------:R-:W-:Y:S01]  /*fbf0*/  IADD3 R195, R191, 0x646e171e, RZ ;  /* 0x646e171ebfc37810 */ /* 0x000fe20007ffe0ff */
[----:B------:R-:W5:Y:S04]  /*fc00*/  LDL R197, [R1+0x18] ;  /* 0x0000180001c57983 */ /* 0x000f680000100800 */
[----:B------:R2:W3:Y:S01]  /*fc10*/  LDL.S16 R200, [R1+0xc] ;  /* 0x00000c0001c87983 */ /* 0x0004e20000100600 */
[----:B-1----:R-:W-:Y:S01]  /*fc20*/  PRMT R194, R145, 0x7054, R145 ;  /* 0x0000705491c27816 */ /* 0x002fe20000000091 */
[----:B----4-:R-:W-:Y:S05]  /*fc30*/  IMAD.SHL.U32 R2, R2, 0x2, RZ ;  /* 0x0000000202027824 */ /* 0x010fea00078e00ff */
[----:B------:R-:W-:Y:S05]  /*fc40*/  LOP3.LUT R2, R2, 0x6, RZ, 0xc0, !PT ;  /* 0x0000000602027812 */ /* 0x000fea00078ec0ff */
[----:B------:R-:W-:Y:S04]  /*fc50*/  IMAD R2, R196, 0x40, R2 ;  /* 0x00000040c4027824 */ /* 0x000fe800078e0202 */
[----:B------:R-:W1:Y:S01]  /*fc60*/  I2F R116, R2 ;  /* 0x0000000200747306 */ /* 0x000e620000201400 */
[C---:B------:R-:W-:Y:S02]  /*fc70*/  IADD3 R3, R2.reuse, 0x1, RZ ;  /* 0x0000000102037810 */ /* 0x040fe40007ffe0ff */
[C---:B------:R-:W-:Y:S02]  /*fc80*/  IADD3 R118, R2.reuse, 0x8, RZ ;  /* 0x0000000802767810 */ /* 0x040fe40007ffe0ff */
[C---:B------:R-:W-:Y:S02]  /*fc90*/  IADD3 R119, R2.reuse, 0x9, RZ ;  /* 0x0000000902777810 */ /* 0x040fe40007ffe0ff */
[C---:B------:R-:W-:Y:S02]  /*fca0*/  IADD3 R136, R2.reuse, 0x10, RZ ;  /* 0x0000001002887810 */ /* 0x040fe40007ffe0ff */
[C---:B------:R-:W-:Y:S01]  /*fcb0*/  IADD3 R137, R2.reuse, 0x11, RZ ;  /* 0x0000001102897810 */ /* 0x040fe20007ffe0ff */
[----:B------:R-:W4:Y:S01]  /*fcc0*/  I2F R3, R3 ;  /* 0x0000000300037306 */ /* 0x000f220000201400 */
[C---:B------:R-:W-:Y:S02]  /*fcd0*/  IADD3 R138, R2.reuse, 0x18, RZ ;  /* 0x00000018028a7810 */ /* 0x040fe40007ffe0ff */
[C---:B------:R-:W-:Y:S02]  /*fce0*/  IADD3 R139, R2.reuse, 0x19, RZ ;  /* 0x00000019028b7810 */ /* 0x040fe40007ffe0ff */
[C---:B------:R-:W-:Y:S02]  /*fcf0*/  IADD3 R140, R2.reuse, 0x20, RZ ;  /* 0x00000020028c7810 */ /* 0x040fe40007ffe0ff */
[C---:B------:R-:W-:Y:S02]  /*fd00*/  IADD3 R141, R2.reuse, 0x21, RZ ;  /* 0x00000021028d7810 */ /* 0x040fe40007ffe0ff */
[C---:B------:R-:W-:Y:S01]  /*fd10*/  IADD3 R142, R2.reuse, 0x28, RZ ;  /* 0x00000028028e7810 */ /* 0x040fe20007ffe0ff */
[----:B------:R-:W4:Y:S01]  /*fd20*/  I2F R118, R118 ;  /* 0x0000007600767306 */ /* 0x000f220000201400 */
[C---:B------:R-:W-:Y:S02]  /*fd30*/  IADD3 R143, R2.reuse, 0x29, RZ ;  /* 0x00000029028f7810 */ /* 0x040fe40007ffe0ff */
[----:B------:R-:W-:Y:S01]  /*fd40*/  IADD3 R144, R2, 0x30, RZ ;  /* 0x0000003002907810 */ /* 0x000fe20007ffe0ff */
[CC--:B-1----:R-:W-:Y:S02]  /*fd50*/  FFMA.FTZ R4, R116.reuse, R189.reuse, R4 ;  /* 0x000000bd74047223 */ /* 0x0c2fe40000010004 */
[-C--:B------:R-:W-:Y:S03]  /*fd60*/  FFMA.FTZ R6, R116, R189.reuse, R6 ;  /* 0x000000bd74067223 */ /* 0x080fe60000010006 */
[----:B------:R-:W-:Y:S01]  /*fd70*/  FMNMX.FTZ R116, R4, R0, !PT ;  /* 0x0000000004747209 */ /* 0x000fe20007810000 */
[----:B------:R-:W1:Y:S01]  /*fd80*/  I2F R119, R119 ;  /* 0x0000007700777306 */ /* 0x000e620000201400 */
[CC--:B----4-:R-:W-:Y:S02]  /*fd90*/  FFMA.FTZ R5, R3.reuse, R189.reuse, R5 ;  /* 0x000000bd03057223 */ /* 0x0d0fe40000010005 */
[-C--:B------:R-:W-:Y:S01]  /*fda0*/  FFMA.FTZ R7, R3, R189.reuse, R7 ;  /* 0x000000bd03077223 */ /* 0x080fe20000010007 */
[----:B------:R-:W-:Y:S02]  /*fdb0*/  IADD3 R3, R2, 0x31, RZ ;  /* 0x0000003102037810 */ /* 0x000fe40007ffe0ff */
[----:B------:R-:W-:Y:S04]  /*fdc0*/  FMNMX.FTZ R116, R5, R116, !PT ;  /* 0x0000007405747209 */ /* 0x000fe80007810000 */
[----:B------:R-:W4:Y:S01]  /*fdd0*/  I2F R136, R136 ;  /* 0x0000008800887306 */ /* 0x000f220000201400 */
[CC--:B------:R-:W-:Y:S02]  /*fde0*/  FFMA.FTZ R8, R118.reuse, R189.reuse, R8 ;  /* 0x000000bd76087223 */ /* 0x0c0fe40000010008 */
[-C--:B------:R-:W-:Y:S03]  /*fdf0*/  FFMA.FTZ R10, R118, R189.reuse, R10 ;  /* 0x000000bd760a7223 */ /* 0x080fe6000001000a */
[----:B------:R-:W-:Y:S04]  /*fe00*/  FMNMX.FTZ R116, R8, R116, !PT ;  /* 0x0000007408747209 */ /* 0x000fe80007810000 */
[----:B------:R-:W4:Y:S01]  /*fe10*/  I2F R137, R137 ;  /* 0x0000008900897306 */ /* 0x000f220000201400 */
[CC--:B-1----:R-:W-:Y:S02]  /*fe20*/  FFMA.FTZ R9, R119.reuse, R189.reuse, R9 ;  /* 0x000000bd77097223 */ /* 0x0c2fe40000010009 */
[-C--:B------:R-:W-:Y:S01]  /*fe30*/  FFMA.FTZ R11, R119, R189.reuse, R11 ;  /* 0x000000bd770b7223 */ /* 0x080fe2000001000b */
[----:B------:R-:W-:Y:S02]  /*fe40*/  IADD3 R119, R2, 0x38, RZ ;  /* 0x0000003802777810 */ /* 0x000fe40007ffe0ff */
[----:B------:R-:W-:Y:S04]  /*fe50*/  FMNMX.FTZ R116, R9, R116, !PT ;  /* 0x0000007409747209 */ /* 0x000fe80007810000 */
[----:B------:R1:W1:Y:S01]  /*fe60*/  I2F R118, R3 ;  /* 0x0000000300767306 */ /* 0x0002620000201400 */
[CC--:B----4-:R-:W-:Y:S02]  /*fe70*/  FFMA.FTZ R12, R136.reuse, R189.reuse, R12 ;  /* 0x000000bd880c7223 */ /* 0x0d0fe4000001000c */
[-C--:B------:R-:W-:Y:S01]  /*fe80*/  FFMA.FTZ R14, R136, R189.reuse, R14 ;  /* 0x000000bd880e7223 */ /* 0x080fe2000001000e */
[----:B------:R-:W-:Y:S02]  /*fe90*/  IADD3 R136, R2, 0x39, RZ ;  /* 0x0000003902887810 */ /* 0x000fe40007ffe0ff */
[----:B------:R-:W-:Y:S04]  /*fea0*/  FMNMX.FTZ R116, R12, R116, !PT ;  /* 0x000000740c747209 */ /* 0x000fe80007810000 */
[----:B------:R-:W4:Y:S01]  /*feb0*/  I2F R138, R138 ;  /* 0x0000008a008a7306 */ /* 0x000f220000201400 */
[CC--:B------:R-:W-:Y:S02]  /*fec0*/  FFMA.FTZ R13, R137.reuse, R189.reuse, R13 ;  /* 0x000000bd890d7223 */ /* 0x0c0fe4000001000d */
[----:B------:R-:W-:Y:S03]  /*fed0*/  FFMA.FTZ R15, R137, R189, R15 ;  /* 0x000000bd890f7223 */ /* 0x000fe6000001000f */
[----:B------:R-:W-:Y:S04]  /*fee0*/  FMNMX.FTZ R116, R13, R116, !PT ;  /* 0x000000740d747209 */ /* 0x000fe80007810000 */
[----:B------:R-:W4:Y:S01]  /*fef0*/  I2F R139, R139 ;  /* 0x0000008b008b7306 */ /* 0x000f220000201400 */
[----:B-1----:R-:W-:Y:S01]  /*ff00*/  FMNMX.FTZ R3, R6, R117, !PT ;  /* 0x0000007506037209 */ /* 0x002fe20007810000 */
[CC--:B------:R-:W-:Y:S02]  /*ff10*/  FFMA.FTZ R29, R118.reuse, R189.reuse, R29 ;  /* 0x000000bd761d7223 */ /* 0x0c0fe4000001001d */
[----:B------:R-:W-:Y:S01]  /*ff20*/  FFMA.FTZ R31, R118, R189, R31 ;  /* 0x000000bd761f7223 */ /* 0x000fe2000001001f */
[----:B------:R-:W-:Y:S05]  /*ff30*/  FMNMX.FTZ R3, R7, R3, !PT ;  /* 0x0000000307037209 */ /* 0x000fea0007810000 */
[----:B------:R-:W1:Y:S01]  /*ff40*/  I2F R140, R140 ;  /* 0x0000008c008c7306 */ /* 0x000e620000201400 */
[----:B------:R-:W-:Y:S01]  /*ff50*/  FMNMX.FTZ R3, R10, R3, !PT ;  /* 0x000000030a037209 */ /* 0x000fe20007810000 */
[C---:B----4-:R-:W-:Y:S03]  /*ff60*/  FFMA.FTZ R16, R138.reuse, R189, R16 ;  /* 0x000000bd8a107223 */ /* 0x050fe60000010010 */
[----:B------:R-:W-:Y:S01]  /*ff70*/  FMNMX.FTZ R2, R11, R3, !PT ;  /* 0x000000030b027209 */ /* 0x000fe20007810000 */
[-C--:B------:R-:W-:Y:S01]  /*ff80*/  FFMA.FTZ R18, R138, R189.reuse, R18 ;  /* 0x000000bd8a127223 */ /* 0x080fe20000010012 */
[----:B------:R-:W-:Y:S03]  /*ff90*/  FMNMX.FTZ R116, R16, R116, !PT ;  /* 0x0000007410747209 */ /* 0x000fe60007810000 */
[----:B------:R-:W4:Y:S01]  /*ffa0*/  I2F R141, R141 ;  /* 0x0000008d008d7306 */ /* 0x000f220000201400 */
[----:B------:R-:W-:Y:S01]  /*ffb0*/  FMNMX.FTZ R2, R14, R2, !PT ;  /* 0x000000020e027209 */ /* 0x000fe20007810000 */
[-C--:B------:R-:W-:Y:S03]  /*ffc0*/  FFMA.FTZ R17, R139, R189.reuse, R17 ;  /* 0x000000bd8b117223 */ /* 0x080fe60000010011 */
[----:B------:R-:W-:Y:S01]  /*ffd0*/  FMNMX.FTZ R2, R15, R2, !PT ;  /* 0x000000020f027209 */ /* 0x000fe20007810000 */
[-C--:B------:R-:W-:Y:S01]  /*ffe0*/  FFMA.FTZ R19, R139, R189.reuse, R19 ;  /* 0x000000bd8b137223 */ /* 0x080fe20000010013 */
[----:B------:R-:W-:Y:S03]  /*fff0*/  FMNMX.FTZ R116, R17, R116, !PT ;  /* 0x0000007411747209 */ /* 0x000fe60007810000 */
[----:B------:R-:W4:Y:S01]  /*10000*/  I2F R142, R142 ;  /* 0x0000008e008e7306 */ /* 0x000f220000201400 */
[----:B------:R-:W-:Y:S01]  /*10010*/  FMNMX.FTZ R2, R18, R2, !PT ;  /* 0x0000000212027209 */ /* 0x000fe20007810000 */
[CC--:B-1----:R-:W-:Y:S03]  /*10020*/  FFMA.FTZ R20, R140.reuse, R189.reuse, R20 ;  /* 0x000000bd8c147223 */ /* 0x0c2fe60000010014 */
[----:B------:R-:W-:Y:S01]  /*10030*/  FMNMX.FTZ R2, R19, R2, !PT ;  /* 0x0000000213027209 */ /* 0x000fe20007810000 */
[-C--:B------:R-:W-:Y:S01]  /*10040*/  FFMA.FTZ R22, R140, R189.reuse, R22 ;  /* 0x000000bd8c167223 */ /* 0x080fe20000010016 */
[----:B------:R-:W-:Y:S03]  /*10050*/  FMNMX.FTZ R116, R20, R116, !PT ;  /* 0x0000007414747209 */ /* 0x000fe60007810000 */
[----:B------:R-:W1:Y:S01]  /*10060*/  I2F R143, R143 ;  /* 0x0000008f008f7306 */ /* 0x000e620000201400 */
[----:B------:R-:W-:Y:S01]  /*10070*/  FMNMX.FTZ R2, R22, R2, !PT ;  /* 0x0000000216027209 */ /* 0x000fe20007810000 */
[CC--:B----4-:R-:W-:Y:S02]  /*10080*/  FFMA.FTZ R21, R141.reuse, R189.reuse, R21 ;  /* 0x000000bd8d157223 */ /* 0x0d0fe40000010015 */
[-C--:B------:R-:W-:Y:S03]  /*10090*/  FFMA.FTZ R23, R141, R189.reuse, R23 ;  /* 0x000000bd8d177223 */ /* 0x080fe60000010017 */
[----:B------:R-:W-:Y:S03]  /*100a0*/  FMNMX.FTZ R116, R21, R116, !PT ;  /* 0x0000007415747209 */ /* 0x000fe60007810000 */
[----:B------:R-:W4:Y:S01]  /*100b0*/  I2F R144, R144 ;  /* 0x0000009000907306 */ /* 0x000f220000201400 */
[----:B------:R-:W-:Y:S01]  /*100c0*/  FMNMX.FTZ R2, R23, R2, !PT ;  /* 0x0000000217027209 */ /* 0x000fe20007810000 */
[CC--:B------:R-:W-:Y:S02]  /*100d0*/  FFMA.FTZ R24, R142.reuse, R189.reuse, R24 ;  /* 0x000000bd8e187223 */ /* 0x0c0fe40000010018 */
[-C--:B------:R-:W-:Y:S03]  /*100e0*/  FFMA.FTZ R26, R142, R189.reuse, R26 ;  /* 0x000000bd8e1a7223 */ /* 0x080fe6000001001a */
[----:B------:R-:W-:Y:S03]  /*100f0*/  FMNMX.FTZ R116, R24, R116, !PT ;  /* 0x0000007418747209 */ /* 0x000fe60007810000 */
[----:B------:R-:W4:Y:S01]  /*10100*/  I2F R119, R119 ;  /* 0x0000007700777306 */ /* 0x000f220000201400 */
[----:B------:R-:W-:Y:S01]  /*10110*/  FMNMX.FTZ R2, R26, R2, !PT ;  /* 0x000000021a027209 */ /* 0x000fe20007810000 */
[CC--:B-1----:R-:W-:Y:S02]  /*10120*/  FFMA.FTZ R25, R143.reuse, R189.reuse, R25 ;  /* 0x000000bd8f197223 */ /* 0x0c2fe40000010019 */
[-C--:B------:R-:W-:Y:S02]  /*10130*/  FFMA.FTZ R27, R143, R189.reuse, R27 ;  /* 0x000000bd8f1b7223 */ /* 0x080fe4000001001b */
[----:B------:R-:W-:Y:S01]  /*10140*/  LDSM.16.MT88.4 R140, [R177+0xc000] ;  /* 0x00c00000b18c783b */ /* 0x000fe20000004200 */
[----:B------:R-:W-:Y:S03]  /*10150*/  FMNMX.FTZ R116, R25, R116, !PT ;  /* 0x0000007419747209 */ /* 0x000fe60007810000 */
[----:B------:R-:W1:Y:S01]  /*10160*/  I2F R3, R136 ;  /* 0x0000008800037306 */ /* 0x000e620000201400 */
[----:B------:R-:W-:Y:S01]  /*10170*/  FMNMX.FTZ R2, R27, R2, !PT ;  /* 0x000000021b027209 */ /* 0x000fe20007810000 */
[CC--:B----4-:R-:W-:Y:S02]  /*10180*/  FFMA.FTZ R28, R144.reuse, R189.reuse, R28 ;  /* 0x000000bd901c7223 */ /* 0x0d0fe4000001001c */
[-C--:B------:R-:W-:Y:S02]  /*10190*/  FFMA.FTZ R30, R144, R189.reuse, R30 ;  /* 0x000000bd901e7223 */ /* 0x080fe4000001001e */
[----:B------:R-:W-:Y:S01]  /*101a0*/  LDSM.16.MT88.4 R144, [R178+0xc000] ;  /* 0x00c00000b290783b */ /* 0x000fe20000004200 */
[----:B------:R-:W-:Y:S02]  /*101b0*/  FMNMX.FTZ R116, R28, R116, !PT ;  /* 0x000000741c747209 */ /* 0x000fe40007810000 */
[----:B------:R-:W-:Y:S02]  /*101c0*/  FMNMX.FTZ R2, R30, R2, !PT ;  /* 0x000000021e027209 */ /* 0x000fe40007810000 */
[----:B------:R-:W-:Y:S01]  /*101d0*/  FMNMX.FTZ R116, R29, R116, !PT ;  /* 0x000000741d747209 */ /* 0x000fe20007810000 */
[-C--:B------:R-:W-:Y:S01]  /*101e0*/  FFMA.FTZ R32, R119, R189.reuse, R32 ;  /* 0x000000bd77207223 */ /* 0x080fe20000010020 */
[----:B------:R-:W-:Y:S01]  /*101f0*/  FMNMX.FTZ R2, R31, R2, !PT ;  /* 0x000000021f027209 */ /* 0x000fe20007810000 */
[-C--:B------:R-:W-:Y:S03]  /*10200*/  FFMA.FTZ R34, R119, R189.reuse, R34 ;  /* 0x000000bd77227223 */ /* 0x080fe60000010022 */
[----:B------:R-:W-:Y:S02]  /*10210*/  FMNMX.FTZ R116, R32, R116, !PT ;  /* 0x0000007420747209 */ /* 0x000fe40007810000 */
[----:B------:R-:W-:Y:S01]  /*10220*/  FMNMX.FTZ R2, R34, R2, !PT ;  /* 0x0000000222027209 */ /* 0x000fe20007810000 */
[CC--:B-1----:R-:W-:Y:S02]  /*10230*/  FFMA.FTZ R33, R3.reuse, R189.reuse, R33 ;  /* 0x000000bd03217223 */ /* 0x0c2fe40000010021 */
[----:B------:R-:W-:Y:S03]  /*10240*/  FFMA.FTZ R35, R3, R189, R35 ;  /* 0x000000bd03237223 */ /* 0x000fe60000010023 */
[----:B------:R-:W-:Y:S02]  /*10250*/  FMNMX.FTZ R116, R33, R116, !PT ;  /* 0x0000007421747209 */ /* 0x000fe40007810000 */
[----:B------:R-:W-:Y:S03]  /*10260*/  FMNMX.FTZ R2, R35, R2, !PT ;  /* 0x0000000223027209 */ /* 0x000fe60007810000 */
[----:B------:R-:W1:Y:S08]  /*10270*/  SHFL.BFLY PT, R118, R116, 0x2, 0x1f ;  /* 0x0c401f0074767f89 */ /* 0x000e7000000e0000 */
[----:B------:R-:W4:Y:S01]  /*10280*/  SHFL.BFLY PT, R3, R2, 0x2, 0x1f ;  /* 0x0c401f0002037f89 */ /* 0x000f2200000e0000 */
[----:B-1----:R-:W-:Y:S07]  /*10290*/  FMNMX.FTZ R116, R116, R118, !PT ;  /* 0x0000007674747209 */ /* 0x002fee0007810000 */
[----:B------:R-:W1:Y:S01]  /*102a0*/  SHFL.BFLY PT, R118, R116, 0x1, 0x1f ;  /* 0x0c201f0074767f89 */ /* 0x000e6200000e0000 */
[----:B----4-:R-:W-:Y:S07]  /*102b0*/  FMNMX.FTZ R2, R2, R3, !PT ;  /* 0x0000000302027209 */ /* 0x010fee0007810000 */
[----:B------:R-:W4:Y:S01]  /*102c0*/  SHFL.BFLY PT, R3, R2, 0x1, 0x1f ;  /* 0x0c201f0002037f89 */ /* 0x000f2200000e0000 */
[----:B-1----:R-:W-:Y:S04]  /*102d0*/  FMNMX.FTZ R116, R116, R118, !PT ;  /* 0x0000007674747209 */ /* 0x002fe80007810000 */
[C---:B------:R-:W-:Y:S01]  /*102e0*/  FSETP.NEU.FTZ.AND P0, PT, R116.reuse, -INF , PT ;  /* 0xff8000007400780b */ /* 0x040fe20003f1d000 */
[C---:B------:R-:W-:Y:S02]  /*102f0*/  FMUL.FTZ R119, R116.reuse, c[0x0][0x23c] ;  /* 0x00008f0074777a20 */ /* 0x040fe40000410000 */
[----:B------:R-:W-:Y:S01]  /*10300*/  FADD.FTZ R0, -R116, R0 ;  /* 0x0000000074007221 */ /* 0x000fe20000010100 */
[----:B----4-:R-:W-:Y:S02]  /*10310*/  FMNMX.FTZ R3, R2, R3, !PT ;  /* 0x0000000302037209 */ /* 0x010fe40007810000 */
[----:B------:R-:W-:Y:S01]  /*10320*/  FSEL R119, R119, RZ, P0 ;  /* 0x000000ff77777208 */ /* 0x000fe20000000000 */
[----:B------:R-:W-:Y:S01]  /*10330*/  FMUL.FTZ R0, R0, c[0x0][0x23c] ;  /* 0x00008f0000007a20 */ /* 0x000fe20000410000 */
[----:B------:R-:W-:Y:S01]  /*10340*/  IADD3 R2, R191, -0x4498517b, RZ ;  /* 0xbb67ae85bf027810 */ /* 0x000fe20007ffe0ff */
[C---:B------:R-:W-:Y:S01]  /*10350*/  FMUL.FTZ R166, R3.reuse, c[0x0][0x23c] ;  /* 0x00008f0003a67a20 */ /* 0x040fe20000410000 */
[----:B------:R-:W-:Y:S01]  /*10360*/  FSETP.NEU.FTZ.AND P0, PT, R3, -INF , PT ;  /* 0xff8000000300780b */ /* 0x000fe20003f1d000 */
[--C-:B------:R-:W-:Y:S01]  /*10370*/  FFMA.FTZ R5, R5, c[0x0][0x23c], -R119.reuse ;  /* 0x00008f0005057a23 */ /* 0x100fe20000010877 */
[----:B------:R-:W-:Y:S01]  /*10380*/  LOP3.LUT R2, R223, R224, R2, 0x96, !PT ;  /* 0x000000e0df027212 */ /* 0x000fe200078e9602 */
[----:B------:R-:W-:Y:S01]  /*10390*/  FFMA.FTZ R118, R4, c[0x0][0x23c], -R119 ;  /* 0x00008f0004767a23 */ /* 0x000fe20000010877 */
[----:B------:R-:W-:Y:S01]  /*103a0*/  LOP3.LUT R4, R154, R191, RZ, 0x3c, !PT ;  /* 0x000000bf9a047212 */ /* 0x000fe200078e3cff */
[----:B------:R1:W-:Y:S01]  /*103b0*/  MUFU.EX2 R216, R5 ;  /* 0x0000000500d87308 */ /* 0x0003e20000000800 */
[----:B------:R-:W-:Y:S01]  /*103c0*/  FSEL R166, R166, RZ, P0 ;  /* 0x000000ffa6a67208 */ /* 0x000fe20000000000 */
[----:B------:R-:W-:Y:S01]  /*103d0*/  IMAD.WIDE.U32 R192, R2, -0x326172a9, RZ ;  /* 0xcd9e8d5702c07825 */ /* 0x000fe200078e00ff */
[----:B------:R-:W-:Y:S01]  /*103e0*/  LOP3.LUT R4, R225, R4, RZ, 0x3c, !PT ;  /* 0x00000004e1047212 */ /* 0x000fe200078e3cff */
[----:B--2---:R2:W4:Y:S02]  /*103f0*/  LDL.S16 R199, [R1+0x8] ;  /* 0x0000080001c77983 */ /* 0x0045240000100600 */
[--C-:B------:R-:W-:Y:S02]  /*10400*/  FFMA.FTZ R6, R6, c[0x0][0x23c], -R166.reuse ;  /* 0x00008f0006067a23 */ /* 0x100fe400000108a6 */
[----:B------:R-:W-:Y:S02]  /*10410*/  IMAD.WIDE.U32 R136, R4, -0x326172a9, RZ ;  /* 0xcd9e8d5704887825 */ /* 0x000fe400078e00ff */
[----:B------:R-:W-:Y:S02]  /*10420*/  MUFU.EX2 R209, R6 ;  /* 0x0000000600d17308 */ /* 0x000fe40000000800 */
[----:B------:R-:W-:Y:S01]  /*10430*/  FFMA.FTZ R7, R7, c[0x0][0x23c], -R166 ;  /* 0x00008f0007077a23 */ /* 0x000fe200000108a6 */
[----:B------:R-:W-:Y:S01]  /*10440*/  LOP3.LUT R4, R137, R198, R155, 0x96, !PT ;  /* 0x000000c689047212 */ /* 0x000fe200078e969b */
[--C-:B------:R-:W-:Y:S01]  /*10450*/  FFMA.FTZ R8, R8, c[0x0][0x23c], -R119.reuse ;  /* 0x00008f0008087a23 */ /* 0x100fe20000010877 */
[----:B------:R-:W-:Y:S01]  /*10460*/  LOP3.LUT R136, R193, R136, R156, 0x96, !PT ;  /* 0x00000088c1887212 */ /* 0x000fe200078e969c */
[----:B------:R-:W-:Y:S02]  /*10470*/  FFMA.FTZ R9, R9, c[0x0][0x23c], -R119 ;  /* 0x00008f0009097a23 */ /* 0x000fe40000010877 */
[--C-:B------:R-:W-:Y:S02]  /*10480*/  FFMA.FTZ R10, R10, c[0x0][0x23c], -R166.reuse ;  /* 0x00008f000a0a7a23 */ /* 0x100fe400000108a6 */
[----:B------:R-:W-:Y:S01]  /*10490*/  IMAD.WIDE.U32 R136, R136, -0x2daee0ad, RZ ;  /* 0xd2511f5388887825 */ /* 0x000fe200078e00ff */
[----:B------:R-:W2:Y:S03]  /*104a0*/  MUFU.EX2 R215, R7 ;  /* 0x0000000700d77308 */ /* 0x000ea60000000800 */
[----:B-1----:R-:W-:Y:S04]  /*104b0*/  IMAD.WIDE.U32 R4, R4, -0x2daee0ad, RZ ;  /* 0xd2511f5304047825 */ /* 0x002fe800078e00ff */
[----:B------:R-:W-:Y:S01]  /*104c0*/  FFMA.FTZ R11, R11, c[0x0][0x23c], -R166 ;  /* 0x00008f000b0b7a23 */ /* 0x000fe200000108a6 */
[----:B------:R-:W-:Y:S01]  /*104d0*/  LOP3.LUT R2, R137, R4, R167, 0x96, !PT ;  /* 0x0000000489027212 */ /* 0x000fe200078e96a7 */
[--C-:B------:R-:W-:Y:S01]  /*104e0*/  FFMA.FTZ R12, R12, c[0x0][0x23c], -R119.reuse ;  /* 0x00008f000c0c7a23 */ /* 0x100fe20000010877 */
[----:B------:R-:W-:Y:S01]  /*104f0*/  LOP3.LUT R5, R5, R222, R168, 0x96, !PT ;  /* 0x000000de05057212 */ /* 0x000fe200078e96a8 */
[----:B------:R-:W1:Y:S01]  /*10500*/  MUFU.EX2 R210, R118 ;  /* 0x0000007600d27308 */ /* 0x000e620000000800 */
[----:B------:R-:W-:Y:S02]  /*10510*/  FFMA.FTZ R13, R13, c[0x0][0x23c], -R119 ;  /* 0x00008f000d0d7a23 */ /* 0x000fe40000010877 */
[----:B------:R-:W-:Y:S04]  /*10520*/  IMAD.WIDE.U32 R152, R2, -0x326172a9, RZ ;  /* 0xcd9e8d5702987825 */ /* 0x000fe800078e00ff */
[----:B------:R-:W-:Y:S03]  /*10530*/  IMAD.WIDE.U32 R4, R5, -0x326172a9, RZ ;  /* 0xcd9e8d5705047825 */ /* 0x000fe600078e00ff */
[----:B------:R-:W-:Y:S01]  /*10540*/  MUFU.EX2 R217, R8 ;  /* 0x0000000800d97308 */ /* 0x000fe20000000800 */
[--C-:B------:R-:W-:Y:S01]  /*10550*/  FFMA.FTZ R14, R14, c[0x0][0x23c], -R166.reuse ;  /* 0x00008f000e0e7a23 */ /* 0x100fe200000108a6 */
[----:B------:R-:W-:Y:S01]  /*10560*/  LOP3.LUT R5, R5, R192, R169, 0x96, !PT ;  /* 0x000000c005057212 */ /* 0x000fe200078e96a9 */
[----:B------:R-:W-:Y:S01]  /*10570*/  FFMA.FTZ R15, R15, c[0x0][0x23c], -R166 ;  /* 0x00008f000f0f7a23 */ /* 0x000fe200000108a6 */
[----:B------:R-:W-:Y:S01]  /*10580*/  LOP3.LUT R2, R153, R4, R174, 0x96, !PT ;  /* 0x0000000499027212 */ /* 0x000fe200078e96ae */
[----:B------:R-:W-:Y:S01]  /*10590*/  FFMA.FTZ R16, R16, c[0x0][0x23c], -R119 ;  /* 0x00008f0010107a23 */ /* 0x000fe20000010877 */
[----:B--2---:R-:W-:Y:S01]  /*105a0*/  F2FP.BF16.PACK_AB R160, R215, R209 ;  /* 0x000000d1d7a0723e */ /* 0x004fe200000010ff */
[----:B------:R-:W-:Y:S03]  /*105b0*/  IMAD.WIDE.U32 R4, R5, -0x2daee0ad, RZ ;  /* 0xd2511f5305047825 */ /* 0x000fe600078e00ff */
[----:B------:R-:W2:Y:S01]  /*105c0*/  MUFU.EX2 R220, R9 ;  /* 0x0000000900dc7308 */ /* 0x000ea20000000800 */
[----:B------:R-:W-:Y:S01]  /*105d0*/  IMAD.WIDE.U32 R172, R2, -0x2daee0ad, RZ ;  /* 0xd2511f5302ac7825 */ /* 0x000fe200078e00ff */
[----:B------:R-:W-:Y:S02]  /*105e0*/  PRMT R161, R160, 0x7632, R161 ;  /* 0x00007632a0a17816 */ /* 0x000fe400000000a1 */
[----:B-1----:R-:W-:Y:S01]  /*105f0*/  F2FP.BF16.PACK_AB R118, R216, R210 ;  /* 0x000000d2d876723e */ /* 0x002fe200000010ff */
[----:B------:R-:W-:Y:S01]  /*10600*/  FFMA.FTZ R17, R17, c[0x0][0x23c], -R119 ;  /* 0x00008f0011117a23 */ /* 0x000fe20000010877 */
[----:B---3--:R-:W-:Y:S01]  /*10610*/  LOP3.LUT R148, R173, R4, R201, 0x96, !PT ;  /* 0x00000004ad947212 */ /* 0x008fe200078e96c9 */
[--C-:B------:R-:W-:Y:S01]  /*10620*/  FFMA.FTZ R18, R18, c[0x0][0x23c], -R166.reuse ;  /* 0x00008f0012127a23 */ /* 0x100fe200000108a6 */
[----:B------:R-:W-:Y:S01]  /*10630*/  LOP3.LUT R4, R5, R136, R175, 0x96, !PT ;  /* 0x0000008805047212 */ /* 0x000fe200078e96af */
[----:B------:R-:W-:Y:S01]  /*10640*/  FFMA.FTZ R23, R23, c[0x0][0x23c], -R166 ;  /* 0x00008f0017177a23 */ /* 0x000fe200000108a6 */
[----:B------:R-:W-:Y:S01]  /*10650*/  IADD3 R173, R190, -0x4ab325aa, RZ ;  /* 0xb54cda56bead7810 */ /* 0x000fe20007ffe0ff */
[----:B------:R-:W-:Y:S01]  /*10660*/  IMAD.WIDE.U32 R148, R148, -0x326172a9, RZ ;  /* 0xcd9e8d5794947825 */ /* 0x000fe200078e00ff */
[----:B------:R-:W-:Y:S01]  /*10670*/  MUFU.EX2 R218, R10 ;  /* 0x0000000a00da7308 */ /* 0x000fe20000000800 */
[----:B------:R-:W-:Y:S02]  /*10680*/  PRMT R159, R118, 0x7632, R159 ;  /* 0x00007632769f7816 */ /* 0x000fe4000000009f */
[----:B------:R-:W-:Y:S01]  /*10690*/  IMAD.WIDE.U32 R150, R4, -0x326172a9, RZ ;  /* 0xcd9e8d5704967825 */ /* 0x000fe200078e00ff */
[----:B------:R-:W-:Y:S02]  /*106a0*/  LOP3.LUT R2, R148, 0xffff, RZ, 0xc0, !PT ;  /* 0x0000ffff94027812 */ /* 0x000fe400078ec0ff */
[----:B------:R-:W-:Y:S01]  /*106b0*/  SHF.R.U32.HI R4, RZ, 0x10, R148 ;  /* 0x00000010ff047819 */ /* 0x000fe20000011694 */
[--C-:B------:R-:W-:Y:S01]  /*106c0*/  FFMA.FTZ R26, R26, c[0x0][0x23c], -R166.reuse ;  /* 0x00008f001a1a7a23 */ /* 0x100fe200000108a6 */
[----:B------:R-:W-:Y:S01]  /*106d0*/  LOP3.LUT R6, R148, 0xff, RZ, 0xc0, !PT ;  /* 0x000000ff94067812 */ /* 0x000fe200078ec0ff */
[----:B------:R-:W-:Y:S01]  /*106e0*/  FFMA.FTZ R27, R27, c[0x0][0x23c], -R166 ;  /* 0x00008f001b1b7a23 */ /* 0x000fe200000108a6 */
[----:B------:R-:W-:Y:S01]  /*106f0*/  SHF.R.U32.HI R2, RZ, 0x8, R2 ;  /* 0x00000008ff027819 */ /* 0x000fe20000011602 */
[----:B------:R-:W1:Y:S01]  /*10700*/  MUFU.EX2 R219, R11 ;  /* 0x0000000b00db7308 */ /* 0x000e620000000800 */
[----:B------:R-:W-:Y:S01]  /*10710*/  SHF.R.U32.HI R5, RZ, 0x18, R148 ;  /* 0x00000018ff057819 */ /* 0x000fe20000011694 */
[----:B------:R-:W-:Y:S01]  /*10720*/  FFMA.FTZ R22, R22, c[0x0][0x23c], -R166 ;  /* 0x00008f0016167a23 */ /* 0x000fe200000108a6 */
[----:B------:R-:W-:Y:S01]  /*10730*/  PRMT R138, R6, 0x5410, R2 ;  /* 0x00005410068a7816 */ /* 0x000fe20000000002 */
[----:B------:R-:W-:Y:S01]  /*10740*/  FFMA.FTZ R24, R24, c[0x0][0x23c], -R119 ;  /* 0x00008f0018187a23 */ /* 0x000fe20000010877 */
[----:B------:R-:W-:Y:S01]  /*10750*/  LOP3.LUT R2, R149, R150, R173, 0x96, !PT ;  /* 0x0000009695027212 */ /* 0x000fe200078e96ad */
[--C-:B------:R-:W-:Y:S01]  /*10760*/  FFMA.FTZ R20, R20, c[0x0][0x23c], -R119.reuse ;  /* 0x00008f0014147a23 */ /* 0x100fe20000010877 */
[----:B------:R-:W-:Y:S01]  /*10770*/  LOP3.LUT R4, R4, 0xff, RZ, 0xc0, !PT ;  /* 0x000000ff04047812 */ /* 0x000fe200078ec0ff */
[--C-:B------:R-:W-:Y:S01]  /*10780*/  HSET2.LE.AND R138, R138, R194.reuse, PT ;  /* 0x000000c28a8a7233 */ /* 0x100fe20003803000 */
[----:B------:R-:W-:Y:S01]  /*10790*/  LOP3.LUT R7, R2, 0xff, RZ, 0xc0, !PT ;  /* 0x000000ff02077812 */ /* 0x000fe200078ec0ff */
[----:B------:R-:W-:Y:S01]  /*107a0*/  MUFU.EX2 R206, R12 ;  /* 0x0000000c00ce7308 */ /* 0x000fe20000000800 */
[--C-:B------:R-:W-:Y:S01]  /*107b0*/  SHF.R.U32.HI R6, RZ, 0x18, R2.reuse ;  /* 0x00000018ff067819 */ /* 0x100fe20000011602 */
[----:B------:R-:W-:Y:S01]  /*107c0*/  FFMA.FTZ R21, R21, c[0x0][0x23c], -R119 ;  /* 0x00008f0015157a23 */ /* 0x000fe20000010877 */
[----:B------:R-:W-:Y:S02]  /*107d0*/  PRMT R139, R4, 0x5410, R5 ;  /* 0x00005410048b7816 */ /* 0x000fe40000000005 */
[----:B------:R-:W-:Y:S02]  /*107e0*/  LOP3.LUT R4, R2, 0xffff, RZ, 0xc0, !PT ;  /* 0x0000ffff02047812 */ /* 0x000fe400078ec0ff */
[----:B------:R-:W-:Y:S01]  /*107f0*/  SHF.R.U32.HI R5, RZ, 0x10, R2 ;  /* 0x00000010ff057819 */ /* 0x000fe20000011602 */
[--C-:B------:R-:W-:Y:S01]  /*10800*/  HSET2.LE.AND R139, R139, R194.reuse, PT ;  /* 0x000000c28b8b7233 */ /* 0x100fe20003803000 */
[----:B------:R-:W-:Y:S01]  /*10810*/  SHF.R.U32.HI R4, RZ, 0x8, R4 ;  /* 0x00000008ff047819 */ /* 0x000fe20000011604 */
[----:B------:R3:W3:Y:S01]  /*10820*/  MUFU.EX2 R2, R0 ;  /* 0x0000000000027308 */ /* 0x0006e20000000800 */
[----:B------:R-:W-:Y:S02]  /*10830*/  LOP3.LUT R5, R5, 0xff, RZ, 0xc0, !PT ;  /* 0x000000ff05057812 */ /* 0x000fe400078ec0ff */
[----:B------:R-:W-:Y:S02]  /*10840*/  PRMT R4, R7, 0x5410, R4 ;  /* 0x0000541007047816 */ /* 0x000fe40000000004 */
[----:B------:R-:W-:Y:S02]  /*10850*/  PRMT R5, R5, 0x5410, R6 ;  /* 0x0000541005057816 */ /* 0x000fe40000000006 */
[----:B--2---:R-:W-:Y:S01]  /*10860*/  F2FP.BF16.PACK_AB R163, R220, R217 ;  /* 0x000000d9dca3723e */ /* 0x004fe200000010ff */
[--C-:B------:R-:W-:Y:S01]  /*10870*/  HSET2.LE.AND R136, R4, R194.reuse, PT ;  /* 0x000000c204887233 */ /* 0x100fe20003803000 */
[----:B------:R-:W-:Y:S01]  /*10880*/  PRMT R4, R118, 0x5410, R159 ;  /* 0x0000541076047816 */ /* 0x000fe2000000009f */
[--C-:B------:R-:W-:Y:S01]  /*10890*/  HSET2.LE.AND R137, R5, R194.reuse, PT ;  /* 0x000000c205897233 */ /* 0x100fe20003803000 */
[----:B-1----:R-:W-:Y:S01]  /*108a0*/  F2FP.BF16.PACK_AB R165, R219, R218 ;  /* 0x000000dadba5723e */ /* 0x002fe200000010ff */
[----:B------:R-:W-:Y:S01]  /*108b0*/  MUFU.EX2 R207, R13 ;  /* 0x0000000d00cf7308 */ /* 0x000fe20000000800 */
[----:B------:R-:W-:Y:S02]  /*108c0*/  PRMT R162, R163, 0x7632, R162 ;  /* 0x00007632a3a27816 */ /* 0x000fe400000000a2 */
[----:B------:R-:W-:Y:S02]  /*108d0*/  LOP3.LUT R136, R136, R4, RZ, 0xc0, !PT ;  /* 0x0000000488887212 */ /* 0x000fe400078ec0ff */
[----:B------:R-:W-:Y:S02]  /*108e0*/  PRMT R4, R160, 0x5410, R161 ;  /* 0x00005410a0047816 */ /* 0x000fe400000000a1 */
[----:B------:R-:W-:Y:S02]  /*108f0*/  PRMT R164, R165, 0x7632, R164 ;  /* 0x00007632a5a47816 */ /* 0x000fe400000000a4 */
[----:B------:R-:W-:Y:S01]  /*10900*/  LOP3.LUT R137, R137, R4, RZ, 0xc0, !PT ;  /* 0x0000000489897212 */ /* 0x000fe200078ec0ff */
[----:B------:R-:W-:Y:S01]  /*10910*/  MUFU.EX2 R205, R14 ;  /* 0x0000000e00cd7308 */ /* 0x000fe20000000800 */
[----:B------:R-:W-:Y:S01]  /*10920*/  PRMT R4, R163, 0x5410, R162 ;  /* 0x00005410a3047816 */ /* 0x000fe200000000a2 */
[----:B---3--:R-:W-:Y:S01]  /*10930*/  FADD.FTZ R0, -R3, R117 ;  /* 0x0000007503007221 */ /* 0x008fe20000010100 */
[----:B------:R-:W-:Y:S01]  /*10940*/  IADD3 R12, R154, 0x1, RZ ;  /* 0x000000019a0c7810 */ /* 0x000fe20007ffe0ff */
[----:B------:R-:W-:Y:S01]  /*10950*/  FMUL.FTZ R5, R2, R121 ;  /* 0x0000007902057220 */ /* 0x000fe20000410000 */
[----:B------:R-:W-:Y:S01]  /*10960*/  LOP3.LUT R138, R138, R4, RZ, 0xc0, !PT ;  /* 0x000000048a8a7212 */ /* 0x000fe200078ec0ff */
[----:B------:R-:W-:Y:S01]  /*10970*/  FMUL.FTZ R0, R0, c[0x0][0x23c] ;  /* 0x00008f0000007a20 */ /* 0x000fe20000410000 */
[----:B------:R-:W-:Y:S01]  /*10980*/  PRMT R4, R165, 0x5410, R164 ;  /* 0x00005410a5047816 */ /* 0x000fe200000000a4 */
[----:B------:R-:W-:Y:S01]  /*10990*/  FMUL.FTZ R8, R2, R124 ;  /* 0x0000007c02087220 */ /* 0x000fe20000410000 */
[----:B------:R-:W-:Y:S01]  /*109a0*/  LOP3.LUT R12, R12, R191, RZ, 0x3c, !PT ;  /* 0x000000bf0c0c7212 */ /* 0x000fe200078e3cff */
[C---:B------:R-:W-:Y:S01]  /*109b0*/  FMUL.FTZ R9, R2.reuse, R125 ;  /* 0x0000007d02097220 */ /* 0x040fe20000410000 */
[----:B------:R-:W-:Y:S01]  /*109c0*/  LOP3.LUT R139, R139, R4, RZ, 0xc0, !PT ;  /* 0x000000048b8b7212 */ /* 0x000fe200078ec0ff */
[----:B------:R-:W1:Y:S01]  /*109d0*/  MUFU.EX2 R0, R0 ;  /* 0x0000000000007308 */ /* 0x000e620000000800 */
[C---:B------:R-:W-:Y:S01]  /*109e0*/  FMUL.FTZ R4, R2.reuse, R120 ;  /* 0x0000007802047220 */ /* 0x040fe20000410000 */
[----:B------:R-:W-:Y:S01]  /*109f0*/  LOP3.LUT R12, R225, R12, RZ, 0x3c, !PT ;  /* 0x0000000ce10c7212 */ /* 0x000fe200078e3cff */
[C---:B------:R-:W-:Y:S02]  /*10a00*/  FMUL.FTZ R36, R2.reuse, R36 ;  /* 0x0000002402247220 */ /* 0x040fe40000410000 */
[C---:B------:R-:W-:Y:S02]  /*10a10*/  FMUL.FTZ R37, R2.reuse, R37 ;  /* 0x0000002502257220 */ /* 0x040fe40000410000 */
[C---:B------:R-:W-:Y:S02]  /*10a20*/  FMUL.FTZ R40, R2.reuse, R40 ;  /* 0x0000002802287220 */ /* 0x040fe40000410000 */
[C---:B------:R-:W-:Y:S01]  /*10a30*/  FMUL.FTZ R41, R2.reuse, R41 ;  /* 0x0000002902297220 */ /* 0x040fe20000410000 */
[----:B------:R-:W2:Y:S01]  /*10a40*/  MUFU.EX2 R208, R15 ;  /* 0x0000000f00d07308 */ /* 0x000ea20000000800 */
        /* <DEDUP_REMOVED lines=8> */
[C---:B-1----:R-:W-:Y:S02]  /*10ad0*/  FMUL.FTZ R6, R0.reuse, R122 ;  /* 0x0000007a00067220 */ /* 0x042fe40000410000 */
[C---:B------:R-:W-:Y:S02]  /*10ae0*/  FMUL.FTZ R7, R0.reuse, R123 ;  /* 0x0000007b00077220 */ /* 0x040fe40000410000 */
[----:B------:R-:W1:Y:S01]  /*10af0*/  LDSM.16.MT88.4 R120, [R180+0xc000] ;  /* 0x00c00000b478783b */ /* 0x000e620000004200 */
[C---:B------:R-:W-:Y:S01]  /*10b00*/  FMUL.FTZ R10, R0.reuse, R126 ;  /* 0x0000007e000a7220 */ /* 0x040fe20000410000 */
[----:B------:R3:W-:Y:S01]  /*10b10*/  MUFU.EX2 R211, R18 ;  /* 0x0000001200d37308 */ /* 0x0007e20000000800 */
[C---:B------:R-:W-:Y:S02]  /*10b20*/  FMUL.FTZ R11, R0.reuse, R127 ;  /* 0x0000007f000b7220 */ /* 0x040fe40000410000 */
[C---:B------:R-:W-:Y:S01]  /*10b30*/  HMMA.16816.F32.BF16 R4, R136.reuse, R140, R4 ;  /* 0x0000008c8804723c */ /* 0x040fe20000041804 */
[----:B------:R-:W-:Y:S01]  /*10b40*/  FMUL.FTZ R46, R0, R46 ;  /* 0x0000002e002e7220 */ /* 0x000fe20000410000 */
[----:B--2---:R-:W-:Y:S01]  /*10b50*/  F2FP.BF16.PACK_AB R158, R208, R205 ;  /* 0x000000cdd09e723e */ /* 0x004fe200000010ff */
[----:B------:R-:W2:Y:S01]  /*10b60*/  LDSM.16.MT88.4 R124, [R179+0xc000] ;  /* 0x00c00000b37c783b */ /* 0x000ea20000004200 */
[C---:B------:R-:W-:Y:S02]  /*10b70*/  FMUL.FTZ R47, R0.reuse, R47 ;  /* 0x0000002f002f7220 */ /* 0x040fe40000410000 */
[----:B------:R-:W-:Y:S01]  /*10b80*/  FMUL.FTZ R50, R0, R50 ;  /* 0x0000003200327220 */ /* 0x000fe20000410000 */
[----:B------:R-:W-:Y:S01]  /*10b90*/  PRMT R157, R158, 0x7632, R157 ;  /* 0x000076329e9d7816 */ /* 0x000fe2000000009d */
[C---:B------:R-:W-:Y:S01]  /*10ba0*/  HMMA.16816.F32.BF16 R8, R136.reuse, R142, R8 ;  /* 0x0000008e8808723c */ /* 0x040fe20000041808 */
[C---:B------:R-:W-:Y:S01]  /*10bb0*/  FMUL.FTZ R38, R0.reuse, R38 ;  /* 0x0000002600267220 */ /* 0x040fe20000410000 */
[----:B------:R-:W1:Y:S01]  /*10bc0*/  MUFU.EX2 R213, R17 ;  /* 0x0000001100d57308 */ /* 0x000e620000000800 */
[----:B------:R-:W2:Y:S01]  /*10bd0*/  LDSM.16.MT88.4 R140, [R177+0xe000] ;  /* 0x00e00000b18c783b */ /* 0x000ea20000004200 */
[C---:B------:R-:W-:Y:S02]  /*10be0*/  FMUL.FTZ R39, R0.reuse, R39 ;  /* 0x0000002700277220 */ /* 0x040fe40000410000 */
[C---:B------:R-:W-:Y:S02]  /*10bf0*/  FMUL.FTZ R51, R0.reuse, R51 ;  /* 0x0000003300337220 */ /* 0x040fe40000410000 */
[C---:B------:R-:W-:Y:S03]  /*10c00*/  FMUL.FTZ R54, R0.reuse, R54 ;  /* 0x0000003600367220 */ /* 0x040fe60000410000 */
[C---:B------:R-:W-:Y:S01]  /*10c10*/  HMMA.16816.F32.BF16 R36, R136.reuse, R144, R36 ;  /* 0x000000908824723c */ /* 0x040fe20000041824 */
[C---:B------:R-:W-:Y:S01]  /*10c20*/  FMUL.FTZ R42, R0.reuse, R42 ;  /* 0x0000002a002a7220 */ /* 0x040fe20000410000 */
[----:B------:R-:W-:Y:S01]  /*10c30*/  MUFU.EX2 R202, R22 ;  /* 0x0000001600ca7308 */ /* 0x000fe20000000800 */
[C---:B------:R-:W-:Y:S02]  /*10c40*/  FMUL.FTZ R43, R0.reuse, R43 ;  /* 0x0000002b002b7220 */ /* 0x040fe40000410000 */
[C---:B---3--:R-:W-:Y:S02]  /*10c50*/  FMUL.FTZ R18, R0.reuse, R134 ;  /* 0x0000008600127220 */ /* 0x048fe40000410000 */
[----:B------:R-:W-:Y:S01]  /*10c60*/  FMUL.FTZ R55, R0, R55 ;  /* 0x0000003700377220 */ /* 0x000fe20000410000 */
[----:B-----5:R-:W-:Y:S01]  /*10c70*/  LOP3.LUT R144, R151, R152, R197, 0x96, !PT ;  /* 0x0000009897907212 */ /* 0x020fe200078e96c5 */
[----:B------:R-:W-:Y:S01]  /*10c80*/  FMUL.FTZ R57, R2, R57 ;  /* 0x0000003902397220 */ /* 0x000fe20000410000 */
[C---:B------:R-:W-:Y:S02]  /*10c90*/  HMMA.16816.F32.BF16 R40, R136.reuse, R146, R40 ;  /* 0x000000928828723c */ /* 0x040fe40000041828 */
[C---:B------:R-:W-:Y:S01]  /*10ca0*/  FMUL.FTZ R58, R0.reuse, R58 ;  /* 0x0000003a003a7220 */ /* 0x040fe20000410000 */
[----:B------:R-:W-:Y:S01]  /*10cb0*/  MUFU.EX2 R204, R20 ;  /* 0x0000001400cc7308 */ /* 0x000fe20000000800 */
[----:B------:R-:W-:Y:S01]  /*10cc0*/  FMUL.FTZ R59, R0, R59 ;  /* 0x0000003b003b7220 */ /* 0x000fe20000410000 */
[----:B-1----:R-:W-:Y:S01]  /*10cd0*/  F2FP.BF16.PACK_AB R153, R213, R214 ;  /* 0x000000d6d599723e */ /* 0x002fe200000010ff */
[C---:B------:R-:W-:Y:S02]  /*10ce0*/  FMUL.FTZ R60, R2.reuse, R60 ;  /* 0x0000003c023c7220 */ /* 0x040fe40000410000 */
[C---:B------:R-:W-:Y:S01]  /*10cf0*/  HMMA.16816.F32.BF16 R44, R136.reuse, R120, R44 ;  /* 0x00000078882c723c */ /* 0x040fe2000004182c */
[----:B------:R-:W-:Y:S03]  /*10d00*/  FMUL.FTZ R61, R2, R61 ;  /* 0x0000003d023d7220 */ /* 0x000fe60000410000 */
[C---:B------:R-:W-:Y:S01]  /*10d10*/  FMUL.FTZ R62, R0.reuse, R62 ;  /* 0x0000003e003e7220 */ /* 0x040fe20000410000 */
[----:B------:R-:W-:Y:S01]  /*10d20*/  PRMT R152, R153, 0x7632, R152 ;  /* 0x0000763299987816 */ /* 0x000fe20000000098 */
[----:B------:R-:W-:Y:S01]  /*10d30*/  FMUL.FTZ R63, R0, R63 ;  /* 0x0000003f003f7220 */ /* 0x000fe20000410000 */
[----:B------:R-:W-:Y:S01]  /*10d40*/  MUFU.EX2 R203, R21 ;  /* 0x0000001500cb7308 */ /* 0x000fe20000000800 */
[C---:B------:R-:W-:Y:S01]  /*10d50*/  HMMA.16816.F32.BF16 R48, R136.reuse, R122, R48 ;  /* 0x0000007a8830723c */ /* 0x040fe20000041830 */
[----:B------:R-:W1:Y:S03]  /*10d60*/  LDSM.16.MT88.4 R120, [R178+0xe000] ;  /* 0x00e00000b278783b */ /* 0x000e660000004200 */
[C---:B------:R-:W-:Y:S02]  /*10d70*/  FMUL.FTZ R64, R2.reuse, R64 ;  /* 0x0000004002407220 */ /* 0x040fe40000410000 */
[----:B------:R-:W-:Y:S02]  /*10d80*/  FMUL.FTZ R65, R2, R65 ;  /* 0x0000004102417220 */ /* 0x000fe40000410000 */
[C---:B--2---:R-:W-:Y:S01]  /*10d90*/  HMMA.16816.F32.BF16 R52, R136.reuse, R124, R52 ;  /* 0x0000007c8834723c */ /* 0x044fe20000041834 */
[C---:B------:R-:W-:Y:S03]  /*10da0*/  FMUL.FTZ R66, R0.reuse, R66 ;  /* 0x0000004200427220 */ /* 0x040fe60000410000 */
[----:B------:R-:W-:Y:S02]  /*10db0*/  FMUL.FTZ R67, R0, R67 ;  /* 0x0000004300437220 */ /* 0x000fe40000410000 */
[C---:B------:R-:W-:Y:S02]  /*10dc0*/  FMUL.FTZ R68, R2.reuse, R68 ;  /* 0x0000004402447220 */ /* 0x040fe40000410000 */
[C---:B------:R-:W-:Y:S01]  /*10dd0*/  HMMA.16816.F32.BF16 R56, R136.reuse, R126, R56 ;  /* 0x0000007e8838723c */ /* 0x040fe20000041838 */
[----:B------:R-:W2:Y:S03]  /*10de0*/  LDSM.16.MT88.4 R124, [R180+0xe000] ;  /* 0x00e00000b47c783b */ /* 0x000ea60000004200 */
[----:B------:R-:W-:Y:S02]  /*10df0*/  FMUL.FTZ R69, R2, R69 ;  /* 0x0000004502457220 */ /* 0x000fe40000410000 */
[C---:B------:R-:W-:Y:S02]  /*10e00*/  FMUL.FTZ R70, R0.reuse, R70 ;  /* 0x0000004600467220 */ /* 0x040fe40000410000 */
[C---:B------:R-:W-:Y:S01]  /*10e10*/  HMMA.16816.F32.BF16 R60, R136.reuse, R140, R60 ;  /* 0x0000008c883c723c */ /* 0x040fe2000004183c */
[----:B------:R-:W-:Y:S03]  /*10e20*/  FMUL.FTZ R71, R0, R71 ;  /* 0x0000004700477220 */ /* 0x000fe60000410000 */
[C---:B------:R-:W-:Y:S02]  /*10e30*/  FMUL.FTZ R72, R2.reuse, R72 ;  /* 0x0000004802487220 */ /* 0x040fe40000410000 */
[----:B------:R-:W-:Y:S02]  /*10e40*/  FMUL.FTZ R73, R2, R73 ;  /* 0x0000004902497220 */ /* 0x000fe40000410000 */
[C---:B------:R-:W-:Y:S01]  /*10e50*/  HMMA.16816.F32.BF16 R64, R136.reuse, R142, R64 ;  /* 0x0000008e8840723c */ /* 0x040fe20000041840 */
[----:B------:R-:W3:Y:S03]  /*10e60*/  LDSM.16.MT88.4 R140, [R179+0xe000] ;  /* 0x00e00000b38c783b */ /* 0x000ee60000004200 */
        /* <DEDUP_REMOVED lines=15> */
[----:B------:R-:W-:Y:S03]  /*10f60*/  FMUL.FTZ R85, R2, R85 ;  /* 0x0000005502557220 */ /* 0x000fe60000410000 */
[C---:B------:R-:W-:Y:S01]  /*10f70*/  HMMA.16816.F32.BF16 R80, R136.reuse, R126, R80 ;  /* 0x0000007e8850723c */ /* 0x040fe20000041850 */
[C---:B------:R-:W-:Y:S01]  /*10f80*/  FMUL.FTZ R86, R0.reuse, R86 ;  /* 0x0000005600567220 */ /* 0x040fe20000410000 */
[----:B------:R-:W2:Y:S01]  /*10f90*/  LDSM.16.MT88.4 R124, [R178+0x10000] ;  /* 0x01000000b27c783b */ /* 0x000ea20000004200 */
[----:B------:R-:W-:Y:S02]  /*10fa0*/  FMUL.FTZ R87, R0, R87 ;  /* 0x0000005700577220 */ /* 0x000fe40000410000 */
[C---:B------:R-:W-:Y:S02]  /*10fb0*/  FMUL.FTZ R88, R2.reuse, R88 ;  /* 0x0000005802587220 */ /* 0x040fe40000410000 */
[----:B------:R-:W-:Y:S02]  /*10fc0*/  FMUL.FTZ R89, R2, R89 ;  /* 0x0000005902597220 */ /* 0x000fe40000410000 */
[C---:B------:R-:W-:Y:S01]  /*10fd0*/  FMUL.FTZ R90, R0.reuse, R90 ;  /* 0x0000005a005a7220 */ /* 0x040fe20000410000 */
[C---:B---3--:R-:W-:Y:S02]  /*10fe0*/  HMMA.16816.F32.BF16 R84, R136.reuse, R140, R84 ;  /* 0x0000008c8854723c */ /* 0x048fe40000041854 */
[----:B------:R-:W-:Y:S02]  /*10ff0*/  FMUL.FTZ R91, R0, R91 ;  /* 0x0000005b005b7220 */ /* 0x000fe40000410000 */
[C---:B------:R-:W-:Y:S02]  /*11000*/  FMUL.FTZ R92, R2.reuse, R92 ;  /* 0x0000005c025c7220 */ /* 0x040fe40000410000 */
[C---:B------:R-:W-:Y:S02]  /*11010*/  FMUL.FTZ R93, R2.reuse, R93 ;  /* 0x0000005d025d7220 */ /* 0x040fe40000410000 */
[----:B------:R-:W-:Y:S01]  /*11020*/  FMUL.FTZ R96, R2, R96 ;  /* 0x0000006002607220 */ /* 0x000fe20000410000 */
[C---:B------:R-:W-:Y:S01]  /*11030*/  HMMA.16816.F32.BF16 R88, R136.reuse, R142, R88 ;  /* 0x0000008e8858723c */ /* 0x040fe20000041858 */
[----:B------:R-:W3:Y:S02]  /*11040*/  LDSM.16.MT88.4 R140, [R180+0x10000] ;  /* 0x01000000b48c783b */ /* 0x000ee40000004200 */
[C---:B------:R-:W-:Y:S02]  /*11050*/  FMUL.FTZ R94, R0.reuse, R94 ;  /* 0x0000005e005e7220 */ /* 0x040fe40000410000 */
[----:B------:R-:W-:Y:S02]  /*11060*/  FMUL.FTZ R95, R0, R95 ;  /* 0x0000005f005f7220 */ /* 0x000fe40000410000 */
[----:B------:R-:W-:Y:S02]  /*11070*/  FMUL.FTZ R97, R2, R97 ;  /* 0x0000006102617220 */ /* 0x000fe40000410000 */
[C---:B------:R-:W-:Y:S03]  /*11080*/  FMUL.FTZ R98, R0.reuse, R98 ;  /* 0x0000006200627220 */ /* 0x040fe60000410000 */
[C---:B-1----:R-:W-:Y:S01]  /*11090*/  HMMA.16816.F32.BF16 R92, R136.reuse, R120, R92 ;  /* 0x00000078885c723c */ /* 0x042fe2000004185c */
[----:B------:R-:W-:Y:S02]  /*110a0*/  FMUL.FTZ R99, R0, R99 ;  /* 0x0000006300637220 */ /* 0x000fe40000410000 */
[C---:B------:R-:W-:Y:S02]  /*110b0*/  FMUL.FTZ R100, R2.reuse, R100 ;  /* 0x0000006402647220 */ /* 0x040fe40000410000 */
[----:B------:R-:W-:Y:S02]  /*110c0*/  FMUL.FTZ R101, R2, R101 ;  /* 0x0000006502657220 */ /* 0x000fe40000410000 */
[----:B------:R-:W-:Y:S01]  /*110d0*/  IMAD.WIDE.U32 R120, R12, -0x326172a9, RZ ;  /* 0xcd9e8d570c787825 */ /* 0x000fe200078e00ff */
[C---:B------:R-:W-:Y:S04]  /*110e0*/  HMMA.16816.F32.BF16 R96, R136.reuse, R122, R96 ;  /* 0x0000007a8860723c */ /* 0x040fe80000041860 */
[--C-:B------:R-:W-:Y:S01]  /*110f0*/  LOP3.LUT R146, R121, R198, R155.reuse, 0x96, !PT ;  /* 0x000000c679927212 */ /* 0x100fe200078e969b */
[C---:B------:R-:W-:Y:S01]  /*11100*/  FMUL.FTZ R102, R0.reuse, R102 ;  /* 0x0000006600667220 */ /* 0x040fe20000410000 */
[----:B------:R-:W-:Y:S01]  /*11110*/  LOP3.LUT R147, R193, R120, R156, 0x96, !PT ;  /* 0x00000078c1937212 */ /* 0x000fe200078e969c */
[----:B------:R-:W-:Y:S01]  /*11120*/  FMUL.FTZ R103, R0, R103 ;  /* 0x0000006700677220 */ /* 0x000fe20000410000 */
[----:B------:R-:W1:Y:S01]  /*11130*/  LDSM.16.MT88.4 R120, [R179+0x10000] ;  /* 0x01000000b378783b */ /* 0x000e620000004200 */
[C---:B------:R-:W-:Y:S03]  /*11140*/  FMUL.FTZ R104, R2.reuse, R104 ;  /* 0x0000006802687220 */ /* 0x040fe60000410000 */
[----:B------:R-:W-:Y:S01]  /*11150*/  FMUL.FTZ R105, R2, R105 ;  /* 0x0000006902697220 */ /* 0x000fe20000410000 */
[----:B------:R-:W-:Y:S01]  /*11160*/  F2FP.BF16.PACK_AB R156, R207, R206 ;  /* 0x000000cecf9c723e */ /* 0x000fe200000010ff */
[C---:B--2---:R-:W-:Y:S01]  /*11170*/  HMMA.16816.F32.BF16 R100, R136.reuse, R124, R100 ;  /* 0x0000007c8864723c */ /* 0x044fe20000041864 */
[C---:B------:R-:W-:Y:S01]  /*11180*/  FMUL.FTZ R106, R0.reuse, R106 ;  /* 0x0000006a006a7220 */ /* 0x040fe20000410000 */
[----:B------:R2:W5:Y:S01]  /*11190*/  LDL.S16 R198, [R1+0x4] ;  /* 0x0000040001c67983 */ /* 0x0005620000100600 */
[----:B------:R-:W-:Y:S01]  /*111a0*/  FMUL.FTZ R107, R0, R107 ;  /* 0x0000006b006b7220 */ /* 0x000fe20000410000 */
[----:B------:R-:W-:Y:S01]  /*111b0*/  PRMT R155, R156, 0x7632, R155 ;  /* 0x000076329c9b7816 */ /* 0x000fe2000000009b */
[----:B------:R-:W-:Y:S04]  /*111c0*/  IMAD.WIDE.U32 R144, R144, -0x2daee0ad, RZ ;  /* 0xd2511f5390907825 */ /* 0x000fe800078e00ff */
[----:B------:R-:W-:Y:S01]  /*111d0*/  FFMA.FTZ R125, R19, c[0x0][0x23c], -R166 ;  /* 0x00008f00137d7a23 */ /* 0x000fe200000108a6 */
[C---:B------:R-:W-:Y:S02]  /*111e0*/  HMMA.16816.F32.BF16 R104, R136.reuse, R126, R104 ;  /* 0x0000007e8868723c */ /* 0x040fe40000041868 */
[C---:B------:R-:W-:Y:S01]  /*111f0*/  FMUL.FTZ R12, R2.reuse, R128 ;  /* 0x00000080020c7220 */ /* 0x040fe20000410000 */
[----:B------:R-:W-:Y:S01]  /*11200*/  LOP3.LUT R16, R145, R172, R195, 0x96, !PT ;  /* 0x000000ac91107212 */ /* 0x000fe200078e96c3 */
[----:B------:R-:W-:Y:S01]  /*11210*/  FMUL.FTZ R13, R2, R129 ;  /* 0x00000081020d7220 */ /* 0x000fe20000410000 */
[----:B------:R-:W-:Y:S01]  /*11220*/  SHF.R.U32.HI R17, RZ, 0x10, R144 ;  /* 0x00000010ff117819 */ /* 0x000fe20000011690 */
[----:B------:R-:W-:Y:S01]  /*11230*/  FMUL.FTZ R14, R0, R130 ;  /* 0x00000082000e7220 */ /* 0x000fe20000410000 */
[----:B------:R-:W-:Y:S01]  /*11240*/  LOP3.LUT R117, R144, 0xffff, RZ, 0xc0, !PT ;  /* 0x0000ffff90757812 */ /* 0x000fe200078ec0ff */
[----:B------:R-:W-:Y:S01]  /*11250*/  FMUL.FTZ R15, R0, R131 ;  /* 0x00000083000f7220 */ /* 0x000fe20000410000 */
[----:B------:R-:W-:Y:S01]  /*11260*/  LOP3.LUT R128, R17, 0xff, RZ, 0xc0, !PT ;  /* 0x000000ff11807812 */ /* 0x000fe200078ec0ff */
[----:B------:R-:W1:Y:S02]  /*11270*/  MUFU.EX2 R212, R125 ;  /* 0x0000007d00d47308 */ /* 0x000e640000000800 */
[----:B------:R-:W-:Y:S01]  /*11280*/  LOP3.LUT R17, R16, 0xffff, RZ, 0xc0, !PT ;  /* 0x0000ffff10117812 */ /* 0x000fe200078ec0ff */
[----:B------:R-:W-:Y:S01]  /*11290*/  FMUL.FTZ R19, R0, R135 ;  /* 0x0000008700137220 */ /* 0x000fe20000410000 */
[----:B------:R-:W-:Y:S01]  /*112a0*/  LOP3.LUT R127, R16, 0xff, RZ, 0xc0, !PT ;  /* 0x000000ff107f7812 */ /* 0x000fe200078ec0ff */
[C---:B---3--:R-:W-:Y:S01]  /*112b0*/  HMMA.16816.F32.BF16 R12, R136.reuse, R140, R12 ;  /* 0x0000008c880c723c */ /* 0x048fe2000004180c */
[--C-:B------:R-:W-:Y:S01]  /*112c0*/  SHF.R.U32.HI R126, RZ, 0x18, R16.reuse ;  /* 0x00000018ff7e7819 */ /* 0x100fe20000011610 */
[C---:B------:R-:W-:Y:S01]  /*112d0*/  FMUL.FTZ R108, R2.reuse, R108 ;  /* 0x0000006c026c7220 */ /* 0x040fe20000410000 */
[----:B------:R-:W-:Y:S01]  /*112e0*/  SHF.R.U32.HI R124, RZ, 0x8, R17 ;  /* 0x00000008ff7c7819 */ /* 0x000fe20000011611 */
[C---:B------:R-:W-:Y:S01]  /*112f0*/  FMUL.FTZ R17, R2.reuse, R133 ;  /* 0x0000008502117220 */ /* 0x040fe20000410000 */
[----:B------:R-:W-:Y:S01]  /*11300*/  SHF.R.U32.HI R129, RZ, 0x8, R117 ;  /* 0x00000008ff817819 */ /* 0x000fe20000011675 */
[C---:B------:R-:W-:Y:S01]  /*11310*/  FMUL.FTZ R109, R2.reuse, R109 ;  /* 0x0000006d026d7220 */ /* 0x040fe20000410000 */
[----:B------:R-:W-:Y:S01]  /*11320*/  SHF.R.U32.HI R117, RZ, 0x10, R16 ;  /* 0x00000010ff757819 */ /* 0x000fe20000011610 */
[----:B------:R-:W-:Y:S01]  /*11330*/  FMUL.FTZ R16, R2, R132 ;  /* 0x0000008402107220 */ /* 0x000fe20000410000 */
[----:B------:R-:W-:Y:S03]  /*11340*/  LOP3.LUT R131, R144, 0xff, RZ, 0xc0, !PT ;  /* 0x000000ff90837812 */ /* 0x000fe600078ec0ff */
[----:B------:R-:W-:Y:S01]  /*11350*/  SHF.R.U32.HI R130, RZ, 0x18, R144 ;  /* 0x00000018ff827819 */ /* 0x000fe20000011690 */
[----:B------:R-:W-:Y:S01]  /*11360*/  FMUL.FTZ R112, R2, R112 ;  /* 0x0000007002707220 */ /* 0x000fe20000410000 */
[----:B------:R-:W-:Y:S01]  /*11370*/  PRMT R132, R131, 0x5410, R129 ;  /* 0x0000541083847816 */ /* 0x000fe20000000081 */
[C---:B------:R-:W-:Y:S01]  /*11380*/  HMMA.16816.F32.BF16 R16, R136.reuse, R142, R16 ;  /* 0x0000008e8810723c */ /* 0x040fe20000041810 */
[----:B------:R-:W-:Y:S01]  /*11390*/  FMUL.FTZ R110, R0, R110 ;  /* 0x0000006e006e7220 */ /* 0x000fe20000410000 */
[----:B------:R-:W-:Y:S01]  /*113a0*/  PRMT R133, R128, 0x5410, R130 ;  /* 0x0000541080857816 */ /* 0x000fe20000000082 */
[----:B------:R-:W-:Y:S01]  /*113b0*/  FMUL.FTZ R111, R0, R111 ;  /* 0x0000006f006f7220 */ /* 0x000fe20000410000 */
[----:B------:R-:W-:Y:S01]  /*113c0*/  PRMT R128, R127, 0x5410, R124 ;  /* 0x000054107f807816 */ /* 0x000fe2000000007c */
[----:B------:R-:W-:Y:S01]  /*113d0*/  FMUL.FTZ R113, R2, R113 ;  /* 0x0000007102717220 */ /* 0x000fe20000410000 */
[----:B------:R-:W-:Y:S01]  /*113e0*/  LOP3.LUT R117, R117, 0xff, RZ, 0xc0, !PT ;  /* 0x000000ff75757812 */ /* 0x000fe200078ec0ff */
[----:B------:R-:W-:Y:S01]  /*113f0*/  FFMA.FTZ R193, R28, c[0x0][0x23c], -R119 ;  /* 0x00008f001cc17a23 */ /* 0x000fe20000010877 */
[----:B-1----:R-:W-:Y:S01]  /*11400*/  F2FP.BF16.PACK_AB R151, R212, R211 ;  /* 0x000000d3d497723e */ /* 0x002fe200000010ff */
[C---:B------:R-:W-:Y:S01]  /*11410*/  FMUL.FTZ R114, R0.reuse, R114 ;  /* 0x0000007200727220 */ /* 0x040fe20000410000 */
[C---:B------:R-:W-:Y:S02]  /*11420*/  HMMA.16816.F32.BF16 R108, R136.reuse, R120, R108 ;  /* 0x00000078886c723c */ /* 0x040fe4000004186c */
[----:B------:R-:W-:Y:S01]  /*11430*/  FMUL.FTZ R115, R0, R115 ;  /* 0x0000007300737220 */ /* 0x000fe20000410000 */
[----:B------:R-:W-:Y:S01]  /*11440*/  PRMT R129, R117, 0x5410, R126 ;  /* 0x0000541075817816 */ /* 0x000fe2000000007e */
[----:B------:R-:W-:Y:S01]  /*11450*/  MUFU.EX2 R193, R193 ;  /* 0x000000c100c17308 */ /* 0x000fe20000000800 */
[----:B------:R-:W1:Y:S01]  /*11460*/  LDSM.16.MT88.4 R124, [R177+0xc800] ;  /* 0x00c80000b17c783b */ /* 0x000e620000004200 */
[----:B------:R-:W-:Y:S01]  /*11470*/  PRMT R117, R156, 0x5410, R155 ;  /* 0x000054109c757816 */ /* 0x000fe2000000009b */
[--C-:B------:R-:W-:Y:S01]  /*11480*/  HSET2.LE.AND R120, R128, R194.reuse, PT ;  /* 0x000000c280787233 */ /* 0x100fe20003803000 */
[----:B------:R-:W-:Y:S01]  /*11490*/  PRMT R154, R151, 0x7632, R154 ;  /* 0x00007632979a7816 */ /* 0x000fe2000000009a */
[----:B------:R-:W-:Y:S03]  /*114a0*/  HMMA.16816.F32.BF16 R112, R136, R122, R112 ;  /* 0x0000007a8870723c */ /* 0x000fe60000041870 */
[--C-:B------:R-:W-:Y:S01]  /*114b0*/  HSET2.LE.AND R121, R129, R194.reuse, PT ;  /* 0x000000c281797233 */ /* 0x100fe20003803000 */
[----:B------:R-:W-:Y:S01]  /*114c0*/  LOP3.LUT R120, R120, R117, RZ, 0xc0, !PT ;  /* 0x0000007578787212 */ /* 0x000fe200078ec0ff */
[----:B------:R-:W3:Y:S01]  /*114d0*/  LDSM.16.MT88.4 R128, [R178+0xc800] ;  /* 0x00c80000b280783b */ /* 0x000ee20000004200 */
[----:B------:R-:W-:Y:S01]  /*114e0*/  PRMT R117, R158, 0x5410, R157 ;  /* 0x000054109e757816 */ /* 0x000fe2000000009d */
[--C-:B------:R-:W-:Y:S01]  /*114f0*/  HSET2.LE.AND R122, R132, R194.reuse, PT ;  /* 0x000000c2847a7233 */ /* 0x100fe20003803000 */
[----:B------:R-:W-:Y:S01]  /*11500*/  IMAD.WIDE.U32 R138, R147, -0x2daee0ad, RZ ;  /* 0xd2511f53938a7825 */ /* 0x000fe200078e00ff */
[----:B------:R-:W-:Y:S02]  /*11510*/  HSET2.LE.AND R123, R133, R194, PT ;  /* 0x000000c2857b7233 */ /* 0x000fe40003803000 */
[----:B------:R-:W1:Y:S01]  /*11520*/  LDC.U8 R194, c[0x0][0x2d8] ;  /* 0x0000b600ffc27b82 */ /* 0x000e620000000000 */
[----:B------:R-:W-:Y:S01]  /*11530*/  IMAD.WIDE.U32 R132, R146, -0x2daee0ad, RZ ;  /* 0xd2511f5392847825 */ /* 0x000fe200078e00ff */
[----:B------:R-:W-:Y:S02]  /*11540*/  LOP3.LUT R121, R121, R117, RZ, 0xc0, !PT ;  /* 0x0000007579797212 */ /* 0x000fe400078ec0ff */
[----:B------:R-:W-:Y:S02]  /*11550*/  PRMT R117, R153, 0x5410, R152 ;  /* 0x0000541099757816 */ /* 0x000fe40000000098 */
[----:B------:R-:W-:Y:S02]  /*11560*/  LOP3.LUT R140, R139, R132, R167, 0x96, !PT ;  /* 0x000000848b8c7212 */ /* 0x000fe400078e96a7 */
[----:B------:R2:W2:Y:S01]  /*11570*/  LDL.S16 R167, [R1] ;  /* 0x0000000001a77983 */ /* 0x0004a20000100600 */
[----:B------:R-:W-:Y:S02]  /*11580*/  LOP3.LUT R122, R122, R117, RZ, 0xc0, !PT ;  /* 0x000000757a7a7212 */ /* 0x000fe400078ec0ff */
[----:B------:R-:W-:Y:S01]  /*11590*/  PRMT R117, R151, 0x5410, R154 ;  /* 0x0000541097757816 */ /* 0x000fe2000000009a */
[----:B------:R-:W-:Y:S01]  /*115a0*/  IMAD.WIDE.U32 R140, R140, -0x326172a9, RZ ;  /* 0xcd9e8d578c8c7825 */ /* 0x000fe200078e00ff */
[----:B------:R-:W-:Y:S02]  /*115b0*/  LOP3.LUT R136, R133, R222, R168, 0x96, !PT ;  /* 0x000000de85887212 */ /* 0x000fe400078e96a8 */
[----:B------:R-:W-:Y:S01]  /*115c0*/  LOP3.LUT R123, R123, R117, RZ, 0xc0, !PT ;  /* 0x000000757b7b7212 */ /* 0x000fe200078ec0ff */
[----:B------:R-:W4:Y:S01]  /*115d0*/  LDSM.16.MT88.4 R132, [R180+0xc800] ;  /* 0x00c80000b484783b */ /* 0x000f220000004200 */
[----:B------:R-:W-:Y:S01]  /*115e0*/  IADD3 R168, P0, R170, UR5, RZ ;  /* 0x00000005aaa87c10 */ /* 0x000fe2000ff1e0ff */
[----:B------:R-:W-:Y:S01]  /*115f0*/  IMAD.WIDE.U32 R136, R136, -0x326172a9, RZ ;  /* 0xcd9e8d5788887825 */ /* 0x000fe200078e00ff */
[----:B------:R-:W-:Y:S02]  /*11600*/  LOP3.LUT R117, R149, R150, R173, 0x96, !PT ;  /* 0x0000009695757212 */ /* 0x000fe400078e96ad */
[----:B------:R-:W-:Y:S01]  /*11610*/  F2FP.BF16.PACK_AB R150, R203, R204 ;  /* 0x000000cccb96723e */ /* 0x000fe200000010ff */
[C---:B-1----:R-:W-:Y:S07]  /*11620*/  HMMA.16816.F32.BF16 R4, R120.reuse, R124, R4 ;  /* 0x0000007c7804723c */ /* 0x042fee0000041804 */
[----:B------:R-:W-:Y:S01]  /*11630*/  LOP3.LUT R125, R137, R192, R169, 0x96, !PT ;  /* 0x000000c0897d7212 */ /* 0x000fe200078e96a9 */
[C---:B------:R-:W-:Y:S01]  /*11640*/  HMMA.16816.F32.BF16 R8, R120.reuse, R126, R8 ;  /* 0x0000007e7808723c */ /* 0x040fe20000041808 */
[----:B------:R-:W-:Y:S03]  /*11650*/  LOP3.LUT R124, R117, 0xff, RZ, 0xc0, !PT ;  /* 0x000000ff757c7812 */ /* 0x000fe600078ec0ff */
[----:B------:R-:W-:Y:S01]  /*11660*/  LOP3.LUT R137, R141, R136, R174, 0x96, !PT ;  /* 0x000000888d897212 */ /* 0x000fe200078e96ae */
[----:B------:R-:W-:Y:S01]  /*11670*/  FFMA.FTZ R192, R30, c[0x0][0x23c], -R166 ;  /* 0x00008f001ec07a23 */ /* 0x000fe200000108a6 */
[----:B------:R-:W-:Y:S02]  /*11680*/  LOP3.LUT R136, R117, 0xffff, RZ, 0xc0, !PT ;  /* 0x0000ffff75887812 */ /* 0x000fe400078ec0ff */
[C---:B---3--:R-:W-:Y:S01]  /*11690*/  HMMA.16816.F32.BF16 R36, R120.reuse, R128, R36 ;  /* 0x000000807824723c */ /* 0x048fe20000041824 */
[----:B------:R-:W-:Y:S02]  /*116a0*/  ISETP.GE.U32.AND P6, PT, R194, R124, PT ;  /* 0x0000007cc200720c */ /* 0x000fe40003fc6070 */
[----:B------:R-:W-:Y:S01]  /*116b0*/  MUFU.EX2 R192, R192 ;  /* 0x000000c000c07308 */ /* 0x000fe20000000800 */
[----:B------:R-:W-:Y:S01]  /*116c0*/  SHF.R.U32.HI R126, RZ, 0x10, R117 ;  /* 0x00000010ff7e7819 */ /* 0x000fe20000011675 */
[----:B------:R-:W-:Y:S01]  /*116d0*/  IMAD.WIDE.U32 R124, R125, -0x2daee0ad, RZ ;  /* 0xd2511f537d7c7825 */ /* 0x000fe200078e00ff */
[----:B------:R-:W-:Y:S02]  /*116e0*/  SHF.R.U32.HI R136, RZ, 0x8, R136 ;  /* 0x00000008ff887819 */ /* 0x000fe40000011688 */
[C---:B------:R-:W-:Y:S01]  /*116f0*/  HMMA.16816.F32.BF16 R40, R120.reuse, R130, R40 ;  /* 0x000000827828723c */ /* 0x040fe20000041828 */
[----:B------:R-:W-:Y:S03]  /*11700*/  LOP3.LUT R127, R126, 0xff, RZ, 0xc0, !PT ;  /* 0x000000ff7e7f7812 */ /* 0x000fe600078ec0ff */
[----:B------:R-:W-:Y:S01]  /*11710*/  LOP3.LUT R126, R136, 0xffff, RZ, 0xc0, !PT ;  /* 0x0000ffff887e7812 */ /* 0x000fe200078ec0ff */
[----:B------:R-:W-:Y:S01]  /*11720*/  IMAD.WIDE.U32 R142, R137, -0x2daee0ad, RZ ;  /* 0xd2511f53898e7825 */ /* 0x000fe200078e00ff */
[----:B------:R-:W-:Y:S01]  /*11730*/  @!P6 HFMA2.BF16_V2 R200, -RZ.H0_H0, RZ.H0_H0, -R118.H0_H0 ;  /* 0x200000ffffc8e231 */ /* 0x000fe20000340976 */
[--C-:B------:R-:W-:Y:S01]  /*11740*/  LOP3.LUT R138, R125, R138, R175.reuse, 0x96, !PT ;  /* 0x0000008a7d8a7212 */ /* 0x100fe200078e96af */
[C---:B----4-:R-:W-:Y:S01]  /*11750*/  HMMA.16816.F32.BF16 R44, R120.reuse, R132, R44 ;  /* 0x00000084782c723c */ /* 0x050fe2000004182c */
[C---:B------:R-:W-:Y:S02]  /*11760*/  ISETP.GE.U32.AND P2, PT, R194.reuse, R126, PT ;  /* 0x0000007ec200720c */ /* 0x040fe40003f46070 */
[----:B------:R-:W-:Y:S01]  /*11770*/  ISETP.GE.U32.AND P1, PT, R194, R127, PT ;  /* 0x0000007fc200720c */ /* 0x000fe20003f26070 */
[----:B------:R1:W-:Y:S01]  /*11780*/  @!P6 STL.S16 [R1+0xc], R200 ;  /* 0x00000cc80100e387 */ /* 0x0003e20000100600 */
[----:B------:R-:W-:Y:S02]  /*11790*/  PRMT R175, R200, 0x7610, R175 ;  /* 0x00007610c8af7816 */ /* 0x000fe400000000af */
[----:B------:R-:W-:Y:S01]  /*117a0*/  LOP3.LUT R136, R148, 0xffff, RZ, 0xc0, !PT ;  /* 0x0000ffff94887812 */ /* 0x000fe200078ec0ff */
[C---:B------:R-:W-:Y:S01]  /*117b0*/  HMMA.16816.F32.BF16 R48, R120.reuse, R134, R48 ;  /* 0x000000867830723c */ /* 0x040fe20000041830 */
[----:B------:R-:W-:Y:S03]  /*117c0*/  SHF.R.U32.HI R117, RZ, 0x18, R117 ;  /* 0x00000018ff757819 */ /* 0x000fe60000011675 */
[----:B------:R-:W-:Y:S02]  /*117d0*/  LOP3.LUT R141, R143, R124, R201, 0x96, !PT ;  /* 0x0000007c8f8d7212 */ /* 0x000fe400078e96c9 */
[----:B------:R-:W3:Y:S01]  /*117e0*/  LDSM.16.MT88.4 R124, [R179+0xc800] ;  /* 0x00c80000b37c783b */ /* 0x000ee20000004200 */
[----:B------:R-:W-:Y:S01]  /*117f0*/  @!P2 HFMA2.BF16_V2 R199, -RZ.H0_H0, RZ.H0_H0, -R159.H0_H0 ;  /* 0x200000ffffc7a231 */ /* 0x000fe2000034099f */
[----:B------:R-:W-:Y:S01]  /*11800*/  @!P6 PRMT R118, R175, 0x5410, RZ ;  /* 0x00005410af76e816 */ /* 0x000fe200000000ff */
[----:B------:R-:W4:Y:S01]  /*11810*/  MUFU.EX2 R201, R23 ;  /* 0x0000001700c97308 */ /* 0x000f220000000800 */
[----:B------:R-:W-:Y:S02]  /*11820*/  ISETP.GE.U32.AND P6, PT, R194, R117, PT ;  /* 0x00000075c200720c */ /* 0x000fe40003fc6070 */
[----:B------:R-:W-:Y:S01]  /*11830*/  SHF.R.U32.HI R117, RZ, 0x8, R136 ;  /* 0x00000008ff757819 */ /* 0x000fe20000011688 */
[----:B------:R-:W-:Y:S01]  /*11840*/  FFMA.FTZ R175, R31, c[0x0][0x23c], -R166 ;  /* 0x00008f001faf7a23 */ /* 0x000fe200000108a6 */
[----:B------:R-:W-:Y:S01]  /*11850*/  PRMT R174, R199, 0x7610, R174 ;  /* 0x00007610c7ae7816 */ /* 0x000fe200000000ae */
[----:B------:R-:W-:Y:S01]  /*11860*/  @!P2 STL.S16 [R1+0x8], R199 ;  /* 0x000008c70100a387 */ /* 0x000fe20000100600 */
[----:B------:R-:W-:Y:S02]  /*11870*/  LOP3.LUT R117, R117, 0xffff, RZ, 0xc0, !PT ;  /* 0x0000ffff75757812 */ /* 0x000fe400078ec0ff */
[----:B------:R-:W-:Y:S01]  /*11880*/  @!P2 PRMT R159, R174, 0x5410, RZ ;  /* 0x00005410ae9fa816 */ /* 0x000fe200000000ff */
[----:B------:R-:W-:Y:S01]  /*11890*/  STG.E.U16 [R170.64], R118 ;  /* 0x00000076aa007986 */ /* 0x000fe2000c101508 */
[----:B------:R-:W-:Y:S01]  /*118a0*/  ISETP.GE.U32.AND P2, PT, R194, R117, PT ;  /* 0x00000075c200720c */ /* 0x000fe20003f46070 */
[----:B-1----:R1:W-:Y:S01]  /*118b0*/  MUFU.EX2 R200, R24 ;  /* 0x0000001800c87308 */ /* 0x0023e20000000800 */
[----:B------:R-:W-:Y:S01]  /*118c0*/  LOP3.LUT R128, R148, 0xff, RZ, 0xc0, !PT ;  /* 0x000000ff94807812 */ /* 0x000fe200078ec0ff */
[----:B------:R-:W-:Y:S01]  /*118d0*/  @!P6 HFMA2.BF16_V2 R252, -RZ.H0_H0, RZ.H0_H0, -R161.H0_H0 ;  /* 0x200000fffffce231 */ /* 0x000fe200003409a1 */
[----:B------:R-:W-:Y:S01]  /*118e0*/  IADD3.X R169, R171, UR6, RZ, P0, !PT ;  /* 0x00000006aba97c10 */ /* 0x000fe200087fe4ff */
[----:B------:R-:W-:Y:S01]  /*118f0*/  STG.E.U16 [R170.64+0x2], R159 ;  /* 0x0000029faa007986 */ /* 0x000fe2000c101508 */
[----:B------:R-:W-:Y:S01]  /*11900*/  ISETP.GE.U32.AND P0, PT, R194, R128, PT ;  /* 0x00000080c200720c */ /* 0x000fe20003f06070 */
[----:B------:R-:W-:Y:S01]  /*11910*/  FFMA.FTZ R174, R32, c[0x0][0x23c], -R119 ;  /* 0x00008f0020ae7a23 */ /* 0x000fe20000010877 */
[--C-:B------:R-:W-:Y:S01]  /*11920*/  SHF.R.U32.HI R137, RZ, 0x18, R148.reuse ;  /* 0x00000018ff897819 */ /* 0x100fe20000011694 */
[----:B------:R-:W1:Y:S01]  /*11930*/  LDSM.16.MT88.4 R128, [R177+0xe800] ;  /* 0x00e80000b180783b */ /* 0x000e620000004200 */
[----:B------:R-:W-:Y:S01]  /*11940*/  SHF.R.U32.HI R148, RZ, 0x10, R148 ;  /* 0x00000010ff947819 */ /* 0x000fe20000011694 */
[----:B------:R-:W-:Y:S01]  /*11950*/  MUFU.EX2 R175, R175 ;  /* 0x000000af00af7308 */ /* 0x000fe20000000800 */
[----:B------:R-:W-:Y:S01]  /*11960*/  LOP3.LUT R117, R145, R172, R195, 0x96, !PT ;  /* 0x000000ac91757212 */ /* 0x000fe200078e96c3 */
[----:B------:R-:W-:Y:S01]  /*11970*/  FFMA.FTZ R172, R34, c[0x0][0x23c], -R166 ;  /* 0x00008f0022ac7a23 */ /* 0x000fe200000108a6 */
[----:B------:R-:W-:Y:S02]  /*11980*/  LOP3.LUT R132, R148, 0xff, RZ, 0xc0, !PT ;  /* 0x000000ff94847812 */ /* 0x000fe400078ec0ff */
[----:B------:R-:W-:Y:S02]  /*11990*/  @!P6 PRMT R161, R252, 0x5410, RZ ;  /* 0x00005410fca1e816 */ /* 0x000fe400000000ff */
[----:B------:R-:W-:Y:S01]  /*119a0*/  ISETP.GE.U32.AND P6, PT, R194, R132, PT ;  /* 0x00000084c200720c */ /* 0x000fe20003fc6070 */
[----:B------:R-:W-:Y:S01]  /*119b0*/  @!P0 HFMA2.BF16_V2 R237, -RZ.H0_H0, RZ.H0_H0, -R163.H0_H0 ;  /* 0x200000ffffed8231 */ /* 0x000fe200003409a3 */
[----:B------:R-:W-:Y:S01]  /*119c0*/  LOP3.LUT R136, R117, 0xffff, RZ, 0xc0, !PT ;  /* 0x0000ffff75887812 */ /* 0x000fe200078ec0ff */
[----:B------:R-:W1:Y:S01]  /*119d0*/  LDSM.16.MT88.4 R132, [R178+0xe800] ;  /* 0x00e80000b284783b */ /* 0x000e620000004200 */
[----:B------:R-:W-:Y:S01]  /*119e0*/  PRMT R149, R150, 0x7632, R149 ;  /* 0x0000763296957816 */ /* 0x000fe20000000095 */
[----:B------:R-:W-:Y:S01]  /*119f0*/  MUFU.EX2 R174, R174 ;  /* 0x000000ae00ae7308 */ /* 0x000fe20000000800 */
[----:B------:R-:W-:Y:S01]  /*11a00*/  @!P0 PRMT R163, R237, 0x5410, RZ ;  /* 0x00005410eda38816 */ /* 0x000fe200000000ff */
[C---:B---3--:R-:W-:Y:S01]  /*11a10*/  HMMA.16816.F32.BF16 R52, R120.reuse, R124, R52 ;  /* 0x0000007c7834723c */ /* 0x048fe20000041834 */
[----:B------:R-:W-:Y:S03]  /*11a20*/  SHF.R.U32.HI R136, RZ, 0x8, R136 ;  /* 0x00000008ff887819 */ /* 0x000fe60000011688 */
[----:B------:R-:W-:Y:S01]  /*11a30*/  STG.E.U16 [R168.64+0x2], R161 ;  /* 0x000002a1a8007986 */ /* 0x000fe2000c101508 */
[----:B----4-:R-:W-:Y:S01]  /*11a40*/  F2FP.BF16.PACK_AB R148, R201, R202 ;  /* 0x000000cac994723e */ /* 0x010fe200000010ff */
[----:B------:R-:W-:Y:S01]  /*11a50*/  @!P6 HFMA2.BF16_V2 R240, -RZ.H0_H0, RZ.H0_H0, -R165.H0_H0 ;  /* 0x200000fffff0e231 */ /* 0x000fe200003409a5 */
[----:B------:R-:W-:Y:S01]  /*11a60*/  LOP3.LUT R124, R136, 0xffff, RZ, 0xc0, !PT ;  /* 0x0000ffff887c7812 */ /* 0x000fe200078ec0ff */
[C---:B------:R-:W-:Y:S01]  /*11a70*/  HMMA.16816.F32.BF16 R56, R120.reuse, R126, R56 ;  /* 0x0000007e7838723c */ /* 0x040fe20000041838 */
[----:B------:R-:W-:Y:S01]  /*11a80*/  LOP3.LUT R125, R117, 0xff, RZ, 0xc0, !PT ;  /* 0x000000ff757d7812 */ /* 0x000fe200078ec0ff */
[----:B------:R-:W-:Y:S02]  /*11a90*/  MUFU.EX2 R172, R172 ;  /* 0x000000ac00ac7308 */ /* 0x000fe40000000800 */
[----:B------:R-:W-:Y:S02]  /*11aa0*/  @!P6 PRMT R165, R240, 0x5410, RZ ;  /* 0x00005410f0a5e816 */ /* 0x000fe400000000ff */
[----:B------:R-:W-:Y:S02]  /*11ab0*/  ISETP.GE.U32.AND P0, PT, R194, R125, PT ;  /* 0x0000007dc200720c */ /* 0x000fe40003f06070 */
[C---:B------:R-:W-:Y:S04]  /*11ac0*/  PRMT R147, R148.reuse, 0x7632, R147 ;  /* 0x0000763294937816 */ /* 0x040fe80000000093 */
[----:B------:R-:W-:Y:S01]  /*11ad0*/  PRMT R32, R148, 0x5410, R147 ;  /* 0x0000541094207816 */ /* 0x000fe20000000093 */
[C---:B-1----:R-:W-:Y:S06]  /*11ae0*/  HMMA.16816.F32.BF16 R60, R120.reuse, R128, R60 ;  /* 0x00000080783c723c */ /* 0x042fec000004183c */
[----:B------:R-:W-:Y:S01]  /*11af0*/  @!P0 HFMA2.BF16_V2 R245, -RZ.H0_H0, RZ.H0_H0, -R156.H0_H0 ;  /* 0x200000fffff58231 */ /* 0x000fe2000034099c */
[----:B------:R-:W-:Y:S01]  /*11b00*/  SHF.R.U32.HI R128, RZ, 0x18, R117 ;  /* 0x00000018ff807819 */ /* 0x000fe20000011675 */
[C---:B------:R-:W-:Y:S04]  /*11b10*/  HMMA.16816.F32.BF16 R64, R120.reuse, R130, R64 ;  /* 0x000000827840723c */ /* 0x040fe80000041840 */
[----:B------:R-:W-:Y:S04]  /*11b20*/  @!P0 PRMT R156, R245, 0x5410, RZ ;  /* 0x00005410f59c8816 */ /* 0x000fe800000000ff */
[C---:B------:R-:W-:Y:S07]  /*11b30*/  HMMA.16816.F32.BF16 R68, R120.reuse, R132, R68 ;  /* 0x000000847844723c */ /* 0x040fee0000041844 */
[----:B------:R-:W-:Y:S01]  /*11b40*/  SHF.R.U32.HI R132, RZ, 0x10, R144 ;  /* 0x00000010ff847819 */ /* 0x000fe20000011690 */
[C---:B------:R-:W-:Y:S04]  /*11b50*/  HMMA.16816.F32.BF16 R72, R120.reuse, R134, R72 ;  /* 0x000000867848723c */ /* 0x040fe80000041848 */
[----:B------:R-:W-:Y:S01]  /*11b60*/  LOP3.LUT R132, R132, 0xff, RZ, 0xc0, !PT ;  /* 0x000000ff84847812 */ /* 0x000fe200078ec0ff */
[----:B-----5:R-:W-:Y:S05]  /*11b70*/  @!P1 HFMA2.BF16_V2 R198, -RZ.H0_H0, RZ.H0_H0, -R160.H0_H0 ;  /* 0x200000ffffc69231 */ /* 0x020fea00003409a0 */
[----:B------:R1:W-:Y:S02]  /*11b80*/  @!P1 STL.S16 [R1+0x4], R198 ;  /* 0x000004c601009387 */ /* 0x0003e40000100600 */
[----:B------:R-:W-:Y:S04]  /*11b90*/  PRMT R139, R198, 0x7610, R139 ;  /* 0x00007610c68b7816 */ /* 0x000fe8000000008b */
[----:B------:R-:W-:Y:S01]  /*11ba0*/  @!P1 PRMT R160, R139, 0x5410, RZ ;  /* 0x000054108ba09816 */ /* 0x000fe200000000ff */
[----:B------:R-:W-:Y:S01]  /*11bb0*/  IMAD.WIDE.U32 R138, R138, -0x326172a9, RZ ;  /* 0xcd9e8d578a8a7825 */ /* 0x000fe200078e00ff */
[C---:B------:R-:W-:Y:S03]  /*11bc0*/  ISETP.GE.U32.AND P1, PT, R194.reuse, R137, PT ;  /* 0x00000089c200720c */ /* 0x040fe60003f26070 */
[----:B------:R-:W-:Y:S04]  /*11bd0*/  STG.E.U16 [R168.64], R160 ;  /* 0x000000a0a8007986 */ /* 0x000fe8000c101508 */
[----:B------:R-:W-:Y:S06]  /*11be0*/  STG.E.U16 [R170.64+0x10], R163 ;  /* 0x000010a3aa007986 */ /* 0x000fec000c101508 */
[----:B------:R-:W-:Y:S05]  /*11bf0*/  @!P1 HFMA2.BF16_V2 R251, -RZ.H0_H0, RZ.H0_H0, -R164.H0_H0 ;  /* 0x200000fffffb9231 */ /* 0x000fea00003409a4 */
[----:B------:R-:W-:Y:S01]  /*11c00*/  @!P1 PRMT R164, R251, 0x5410, RZ ;  /* 0x00005410fba49816 */ /* 0x000fe200000000ff */
[----:B-1----:R-:W-:Y:S01]  /*11c10*/  MUFU.EX2 R198, R26 ;  /* 0x0000001a00c67308 */ /* 0x002fe20000000800 */
[----:B--2---:R-:W-:Y:S05]  /*11c20*/  @!P2 HFMA2.BF16_V2 R167, -RZ.H0_H0, RZ.H0_H0, -R162.H0_H0 ;  /* 0x200000ffffa7a231 */ /* 0x004fea00003409a2 */
[----:B------:R1:W-:Y:S01]  /*11c30*/  @!P2 STL.S16 [R1], R167 ;  /* 0x000000a70100a387 */ /* 0x0003e20000100600 */
[----:B------:R-:W-:Y:S04]  /*11c40*/  PRMT R137, R167, 0x7610, R137 ;  /* 0x00007610a7897816 */ /* 0x000fe80000000089 */
[----:B------:R-:W-:Y:S01]  /*11c50*/  @!P2 PRMT R162, R137, 0x5410, RZ ;  /* 0x0000541089a2a816 */ /* 0x000fe200000000ff */
[----:B------:R-:W-:Y:S01]  /*11c60*/  IMAD.WIDE.U32 R136, R141, -0x326172a9, RZ ;  /* 0xcd9e8d578d887825 */ /* 0x000fe200078e00ff */
[----:B------:R-:W-:Y:S02]  /*11c70*/  ISETP.GE.U32.AND P2, PT, R194, R124, PT ;  /* 0x0000007cc200720c */ /* 0x000fe40003f46070 */
[----:B------:R-:W2:Y:S01]  /*11c80*/  LDSM.16.MT88.4 R124, [R180+0xe800] ;  /* 0x00e80000b47c783b */ /* 0x000ea20000004200 */
[----:B------:R-:W-:Y:S01]  /*11c90*/  FFMA.FTZ R194, R29, c[0x0][0x23c], -R119 ;  /* 0x00008f001dc27a23 */ /* 0x000fe20000010877 */
[----:B------:R-:W-:Y:S02]  /*11ca0*/  SHF.R.U32.HI R22, RZ, 0x18, R136 ;  /* 0x00000018ff167819 */ /* 0x000fe40000011688 */
[C---:B------:R-:W-:Y:S02]  /*11cb0*/  LOP3.LUT R24, R136.reuse, 0xffff, RZ, 0xc0, !PT ;  /* 0x0000ffff88187812 */ /* 0x040fe400078ec0ff */
[----:B------:R-:W-:Y:S01]  /*11cc0*/  LOP3.LUT R21, R136, 0xff, RZ, 0xc0, !PT ;  /* 0x000000ff88157812 */ /* 0x000fe200078ec0ff */
[----:B------:R-:W-:Y:S01]  /*11cd0*/  MUFU.EX2 R194, R194 ;  /* 0x000000c200c27308 */ /* 0x000fe20000000800 */
[----:B------:R-:W-:Y:S01]  /*11ce0*/  STG.E.U16 [R170.64+0x12], R162 ;  /* 0x000012a2aa007986 */ /* 0x000fe2000c101508 */
[----:B------:R-:W-:Y:S02]  /*11cf0*/  SHF.R.U32.HI R24, RZ, 0x8, R24 ;  /* 0x00000008ff187819 */ /* 0x000fe40000011618 */
[----:B------:R-:W-:Y:S01]  /*11d00*/  @!P2 HFMA2.BF16_V2 R244, -RZ.H0_H0, RZ.H0_H0, -R155.H0_H0 ;  /* 0x200000fffff4a231 */ /* 0x000fe2000034099b */
[----:B------:R-:W-:Y:S01]  /*11d10*/  STG.E.U16 [R168.64+0x10], R165 ;  /* 0x000010a5a8007986 */ /* 0x000fe2000c101508 */
[----:B------:R-:W-:Y:S02]  /*11d20*/  LOP3.LUT R24, R24, 0xffff, RZ, 0xc0, !PT ;  /* 0x0000ffff18187812 */ /* 0x000fe400078ec0ff */
[----:B-1----:R-:W-:Y:S01]  /*11d30*/  LOP3.LUT R167, R139, R140, R197, 0x96, !PT ;  /* 0x0000008c8ba77212 */ /* 0x002fe200078e96c5 */
[----:B------:R-:W-:Y:S01]  /*11d40*/  STG.E.U16 [R168.64+0x12], R164 ;  /* 0x000012a4a8007986 */ /* 0x000fe2000c101508 */
[CCC-:B------:R-:W-:Y:S01]  /*11d50*/  LOP3.LUT R139, R137.reuse, R138.reuse, R173.reuse, 0x96, !PT ;  /* 0x0000008a898b7212 */ /* 0x1c0fe200078e96ad */
[----:B------:R-:W1:Y:S01]  /*11d60*/  MUFU.EX2 R197, R27 ;  /* 0x0000001b00c57308 */ /* 0x000e620000000800 */
[----:B------:R-:W-:Y:S01]  /*11d70*/  LOP3.LUT R138, R137, R138, R173, 0x96, !PT ;  /* 0x0000008a898a7212 */ /* 0x000fe200078e96ad */
[----:B------:R-:W-:Y:S01]  /*11d80*/  STG.E.U16 [R170.64+0x20], R156 ;  /* 0x0000209caa007986 */ /* 0x000fe2000c101508 */
[----:B------:R-:W3:Y:S01]  /*11d90*/  LDC.U8 R173, c[0x0][0x2d8] ;  /* 0x0000b600ffad7b82 */ /* 0x000ee20000000000 */
[----:B------:R-:W-:Y:S02]  /*11da0*/  @!P2 PRMT R155, R244, 0x5410, RZ ;  /* 0x00005410f49ba816 */ /* 0x000fe400000000ff */
[----:B------:R-:W-:Y:S02]  /*11db0*/  LOP3.LUT R29, R138, 0xff, RZ, 0xc0, !PT ;  /* 0x000000ff8a1d7812 */ /* 0x000fe400078ec0ff */
[----:B------:R-:W-:Y:S01]  /*11dc0*/  LOP3.LUT R20, R139, 0xff, RZ, 0xc0, !PT ;  /* 0x000000ff8b147812 */ /* 0x000fe200078ec0ff */
[----:B------:R-:W-:Y:S01]  /*11dd0*/  STG.E.U16 [R170.64+0x22], R155 ;  /* 0x0000229baa007986 */ /* 0x000fe2000c101508 */
[----:B------:R-:W-:Y:S02]  /*11de0*/  SHF.R.U32.HI R140, RZ, 0x10, R117 ;  /* 0x00000010ff8c7819 */ /* 0x000fe40000011675 */
[----:B------:R-:W-:Y:S02]  /*11df0*/  LOP3.LUT R117, R144, 0xffff, RZ, 0xc0, !PT ;  /* 0x0000ffff90757812 */ /* 0x000fe400078ec0ff */
[----:B------:R-:W-:Y:S02]  /*11e00*/  LOP3.LUT R140, R140, 0xff, RZ, 0xc0, !PT ;  /* 0x000000ff8c8c7812 */ /* 0x000fe400078ec0ff */
[----:B------:R-:W-:Y:S04]  /*11e10*/  SHF.R.U32.HI R117, RZ, 0x8, R117 ;  /* 0x00000008ff757819 */ /* 0x000fe80000011675 */
[----:B------:R-:W-:Y:S01]  /*11e20*/  LOP3.LUT R117, R117, 0xffff, RZ, 0xc0, !PT ;  /* 0x0000ffff75757812 */ /* 0x000fe200078ec0ff */
[C---:B--2---:R-:W-:Y:S01]  /*11e30*/  HMMA.16816.F32.BF16 R76, R120.reuse, R124, R76 ;  /* 0x0000007c784c723c */ /* 0x044fe2000004184c */
[C---:B---3--:R-:W-:Y:S07]  /*11e40*/  ISETP.GE.U32.AND P1, PT, R173.reuse, R128, PT ;  /* 0x00000080ad00720c */ /* 0x048fee0003f26070 */
[C---:B------:R-:W-:Y:S01]  /*11e50*/  HMMA.16816.F32.BF16 R80, R120.reuse, R126, R80 ;  /* 0x0000007e7850723c */ /* 0x040fe20000041850 */
[----:B------:R-:W2:Y:S01]  /*11e60*/  LDSM.16.MT88.4 R128, [R179+0xe800] ;  /* 0x00e80000b380783b */ /* 0x000ea20000004200 */
[C---:B------:R-:W-:Y:S02]  /*11e70*/  ISETP.GE.U32.AND P6, PT, R173.reuse, R140, PT ;  /* 0x0000008cad00720c */ /* 0x040fe40003fc6070 */
[----:B------:R-:W-:Y:S02]  /*11e80*/  LOP3.LUT R140, R144, 0xff, RZ, 0xc0, !PT ;  /* 0x000000ff908c7812 */ /* 0x000fe400078ec0ff */
[C---:B------:R-:W-:Y:S02]  /*11e90*/  ISETP.GE.U32.AND P2, PT, R173.reuse, R117, PT ;  /* 0x00000075ad00720c */ /* 0x040fe40003f46070 */
[----:B------:R-:W-:Y:S01]  /*11ea0*/  ISETP.GE.U32.AND P0, PT, R173, R140, PT ;  /* 0x0000008cad00720c */ /* 0x000fe20003f06070 */
[----:B------:R-:W-:Y:S03]  /*11eb0*/  LDSM.16.MT88.4 R124, [R178+0x10800] ;  /* 0x01080000b27c783b */ /* 0x000fe60000004200 */
[----:B------:R-:W-:Y:S01]  /*11ec0*/  @!P1 HFMA2.BF16_V2 R243, -RZ.H0_H0, RZ.H0_H0, -R157.H0_H0 ;  /* 0x200000fffff39231 */ /* 0x000fe2000034099d */
[----:B------:R-:W-:Y:S02]  /*11ed0*/  LOP3.LUT R117, R136, 0xff, RZ, 0xc0, !PT ;  /* 0x000000ff88757812 */ /* 0x000fe400078ec0ff */
[----:B------:R-:W-:Y:S01]  /*11ee0*/  @!P6 HFMA2.BF16_V2 R247, -RZ.H0_H0, RZ.H0_H0, -R158.H0_H0 ;  /* 0x200000fffff7e231 */ /* 0x000fe2000034099e */
[----:B------:R-:W-:Y:S02]  /*11ef0*/  SHF.R.U32.HI R144, RZ, 0x18, R144 ;  /* 0x00000018ff907819 */ /* 0x000fe40000011690 */
[----:B------:R-:W-:Y:S01]  /*11f00*/  @!P1 PRMT R157, R243, 0x5410, RZ ;  /* 0x00005410f39d9816 */ /* 0x000fe200000000ff */
[----:B------:R-:W-:Y:S01]  /*11f10*/  @!P2 HFMA2.BF16_V2 R242, -RZ.H0_H0, RZ.H0_H0, -R152.H0_H0 ;  /* 0x200000fffff2a231 */ /* 0x000fe20000340998 */
[----:B------:R-:W-:Y:S01]  /*11f20*/  ISETP.GE.U32.AND P1, PT, R173, R132, PT ;  /* 0x00000084ad00720c */ /* 0x000fe20003f26070 */
[----:B------:R-:W-:Y:S01]  /*11f30*/  @!P0 HFMA2.BF16_V2 R234, -RZ.H0_H0, RZ.H0_H0, -R153.H0_H0 ;  /* 0x200000ffffea8231 */ /* 0x000fe20000340999 */
[----:B------:R-:W3:Y:S01]  /*11f40*/  LDSM.16.MT88.4 R132, [R177+0x10800] ;  /* 0x01080000b184783b */ /* 0x000ee20000004200 */
[----:B------:R-:W-:Y:S02]  /*11f50*/  @!P6 PRMT R158, R247, 0x5410, RZ ;  /* 0x00005410f79ee816 */ /* 0x000fe400000000ff */
[----:B------:R-:W-:Y:S02]  /*11f60*/  @!P2 PRMT R152, R242, 0x5410, RZ ;  /* 0x00005410f298a816 */ /* 0x000fe400000000ff */
[----:B------:R-:W-:Y:S02]  /*11f70*/  @!P0 PRMT R153, R234, 0x5410, RZ ;  /* 0x00005410ea998816 */ /* 0x000fe400000000ff */
[C---:B------:R-:W-:Y:S01]  /*11f80*/  ISETP.GE.U32.AND P6, PT, R173.reuse, R117, PT ;  /* 0x00000075ad00720c */ /* 0x040fe20003fc6070 */
[----:B------:R-:W-:Y:S01]  /*11f90*/  STG.E.U16 [R168.64+0x20], R158 ;  /* 0x0000209ea8007986 */ /* 0x000fe2000c101508 */
[----:B------:R-:W-:Y:S02]  /*11fa0*/  LOP3.LUT R117, R136, 0xffff, RZ, 0xc0, !PT ;  /* 0x0000ffff88757812 */ /* 0x000fe400078ec0ff */
[C---:B------:R-:W-:Y:S01]  /*11fb0*/  ISETP.GE.U32.AND P0, PT, R173.reuse, R144, PT ;  /* 0x00000090ad00720c */ /* 0x040fe20003f06070 */
[----:B------:R-:W-:Y:S01]  /*11fc0*/  STG.E.U16 [R168.64+0x22], R157 ;  /* 0x0000229da8007986 */ /* 0x000fe2000c101508 */
[----:B------:R-:W-:Y:S01]  /*11fd0*/  ISETP.GE.U32.AND P2, PT, R173, R20, PT ;  /* 0x00000014ad00720c */ /* 0x000fe20003f46070 */
[----:B------:R-:W-:Y:S01]  /*11fe0*/  @!P1 HFMA2.BF16_V2 R236, -RZ.H0_H0, RZ.H0_H0, -R151.H0_H0 ;  /* 0x200000ffffec9231 */ /* 0x000fe20000340997 */
[----:B-1----:R-:W-:Y:S01]  /*11ff0*/  F2FP.BF16.PACK_AB R144, R197, R198 ;  /* 0x000000c6c590723e */ /* 0x002fe200000010ff */
[----:B------:R-:W-:Y:S01]  /*12000*/  STG.E.U16 [R170.64+0x30], R153 ;  /* 0x00003099aa007986 */ /* 0x000fe2000c101508 */
[----:B------:R-:W-:Y:S01]  /*12010*/  LOP3.LUT R20, R139, 0xffff, RZ, 0xc0, !PT ;  /* 0x0000ffff8b147812 */ /* 0x000fe200078ec0ff */
[C---:B--2---:R-:W-:Y:S02]  /*12020*/  HMMA.16816.F32.BF16 R84, R120.reuse, R128, R84 ;  /* 0x000000807854723c */ /* 0x044fe40000041854 */
[----:B------:R-:W-:Y:S01]  /*12030*/  STG.E.U16 [R170.64+0x32], R152 ;  /* 0x00003298aa007986 */ /* 0x000fe2000c101508 */
[----:B------:R-:W-:Y:S02]  /*12040*/  @!P1 PRMT R151, R236, 0x5410, RZ ;  /* 0x00005410ec979816 */ /* 0x000fe400000000ff */
[----:B------:R-:W-:Y:S01]  /*12050*/  PRMT R143, R144, 0x7632, R143 ;  /* 0x00007632908f7816 */ /* 0x000fe2000000008f */
[----:B------:R-:W-:Y:S01]  /*12060*/  @!P0 HFMA2.BF16_V2 R241, -RZ.H0_H0, RZ.H0_H0, -R154.H0_H0 ;  /* 0x200000fffff18231 */ /* 0x000fe2000034099a */
[----:B------:R-:W-:Y:S01]  /*12070*/  SHF.R.U32.HI R117, RZ, 0x8, R117 ;  /* 0x00000008ff757819 */ /* 0x000fe20000011675 */
[----:B------:R-:W-:Y:S01]  /*12080*/  STG.E.U16 [R168.64+0x30], R151 ;  /* 0x00003097a8007986 */ /* 0x000fe2000c101508 */
[C---:B------:R-:W-:Y:S03]  /*12090*/  HMMA.16816.F32.BF16 R88, R120.reuse, R130, R88 ;  /* 0x000000827858723c */ /* 0x040fe60000041858 */
[----:B------:R-:W-:Y:S01]  /*120a0*/  @!P2 HFMA2.BF16_V2 R249, -RZ.H0_H0, RZ.H0_H0, -R150.H0_H0 ;  /* 0x200000fffff9a231 */ /* 0x000fe20000340996 */
[----:B------:R-:W-:Y:S01]  /*120b0*/  LDSM.16.MT88.4 R128, [R179+0x10800] ;  /* 0x01080000b380783b */ /* 0x000fe20000004200 */
[----:B------:R-:W-:Y:S02]  /*120c0*/  @!P0 PRMT R154, R241, 0x5410, RZ ;  /* 0x00005410f19a8816 */ /* 0x000fe400000000ff */
[----:B------:R-:W-:Y:S01]  /*120d0*/  PRMT R141, R21, 0x5410, R117 ;  /* 0x00005410158d7816 */ /* 0x000fe20000000075 */
[--C-:B------:R-:W-:Y:S01]  /*120e0*/  FFMA.FTZ R117, R25, c[0x0][0x23c], -R119.reuse ;  /* 0x00008f0019757a23 */ /* 0x100fe20000010877 */
[----:B------:R-:W-:Y:S03]  /*120f0*/  SHF.R.U32.HI R21, RZ, 0x10, R136 ;  /* 0x00000010ff157819 */ /* 0x000fe60000011688 */
[----:B------:R-:W-:Y:S01]  /*12100*/  FFMA.FTZ R119, R33, c[0x0][0x23c], -R119 ;  /* 0x00008f0021777a23 */ /* 0x000fe20000010877 */
[----:B------:R-:W-:Y:S01]  /*12110*/  STG.E.U16 [R168.64+0x32], R154 ;  /* 0x0000329aa8007986 */ /* 0x000fe2000c101508 */
[----:B------:R-:W-:Y:S01]  /*12120*/  LOP3.LUT R21, R21, 0xff, RZ, 0xc0, !PT ;  /* 0x000000ff15157812 */ /* 0x000fe200078ec0ff */
[C---:B---3--:R-:W-:Y:S01]  /*12130*/  HMMA.16816.F32.BF16 R92, R120.reuse, R132, R92 ;  /* 0x00000084785c723c */ /* 0x048fe2000004185c */
[----:B------:R-:W-:Y:S01]  /*12140*/  SHF.R.U32.HI R20, RZ, 0x8, R20 ;  /* 0x00000008ff147819 */ /* 0x000fe20000011614 */
[----:B------:R-:W2:Y:S01]  /*12150*/  LDL.LU R132, [R1+0x14] ;  /* 0x0000140001847983 */ /* 0x000ea20000300800 */
[----:B------:R-:W-:Y:S01]  /*12160*/  PRMT R140, R21, 0x5410, R22 ;  /* 0x00005410158c7816 */ /* 0x000fe20000000016 */
[----:B------:R1:W3:Y:S01]  /*12170*/  MUFU.EX2 R199, R117 ;  /* 0x0000007500c77308 */ /* 0x0002e20000000800 */
[----:B------:R-:W-:Y:S02]  /*12180*/  LOP3.LUT R20, R20, 0xffff, RZ, 0xc0, !PT ;  /* 0x0000ffff14147812 */ /* 0x000fe400078ec0ff */
[----:B------:R-:W-:Y:S01]  /*12190*/  FFMA.FTZ R133, R35, c[0x0][0x23c], -R166 ;  /* 0x00008f0023857a23 */ /* 0x000fe200000108a6 */
[C---:B------:R-:W-:Y:S01]  /*121a0*/  HMMA.16816.F32.BF16 R96, R120.reuse, R134, R96 ;  /* 0x000000867860723c */ /* 0x040fe20000041860 */
[----:B------:R-:W4:Y:S01]  /*121b0*/  LDL.LU R135, [R1+0x10] ;  /* 0x0000100001877983 */ /* 0x000f220000300800 */
[----:B------:R-:W-:Y:S02]  /*121c0*/  ISETP.GE.U32.AND P1, PT, R173, R20, PT ;  /* 0x00000014ad00720c */ /* 0x000fe40003f26070 */
[--C-:B------:R-:W-:Y:S01]  /*121d0*/  SHF.R.U32.HI R20, RZ, 0x18, R139.reuse ;  /* 0x00000018ff147819 */ /* 0x100fe2000001168b */
[----:B------:R-:W-:Y:S01]  /*121e0*/  IMAD.WIDE.U32 R166, R167, -0x2daee0ad, RZ ;  /* 0xd2511f53a7a67825 */ /* 0x000fe200078e00ff */
[----:B------:R-:W-:Y:S02]  /*121f0*/  SHF.R.U32.HI R139, RZ, 0x10, R139 ;  /* 0x00000010ff8b7819 */ /* 0x000fe4000001168b */
[C---:B------:R-:W-:Y:S01]  /*12200*/  HMMA.16816.F32.BF16 R100, R120.reuse, R124, R100 ;  /* 0x0000007c7864723c */ /* 0x040fe20000041864 */
[----:B------:R-:W-:Y:S02]  /*12210*/  ISETP.GE.U32.AND P0, PT, R173, R20, PT ;  /* 0x00000014ad00720c */ /* 0x000fe40003f06070 */
[----:B------:R-:W5:Y:S01]  /*12220*/  LDSM.16.MT88.4 R20, [R180+0x10800] ;  /* 0x01080000b414783b */ /* 0x000f620000004200 */
[----:B------:R-:W-:Y:S02]  /*12230*/  LOP3.LUT R25, R139, 0xff, RZ, 0xc0, !PT ;  /* 0x000000ff8b197812 */ /* 0x000fe400078ec0ff */
[----:B------:R-:W-:Y:S01]  /*12240*/  PRMT R139, R173, 0x7054, R173 ;  /* 0x00007054ad8b7816 */ /* 0x000fe200000000ad */
[----:B------:R-:W-:Y:S01]  /*12250*/  @!P1 HFMA2.BF16_V2 R248, -RZ.H0_H0, RZ.H0_H0, -R149.H0_H0 ;  /* 0x200000fffff89231 */ /* 0x000fe20000340995 */
[C---:B------:R-:W-:Y:S03]  /*12260*/  HMMA.16816.F32.BF16 R104, R120.reuse, R126, R104 ;  /* 0x0000007e7868723c */ /* 0x040fe60000041868 */
[----:B------:R-:W-:Y:S01]  /*12270*/  LDSM.16.MT88.4 R124, [R177+0xf000] ;  /* 0x00f00000b17c783b */ /* 0x000fe20000004200 */
[----:B-1----:R-:W-:Y:S02]  /*12280*/  PRMT R117, R150, 0x5410, R149 ;  /* 0x0000541096757816 */ /* 0x002fe40000000095 */
[----:B------:R-:W-:Y:S01]  /*12290*/  @!P2 PRMT R150, R249, 0x5410, RZ ;  /* 0x00005410f996a816 */ /* 0x000fe200000000ff */
[----:B------:R-:W-:Y:S01]  /*122a0*/  @!P0 HFMA2.BF16_V2 R246, -RZ.H0_H0, RZ.H0_H0, -R147.H0_H0 ;  /* 0x200000fffff68231 */ /* 0x000fe20000340993 */
[----:B------:R-:W-:Y:S03]  /*122b0*/  ISETP.GE.U32.AND P2, PT, R173, R25, PT ;  /* 0x00000019ad00720c */ /* 0x000fe60003f46070 */
[----:B------:R-:W-:Y:S01]  /*122c0*/  STG.E.U16 [R170.64+0x40], R150 ;  /* 0x00004096aa007986 */ /* 0x000fe2000c101508 */
[--C-:B------:R-:W-:Y:S02]  /*122d0*/  SHF.R.U32.HI R25, RZ, 0x10, R136.reuse ;  /* 0x00000010ff197819 */ /* 0x100fe40000011688 */
[----:B------:R-:W-:Y:S02]  /*122e0*/  @!P1 PRMT R149, R248, 0x5410, RZ ;  /* 0x00005410f8959816 */ /* 0x000fe400000000ff */
[----:B------:R-:W-:Y:S02]  /*122f0*/  LOP3.LUT R25, R25, 0xff, RZ, 0xc0, !PT ;  /* 0x000000ff19197812 */ /* 0x000fe400078ec0ff */
[C---:B------:R-:W-:Y:S01]  /*12300*/  ISETP.GE.U32.AND P1, PT, R173.reuse, R24, PT ;  /* 0x00000018ad00720c */ /* 0x040fe20003f26070 */
[----:B------:R-:W-:Y:S01]  /*12310*/  STG.E.U16 [R170.64+0x42], R149 ;  /* 0x00004295aa007986 */ /* 0x000fe2000c101508 */
[----:B------:R-:W-:Y:S01]  /*12320*/  LOP3.LUT R24, R138, 0xffff, RZ, 0xc0, !PT ;  /* 0x0000ffff8a187812 */ /* 0x000fe200078ec0ff */
[----:B------:R-:W-:Y:S01]  /*12330*/  @!P2 HFMA2.BF16_V2 R250, -RZ.H0_H0, RZ.H0_H0, -R148.H0_H0 ;  /* 0x200000fffffaa231 */ /* 0x000fe20000340994 */
[----:B------:R-:W-:Y:S02]  /*12340*/  SHF.R.U32.HI R136, RZ, 0x18, R136 ;  /* 0x00000018ff887819 */ /* 0x000fe40000011688 */
[----:B------:R-:W-:Y:S02]  /*12350*/  SHF.R.U32.HI R28, RZ, 0x8, R24 ;  /* 0x00000008ff1c7819 */ /* 0x000fe40000011618 */
[----:B------:R-:W-:Y:S02]  /*12360*/  @!P2 PRMT R148, R250, 0x5410, RZ ;  /* 0x00005410fa94a816 */ /* 0x000fe400000000ff */
[----:B------:R-:W-:Y:S02]  /*12370*/  ISETP.GE.U32.AND P2, PT, R173, R25, PT ;  /* 0x00000019ad00720c */ /* 0x000fe40003f46070 */
[----:B------:R-:W1:Y:S01]  /*12380*/  LDSM.16.MT88.4 R24, [R177+0xd000] ;  /* 0x00d00000b118783b */ /* 0x000e620000004200 */
[----:B------:R-:W-:Y:S01]  /*12390*/  PRMT R33, R29, 0x5410, R28 ;  /* 0x000054101d217816 */ /* 0x000fe2000000001c */
[----:B------:R-:W1:Y:S01]  /*123a0*/  MUFU.EX2 R173, R119 ;  /* 0x0000007700ad7308 */ /* 0x000e620000000800 */
[----:B------:R-:W-:Y:S01]  /*123b0*/  @!P0 PRMT R147, R246, 0x5410, RZ ;  /* 0x00005410f6938816 */ /* 0x000fe200000000ff */
[C---:B-----5:R-:W-:Y:S01]  /*123c0*/  HMMA.16816.F32.BF16 R12, R120.reuse, R20, R12 ;  /* 0x00000014780c723c */ /* 0x060fe2000004180c */
[----:B---3--:R-:W-:Y:S03]  /*123d0*/  F2FP.BF16.PACK_AB R145, R199, R200 ;  /* 0x000000c8c791723e */ /* 0x008fe600000010ff */
[----:B------:R-:W3:Y:S01]  /*123e0*/  LDSM.16.MT88.4 R28, [R178+0xd000] ;  /* 0x00d00000b21c783b */ /* 0x000ee20000004200 */
[----:B------:R-:W-:Y:S02]  /*123f0*/  PRMT R146, R145, 0x7632, R146 ;  /* 0x0000763291927816 */ /* 0x000fe40000000092 */
[----:B------:R-:W-:Y:S01]  /*12400*/  @!P2 HFMA2.BF16_V2 R233, -RZ.H0_H0, RZ.H0_H0, -R144.H0_H0 ;  /* 0x200000ffffe9a231 */ /* 0x000fe20000340990 */
[--C-:B------:R-:W-:Y:S01]  /*12410*/  SHF.R.U32.HI R20, RZ, 0x10, R138.reuse ;  /* 0x00000010ff147819 */ /* 0x100fe2000001168a */
[C---:B------:R-:W-:Y:S03]  /*12420*/  HMMA.16816.F32.BF16 R16, R120.reuse, R22, R16 ;  /* 0x000000167810723c */ /* 0x040fe60000041810 */
[----:B------:R-:W-:Y:S01]  /*12430*/  SHF.R.U32.HI R138, RZ, 0x18, R138 ;  /* 0x00000018ff8a7819 */ /* 0x000fe2000001168a */
[----:B------:R-:W-:Y:S01]  /*12440*/  STG.E.U16 [R168.64+0x40], R148 ;  /* 0x00004094a8007986 */ /* 0x000fe2000c101508 */
[----:B------:R-:W-:Y:S01]  /*12450*/  LOP3.LUT R20, R20, 0xff, RZ, 0xc0, !PT ;  /* 0x000000ff14147812 */ /* 0x000fe200078ec0ff */
[----:B------:R-:W-:Y:S02]  /*12460*/  @!P6 HFMA2.BF16_V2 R239, -RZ.H0_H0, RZ.H0_H0, -R145.H0_H0 ;  /* 0x200000ffffefe231 */ /* 0x000fe40000340991 */
[----:B------:R-:W-:Y:S01]  /*12470*/  STG.E.U16 [R168.64+0x42], R147 ;  /* 0x00004293a8007986 */ /* 0x000fe2000c101508 */
[C---:B------:R-:W-:Y:S03]  /*12480*/  HMMA.16816.F32.BF16 R108, R120.reuse, R128, R108 ;  /* 0x00000080786c723c */ /* 0x040fe6000004186c */
[----:B------:R-:W-:Y:S01]  /*12490*/  PRMT R21, R20, 0x5410, R138 ;  /* 0x0000541014157816 */ /* 0x000fe2000000008a */
[--C-:B------:R-:W-:Y:S01]  /*124a0*/  HSET2.LE.AND R22, R141, R139.reuse, PT ;  /* 0x0000008b8d167233 */ /* 0x100fe20003803000 */
[----:B-1----:R-:W-:Y:S03]  /*124b0*/  F2FP.BF16.PACK_AB R118, R173, R174 ;  /* 0x000000aead76723e */ /* 0x002fe600000010ff */
[--C-:B------:R-:W-:Y:S01]  /*124c0*/  HSET2.LE.AND R21, R21, R139.reuse, PT ;  /* 0x0000008b15157233 */ /* 0x100fe20003803000 */
[----:B------:R-:W-:Y:S03]  /*124d0*/  HMMA.16816.F32.BF16 R112, R120, R130, R112 ;  /* 0x000000827870723c */ /* 0x000fe60000041870 */
[--C-:B------:R-:W-:Y:S01]  /*124e0*/  HSET2.LE.AND R20, R33, R139.reuse, PT ;  /* 0x0000008b21147233 */ /* 0x100fe20003803000 */
[----:B------:R-:W-:Y:S01]  /*124f0*/  LDSM.16.MT88.4 R120, [R179+0xd000] ;  /* 0x00d00000b378783b */ /* 0x000fe20000004200 */
[----:B------:R-:W-:Y:S01]  /*12500*/  HSET2.LE.AND R23, R140, R139, PT ;  /* 0x0000008b8c177233 */ /* 0x000fe20003803000 */
[----:B------:R-:W-:Y:S01]  /*12510*/  LOP3.LUT R21, R21, R32, RZ, 0xc0, !PT ;  /* 0x0000002015157212 */ /* 0x000fe200078ec0ff */
[----:B------:R-:W-:Y:S01]  /*12520*/  @!P1 HFMA2.BF16_V2 R238, -RZ.H0_H0, RZ.H0_H0, -R146.H0_H0 ;  /* 0x200000ffffee9231 */ /* 0x000fe20000340992 */
[----:B------:R-:W-:Y:S04]  /*12530*/  LOP3.LUT R20, R20, R117, RZ, 0xc0, !PT ;  /* 0x0000007514147212 */ /* 0x000fe800078ec0ff */
[----:B------:R-:W-:Y:S01]  /*12540*/  F2FP.BF16.PACK_AB R140, R175, R192 ;  /* 0x000000c0af8c723e */ /* 0x000fe200000010ff */
[----:B------:R-:W1:Y:S03]  /*12550*/  LDSM.16.MT88.4 R32, [R180+0xd000] ;  /* 0x00d00000b420783b */ /* 0x000e660000004200 */
[----:B------:R-:W-:Y:S05]  /*12560*/  PRMT R119, R140, 0x7632, R119 ;  /* 0x000076328c777816 */ /* 0x000fea0000000077 */
[----:B------:R-:W-:Y:S01]  /*12570*/  LDSM.16.MT88.4 R128, [R180+0xd800] ;  /* 0x00d80000b480783b */ /* 0x000fe20000004200 */
[----:B--2---:R-:W-:Y:S01]  /*12580*/  FFMA.FTZ R132, R0, R132, R209 ;  /* 0x0000008400847223 */ /* 0x004fe200000100d1 */
[----:B------:R-:W-:Y:S02]  /*12590*/  PRMT R0, R145, 0x5410, R146 ;  /* 0x0000541091007816 */ /* 0x000fe40000000092 */
[----:B------:R-:W-:Y:S02]  /*125a0*/  @!P6 PRMT R145, R239, 0x5410, RZ ;  /* 0x00005410ef91e816 */ /* 0x000fe400000000ff */
[----:B------:R-:W-:Y:S02]  /*125b0*/  LOP3.LUT R22, R22, R0, RZ, 0xc0, !PT ;  /* 0x0000000016167212 */ /* 0x000fe400078ec0ff */
[----:B------:R-:W-:Y:S01]  /*125c0*/  PRMT R0, R144, 0x5410, R143 ;  /* 0x0000541090007816 */ /* 0x000fe2000000008f */
[----:B------:R-:W-:Y:S01]  /*125d0*/  STG.E.U16 [R170.64+0x50], R145 ;  /* 0x00005091aa007986 */ /* 0x000fe2000c101508 */
[----:B----4-:R-:W-:Y:S01]  /*125e0*/  FFMA.FTZ R2, R2, R135, R210 ;  /* 0x0000008702027223 */ /* 0x010fe200000100d2 */
[----:B------:R-:W-:Y:S01]  /*125f0*/  @!P2 PRMT R144, R233, 0x5410, RZ ;  /* 0x00005410e990a816 */ /* 0x000fe200000000ff */
[----:B------:R-:W2:Y:S01]  /*12600*/  LDC.U8 R210, c[0x0][0x2d8] ;  /* 0x0000b600ffd27b82 */ /* 0x000ea20000000000 */
[----:B------:R-:W-:Y:S01]  /*12610*/  LOP3.LUT R23, R23, R0, RZ, 0xc0, !PT ;  /* 0x0000000017177212 */ /* 0x000fe200078ec0ff */
[----:B------:R-:W-:Y:S01]  /*12620*/  FADD.FTZ R0, R216, R2 ;  /* 0x00000002d8007221 */ /* 0x000fe20000010000 */
[----:B------:R-:W-:Y:S02]  /*12630*/  @!P1 PRMT R146, R238, 0x5410, RZ ;  /* 0x00005410ee929816 */ /* 0x000fe400000000ff */
[--C-:B------:R-:W-:Y:S03]  /*12640*/  LOP3.LUT R2, R167, R142, R195.reuse, 0x96, !PT ;  /* 0x0000008ea7027212 */ /* 0x100fe600078e96c3 */
[C---:B------:R-:W-:Y:S01]  /*12650*/  HMMA.16816.F32.BF16 R4, R20.reuse, R24, R4 ;  /* 0x000000181404723c */ /* 0x040fe20000041804 */
[----:B------:R-:W-:Y:S01]  /*12660*/  STG.E.U16 [R170.64+0x52], R146 ;  /* 0x00005292aa007986 */ /* 0x000fe2000c101508 */
[----:B------:R-:W-:Y:S03]  /*12670*/  SHF.R.U32.HI R117, RZ, 0x18, R2 ;  /* 0x00000018ff757819 */ /* 0x000fe60000011602 */
[----:B------:R-:W-:Y:S03]  /*12680*/  STG.E.U16 [R168.64+0x50], R144 ;  /* 0x00005090a8007986 */ /* 0x000fe6000c101508 */
[C---:B------:R-:W-:Y:S01]  /*12690*/  HMMA.16816.F32.BF16 R8, R20.reuse, R26, R8 ;  /* 0x0000001a1408723c */ /* 0x040fe20000041808 */
[----:B------:R-:W4:Y:S07]  /*126a0*/  LDSM.16.MT88.4 R24, [R178+0xf000] ;  /* 0x00f00000b218783b */ /* 0x000f2e0000004200 */
[C---:B---3--:R-:W-:Y:S01]  /*126b0*/  HMMA.16816.F32.BF16 R36, R20.reuse, R28, R36 ;  /* 0x0000001c1424723c */ /* 0x048fe20000041824 */
[C---:B--2---:R-:W-:Y:S02]  /*126c0*/  ISETP.GE.U32.AND P0, PT, R210.reuse, R136, PT ;  /* 0x00000088d200720c */ /* 0x044fe40003f06070 */
[----:B------:R-:W-:Y:S02]  /*126d0*/  ISETP.GE.U32.AND P2, PT, R210, R117, PT ;  /* 0x00000075d200720c */ /* 0x000fe40003f46070 */
[----:B------:R-:W-:Y:S03]  /*126e0*/  SHF.R.U32.HI R117, RZ, 0x10, R166 ;  /* 0x00000010ff757819 */ /* 0x000fe600000116a6 */
[C---:B------:R-:W-:Y:S01]  /*126f0*/  HMMA.16816.F32.BF16 R40, R20.reuse, R30, R40 ;  /* 0x0000001e1428723c */ /* 0x040fe20000041828 */
[----:B------:R-:W2:Y:S05]  /*12700*/  LDSM.16.MT88.4 R28, [R180+0xf000] ;  /* 0x00f00000b41c783b */ /* 0x000eaa0000004200 */
[----:B------:R-:W-:Y:S02]  /*12710*/  @!P0 HFMA2.BF16_V2 R232, -RZ.H0_H0, RZ.H0_H0, -R143.H0_H0 ;  /* 0x200000ffffe88231 */ /* 0x000fe4000034098f */
[C---:B-1----:R-:W-:Y:S01]  /*12720*/  HMMA.16816.F32.BF16 R44, R20.reuse, R32, R44 ;  /* 0x00000020142c723c */ /* 0x042fe2000004182c */
[----:B------:R-:W-:Y:S03]  /*12730*/  @!P2 HFMA2.BF16_V2 R229, -RZ.H0_H0, RZ.H0_H0, -R119.H0_H0 ;  /* 0x200000ffffe5a231 */ /* 0x000fe60000340977 */
[----:B------:R-:W-:Y:S04]  /*12740*/  @!P0 PRMT R143, R232, 0x5410, RZ ;  /* 0x00005410e88f8816 */ /* 0x000fe800000000ff */
[C---:B------:R-:W-:Y:S01]  /*12750*/  HMMA.16816.F32.BF16 R48, R20.reuse, R34, R48 ;  /* 0x000000221430723c */ /* 0x040fe20000041830 */
[----:B------:R-:W1:Y:S07]  /*12760*/  LDSM.16.MT88.4 R32, [R179+0xf000] ;  /* 0x00f00000b320783b */ /* 0x000e6e0000004200 */
[C---:B------:R-:W-:Y:S01]  /*12770*/  HMMA.16816.F32.BF16 R52, R20.reuse, R120, R52 ;  /* 0x000000781434723c */ /* 0x040fe20000041834 */
[----:B------:R-:W-:Y:S06]  /*12780*/  STG.E.U16 [R168.64+0x52], R143 ;  /* 0x0000528fa8007986 */ /* 0x000fec000c101508 */
[----:B------:R-:W-:Y:S01]  /*12790*/  LOP3.LUT R121, R166, 0xff, RZ, 0xc0, !PT ;  /* 0x000000ffa6797812 */ /* 0x000fe200078ec0ff */
[C---:B------:R-:W-:Y:S07]  /*127a0*/  HMMA.16816.F32.BF16 R56, R20.reuse, R122, R56 ;  /* 0x0000007a1438723c */ /* 0x040fee0000041838 */
[----:B------:R-:W-:Y:S01]  /*127b0*/  FADD.FTZ R123, R215, R132 ;  /* 0x00000084d77b7221 */ /* 0x000fe20000010000 */
[C---:B------:R-:W-:Y:S01]  /*127c0*/  HMMA.16816.F32.BF16 R60, R20.reuse, R124, R60 ;  /* 0x0000007c143c723c */ /* 0x040fe2000004183c */
[----:B------:R-:W-:Y:S03]  /*127d0*/  FADD.FTZ R122, R217, R0 ;  /* 0x00000000d97a7221 */ /* 0x000fe60000010000 */
[----:B------:R-:W-:Y:S04]  /*127e0*/  LOP3.LUT R0, R2, 0xff, RZ, 0xc0, !PT ;  /* 0x000000ff02007812 */ /* 0x000fe800078ec0ff */
[C---:B------:R-:W-:Y:S01]  /*127f0*/  HMMA.16816.F32.BF16 R64, R20.reuse, R126, R64 ;  /* 0x0000007e1440723c */ /* 0x040fe20000041840 */
[----:B------:R-:W-:Y:S01]  /*12800*/  LDSM.16.MT88.4 R124, [R177+0xd800] ;  /* 0x00d80000b17c783b */ /* 0x000fe20000004200 */
[----:B------:R-:W-:Y:S02]  /*12810*/  ISETP.GE.U32.AND P6, PT, R210, R0, PT ;  /* 0x00000000d200720c */ /* 0x000fe40003fc6070 */
[----:B------:R-:W-:Y:S04]  /*12820*/  LOP3.LUT R0, R2, 0xffff, RZ, 0xc0, !PT ;  /* 0x0000ffff02007812 */ /* 0x000fe800078ec0ff */
[C---:B----4-:R-:W-:Y:S01]  /*12830*/  HMMA.16816.F32.BF16 R68, R20.reuse, R24, R68 ;  /* 0x000000181444723c */ /* 0x050fe20000041844 */
[----:B------:R-:W-:Y:S04]  /*12840*/  SHF.R.U32.HI R0, RZ, 0x8, R0 ;  /* 0x00000008ff007819 */ /* 0x000fe80000011600 */
[----:B------:R-:W-:Y:S03]  /*12850*/  LOP3.LUT R0, R0, 0xffff, RZ, 0xc0, !PT ;  /* 0x0000ffff00007812 */ /* 0x000fe600078ec0ff */
[C---:B------:R-:W-:Y:S01]  /*12860*/  HMMA.16816.F32.BF16 R72, R20.reuse, R26, R72 ;  /* 0x0000001a1448723c */ /* 0x040fe20000041848 */
[----:B------:R-:W3:Y:S01]  /*12870*/  LDSM.16.MT88.4 R24, [R177+0x11000] ;  /* 0x01100000b118783b */ /* 0x000ee20000004200 */
[----:B------:R-:W-:Y:S02]  /*12880*/  ISETP.GE.U32.AND P1, PT, R210, R0, PT ;  /* 0x00000000d200720c */ /* 0x000fe40003f26070 */
[----:B------:R-:W-:Y:S02]  /*12890*/  LOP3.LUT R0, R167, R142, R195, 0x96, !PT ;  /* 0x0000008ea7007212 */ /* 0x000fe400078e96c3 */
[----:B------:R-:W-:Y:S02]  /*128a0*/  F2FP.BF16.PACK_AB R142, R194, R193 ;  /* 0x000000c1c28e723e */ /* 0x000fe400000010ff */
[C---:B--2---:R-:W-:Y:S04]  /*128b0*/  HMMA.16816.F32.BF16 R76, R20.reuse, R28, R76 ;  /* 0x0000001c144c723c */ /* 0x044fe8000004184c */
[----:B------:R-:W-:Y:S01]  /*128c0*/  @!P6 HFMA2.BF16_V2 R231, -RZ.H0_H0, RZ.H0_H0, -R142.H0_H0 ;  /* 0x200000ffffe7e231 */ /* 0x000fe2000034098e */
[----:B------:R-:W-:Y:S03]  /*128d0*/  PRMT R141, R142, 0x7632, R141 ;  /* 0x000076328e8d7816 */ /* 0x000fe6000000008d */
[C---:B------:R-:W-:Y:S01]  /*128e0*/  HMMA.16816.F32.BF16 R80, R20.reuse, R30, R80 ;  /* 0x0000001e1450723c */ /* 0x040fe20000041850 */
[----:B------:R-:W2:Y:S03]  /*128f0*/  LDSM.16.MT88.4 R28, [R178+0x11000] ;  /* 0x01100000b21c783b */ /* 0x000ea60000004200 */
[----:B------:R-:W-:Y:S04]  /*12900*/  @!P1 HFMA2.BF16_V2 R230, -RZ.H0_H0, RZ.H0_H0, -R141.H0_H0 ;  /* 0x200000ffffe69231 */ /* 0x000fe8000034098d */
[C---:B-1----:R-:W-:Y:S07]  /*12910*/  HMMA.16816.F32.BF16 R84, R20.reuse, R32, R84 ;  /* 0x000000201454723c */ /* 0x042fee0000041854 */
[C---:B------:R-:W-:Y:S01]  /*12920*/  LOP3.LUT R32, R166.reuse, 0xffff, RZ, 0xc0, !PT ;  /* 0x0000ffffa6207812 */ /* 0x040fe200078ec0ff */
[C---:B------:R-:W-:Y:S01]  /*12930*/  HMMA.16816.F32.BF16 R88, R20.reuse, R34, R88 ;  /* 0x000000221458723c */ /* 0x040fe20000041858 */
[----:B------:R-:W-:Y:S03]  /*12940*/  LOP3.LUT R33, R166, 0xff, RZ, 0xc0, !PT ;  /* 0x000000ffa6217812 */ /* 0x000fe600078ec0ff */
[----:B------:R-:W-:Y:S02]  /*12950*/  SHF.R.U32.HI R120, RZ, 0x8, R32 ;  /* 0x00000008ff787819 */ /* 0x000fe40000011620 */
[----:B------:R-:W-:Y:S01]  /*12960*/  LOP3.LUT R32, R117, 0xff, RZ, 0xc0, !PT ;  /* 0x000000ff75207812 */ /* 0x000fe200078ec0ff */
[----:B------:R-:W-:Y:S01]  /*12970*/  FADD.FTZ R117, R218, R123 ;  /* 0x0000007bda757221 */ /* 0x000fe20000010000 */
[----:B------:R-:W-:Y:S01]  /*12980*/  ISETP.GE.U32.AND P0, PT, R210, R33, PT ;  /* 0x00000021d200720c */ /* 0x000fe20003f06070 */
[C---:B---3--:R-:W-:Y:S03]  /*12990*/  HMMA.16816.F32.BF16 R92, R20.reuse, R24, R92 ;  /* 0x00000018145c723c */ /* 0x048fe6000004185c */
[----:B------:R-:W-:Y:S01]  /*129a0*/  SHF.R.U32.HI R33, RZ, 0x18, R166 ;  /* 0x00000018ff217819 */ /* 0x000fe200000116a6 */
[----:B------:R-:W-:Y:S01]  /*129b0*/  FADD.FTZ R117, R219, R117 ;  /* 0x00000075db757221 */ /* 0x000fe20000010000 */
[----:B------:R-:W-:Y:S01]  /*129c0*/  PRMT R132, R121, 0x5410, R120 ;  /* 0x0000541079847816 */ /* 0x000fe20000000078 */
[----:B------:R-:W-:Y:S01]  /*129d0*/  FADD.FTZ R121, R220, R122 ;  /* 0x0000007adc797221 */ /* 0x000fe20000010000 */
[----:B------:R-:W-:Y:S01]  /*129e0*/  PRMT R123, R32, 0x5410, R33 ;  /* 0x00005410207b7816 */ /* 0x000fe20000000021 */
[C---:B------:R-:W-:Y:S01]  /*129f0*/  HMMA.16816.F32.BF16 R96, R20.reuse, R26, R96 ;  /* 0x0000001a1460723c */ /* 0x040fe20000041860 */
[----:B------:R-:W1:Y:S03]  /*12a00*/  LDSM.16.MT88.4 R32, [R180+0x11000] ;  /* 0x01100000b420783b */ /* 0x000e660000004200 */
[----:B------:R-:W-:Y:S01]  /*12a10*/  SHF.R.U32.HI R24, RZ, 0x10, R2 ;  /* 0x00000010ff187819 */ /* 0x000fe20000011602 */
[----:B------:R-:W-:Y:S01]  /*12a20*/  FADD.FTZ R122, R205, R117 ;  /* 0x00000075cd7a7221 */ /* 0x000fe20000010000 */
[----:B------:R-:W-:Y:S01]  /*12a30*/  PRMT R120, R142, 0x5410, R141 ;  /* 0x000054108e787816 */ /* 0x000fe2000000008d */
[----:B------:R-:W-:Y:S01]  /*12a40*/  FADD.FTZ R121, R206, R121 ;  /* 0x00000079ce797221 */ /* 0x000fe20000010000 */
[C---:B--2---:R-:W-:Y:S01]  /*12a50*/  HMMA.16816.F32.BF16 R100, R20.reuse, R28, R100 ;  /* 0x0000001c1464723c */ /* 0x044fe20000041864 */
[----:B------:R-:W-:Y:S03]  /*12a60*/  LOP3.LUT R24, R24, 0xff, RZ, 0xc0, !PT ;  /* 0x000000ff18187812 */ /* 0x000fe600078ec0ff */
[----:B------:R-:W-:Y:S01]  /*12a70*/  @!P6 PRMT R142, R231, 0x5410, RZ ;  /* 0x00005410e78ee816 */ /* 0x000fe200000000ff */
[----:B------:R-:W-:Y:S01]  /*12a80*/  FADD.FTZ R195, R207, R121 ;  /* 0x00000079cfc37221 */ /* 0x000fe20000010000 */
[----:B------:R-:W-:Y:S01]  /*12a90*/  ISETP.GE.U32.AND P6, PT, R210, R24, PT ;  /* 0x00000018d200720c */ /* 0x000fe20003fc6070 */
[----:B------:R-:W-:Y:S01]  /*12aa0*/  FADD.FTZ R159, R208, R122 ;  /* 0x0000007ad09f7221 */ /* 0x000fe20000010000 */
[C---:B------:R-:W-:Y:S01]  /*12ab0*/  HMMA.16816.F32.BF16 R104, R20.reuse, R30, R104 ;  /* 0x0000001e1468723c */ /* 0x040fe20000041868 */
[----:B------:R-:W2:Y:S03]  /*12ac0*/  LDSM.16.MT88.4 R24, [R179+0x11000] ;  /* 0x01100000b318783b */ /* 0x000ea60000004200 */
[----:B------:R-:W-:Y:S01]  /*12ad0*/  LOP3.LUT R2, R166, 0xffff, RZ, 0xc0, !PT ;  /* 0x0000ffffa6027812 */ /* 0x000fe200078ec0ff */
[----:B------:R-:W-:Y:S01]  /*12ae0*/  @!P0 HFMA2.BF16_V2 R228, -RZ.H0_H0, RZ.H0_H0, -R118.H0_H0 ;  /* 0x200000ffffe48231 */ /* 0x000fe20000340976 */
[----:B------:R-:W3:Y:S01]  /*12af0*/  MUFU.EX2 R167, R133 ;  /* 0x0000008500a77308 */ /* 0x000ee20000000800 */
[----:B------:R-:W-:Y:S02]  /*12b00*/  @!P1 PRMT R141, R230, 0x5410, RZ ;  /* 0x00005410e68d9816 */ /* 0x000fe400000000ff */
[----:B------:R-:W-:Y:S01]  /*12b10*/  SHF.R.U32.HI R2, RZ, 0x8, R2 ;  /* 0x00000008ff027819 */ /* 0x000fe20000011602 */
[----:B------:R-:W-:Y:S02]  /*12b20*/  STG.E.U16 [R170.64+0x60], R142 ;  /* 0x0000608eaa007986 */ /* 0x000fe4000c101508 */
[----:B------:R-:W-:Y:S01]  /*12b30*/  @!P6 HFMA2.BF16_V2 R235, -RZ.H0_H0, RZ.H0_H0, -R140.H0_H0 ;  /* 0x200000ffffebe231 */ /* 0x000fe2000034098c */
[----:B------:R-:W-:Y:S01]  /*12b40*/  LOP3.LUT R2, R2, 0xffff, RZ, 0xc0, !PT ;  /* 0x0000ffff02027812 */ /* 0x000fe200078ec0ff */
[----:B------:R-:W-:Y:S01]  /*12b50*/  STG.E.U16 [R170.64+0x62], R141 ;  /* 0x0000628daa007986 */ /* 0x000fe2000c101508 */
[----:B------:R-:W-:Y:S02]  /*12b60*/  LOP3.LUT R30, R0, 0xff, RZ, 0xc0, !PT ;  /* 0x000000ff001e7812 */ /* 0x000fe400078ec0ff */
[----:B------:R-:W-:Y:S02]  /*12b70*/  ISETP.GE.U32.AND P1, PT, R210, R2, PT ;  /* 0x00000002d200720c */ /* 0x000fe40003f26070 */
[----:B------:R-:W-:Y:S02]  /*12b80*/  PRMT R31, R140, 0x5410, R119 ;  /* 0x000054108c1f7816 */ /* 0x000fe40000000077 */
[----:B------:R-:W-:Y:S02]  /*12b90*/  @!P6 PRMT R140, R235, 0x5410, RZ ;  /* 0x00005410eb8ce816 */ /* 0x000fe400000000ff */
[----:B------:R-:W-:Y:S01]  /*12ba0*/  @!P2 PRMT R119, R229, 0x5410, RZ ;  /* 0x00005410e577a816 */ /* 0x000fe200000000ff */
[C---:B-1----:R-:W-:Y:S01]  /*12bb0*/  HMMA.16816.F32.BF16 R12, R20.reuse, R32, R12 ;  /* 0x00000020140c723c */ /* 0x042fe2000004180c */
[----:B------:R-:W-:Y:S01]  /*12bc0*/  SHF.R.U32.HI R2, RZ, 0x10, R166 ;  /* 0x00000010ff027819 */ /* 0x000fe200000116a6 */
[----:B------:R-:W-:Y:S01]  /*12bd0*/  STG.E.U16 [R168.64+0x60], R140 ;  /* 0x0000608ca8007986 */ /* 0x000fe2000c101508 */
[--C-:B------:R-:W-:Y:S02]  /*12be0*/  SHF.R.U32.HI R28, RZ, 0x10, R0.reuse ;  /* 0x00000010ff1c7819 */ /* 0x100fe40000011600 */
[----:B------:R-:W-:Y:S01]  /*12bf0*/  LOP3.LUT R117, R2, 0xff, RZ, 0xc0, !PT ;  /* 0x000000ff02757812 */ /* 0x000fe200078ec0ff */
[----:B------:R1:W-:Y:S01]  /*12c00*/  STG.E.U16 [R168.64+0x62], R119 ;  /* 0x00006277a8007986 */ /* 0x0003e2000c101508 */
[----:B------:R-:W-:Y:S01]  /*12c10*/  LOP3.LUT R2, R0, 0xffff, RZ, 0xc0, !PT ;  /* 0x0000ffff00027812 */ /* 0x000fe200078ec0ff */
[C---:B------:R-:W-:Y:S01]  /*12c20*/  HMMA.16816.F32.BF16 R16, R20.reuse, R34, R16 ;  /* 0x000000221410723c */ /* 0x040fe20000041810 */
[----:B------:R-:W-:Y:S01]  /*12c30*/  SHF.R.U32.HI R29, RZ, 0x18, R0 ;  /* 0x00000018ff1d7819 */ /* 0x000fe20000011600 */
[----:B------:R-:W4:Y:S01]  /*12c40*/  LDSM.16.MT88.4 R32, [R178+0xd800] ;  /* 0x00d80000b220783b */ /* 0x000f220000004200 */
[----:B------:R-:W-:Y:S02]  /*12c50*/  ISETP.GE.U32.AND P6, PT, R210, R117, PT ;  /* 0x00000075d200720c */ /* 0x000fe40003fc6070 */
[----:B------:R-:W-:Y:S02]  /*12c60*/  LOP3.LUT R0, R28, 0xff, RZ, 0xc0, !PT ;  /* 0x000000ff1c007812 */ /* 0x000fe400078ec0ff */
[----:B------:R-:W-:Y:S01]  /*12c70*/  SHF.R.U32.HI R2, RZ, 0x8, R2 ;  /* 0x00000008ff027819 */ /* 0x000fe20000011602 */
[C---:B--2---:R-:W-:Y:S01]  /*12c80*/  HMMA.16816.F32.BF16 R108, R20.reuse, R24, R108 ;  /* 0x00000018146c723c */ /* 0x044fe2000004186c */
[----:B------:R-:W-:Y:S03]  /*12c90*/  PRMT R29, R0, 0x5410, R29 ;  /* 0x00005410001d7816 */ /* 0x000fe6000000001d */
[----:B------:R-:W-:Y:S01]  /*12ca0*/  PRMT R28, R30, 0x5410, R2 ;  /* 0x000054101e1c7816 */ /* 0x000fe20000000002 */
[--C-:B------:R-:W-:Y:S01]  /*12cb0*/  HSET2.LE.AND R30, R132, R139.reuse, PT ;  /* 0x0000008b841e7233 */ /* 0x100fe20003803000 */
[----:B---3--:R-:W-:Y:S01]  /*12cc0*/  F2FP.BF16.PACK_AB R2, R167, R172 ;  /* 0x000000aca702723e */ /* 0x008fe200000010ff */
[--C-:B------:R-:W-:Y:S01]  /*12cd0*/  HSET2.LE.AND R29, R29, R139.reuse, PT ;  /* 0x0000008b1d1d7233 */ /* 0x100fe20003803000 */
[----:B------:R-:W-:Y:S01]  /*12ce0*/  HMMA.16816.F32.BF16 R112, R20, R26, R112 ;  /* 0x0000001a1470723c */ /* 0x000fe20000041870 */
[--C-:B------:R-:W-:Y:S01]  /*12cf0*/  HSET2.LE.AND R28, R28, R139.reuse, PT ;  /* 0x0000008b1c1c7233 */ /* 0x100fe20003803000 */
[----:B------:R-:W2:Y:S02]  /*12d00*/  LDSM.16.MT88.4 R132, [R179+0xd800] ;  /* 0x00d80000b384783b */ /* 0x000ea40000004200 */
[----:B------:R-:W-:Y:S01]  /*12d10*/  PRMT R117, R118, 0x7632, R117 ;  /* 0x0000763276757816 */ /* 0x000fe20000000075 */
[----:B------:R-:W-:Y:S01]  /*12d20*/  @!P6 HFMA2.BF16_V2 R226, -RZ.H0_H0, RZ.H0_H0, -R2.H0_H0 ;  /* 0x200000ffffe2e231 */ /* 0x000fe20000340902 */
[----:B------:R-:W-:Y:S02]  /*12d30*/  PRMT R0, R2, 0x7632, R0 ;  /* 0x0000763202007816 */ /* 0x000fe40000000000 */
[----:B------:R-:W-:Y:S01]  /*12d40*/  LOP3.LUT R29, R29, R31, RZ, 0xc0, !PT ;  /* 0x0000001f1d1d7212 */ /* 0x000fe200078ec0ff */
[----:B------:R-:W-:Y:S01]  /*12d50*/  HSET2.LE.AND R31, R123, R139, PT ;  /* 0x0000008b7b1f7233 */ /* 0x000fe20003803000 */
[----:B------:R-:W3:Y:S02]  /*12d60*/  LDSM.16.MT88.4 R20, [R177+0xf800] ;  /* 0x00f80000b114783b */ /* 0x000ee40000004200 */
[----:B------:R-:W-:Y:S01]  /*12d70*/  PRMT R24, R118, 0x5410, R117 ;  /* 0x0000541076187816 */ /* 0x000fe20000000075 */
[----:B------:R-:W-:Y:S01]  /*12d80*/  @!P1 HFMA2.BF16_V2 R227, -RZ.H0_H0, RZ.H0_H0, -R117.H0_H0 ;  /* 0x200000ffffe39231 */ /* 0x000fe20000340975 */
[----:B------:R-:W-:Y:S02]  /*12d90*/  LOP3.LUT R28, R28, R120, RZ, 0xc0, !PT ;  /* 0x000000781c1c7212 */ /* 0x000fe400078ec0ff */
[----:B------:R-:W-:Y:S02]  /*12da0*/  PRMT R120, R2, 0x5410, R0 ;  /* 0x0000541002787816 */ /* 0x000fe40000000000 */
[----:B------:R-:W-:Y:S01]  /*12db0*/  LOP3.LUT R30, R30, R24, RZ, 0xc0, !PT ;  /* 0x000000181e1e7212 */ /* 0x000fe200078ec0ff */
[----:B------:R-:W-:Y:S01]  /*12dc0*/  LDSM.16.MT88.4 R136, [R180+0xf800] ;  /* 0x00f80000b488783b */ /* 0x000fe20000004200 */
[----:B------:R-:W-:Y:S02]  /*12dd0*/  LOP3.LUT R31, R31, R120, RZ, 0xc0, !PT ;  /* 0x000000781f1f7212 */ /* 0x000fe400078ec0ff */
[----:B------:R-:W-:Y:S02]  /*12de0*/  @!P0 PRMT R118, R228, 0x5410, RZ ;  /* 0x00005410e4768816 */ /* 0x000fe400000000ff */
[----:B------:R-:W-:Y:S02]  /*12df0*/  @!P1 PRMT R117, R227, 0x5410, RZ ;  /* 0x00005410e3759816 */ /* 0x000fe400000000ff */
[----:B------:R-:W-:Y:S01]  /*12e00*/  @!P6 PRMT R2, R226, 0x5410, RZ ;  /* 0x00005410e202e816 */ /* 0x000fe200000000ff */
[C---:B------:R-:W-:Y:S01]  /*12e10*/  HMMA.16816.F32.BF16 R120, R28.reuse, R124, R4 ;  /* 0x0000007c1c78723c */ /* 0x040fe20000041804 */
[----:B------:R-:W5:Y:S01]  /*12e20*/  LDSM.16.MT88.4 R24, [R178+0xf800] ;  /* 0x00f80000b218783b */ /* 0x000f620000004200 */
[----:B------:R-:W-:Y:S02]  /*12e30*/  SHF.R.U32.HI R166, RZ, 0x18, R166 ;  /* 0x00000018ffa67819 */ /* 0x000fe400000116a6 */
[----:B------:R-:W-:Y:S02]  /*12e40*/  ISETP.GT.AND P1, PT, R196, RZ, PT ;  /* 0x000000ffc400720c */ /* 0x000fe40003f24270 */
[----:B------:R-:W-:Y:S02]  /*12e50*/  ISETP.GE.U32.AND P2, PT, R210, R166, PT ;  /* 0x000000a6d200720c */ /* 0x000fe40003f46070 */
[C---:B------:R-:W-:Y:S01]  /*12e60*/  HMMA.16816.F32.BF16 R124, R28.reuse, R126, R8 ;  /* 0x0000007e1c7c723c */ /* 0x040fe20000041808 */
[----:B------:R-:W3:Y:S03]  /*12e70*/  LDSM.16.MT88.4 R4, [R179+0xf800] ;  /* 0x00f80000b304783b */ /* 0x000ee60000004200 */
[----:B-1----:R-:W-:Y:S04]  /*12e80*/  IADD3 R119, P0, R170, -0x80, RZ ;  /* 0xffffff80aa777810 */ /* 0x002fe80007f1e0ff */
[C---:B----4-:R-:W-:Y:S01]  /*12e90*/  HMMA.16816.F32.BF16 R36, R28.reuse, R32, R36 ;  /* 0x000000201c24723c */ /* 0x050fe20000041824 */
[----:B------:R-:W1:Y:S03]  /*12ea0*/  LDSM.16.MT88.4 R8, [R177+0x11800] ;  /* 0x01180000b108783b */ /* 0x000e660000004200 */
[----:B------:R-:W-:Y:S04]  /*12eb0*/  @!P2 HFMA2.BF16_V2 R221, -RZ.H0_H0, RZ.H0_H0, -R0.H0_H0 ;  /* 0x200000ffffdda231 */ /* 0x000fe80000340900 */
[C---:B------:R-:W-:Y:S01]  /*12ec0*/  HMMA.16816.F32.BF16 R40, R28.reuse, R34, R40 ;  /* 0x000000221c28723c */ /* 0x040fe20000041828 */
[----:B------:R4:W-:Y:S03]  /*12ed0*/  STG.E.U16 [R170.64+0x70], R118 ;  /* 0x00007076aa007986 */ /* 0x0009e6000c101508 */
[----:B------:R-:W-:Y:S01]  /*12ee0*/  @!P2 PRMT R0, R221, 0x5410, RZ ;  /* 0x00005410dd00a816 */ /* 0x000fe200000000ff */
[----:B------:R1:W-:Y:S03]  /*12ef0*/  STG.E.U16 [R170.64+0x72], R117 ;  /* 0x00007275aa007986 */ /* 0x0003e6000c101508 */
[C---:B------:R-:W-:Y:S01]  /*12f00*/  HMMA.16816.F32.BF16 R44, R28.reuse, R128, R44 ;  /* 0x000000801c2c723c */ /* 0x040fe2000004182c */
[----:B------:R-:W-:Y:S04]  /*12f10*/  STG.E.U16 [R168.64+0x70], R2 ;  /* 0x00007002a8007986 */ /* 0x000fe8000c101508 */
[----:B------:R-:W-:Y:S03]  /*12f20*/  STG.E.U16 [R168.64+0x72], R0 ;  /* 0x00007200a8007986 */ /* 0x000fe6000c101508 */
[C---:B------:R-:W-:Y:S08]  /*12f30*/  HMMA.16816.F32.BF16 R48, R28.reuse, R130, R48 ;  /* 0x000000821c30723c */ /* 0x040ff00000041830 */
[C---:B--2---:R-:W-:Y:S01]  /*12f40*/  HMMA.16816.F32.BF16 R52, R28.reuse, R132, R52 ;  /* 0x000000841c34723c */ /* 0x044fe20000041834 */
[----:B----4-:R-:W-:Y:S07]  /*12f50*/  IADD3.X R118, R171, -0x1, RZ, P0, !PT ;  /* 0xffffffffab767810 */ /* 0x010fee00007fe4ff */
[C---:B------:R-:W-:Y:S01]  /*12f60*/  HMMA.16816.F32.BF16 R56, R28.reuse, R134, R56 ;  /* 0x000000861c38723c */ /* 0x040fe20000041838 */
[----:B------:R-:W-:Y:S03]  /*12f70*/  LDSM.16.MT88.4 R132, [R180+0x11800] ;  /* 0x01180000b484783b */ /* 0x000fe60000004200 */
[----:B-1----:R-:W-:Y:S04]  /*12f80*/  IMAD.MOV.U32 R117, RZ, RZ, R3 ;  /* 0x000000ffff757224 */ /* 0x002fe800078e0003 */
[C---:B---3--:R-:W-:Y:S08]  /*12f90*/  HMMA.16816.F32.BF16 R60, R28.reuse, R20, R60 ;  /* 0x000000141c3c723c */ /* 0x048ff0000004183c */
[C---:B------:R-:W-:Y:S01]  /*12fa0*/  HMMA.16816.F32.BF16 R64, R28.reuse, R22, R64 ;  /* 0x000000161c40723c */ /* 0x040fe20000041840 */
[----:B------:R-:W1:Y:S07]  /*12fb0*/  LDSM.16.MT88.4 R20, [R178+0x11800] ;  /* 0x01180000b214783b */ /* 0x000e6e0000004200 */
[C---:B-----5:R-:W-:Y:S08]  /*12fc0*/  HMMA.16816.F32.BF16 R68, R28.reuse, R24, R68 ;  /* 0x000000181c44723c */ /* 0x060ff00000041844 */
[C---:B------:R-:W-:Y:S08]  /*12fd0*/  HMMA.16816.F32.BF16 R72, R28.reuse, R26, R72 ;  /* 0x0000001a1c48723c */ /* 0x040ff00000041848 */
[C---:B------:R-:W-:Y:S08]  /*12fe0*/  HMMA.16816.F32.BF16 R76, R28.reuse, R136, R76 ;  /* 0x000000881c4c723c */ /* 0x040ff0000004184c */
[C---:B------:R-:W-:Y:S08]  /*12ff0*/  HMMA.16816.F32.BF16 R80, R28.reuse, R138, R80 ;  /* 0x0000008a1c50723c */ /* 0x040ff00000041850 */
[C---:B------:R-:W-:Y:S08]  /*13000*/  HMMA.16816.F32.BF16 R84, R28.reuse, R4, R84 ;  /* 0x000000041c54723c */ /* 0x040ff00000041854 */
[C---:B------:R-:W-:Y:S01]  /*13010*/  HMMA.16816.F32.BF16 R88, R28.reuse, R6, R88 ;  /* 0x000000061c58723c */ /* 0x040fe20000041858 */
[----:B------:R-:W2:Y:S07]  /*13020*/  LDSM.16.MT88.4 R4, [R179+0x11800] ;  /* 0x01180000b304783b */ /* 0x000eae0000004200 */
[C---:B------:R-:W-:Y:S07]  /*13030*/  HMMA.16816.F32.BF16 R92, R28.reuse, R8, R92 ;  /* 0x000000081c5c723c */ /* 0x040fee000004185c */
[----:B------:R-:W-:Y:S01]  /*13040*/  FADD.FTZ R9, R211, R159 ;  /* 0x0000009fd3097221 */ /* 0x000fe20000010000 */
[C---:B------:R-:W-:Y:S01]  /*13050*/  HMMA.16816.F32.BF16 R96, R28.reuse, R10, R96 ;  /* 0x0000000a1c60723c */ /* 0x040fe20000041860 */
[----:B------:R-:W-:Y:S04]  /*13060*/  FADD.FTZ R8, R214, R195 ;  /* 0x000000c3d6087221 */ /* 0x000fe80000010000 */
[----:B------:R-:W-:Y:S02]  /*13070*/  FADD.FTZ R8, R213, R8 ;  /* 0x00000008d5087221 */ /* 0x000fe40000010000 */
[----:B------:R-:W-:Y:S01]  /*13080*/  FADD.FTZ R10, R212, R9 ;  /* 0x00000009d40a7221 */ /* 0x000fe20000010000 */
[C---:B-1----:R-:W-:Y:S01]  /*13090*/  HMMA.16816.F32.BF16 R100, R28.reuse, R20, R100 ;  /* 0x000000141c64723c */ /* 0x042fe20000041864 */
[----:B------:R-:W-:Y:S03]  /*130a0*/  FADD.FTZ R9, R204, R8 ;  /* 0x00000008cc097221 */ /* 0x000fe60000010000 */
[----:B------:R-:W-:Y:S02]  /*130b0*/  FADD.FTZ R8, R202, R10 ;  /* 0x0000000aca087221 */ /* 0x000fe40000010000 */
[----:B------:R-:W-:Y:S02]  /*130c0*/  FADD.FTZ R9, R203, R9 ;  /* 0x00000009cb097221 */ /* 0x000fe40000010000 */
[C---:B------:R-:W-:Y:S01]  /*130d0*/  HMMA.16816.F32.BF16 R104, R28.reuse, R22, R104 ;  /* 0x000000161c68723c */ /* 0x040fe20000041868 */
        /* <DEDUP_REMOVED lines=11> */
[C---:B--2---:R-:W-:Y:S07]  /*13190*/  HMMA.16816.F32.BF16 R108, R28.reuse, R4, R108 ;  /* 0x000000041c6c723c */ /* 0x044fee000004186c */
[----:B------:R-:W-:Y:S01]  /*131a0*/  FADD.FTZ R4, R174, R2 ;  /* 0x00000002ae047221 */ /* 0x000fe20000010000 */
[----:B------:R-:W-:Y:S01]  /*131b0*/  HMMA.16816.F32.BF16 R112, R28, R6, R112 ;  /* 0x000000061c70723c */ /* 0x000fe20000041870 */
[----:B------:R-:W-:Y:S03]  /*131c0*/  FADD.FTZ R2, R172, R0 ;  /* 0x00000000ac027221 */ /* 0x000fe60000010000 */
[----:B------:R-:W-:Y:S01]  /*131d0*/  FADD.FTZ R4, R173, R4 ;  /* 0x00000004ad047221 */ /* 0x000fe20000010000 */
[----:B------:R-:W-:Y:S01]  /*131e0*/  IADD3 R0, R196, -0x1, RZ ;  /* 0xffffffffc4007810 */ /* 0x000fe20007ffe0ff */
[----:B------:R-:W-:Y:S03]  /*131f0*/  FADD.FTZ R2, R167, R2 ;  /* 0x00000002a7027221 */ /* 0x000fe60000010000 */
[----:B------:R1:W-:Y:S03]  /*13200*/  STL [R1+0x10], R4 ;  /* 0x0000100401007387 */ /* 0x0003e60000100800 */
[----:B------:R-:W-:Y:S01]  /*13210*/  IMAD.MOV.U32 R196, RZ, RZ, R0 ;  /* 0x000000ffffc47224 */ /* 0x000fe200078e0000 */
[----:B------:R1:W-:Y:S01]  /*13220*/  STL [R1+0x14], R2 ;  /* 0x0000140201007387 */ /* 0x0003e20000100800 */
[----:B------:R-:W-:Y:S01]  /*13230*/  IMAD.MOV.U32 R0, RZ, RZ, R116 ;  /* 0x000000ffff007224 */ /* 0x000fe200078e0074 */
[----:B-1----:R-:W-:-:S05]  /*13240*/  @P1 BRA `(.L_x_604) ;  /* 0xffffb7f000001947 */ /* 0x002fca000383ffff */
.L_x_603:
[----:B---3--:R-:W2:Y:S04]  /*13250*/  LDL.LU R5, [R1+0x10] ;  /* 0x0000100001057983 */ /* 0x008ea80000300800 */
[----:B------:R-:W3:Y:S04]  /*13260*/  LDL.LU R4, [R1+0x14] ;  /* 0x0000140001047983 */ /* 0x000ee80000300800 */
[----:B------:R-:W4:Y:S01]  /*13270*/  LDL.LU R143, [R1+0x58] ;  /* 0x00005800018f7983 */ /* 0x000f220000300800 */
[----:B------:R-:W-:-:S03]  /*13280*/  MOV R6, 0x3f800000 ;  /* 0x3f80000000067802 */ /* 0x000fc60000000f00 */
[----:B------:R-:W1:Y:S02]  /*13290*/  S2R R141, SR_TID.X ;  /* 0x00000000008d7919 */ /* 0x000e640000002100 */
[----:B-1----:R-:W-:-:S04]  /*132a0*/  SHF.R.S32.HI R142, RZ, 0x1f, R141 ;  /* 0x0000001fff8e7819 */ /* 0x002fc8000001148d */
[CC--:B------:R-:W-:Y:S02]  /*132b0*/  LEA.HI R8, R142.reuse, R141.reuse, RZ, 0x2 ;  /* 0x0000008d8e087211 */ /* 0x0c0fe400078f10ff */
[----:B------:R-:W-:Y:S02]  /*132c0*/  LEA.HI R140, R142, R141, RZ, 0x5 ;  /* 0x0000008d8e8c7211 */ /* 0x000fe400078f28ff */
[----:B------:R-:W-:Y:S01]  /*132d0*/  SHF.R.S32.HI R7, RZ, 0x1f, R8 ;  /* 0x0000001fff077819 */ /* 0x000fe20000011408 */
[----:B--2---:R-:W1:Y:S04]  /*132e0*/  SHFL.BFLY PT, R2, R5, 0x2, 0x1f ;  /* 0x0c401f0005027f89 */ /* 0x004e6800000e0000 */
[----:B---3--:R-:W2:Y:S01]  /*132f0*/  SHFL.BFLY PT, R0, R4, 0x2, 0x1f ;  /* 0x0c401f0004007f89 */ /* 0x008ea200000e0000 */
[----:B----4-:R-:W-:Y:S01]  /*13300*/  ISETP.NE.AND P0, PT, R143, -0x1, PT ;  /* 0xffffffff8f00780c */ /* 0x010fe20003f05270 */
[----:B-1----:R-:W-:-:S02]  /*13310*/  FADD.FTZ R2, R2, R5 ;  /* 0x0000000502027221 */ /* 0x002fc40000010000 */
[----:B--2---:R-:W-:-:S03]  /*13320*/  FADD.FTZ R0, R0, R4 ;  /* 0x0000000400007221 */ /* 0x004fc60000010000 */
[----:B------:R-:W1:Y:S04]  /*13330*/  SHFL.BFLY PT, R5, R2, 0x1, 0x1f ;  /* 0x0c201f0002057f89 */ /* 0x000e6800000e0000 */
[----:B------:R-:W2:Y:S01]  /*13340*/  SHFL.BFLY PT, R4, R0, 0x1, 0x1f ;  /* 0x0c201f0000047f89 */ /* 0x000ea200000e0000 */
[----:B-1----:R-:W-:Y:S01]  /*13350*/  FADD.FTZ R117, R2, R5 ;  /* 0x0000000502757221 */ /* 0x002fe20000010000 */
[----:B------:R-:W-:Y:S01]  /*13360*/  MOV R2, 0x3f800000 ;  /* 0x3f80000000027802 */ /* 0x000fe20000000f00 */
[----:B--2---:R-:W-:-:S03]  /*13370*/  FADD.FTZ R118, R0, R4 ;  /* 0x0000000400767221 */ /* 0x004fc60000010000 */
[----:B------:R-:W-:Y:S01]  /*13380*/  FSETP.NE.FTZ.AND P4, PT, R117, RZ, PT ;  /* 0x000000ff7500720b */ /* 0x000fe20003f95000 */
[C---:B------:R-:W-:Y:S01]  /*13390*/  @P0 IMAD.WIDE.U32 R4, R143.reuse, c[0x0][0x1e8], RZ ;  /* 0x00007a008f040a25 */ /* 0x040fe200078e00ff */
[----:B------:R-:W-:Y:S02]  /*133a0*/  SHF.R.S32.HI R0, RZ, 0x2, R8 ;  /* 0x00000002ff007819 */ /* 0x000fe40000011408 */
[----:B------:R-:W-:Y:S01]  /*133b0*/  FSETP.NE.FTZ.AND P3, PT, R118, RZ, PT ;  /* 0x000000ff7600720b */ /* 0x000fe20003f75000 */
[----:B------:R-:W-:Y:S01]  /*133c0*/  @P0 IMAD R138, R143, c[0x0][0x1ec], R5 ;  /* 0x00007b008f8a0a24 */ /* 0x000fe200078e0205 */
[----:B------:R-:W-:Y:S02]  /*133d0*/  LEA.HI R7, R7, R0, RZ, 0x3 ;  /* 0x0000000007077211 */ /* 0x000fe400078f18ff */
[----:B------:R-:W-:Y:S02]  /*133e0*/  LOP3.LUT R8, R8, 0x3ffffffc, RZ, 0xc0, !PT ;  /* 0x3ffffffc08087812 */ /* 0x000fe400078ec0ff */
[----:B------:R-:W-:-:S02]  /*133f0*/  LOP3.LUT R7, R7, 0xfffffff8, RZ, 0xc0, !PT ;  /* 0xfffffff807077812 */ /* 0x000fc400078ec0ff */
[----:B------:R-:W-:Y:S01]  /*13400*/  SHF.R.S32.HI R5, RZ, 0x5, R140 ;  /* 0x00000005ff057819 */ /* 0x000fe2000001148c */
[----:B------:R-:W1:Y:S01]  /*13410*/  @P4 MUFU.RCP R2, R117 ;  /* 0x0000007500024308 */ /* 0x000e620000001000 */
[----:B------:R-:W-:Y:S02]  /*13420*/  IADD3 R8, -R8, R141, RZ ;  /* 0x0000008d08087210 */ /* 0x000fe40007ffe1ff */
[----:B------:R-:W-:Y:S02]  /*13430*/  IADD3 R16, R0, -R7, RZ ;  /* 0x8000000700107210 */ /* 0x000fe40007ffe0ff */
[----:B------:R-:W-:Y:S02]  /*13440*/  LEA R139, R5, R8, 0x9 ;  /* 0x00000008058b7211 */ /* 0x000fe400078e48ff */
[----:B------:R-:W-:Y:S01]  /*13450*/  @P0 MOV R137, R4 ;  /* 0x0000000400890202 */ /* 0x000fe20000000f00 */
[----:B------:R-:W2:Y:S01]  /*13460*/  @P3 MUFU.RCP R6, R118 ;  /* 0x0000007600063308 */ /* 0x000ea20000001000 */
[----:B------:R-:W-:Y:S01]  /*13470*/  R2P PR, R16, 0x6 ;  /* 0x0000000610007804 */ /* 0x000fe20000000000 */
[----:B-1----:R-:W-:-:S04]  /*13480*/  FMUL.FTZ R2, R2, c[0x0][0x2dc] ;  /* 0x0000b70002027a20 */ /* 0x002fc80000410000 */
[C---:B------:R-:W-:Y:S02]  /*13490*/  FMUL.FTZ R14, R2.reuse, R37 ;  /* 0x00000025020e7220 */ /* 0x040fe40000410000 */
[C---:B------:R-:W-:Y:S02]  /*134a0*/  FMUL.FTZ R68, R2.reuse, R68 ;  /* 0x0000004402447220 */ /* 0x040fe40000410000 */
[----:B------:R-:W-:Y:S02]  /*134b0*/  FMUL.FTZ R37, R2, R69 ;  /* 0x0000004502257220 */ /* 0x000fe40000410000 */
[----:B--2---:R-:W-:Y:S02]  /*134c0*/  FMUL.FTZ R0, R6, c[0x0][0x2dc] ;  /* 0x0000b70006007a20 */ /* 0x004fe40000410000 */
[C---:B------:R-:W-:Y:S01]  /*134d0*/  FMUL.FTZ R136, R2.reuse, R120 ;  /* 0x0000007802887220 */ /* 0x040fe20000410000 */
[----:B------:R-:W-:Y:S01]  /*134e0*/  F2FP.BF16.PACK_AB R37, R37, R68 ;  /* 0x000000442525723e */ /* 0x000fe200000010ff */
[C---:B------:R-:W-:Y:S01]  /*134f0*/  FMUL.FTZ R5, R2.reuse, R121 ;  /* 0x0000007902057220 */ /* 0x040fe20000410000 */
[----:B------:R1:W5:Y:S01]  /*13500*/  LDL R68, [R1+0x88] ;  /* 0x0000880001447983 */ /* 0x0003620000100800 */
[----:B------:R-:W-:-:S02]  /*13510*/  FMUL.FTZ R12, R2, R41 ;  /* 0x00000029020c7220 */ /* 0x000fc40000410000 */
[C---:B------:R-:W-:Y:S01]  /*13520*/  FMUL.FTZ R10, R2.reuse, R45 ;  /* 0x0000002d020a7220 */ /* 0x040fe20000410000 */
[----:B------:R-:W-:Y:S01]  /*13530*/  F2FP.BF16.PACK_AB R5, R5, R136 ;  /* 0x000000880505723e */ /* 0x000fe200000010ff */
[C---:B------:R-:W-:Y:S02]  /*13540*/  FMUL.FTZ R124, R2.reuse, R124 ;  /* 0x0000007c027c7220 */ /* 0x040fe40000410000 */
[C---:B------:R-:W-:Y:S02]  /*13550*/  FMUL.FTZ R6, R2.reuse, R125 ;  /* 0x0000007d02067220 */ /* 0x040fe40000410000 */
        /* <DEDUP_REMOVED lines=10> */
[C---:B------:R-:W-:Y:S02]  /*13600*/  FMUL.FTZ R45, R2.reuse, R53 ;  /* 0x00000035022d7220 */ /* 0x040fe40000410000 */
[C---:B------:R-:W-:Y:S02]  /*13610*/  FMUL.FTZ R56, R2.reuse, R56 ;  /* 0x0000003802387220 */ /* 0x040fe40000410000 */
[C---:B------:R-:W-:Y:S01]  /*13620*/  FMUL.FTZ R57, R2.reuse, R57 ;  /* 0x0000003902397220 */ /* 0x040fe20000410000 */
[----:B------:R-:W-:Y:S01]  /*13630*/  F2FP.BF16.PACK_AB R45, R45, R52 ;  /* 0x000000342d2d723e */ /* 0x000fe200000010ff */
[C---:B------:R-:W-:Y:S02]  /*13640*/  FMUL.FTZ R60, R2.reuse, R60 ;  /* 0x0000003c023c7220 */ /* 0x040fe40000410000 */
[C---:B------:R-:W-:Y:S02]  /*13650*/  FMUL.FTZ R41, R2.reuse, R61 ;  /* 0x0000003d02297220 */ /* 0x040fe40000410000 */
[----:B------:R-:W-:-:S02]  /*13660*/  FMUL.FTZ R64, R2, R64 ;  /* 0x0000004002407220 */ /* 0x000fc40000410000 */
[C---:B------:R-:W-:Y:S01]  /*13670*/  FMUL.FTZ R65, R2.reuse, R65 ;  /* 0x0000004102417220 */ /* 0x040fe20000410000 */
[----:B------:R-:W-:Y:S01]  /*13680*/  F2FP.BF16.PACK_AB R41, R41, R60 ;  /* 0x0000003c2929723e */ /* 0x000fe200000010ff */
[C---:B------:R-:W-:Y:S02]  /*13690*/  FMUL.FTZ R72, R2.reuse, R72 ;  /* 0x0000004802487220 */ /* 0x040fe40000410000 */
[C---:B------:R-:W-:Y:S02]  /*136a0*/  FMUL.FTZ R35, R2.reuse, R73 ;  /* 0x0000004902237220 */ /* 0x040fe40000410000 */
        /* <DEDUP_REMOVED lines=28> */
[C---:B------:R-:W-:Y:S02]  /*13870*/  FMUL.FTZ R133, R2.reuse, R133 ;  /* 0x0000008502857220 */ /* 0x040fe40000410000 */
[----:B------:R-:W-:-:S02]  /*13880*/  FMUL.FTZ R108, R2, R108 ;  /* 0x0000006c026c7220 */ /* 0x000fc40000410000 */
[C---:B------:R-:W-:Y:S02]  /*13890*/  FMUL.FTZ R109, R2.reuse, R109 ;  /* 0x0000006d026d7220 */ /* 0x040fe40000410000 */
[C---:B------:R-:W-:Y:S02]  /*138a0*/  FMUL.FTZ R112, R2.reuse, R112 ;  /* 0x0000007002707220 */ /* 0x040fe40000410000 */
[----:B------:R-:W-:Y:S02]  /*138b0*/  FMUL.FTZ R113, R2, R113 ;  /* 0x0000007102717220 */ /* 0x000fe40000410000 */
[C---:B------:R-:W-:Y:S02]  /*138c0*/  FMUL.FTZ R2, R0.reuse, R46 ;  /* 0x0000002e00027220 */ /* 0x040fe40000410000 */
[C---:B------:R-:W-:Y:S01]  /*138d0*/  FMUL.FTZ R9, R0.reuse, R38 ;  /* 0x0000002600097220 */ /* 0x040fe20000410000 */
[----:B------:R-:W-:Y:S01]  /*138e0*/  F2FP.BF16.PACK_AB R52, R113, R112 ;  /* 0x000000707134723e */ /* 0x000fe200000010ff */
[----:B------:R-:W-:-:S02]  /*138f0*/  FMUL.FTZ R7, R0, R42 ;  /* 0x0000002a00077220 */ /* 0x000fc40000410000 */
[C---:B------:R-:W-:Y:S01]  /*13900*/  FMUL.FTZ R15, R0.reuse, R47 ;  /* 0x0000002f000f7220 */ /* 0x040fe20000410000 */
[----:B------:R-:W-:Y:S01]  /*13910*/  F2FP.BF16.PACK_AB R47, R17, R48 ;  /* 0x00000030112f723e */ /* 0x000fe200000010ff */
[C---:B------:R-:W-:Y:S01]  /*13920*/  FMUL.FTZ R46, R0.reuse, R51 ;  /* 0x00000033002e7220 */ /* 0x040fe20000410000 */
[----:B------:R-:W-:Y:S01]  /*13930*/  F2FP.BF16.PACK_AB R17, R129, R128 ;  /* 0x000000808111723e */ /* 0x000fe200000010ff */
[C---:B------:R-:W-:Y:S01]  /*13940*/  FMUL.FTZ R122, R0.reuse, R122 ;  /* 0x0000007a007a7220 */ /* 0x040fe20000410000 */
[----:B------:R-:W-:Y:S01]  /*13950*/  F2FP.BF16.PACK_AB R15, R15, R2 ;  /* 0x000000020f0f723e */ /* 0x000fe200000010ff */
[----:B------:R-:W-:Y:S01]  /*13960*/  FMUL.FTZ R4, R0, R123 ;  /* 0x0000007b00047220 */ /* 0x000fe20000410000 */
[----:B------:R-:W-:Y:S01]  /*13970*/  LOP3.LUT R2, R16, 0x1, RZ, 0xc0, !PT ;  /* 0x0000000110027812 */ /* 0x000fe200078ec0ff */
[C---:B------:R-:W-:Y:S01]  /*13980*/  FMUL.FTZ R126, R0.reuse, R126 ;  /* 0x0000007e007e7220 */ /* 0x040fe20000410000 */
[----:B------:R-:W-:Y:S01]  /*13990*/  F2FP.BF16.PACK_AB R48, R109, R108 ;  /* 0x0000006c6d30723e */ /* 0x000fe200000010ff */
[----:B------:R-:W-:Y:S01]  /*139a0*/  FMUL.FTZ R8, R0, R127 ;  /* 0x0000007f00087220 */ /* 0x000fe20000410000 */
[----:B------:R-:W-:Y:S01]  /*139b0*/  ISETP.NE.U32.AND P5, PT, R2, 0x1, PT ;  /* 0x000000010200780c */ /* 0x000fe20003fa5070 */
[----:B------:R-:W-:Y:S01]  /*139c0*/  FMUL.FTZ R13, R0, R39 ;  /* 0x00000027000d7220 */ /* 0x000fe20000410000 */
[----:B------:R-:W-:Y:S01]  /*139d0*/  F2FP.BF16.PACK_AB R4, R4, R122 ;  /* 0x0000007a0404723e */ /* 0x000fe200000010ff */
[----:B------:R-:W-:Y:S01]  /*139e0*/  FMUL.FTZ R11, R0, R43 ;  /* 0x0000002b000b7220 */ /* 0x000fe20000410000 */
[----:B------:R-:W-:Y:S01]  /*139f0*/  F2FP.BF16.PACK_AB R8, R8, R126 ;  /* 0x0000007e0808723e */ /* 0x000fe200000010ff */
[C---:B------:R-:W-:Y:S01]  /*13a00*/  FMUL.FTZ R50, R0.reuse, R50 ;  /* 0x0000003200327220 */ /* 0x040fe20000410000 */
[----:B------:R-:W-:Y:S01]  /*13a10*/  F2FP.BF16.PACK_AB R13, R13, R9 ;  /* 0x000000090d0d723e */ /* 0x000fe200000010ff */
[C---:B------:R-:W-:Y:S01]  /*13a20*/  FMUL.FTZ R54, R0.reuse, R54 ;  /* 0x0000003600367220 */ /* 0x040fe20000410000 */
[----:B------:R-:W-:Y:S01]  /*13a30*/  MOV R9, 0x20 ;  /* 0x0000002000097802 */ /* 0x000fe20000000f00 */
[C---:B------:R-:W-:Y:S01]  /*13a40*/  FMUL.FTZ R44, R0.reuse, R55 ;  /* 0x00000037002c7220 */ /* 0x040fe20000410000 */
[----:B------:R-:W-:Y:S01]  /*13a50*/  F2FP.BF16.PACK_AB R11, R11, R7 ;  /* 0x000000070b0b723e */ /* 0x000fe200000010ff */
        /* <DEDUP_REMOVED lines=10> */
[C---:B------:R-:W-:Y:S01]  /*13b00*/  FMUL.FTZ R38, R0.reuse, R67 ;  /* 0x0000004300267220 */ /* 0x040fe20000410000 */
[----:B------:R-:W-:Y:S01]  /*13b10*/  F2FP.BF16.PACK_AB R43, R57, R56 ;  /* 0x00000038392b723e */ /* 0x000fe200000010ff */
        /* <DEDUP_REMOVED lines=16> */
[C---:B------:R-:W-:Y:S01]  /*13c20*/  FMUL.FTZ R86, R0.reuse, R86 ;  /* 0x0000005600567220 */ /* 0x040fe20000410000 */
[----:B------:R-:W2:Y:S01]  /*13c30*/  S2R R65, SR_CTAID.X ;  /* 0x0000000000417919 */ /* 0x000ea20000002500 */
[----:B------:R-:W-:Y:S01]  /*13c40*/  FMUL.FTZ R28, R0, R87 ;  /* 0x00000057001c7220 */ /* 0x000fe20000410000 */
[----:B------:R-:W-:Y:S01]  /*13c50*/  F2FP.BF16.PACK_AB R30, R30, R82 ;  /* 0x000000521e1e723e */ /* 0x000fe200000010ff */
[C---:B------:R-:W-:Y:S01]  /*13c60*/  FMUL.FTZ R90, R0.reuse, R90 ;  /* 0x0000005a005a7220 */ /* 0x040fe20000410000 */
[----:B------:R-:W3:Y:S01]  /*13c70*/  S2R R64, SR_CTAID.Z ;  /* 0x0000000000407919 */ /* 0x000ee20000002700 */
        /* <DEDUP_REMOVED lines=18> */
[C---:B------:R-:W-:Y:S02]  /*13da0*/  FMUL.FTZ R49, R0.reuse, R135 ;  /* 0x0000008700317220 */ /* 0x040fe40000410000 */
[----:B------:R-:W-:-:S02]  /*13db0*/  FMUL.FTZ R110, R0, R110 ;  /* 0x0000006e006e7220 */ /* 0x000fc40000410000 */
[C---:B------:R-:W-:Y:S01]  /*13dc0*/  FMUL.FTZ R53, R0.reuse, R111 ;  /* 0x0000006f00357220 */ /* 0x040fe20000410000 */
[----:B------:R-:W-:Y:S01]  /*13dd0*/  F2FP.BF16.PACK_AB R49, R49, R134 ;  /* 0x000000863131723e */ /* 0x000fe200000010ff */
[C---:B------:R-:W-:Y:S02]  /*13de0*/  FMUL.FTZ R114, R0.reuse, R114 ;  /* 0x0000007200727220 */ /* 0x040fe40000410000 */
[----:B------:R-:W-:Y:S01]  /*13df0*/  FMUL.FTZ R51, R0, R115 ;  /* 0x0000007300337220 */ /* 0x000fe20000410000 */
[----:B------:R-:W-:Y:S02]  /*13e00*/  SHF.L.U32 R0, R16, 0x6, RZ ;  /* 0x0000000610007819 */ /* 0x000fe400000006ff */
[----:B------:R-:W-:Y:S02]  /*13e10*/  F2FP.BF16.PACK_AB R16, R131, R130 ;  /* 0x000000828310723e */ /* 0x000fe400000010ff */
[----:B------:R-:W-:Y:S02]  /*13e20*/  LOP3.LUT R0, R0, 0x1c0, RZ, 0xc0, !PT ;  /* 0x000001c000007812 */ /* 0x000fe400078ec0ff */
[----:B------:R-:W-:-:S02]  /*13e30*/  F2FP.BF16.PACK_AB R53, R53, R110 ;  /* 0x0000006e3535723e */ /* 0x000fc400000010ff */
[----:B------:R-:W-:Y:S02]  /*13e40*/  LEA.HI R0, R0, R0, RZ, 0x1d ;  /* 0x0000000000007211 */ /* 0x000fe400078fe8ff */
[----:B------:R-:W-:Y:S02]  /*13e50*/  F2FP.BF16.PACK_AB R51, R51, R114 ;  /* 0x000000723333723e */ /* 0x000fe400000010ff */
[----:B------:R-:W-:-:S04]  /*13e60*/  LEA R0, R139, R0, 0x1 ;  /* 0x000000008b007211 */ /* 0x000fc800078e08ff */
[----:B------:R-:W-:-:S04]  /*13e70*/  SHF.L.U32 R0, R0, 0x1, RZ ;  /* 0x0000000100007819 */ /* 0x000fc800000006ff */
[C---:B------:R-:W-:Y:S01]  /*13e80*/  IADD3 R2, R0.reuse, -0x10, RZ ;  /* 0xfffffff000027810 */ /* 0x040fe20007ffe0ff */
[----:B------:R4:W-:Y:S01]  /*13e90*/  STS [R0+0x400], R4 ;  /* 0x0004000400007388 */ /* 0x0009e20000000800 */
[----:B------:R-:W-:-:S03]  /*13ea0*/  @P5 IADD3 R2, R0, 0x10, RZ ;  /* 0x0000001000025810 */ /* 0x000fc60007ffe0ff */
[----:B------:R1:W-:Y:S04]  /*13eb0*/  STS [R0], R5 ;  /* 0x0000000500007388 */ /* 0x0003e80000000800 */
[----:B------:R2:W-:Y:S04]  /*13ec0*/  STS [R2], R6 ;  /* 0x0000000602007388 */ /* 0x0005e80000000800 */
[----:B------:R3:W-:Y:S01]  /*13ed0*/  STS [R2+0x400], R8 ;  /* 0x0004000802007388 */ /* 0x0007e20000000800 */
[----:B----4-:R-:W-:Y:S02]  /*13ee0*/  IADD3 R4, R0, R9, RZ ;  /* 0x0000000900047210 */ /* 0x010fe40007ffe0ff */
[----:B------:R-:W-:-:S02]  /*13ef0*/  IADD3 R9, R9, R2, RZ ;  /* 0x0000000209097210 */ /* 0x000fc40007ffe0ff */
[-C--:B-1----:R-:W-:Y:S01]  /*13f00*/  IADD3 R5, R4, R7.reuse, RZ ;  /* 0x0000000704057210 */ /* 0x082fe20007ffe0ff */
[----:B------:R-:W-:Y:S01]  /*13f10*/  STS [R4], R14 ;  /* 0x0000000e04007388 */ /* 0x000fe20000000800 */
[----:B--2---:R-:W-:-:S03]  /*13f20*/  IADD3 R6, R0, R7, RZ ;  /* 0x0000000700067210 */ /* 0x004fc60007ffe0ff */
[----:B------:R-:W-:Y:S01]  /*13f30*/  STS [R4+0x400], R13 ;  /* 0x0004000d04007388 */ /* 0x000fe20000000800 */
[----:B---3--:R-:W-:-:S03]  /*13f40*/  IADD3 R8, R7, R2, RZ ;  /* 0x0000000207087210 */ /* 0x008fc60007ffe0ff */
[----:B------:R1:W-:Y:S01]  /*13f50*/  STS [R9], R12 ;  /* 0x0000000c09007388 */ /* 0x0003e20000000800 */
[----:B------:R-:W-:-:S03]  /*13f60*/  IADD3 R7, R9, R7, RZ ;  /* 0x0000000709077210 */ /* 0x000fc60007ffe0ff */
[----:B------:R2:W-:Y:S04]  /*13f70*/  STS [R9+0x400], R11 ;  /* 0x0004000b09007388 */ /* 0x0005e80000000800 */
[----:B------:R3:W-:Y:S04]  /*13f80*/  STS [R6], R10 ;  /* 0x0000000a06007388 */ /* 0x0007e80000000800 */
[----:B------:R-:W-:Y:S04]  /*13f90*/  STS [R6+0x400], R15 ;  /* 0x0004000f06007388 */ /* 0x000fe80000000800 */
[----:B------:R-:W-:Y:S04]  /*13fa0*/  STS [R8], R47 ;  /* 0x0000002f08007388 */ /* 0x000fe80000000800 */
[----:B------:R-:W-:Y:S04]  /*13fb0*/  STS [R8+0x400], R46 ;  /* 0x0004002e08007388 */ /* 0x000fe80000000800 */
[----:B------:R-:W-:Y:S01]  /*13fc0*/  STS [R5], R45 ;  /* 0x0000002d05007388 */ /* 0x000fe20000000800 */
[----:B-1----:R-:W-:Y:S03]  /*13fd0*/  @P4 MUFU.LG2 R12, R117 ;  /* 0x00000075000c4308 */ /* 0x002fe60000000c00 */
[----:B------:R-:W-:Y:S01]  /*13fe0*/  STS [R5+0x400], R44 ;  /* 0x0004002c05007388 */ /* 0x000fe20000000800 */
[----:B--2---:R-:W1:Y:S03]  /*13ff0*/  LDC.U8 R11, c[0x0][0x328] ;  /* 0x0000ca00ff0b7b82 */ /* 0x004e660000000000 */
[----:B------:R-:W-:Y:S04]  /*14000*/  STS [R7], R43 ;  /* 0x0000002b07007388 */ /* 0x000fe80000000800 */
[----:B------:R-:W-:Y:S01]  /*14010*/  STS [R7+0x400], R42 ;  /* 0x0004002a07007388 */ /* 0x000fe20000000800 */
[----:B---3--:R-:W2:Y:S03]  /*14020*/  LDC.U8 R10, c[0x0][0x329] ;  /* 0x0000ca40ff0a7b82 */ /* 0x008ea60000000000 */
[----:B------:R-:W-:Y:S04]  /*14030*/  STS [R0+0x2000], R41 ;  /* 0x0020002900007388 */ /* 0x000fe80000000800 */
[----:B------:R-:W-:Y:S04]  /*14040*/  STS [R0+0x2400], R40 ;  /* 0x0024002800007388 */ /* 0x000fe80000000800 */
[----:B------:R-:W-:Y:S04]  /*14050*/  STS [R2+0x2000], R39 ;  /* 0x0020002702007388 */ /* 0x000fe80000000800 */
[----:B------:R-:W-:Y:S01]  /*14060*/  STS [R2+0x2400], R38 ;  /* 0x0024002602007388 */ /* 0x000fe20000000800 */
[----:B-1----:R-:W-:-:S03]  /*14070*/  ISETP.NE.AND P5, PT, R11, RZ, PT ;  /* 0x000000ff0b00720c */ /* 0x002fc60003fa5270 */
[----:B------:R-:W-:Y:S04]  /*14080*/  STS [R4+0x2000], R37 ;  /* 0x0020002504007388 */ /* 0x000fe80000000800 */
[----:B------:R-:W-:Y:S01]  /*14090*/  STS [R4+0x2400], R36 ;  /* 0x0024002404007388 */ /* 0x000fe20000000800 */
[C---:B--2---:R-:W-:Y:S02]  /*140a0*/  ISETP.NE.AND P2, PT, R10.reuse, RZ, PT ;  /* 0x000000ff0a00720c */ /* 0x044fe40003f45270 */
[----:B------:R-:W-:Y:S01]  /*140b0*/  ISETP.NE.OR P1, PT, R10, RZ, !P5 ;  /* 0x000000ff0a00720c */ /* 0x000fe20006f25670 */
        /* <DEDUP_REMOVED lines=15> */
[----:B------:R-:W-:Y:S04]  /*141b0*/  STS [R4+0x4400], R20 ;  /* 0x0044001404007388 */ /* 0x000fe80000000800 */
[----:B------:R-:W-:Y:S04]  /*141c0*/  STS [R9+0x4000], R19 ;  /* 0x0040001309007388 */ /* 0x000fe80000000800 */
[----:B------:R-:W-:Y:S01]  /*141d0*/  STS [R9+0x4400], R18 ;  /* 0x0044001209007388 */ /* 0x000fe20000000800 */
[----:B-1----:R-:W-:-:S03]  /*141e0*/  @!P2 MOV R0, c[0x0][0x214] ;  /* 0x000085000000aa02 */ /* 0x002fc60000000f00 */
[----:B------:R-:W-:Y:S04]  /*141f0*/  STS [R6+0x4000], R17 ;  /* 0x0040001106007388 */ /* 0x000fe80000000800 */
[----:B------:R-:W-:Y:S01]  /*14200*/  STS [R6+0x4400], R16 ;  /* 0x0044001006007388 */ /* 0x000fe20000000800 */
[----:B--2---:R-:W-:-:S03]  /*14210*/  @P2 MOV R2, c[0x0][0x210] ;  /* 0x0000840000022a02 */ /* 0x004fc60000000f00 */
[----:B------:R-:W-:Y:S02]  /*14220*/  STS [R8+0x4000], R50 ;  /* 0x0040003208007388 */ /* 0x000fe40000000800 */
[----:B------:R-:W-:Y:S01]  /*14230*/  @P2 IMAD R2, R2, c[0x0][0x214], RZ ;  /* 0x0000850002022a24 */ /* 0x000fe200078e02ff */
[----:B------:R-:W-:Y:S01]  /*14240*/  @!P2 SEL R2, R0, c[0x0][0x234], !P5 ;  /* 0x00008d000002aa07 */ /* 0x000fe20006800000 */
[----:B------:R1:W-:Y:S04]  /*14250*/  STS [R8+0x4400], R49 ;  /* 0x0044003108007388 */ /* 0x0003e80000000800 */
[----:B------:R-:W-:Y:S04]  /*14260*/  STS [R5+0x4000], R48 ;  /* 0x0040003005007388 */ /* 0x000fe80000000800 */
[----:B------:R2:W-:Y:S04]  /*14270*/  STS [R5+0x4400], R53 ;  /* 0x0044003505007388 */ /* 0x0005e80000000800 */
[----:B------:R-:W-:Y:S04]  /*14280*/  STS [R7+0x4000], R52 ;  /* 0x0040003407007388 */ /* 0x000fe80000000800 */
[----:B------:R3:W-:Y:S04]  /*14290*/  STS [R7+0x4400], R51 ;  /* 0x0044003307007388 */ /* 0x0007e80000000800 */
[----:B------:R-:W-:Y:S06]  /*142a0*/  BAR.SYNC.DEFER_BLOCKING 0x0 ;  /* 0x0000000000007b1d */ /* 0x000fec0000010000 */
[----:B------:R-:W4:Y:S01]  /*142b0*/  S2R R14, SR_CTAID.Y ;  /* 0x00000000000e7919 */ /* 0x000f220000002600 */
[----:B-1----:R-:W-:Y:S01]  /*142c0*/  LOP3.LUT R8, R140, 0xffffffe0, RZ, 0xc0, !PT ;  /* 0xffffffe08c087812 */ /* 0x002fe200078ec0ff */
[----:B------:R-:W1:Y:S01]  /*142d0*/  @P3 MUFU.LG2 R10, R118 ;  /* 0x00000076000a3308 */ /* 0x000e620000000c00 */
[----:B------:R-:W-:Y:S01]  /*142e0*/  @P2 MOV R6, c[0x0][0x210] ;  /* 0x0000840000062a02 */ /* 0x000fe20000000f00 */
[----:B--2---:R-:W-:Y:S01]  /*142f0*/  CS2R R4, SRZ ;  /* 0x0000000000047805 */ /* 0x004fe2000001ff00 */
[----:B---3--:R-:W-:Y:S01]  /*14300*/  @P2 MOV R7, 0x1 ;  /* 0x0000000100072802 */ /* 0x008fe20000000f00 */
[----:B------:R2:W3:Y:S04]  /*14310*/  LDS.128 R24, [R188] ;  /* 0x00000000bc187984 */ /* 0x0004e80000000c00 */
[----:B------:R2:W1:Y:S04]  /*14320*/  LDS.128 R36, [R188+0x800] ;  /* 0x00080000bc247984 */ /* 0x0004680000000c00 */
[----:B------:R2:W1:Y:S01]  /*14330*/  LDS.128 R48, [R188+0x1000] ;  /* 0x00100000bc307984 */ /* 0x0004620000000c00 */
[----:B----4-:R-:W-:-:S03]  /*14340*/  @!P1 IMAD R0, R14, c[0x0][0x214], RZ ;  /* 0x000085000e009a24 */ /* 0x010fc600078e02ff */
[----:B------:R2:W4:Y:S04]  /*14350*/  LDS.128 R60, [R188+0x1800] ;  /* 0x00180000bc3c7984 */ /* 0x0005280000000c00 */
[----:B------:R2:W1:Y:S04]  /*14360*/  LDS.128 R20, [R188+0x2000] ;  /* 0x00200000bc147984 */ /* 0x0004680000000c00 */
[----:B------:R2:W1:Y:S04]  /*14370*/  LDS.128 R32, [R188+0x2800] ;  /* 0x00280000bc207984 */ /* 0x0004680000000c00 */
[----:B------:R2:W1:Y:S04]  /*14380*/  LDS.128 R44, [R188+0x3000] ;  /* 0x00300000bc2c7984 */ /* 0x0004680000000c00 */
[----:B------:R2:W1:Y:S04]  /*14390*/  LDS.128 R56, [R188+0x3800] ;  /* 0x00380000bc387984 */ /* 0x0004680000000c00 */
[----:B------:R2:W1:Y:S04]  /*143a0*/  LDS.128 R16, [R188+0x4000] ;  /* 0x00400000bc107984 */ /* 0x0004680000000c00 */
[----:B------:R2:W2:Y:S04]  /*143b0*/  LDS.128 R28, [R188+0x4800] ;  /* 0x00480000bc1c7984 */ /* 0x0004a80000000c00 */
[----:B------:R1:W2:Y:S04]  /*143c0*/  LDS.128 R40, [R188+0x5000] ;  /* 0x00500000bc287984 */ /* 0x0002a80000000c00 */
[----:B------:R1:W2:Y:S01]  /*143d0*/  LDS.128 R52, [R188+0x5800] ;  /* 0x00580000bc347984 */ /* 0x0002a20000000c00 */
[----:B------:R-:W-:Y:S01]  /*143e0*/  @!P2 IMAD R7, R2, c[0x0][0x1c0], RZ ;  /* 0x000070000207aa24 */ /* 0x000fe200078e02ff */
[----:B------:R-:W-:-:S02]  /*143f0*/  @!P1 SEL R0, R0, R143, !P0 ;  /* 0x0000008f00009207 */ /* 0x000fc40004000000 */
[----:B------:R-:W-:Y:S01]  /*14400*/  IADD3 R8, R141, -R8, RZ ;  /* 0x800000088d087210 */ /* 0x000fe20007ffe0ff */
[----:B------:R-:W-:Y:S01]  /*14410*/  IMAD R7, R14, R7, RZ ;  /* 0x000000070e077224 */ /* 0x000fe200078e02ff */
[----:B------:R-:W-:Y:S02]  /*14420*/  @!P2 MOV R6, 0x1 ;  /* 0x000000010006a802 */ /* 0x000fe40000000f00 */
[----:B------:R-:W-:Y:S02]  /*14430*/  @!P0 SHF.R.S32.HI R9, RZ, 0x1f, R14 ;  /* 0x0000001fff098819 */ /* 0x000fe4000001140e */
[----:B------:R-:W-:Y:S02]  /*14440*/  @!P1 SHF.R.S32.HI R5, RZ, 0x1f, R0 ;  /* 0x0000001fff059819 */ /* 0x000fe40000011400 */
[----:B------:R-:W-:Y:S02]  /*14450*/  LOP3.LUT P5, RZ, R8, 0x3, RZ, 0xc0, !PT ;  /* 0x0000000308ff7812 */ /* 0x000fe400078ac0ff */
[----:B------:R-:W-:-:S02]  /*14460*/  SEL R7, R7, RZ, P1 ;  /* 0x000000ff07077207 */ /* 0x000fc40000800000 */
[----:B------:R-:W-:Y:S01]  /*14470*/  @!P1 MOV R4, R0 ;  /* 0x0000000000049202 */ /* 0x000fe20000000f00 */
[----:B------:R-:W-:Y:S02]  /*14480*/  IMAD R0, R65, R6, RZ ;  /* 0x0000000641007224 */ /* 0x000fe400078e02ff */
[----:B------:R-:W-:Y:S02]  /*14490*/  @!P0 IMAD R9, R9, c[0x0][0x1e0], RZ ;  /* 0x0000780009098a24 */ /* 0x000fe400078e02ff */
[----:B------:R-:W-:Y:S01]  /*144a0*/  IMAD R2, R64, R2, R7 ;  /* 0x0000000240027224 */ /* 0x000fe200078e0207 */
[----:B------:R-:W-:Y:S01]  /*144b0*/  SHF.L.U32 R0, R0, 0x6, RZ ;  /* 0x0000000600007819 */ /* 0x000fe200000006ff */
[C---:B------:R-:W-:Y:S02]  /*144c0*/  @!P0 IMAD R13, R14.reuse, c[0x0][0x1e4], R9 ;  /* 0x000079000e0d8a24 */ /* 0x040fe400078e0209 */
[----:B------:R-:W-:Y:S01]  /*144d0*/  @!P0 IMAD.WIDE.U32 R14, R14, c[0x0][0x1e0], RZ ;  /* 0x000078000e0e8a25 */ /* 0x000fe200078e00ff */
[----:B------:R-:W-:Y:S01]  /*144e0*/  IADD3 R4, P2, P1, R0, R4, R2 ;  /* 0x0000000400047210 */ /* 0x000fe2000795e002 */
[----:B------:R-:W-:Y:S01]  /*144f0*/  BSSY B0, `(.L_x_607) ;  /* 0x000001e000007945 */ /* 0x000fe20003800000 */
[----:B------:R-:W-:Y:S01]  /*14500*/  SHF.R.S32.HI R0, RZ, 0x1f, R0 ;  /* 0x0000001fff007819 */ /* 0x000fe20000011400 */
[----:B-1----:R-:W-:Y:S01]  /*14510*/  @P3 FMUL.FTZ R7, R10, 0.69314718246459960938 ;  /* 0x3f3172180a073820 */ /* 0x002fe20000410000 */
[----:B------:R-:W-:Y:S01]  /*14520*/  SHF.R.S32.HI R2, RZ, 0x1f, R2 ;  /* 0x0000001fff027819 */ /* 0x000fe20000011402 */
[----:B------:R-:W-:Y:S01]  /*14530*/  @P4 FMUL.FTZ R8, R12, 0.69314718246459960938 ;  /* 0x3f3172180c084820 */ /* 0x000fe20000410000 */
[----:B------:R-:W-:Y:S01]  /*14540*/  MOV R11, 0x7f800000 ;  /* 0x7f800000000b7802 */ /* 0x000fe20000000f00 */
[----:B------:R-:W-:Y:S01]  /*14550*/  @P3 FFMA.FTZ R11, R3, c[0x0][0x238], R7 ;  /* 0x00008e00030b3a23 */ /* 0x000fe20000010007 */
[----:B------:R-:W-:Y:S01]  /*14560*/  MOV R9, 0x7f800000 ;  /* 0x7f80000000097802 */ /* 0x000fe20000000f00 */
[----:B------:R-:W-:Y:S01]  /*14570*/  @P4 FFMA.FTZ R9, R116, c[0x0][0x238], R8 ;  /* 0x00008e0074094a23 */ /* 0x000fe20000010008 */
[----:B------:R-:W-:-:S02]  /*14580*/  @!P0 MOV R137, R14 ;  /* 0x0000000e00898202 */ /* 0x000fc40000000f00 */
[----:B------:R-:W-:Y:S02]  /*14590*/  @!P0 IADD3 R138, R15, R13, RZ ;  /* 0x0000000d0f8a8210 */ /* 0x000fe40007ffe0ff */
[----:B------:R-:W-:Y:S01]  /*145a0*/  IADD3.X R3, R0, R5, R2, P2, P1 ;  /* 0x0000000500037210 */ /* 0x000fe200017e2402 */
[----:B------:R-:W-:Y:S05]  /*145b0*/  @P5 BRA `(.L_x_608) ;  /* 0x0000011000005947 */ /* 0x000fea0003800000 */
[----:B--234-:R-:W2:Y:S01]  /*145c0*/  LDL.LU R66, [R1+0xa4] ;  /* 0x0000a40001427983 */ /* 0x01cea20000300800 */
[----:B------:R-:W-:Y:S01]  /*145d0*/  IMAD R2, R65, -0x40, R68 ;  /* 0xffffffc041027824 */ /* 0x000fe200078e0244 */
[----:B--2---:R-:W-:-:S04]  /*145e0*/  IADD3 R0, R66, 0x8, RZ ;  /* 0x0000000842007810 */ /* 0x004fc80007ffe0ff */
        /* <DEDUP_REMOVED lines=14> */
.L_x_608:
[----:B--234-:R-:W-:Y:S05]  /*146d0*/  BSYNC B0 ;  /* 0x0000000000007941 */ /* 0x01cfea0003800000 */
.L_x_607:
[----:B------:R-:W2:Y:S04]  /*146e0*/  LDL.64 R66, [R1+0x38] ;  /* 0x0000380001427983 */ /* 0x000ea80000100a00 */
[----:B------:R3:W5:Y:S04]  /*146f0*/  LDL R15, [R1+0x48] ;  /* 0x00004800010f7983 */ /* 0x0007680000100800 */
[----:B------:R3:W5:Y:S01]  /*14700*/  LDL R14, [R1+0x4c] ;  /* 0x00004c00010e7983 */ /* 0x0007620000100800 */
[----:B------:R-:W-:Y:S01]  /*14710*/  LEA.HI R13, R142, R141, RZ, 0x3 ;  /* 0x0000008d8e0d7211 */ /* 0x000fe200078f18ff */
[----:B------:R-:W-:Y:S01]  /*14720*/  IMAD R12, R65, -0x40, R68 ;  /* 0xffffffc0410c7824 */ /* 0x000fe200078e0244 */
[----:B-1----:R-:W-:Y:S01]  /*14730*/  SHF.R.S32.HI R3, RZ, 0x1f, R64 ;  /* 0x0000001fff037819 */ /* 0x002fe20000011440 */
[----:B------:R-:W1:Y:S01]  /*14740*/  S2R R6, SR_TID.X ;  /* 0x0000000000067919 */ /* 0x000e620000002100 */
[----:B------:R-:W-:Y:S03]  /*14750*/  BSSY B0, `(.L_x_609) ;  /* 0x000001e000007945 */ /* 0x000fe60003800000 */
[----:B------:R-:W4:Y:S01]  /*14760*/  S2R R7, SR_CTAID.X ;  /* 0x0000000000077919 */ /* 0x000f220000002500 */
[----:B------:R-:W-:Y:S01]  /*14770*/  IMAD R3, R3, c[0x0][0x1f0], RZ ;  /* 0x00007c0003037a24 */ /* 0x000fe200078e02ff */
[----:B-1----:R-:W-:-:S04]  /*14780*/  SHF.R.S32.HI R2, RZ, 0x1f, R6 ;  /* 0x0000001fff027819 */ /* 0x002fc80000011406 */
[----:B------:R-:W-:-:S04]  /*14790*/  LEA.HI R2, R2, R6, RZ, 0x3 ;  /* 0x0000000602027211 */ /* 0x000fc800078f18ff */
[----:B------:R-:W-:Y:S02]  /*147a0*/  SHF.R.S32.HI R2, RZ, 0x3, R2 ;  /* 0x00000003ff027819 */ /* 0x000fe40000011402 */
[----:B--2---:R-:W-:Y:S02]  /*147b0*/  IADD3 R4, P0, R66, R137, RZ ;  /* 0x0000008942047210 */ /* 0x004fe40007f1e0ff */
[----:B------:R-:W-:-:S05]  /*147c0*/  SHF.R.S32.HI R0, RZ, 0x1f, R66 ;  /* 0x0000001fff007819 */ /* 0x000fca0000011442 */
[----:B------:R-:W-:Y:S01]  /*147d0*/  IMAD.X R5, R0, 0x1, R138, P0 ;  /* 0x0000000100057824 */ /* 0x000fe200000e068a */
[----:B------:R-:W-:-:S03]  /*147e0*/  SHF.R.S32.HI R0, RZ, 0x3, R13 ;  /* 0x00000003ff007819 */ /* 0x000fc6000001140d */
[----:B------:R-:W-:Y:S01]  /*147f0*/  IMAD.WIDE.U32 R10, R64, c[0x0][0x1f0], R4 ;  /* 0x00007c00400a7a25 */ /* 0x000fe200078e0004 */
[----:B------:R-:W-:-:S03]  /*14800*/  ISETP.GE.AND P0, PT, R0, R12, PT ;  /* 0x0000000c0000720c */ /* 0x000fc60003f06270 */
[----:B------:R-:W-:Y:S01]  /*14810*/  IMAD R0, R64, c[0x0][0x1f4], R3 ;  /* 0x00007d0040007a24 */ /* 0x000fe200078e0203 */
[----:B------:R-:W-:-:S03]  /*14820*/  SHF.R.S32.HI R3, RZ, 0x1f, R2 ;  /* 0x0000001fff037819 */ /* 0x000fc60000011402 */
[----:B------:R-:W-:Y:S02]  /*14830*/  IMAD.IADD R9, R11, 0x1, R0 ;  /* 0x000000010b097824 */ /* 0x000fe400078e0200 */
[----:B----4-:R-:W-:-:S04]  /*14840*/  IMAD.WIDE R2, R7, 0x40, R2 ;  /* 0x0000004007027825 */ /* 0x010fc800078e0202 */
[----:B------:R-:W-:Y:S05]  /*14850*/  @P0 BRA `(.L_x_610) ;  /* 0x000000d000000947 */ /* 0x000fea0003800000 */
[----:B---3--:R-:W-:Y:S01]  /*14860*/  IMAD R0, R3, c[0x0][0x1e8], RZ ;  /* 0x00007a0003007a24 */ /* 0x008fe200078e02ff */
[----:B------:R-:W-:Y:S01]  /*14870*/  ISETP.GE.AND P3, PT, R66, c[0x0][0x220], PT ;  /* 0x0000880042007a0c */ /* 0x000fe20003f66270 */
[----:B------:R-:W-:Y:S01]  /*14880*/  IMAD.MOV.U32 R8, RZ, RZ, R10 ;  /* 0x000000ffff087224 */ /* 0x000fe200078e000a */
[----:B-----5:R-:W-:Y:S01]  /*14890*/  ISETP.GE.AND P2, PT, R15, c[0x0][0x220], PT ;  /* 0x000088000f007a0c */ /* 0x020fe20003f46270 */
[----:B------:R-:W-:Y:S01]  /*148a0*/  IMAD R0, R2, c[0x0][0x1ec], R0 ;  /* 0x00007b0002007a24 */ /* 0x000fe200078e0200 */
        /* <DEDUP_REMOVED lines=8> */
.L_x_610:
[----:B---3--:R-:W-:Y:S05]  /*14930*/  BSYNC B0 ;  /* 0x0000000000007941 */ /* 0x008fea0003800000 */
.L_x_609:
        /* <DEDUP_REMOVED lines=20> */
.L_x_612:
[----:B------:R-:W-:Y:S05]  /*14a80*/  BSYNC B0 ;  /* 0x0000000000007941 */ /* 0x000fea0003800000 */
.L_x_611:
        /* <DEDUP_REMOVED lines=20> */
.L_x_614:
[----:B------:R-:W-:Y:S05]  /*14bd0*/  BSYNC B0 ;  /* 0x0000000000007941 */ /* 0x000fea0003800000 */
.L_x_613:
[----:B------:R-:W-:-:S04]  /*14be0*/  LEA.HI.SX32 R0, R13, 0x30, 0x1d ;  /* 0x000000300d007811 */ /* 0x000fc800078feaff */
[----:B------:R-:W-:-:S13]  /*14bf0*/  ISETP.GE.AND P0, PT, R0, R12, PT ;  /* 0x0000000c0000720c */ /* 0x000fda0003f06270 */
        /* <DEDUP_REMOVED lines=19> */
.L_x_568:
[----:B------:R-:W2:Y:S04]  /*14d30*/  LDL.LU R9, [R1+0x58] ;  /* 0x0000580001097983 */ /* 0x000ea80000300800 */
[----:B------:R-:W3:Y:S01]  /*14d40*/  LDL.LU R12, [R1+0x88] ;  /* 0x00008800010c7983 */ /* 0x000ee20000300800 */
[----:B------:R-:W4:Y:S01]  /*14d50*/  LDC.U8 R3, c[0x0][0x329] ;  /* 0x0000ca40ff037b82 */ /* 0x000f220000000000 */
[----:B------:R-:W-:Y:S01]  /*14d60*/  LEA.HI R10, R13, R30, RZ, 0x3 ;  /* 0x0000001e0d0a7211 */ /* 0x000fe200078f18ff */
[----:B------:R-:W-:Y:S03]  /*14d70*/  BSSY B0, `(.L_x_615) ;  /* 0x0000045000007945 */ /* 0x000fe60003800000 */
[----:B------:R-:W-:-:S02]  /*14d80*/  LOP3.LUT R8, R10, 0xfffffff8, RZ, 0xc0, !PT ;  /* 0xfffffff80a087812 */ /* 0x000fc400078ec0ff */
[----:B------:R-:W-:Y:S01]  /*14d90*/  SHF.R.S32.HI R10, RZ, 0x3, R10 ;  /* 0x00000003ff0a7819 */ /* 0x000fe2000001140a */
[----:B------:R-:W5:Y:S02]  /*14da0*/  LDC.U8 R2, c[0x0][0x328] ;  /* 0x0000ca00ff027b82 */ /* 0x000f640000000000 */
[----:B------:R-:W-:Y:S01]  /*14db0*/  IMAD.IADD R20, R30, 0x1, -R8 ;  /* 0x000000011e147824 */ /* 0x000fe200078e0a08 */
[----:B------:R-:W-:-:S03]  /*14dc0*/  SHF.R.S32.HI R11, RZ, 0x1f, R10 ;  /* 0x0000001fff0b7819 */ /* 0x000fc6000001140a */
[----:B------:R-:W-:-:S05]  /*14dd0*/  IMAD.SHL.U32 R14, R20, 0x8, RZ ;  /* 0x00000008140e7824 */ /* 0x000fca00078e00ff */
[C---:B------:R-:W-:Y:S02]  /*14de0*/  IADD3 R24, R14.reuse, 0x40, RZ ;  /* 0x000000400e187810 */ /* 0x040fe40007ffe0ff */
[----:B------:R-:W-:Y:S02]  /*14df0*/  IADD3 R23, R14, 0x80, RZ ;  /* 0x000000800e177810 */ /* 0x000fe40007ffe0ff */
[----:B----4-:R-:W-:Y:S02]  /*14e00*/  ISETP.NE.AND P1, PT, R3, RZ, PT ;  /* 0x000000ff0300720c */ /* 0x010fe40003f25270 */
[----:B-----5:R-:W-:-:S04]  /*14e10*/  ISETP.NE.AND P3, PT, R2, RZ, PT ;  /* 0x000000ff0200720c */ /* 0x020fc80003f65270 */
[----:B------:R-:W-:-:S07]  /*14e20*/  ISETP.EQ.AND P3, PT, R3, RZ, P3 ;  /* 0x000000ff0300720c */ /* 0x000fce0001f62270 */
[----:B------:R-:W-:Y:S01]  /*14e30*/  @P1 IMAD.MOV.U32 R0, RZ, RZ, c[0x0][0x210] ;  /* 0x00008400ff001624 */ /* 0x000fe200078e00ff */
[----:B------:R-:W-:Y:S01]  /*14e40*/  @!P1 ISETP.NE.AND P0, PT, R2, RZ, PT ;  /* 0x000000ff0200920c */ /* 0x000fe20003f05270 */
[----:B------:R-:W-:Y:S02]  /*14e50*/  @!P1 IMAD.MOV.U32 R2, RZ, RZ, c[0x0][0x214] ;  /* 0x00008500ff029624 */ /* 0x000fe400078e00ff */
[----:B------:R-:W-:Y:S02]  /*14e60*/  @P1 IMAD R0, R0, c[0x0][0x214], RZ ;  /* 0x0000850000001a24 */ /* 0x000fe400078e02ff */
[----:B------:R-:W-:Y:S01]  /*14e70*/  @P1 IMAD.MOV.U32 R4, RZ, RZ, 0x1 ;  /* 0x00000001ff041424 */ /* 0x000fe200078e00ff */
[----:B------:R-:W-:Y:S01]  /*14e80*/  @!P1 SEL R0, R2, c[0x0][0x234], !P0 ;  /* 0x00008d0002009a07 */ /* 0x000fe20004000000 */
[----:B------:R-:W-:Y:S02]  /*14e90*/  @P1 IMAD.MOV.U32 R19, RZ, RZ, c[0x0][0x210] ;  /* 0x00008400ff131624 */ /* 0x000fe400078e00ff */
[----:B------:R-:W-:-:S02]  /*14ea0*/  @!P1 IMAD.MOV.U32 R19, RZ, RZ, 0x1 ;  /* 0x00000001ff139424 */ /* 0x000fc400078e00ff */
[----:B------:R-:W-:Y:S01]  /*14eb0*/  @!P1 IMAD R4, R0, c[0x0][0x1c0], RZ ;  /* 0x0000700000049a24 */ /* 0x000fe200078e02ff */
[C---:B--2---:R-:W-:Y:S02]  /*14ec0*/  ISETP.NE.AND P2, PT, R9.reuse, -0x1, PT ;  /* 0xffffffff0900780c */ /* 0x044fe40003f45270 */
[----:B------:R-:W-:Y:S02]  /*14ed0*/  ISETP.NE.OR P0, PT, R9, -0x1, !P3 ;  /* 0xffffffff0900780c */ /* 0x000fe40005f05670 */
[----:B---3--:R-:W-:-:S09]  /*14ee0*/  IADD3 R16, -R33, R12, RZ ;  /* 0x0000000c21107210 */ /* 0x008fd20007ffe1ff */
[----:B------:R-:W-:Y:S01]  /*14ef0*/  @P2 IMAD.WIDE.U32 R2, R9, c[0x0][0x1e8], RZ ;  /* 0x00007a0009022a25 */ /* 0x000fe200078e00ff */
[----:B------:R-:W-:-:S03]  /*14f00*/  @!P2 SHF.R.S32.HI R5, RZ, 0x1f, R31 ;  /* 0x0000001fff05a819 */ /* 0x000fc6000001141f */
[----:B------:R-:W-:Y:S02]  /*14f10*/  @P2 IMAD R7, R9, c[0x0][0x1ec], R3 ;  /* 0x00007b0009072a24 */ /* 0x000fe400078e0203 */
[----:B------:R-:W-:Y:S02]  /*14f20*/  @!P2 IMAD R6, R5, c[0x0][0x1e0], RZ ;  /* 0x000078000506aa24 */ /* 0x000fe400078e02ff */
[C---:B------:R-:W-:Y:S02]  /*14f30*/  IMAD R3, R31.reuse, R4, RZ ;  /* 0x000000041f037224 */ /* 0x040fe400078e02ff */
[----:B------:R-:W-:-:S03]  /*14f40*/  @!P2 IMAD.WIDE.U32 R4, R31, c[0x0][0x1e0], RZ ;  /* 0x000078001f04aa25 */ /* 0x000fc600078e00ff */
[----:B------:R-:W-:Y:S01]  /*14f50*/  SEL R3, R3, RZ, !P3 ;  /* 0x000000ff03037207 */ /* 0x000fe20005800000 */
[C---:B------:R-:W-:Y:S01]  /*14f60*/  @!P0 IMAD R9, R31.reuse, c[0x0][0x214], RZ ;  /* 0x000085001f098a24 */ /* 0x040fe200078e02ff */
[----:B------:R-:W-:Y:S01]  /*14f70*/  @!P2 MOV R2, R4 ;  /* 0x000000040002a202 */ /* 0x000fe20000000f00 */
[----:B------:R-:W-:-:S03]  /*14f80*/  @!P2 IMAD R6, R31, c[0x0][0x1e4], R6 ;  /* 0x000079001f06aa24 */ /* 0x000fc600078e0206 */
[----:B------:R2:W-:Y:S01]  /*14f90*/  @!P0 STL [R1+0x58], R9 ;  /* 0x0000580901008387 */ /* 0x0005e20000100800 */
[----:B------:R-:W-:Y:S01]  /*14fa0*/  @!P2 IMAD.IADD R7, R5, 0x1, R6 ;  /* 0x000000010507a824 */ /* 0x000fe200078e0206 */
[----:B------:R-:W-:Y:S01]  /*14fb0*/  IADD3 R4, P0, R14, R2, RZ ;  /* 0x000000020e047210 */ /* 0x000fe20007f1e0ff */
[----:B------:R-:W-:Y:S01]  /*14fc0*/  IMAD R6, R22, R0, R3 ;  /* 0x0000000016067224 */ /* 0x000fe200078e0203 */
[----:B------:R-:W-:Y:S01]  /*14fd0*/  SHF.R.S32.HI R0, RZ, 0x1f, R22 ;  /* 0x0000001fff007819 */ /* 0x000fe20000011416 */
[----:B------:R-:W-:Y:S01]  /*14fe0*/  @!P3 CS2R R2, SRZ ;  /* 0x000000000002b805 */ /* 0x000fe2000001ff00 */
[----:B------:R-:W-:Y:S02]  /*14ff0*/  ISETP.GE.AND P2, PT, R10, R16, PT ;  /* 0x000000100a00720c */ /* 0x000fe40003f46270 */
[----:B------:R-:W-:Y:S01]  /*15000*/  @P3 SHF.R.S32.HI R3, RZ, 0x1f, R9 ;  /* 0x0000001fff033819 */ /* 0x000fe20000011409 */
[----:B------:R-:W-:Y:S01]  /*15010*/  IMAD R0, R0, c[0x0][0x1f0], RZ ;  /* 0x00007c0000007a24 */ /* 0x000fe200078e02ff */
[----:B------:R-:W-:-:S02]  /*15020*/  @P3 MOV R2, R9 ;  /* 0x0000000900023202 */ /* 0x000fc40000000f00 */
[----:B------:R-:W-:Y:S01]  /*15030*/  LEA.HI.X.SX32 R5, R14, R7, 0x1, P0 ;  /* 0x000000070e057211 */ /* 0x000fe200000f0eff */
[C---:B------:R-:W-:Y:S02]  /*15040*/  IMAD R8, R22.reuse, c[0x0][0x1f4], R0 ;  /* 0x00007d0016087a24 */ /* 0x040fe400078e0200 */
[----:B------:R-:W-:Y:S02]  /*15050*/  IMAD R0, R33, R19, RZ ;  /* 0x0000001321007224 */ /* 0x000fe400078e02ff */
[----:B------:R-:W-:-:S03]  /*15060*/  IMAD.WIDE.U32 R12, R22, c[0x0][0x1f0], R4 ;  /* 0x00007c00160c7a25 */ /* 0x000fc600078e0004 */
[----:B------:R-:W-:Y:S02]  /*15070*/  SHF.R.S32.HI R4, RZ, 0x1f, R0 ;  /* 0x0000001fff047819 */ /* 0x000fe40000011400 */
[--C-:B------:R-:W-:Y:S02]  /*15080*/  IADD3 R22, P1, P0, R0, R2, R6.reuse ;  /* 0x0000000200167210 */ /* 0x100fe4000783e006 */
[----:B------:R-:W-:Y:S01]  /*15090*/  SHF.R.S32.HI R0, RZ, 0x1f, R6 ;  /* 0x0000001fff007819 */ /* 0x000fe20000011406 */
[----:B--2---:R-:W2:Y:S03]  /*150a0*/  S2R R9, SR_CTAID.X ;  /* 0x0000000000097919 */ /* 0x004ea60000002500 */
[----:B------:R-:W-:Y:S01]  /*150b0*/  IADD3.X R21, R4, R3, R0, P1, P0 ;  /* 0x0000000304157210 */ /* 0x000fe20000fe0400 */
[----:B--2---:R-:W-:-:S04]  /*150c0*/  IMAD.WIDE R6, R9, 0x40, R10 ;  /* 0x0000004009067825 */ /* 0x004fc800078e020a */
        /* <DEDUP_REMOVED lines=15> */
.L_x_616:
[----:B------:R-:W-:Y:S05]  /*151c0*/  BSYNC B0 ;  /* 0x0000000000007941 */ /* 0x000fea0003800000 */
.L_x_615:
[----:B------:R-:W-:Y:S01]  /*151d0*/  IADD3 R18, R10, 0x10, RZ ;  /* 0x000000100a127810 */ /* 0x000fe20007ffe0ff */
[----:B------:R-:W-:Y:S03]  /*151e0*/  BSSY B0, `(.L_x_617) ;  /* 0x0000013000007945 */ /* 0x000fe60003800000 */
[----:B------:R-:W-:-:S13]  /*151f0*/  ISETP.GE.AND P0, PT, R18, R16, PT ;  /* 0x000000101200720c */ /* 0x000fda0003f06270 */
[----:B------:R-:W-:Y:S05]  /*15200*/  @P0 BRA `(.L_x_618) ;  /* 0x0000010000000947 */ /* 0x000fea0003800000 */
[----:B------:R-:W-:Y:S01]  /*15210*/  IADD3 R0, P0, R6, 0x10, RZ ;  /* 0x0000001006007810 */ /* 0x000fe20007f1e0ff */
[----:B------:R-:W-:Y:S01]  /*15220*/  IMAD.MOV.U32 R4, RZ, RZ, R12 ;  /* 0x000000ffff047224 */ /* 0x000fe200078e000c */
[----:B------:R-:W-:Y:S02]  /*15230*/  MOV R5, R9 ;  /* 0x0000000900057202 */ /* 0x000fe40000000f00 */
[----:B------:R-:W-:Y:S01]  /*15240*/  ISETP.GE.AND P2, PT, R14, c[0x0][0x220], PT ;  /* 0x000088000e007a0c */ /* 0x000fe20003f46270 */
[----:B--2---:R-:W-:Y:S01]  /*15250*/  IMAD.X R2, RZ, RZ, R7, P0 ;  /* 0x000000ffff027224 */ /* 0x004fe200000e0607 */
        /* <DEDUP_REMOVED lines=11> */
.L_x_618:
[----:B------:R-:W-:Y:S05]  /*15310*/  BSYNC B0 ;  /* 0x0000000000007941 */ /* 0x000fea0003800000 */
.L_x_617:
        /* <DEDUP_REMOVED lines=20> */
.L_x_620:
[----:B------:R-:W-:Y:S05]  /*15460*/  BSYNC B0 ;  /* 0x0000000000007941 */ /* 0x000fea0003800000 */
.L_x_619:
[----:B------:R-:W-:Y:S01]  /*15470*/  IADD3 R17, R10, 0x30, RZ ;  /* 0x000000300a117810 */ /* 0x000fe20007ffe0ff */
[----:B------:R-:W-:Y:S03]  /*15480*/  BSSY B0, `(.L_x_621) ;  /* 0x0000013000007945 */ /* 0x000fe60003800000 */
[----:B------:R-:W-:-:S13]  /*15490*/  ISETP.GE.AND P0, PT, R17, R16, PT ;  /* 0x000000101100720c */ /* 0x000fda0003f06270 */
[----:B------:R-:W-:Y:S05]  /*154a0*/  @P0 BRA `(.L_x_622) ;  /* 0x0000010000000947 */ /* 0x000fea0003800000 */
[----:B------:R-:W-:Y:S01]  /*154b0*/  IADD3 R0, P0, R6, 0x30, RZ ;  /* 0x0000003006007810 */ /* 0x000fe20007f1e0ff */
[----:B--2---:R-:W-:Y:S01]  /*154c0*/  IMAD.MOV.U32 R2, RZ, RZ, R12 ;  /* 0x000000ffff027224 */ /* 0x004fe200078e000c */
        /* <DEDUP_REMOVED lines=14> */
.L_x_622:
[----:B------:R-:W-:Y:S05]  /*155b0*/  BSYNC B0 ;  /* 0x0000000000007941 */ /* 0x000fea0003800000 */
.L_x_621:
[----:B------:R-:W-:-:S04]  /*155c0*/  ISETP.NE.AND P6, PT, R20, RZ, PT ;  /* 0x000000ff1400720c */ /* 0x000fc80003fc5270 */
[-C--:B------:R-:W-:Y:S02]  /*155d0*/  ISETP.GE.OR P5, PT, R10, R16.reuse, P6 ;  /* 0x000000100a00720c */ /* 0x080fe400037a6670 */
[-C--:B------:R-:W-:Y:S02]  /*155e0*/  ISETP.GE.OR P4, PT, R18, R16.reuse, P6 ;  /* 0x000000101200720c */ /* 0x080fe40003786670 */
[-C--:B------:R-:W-:Y:S02]  /*155f0*/  ISETP.GE.OR P3, PT, R15, R16.reuse, P6 ;  /* 0x000000100f00720c */ /* 0x080fe40003766670 */
[----:B------:R-:W-:-:S07]  /*15600*/  ISETP.GE.OR P6, PT, R17, R16, P6 ;  /* 0x000000101100720c */ /* 0x000fce00037c6670 */
[-C--:B------:R-:W-:Y:S02]  /*15610*/  @!P5 IMAD R0, R10, R19.reuse, RZ ;  /* 0x000000130a00d224 */ /* 0x080fe400078e02ff */
[-C--:B--2---:R-:W-:Y:S02]  /*15620*/  @!P4 IMAD R3, R18, R19.reuse, RZ ;  /* 0x000000131203c224 */ /* 0x084fe400078e02ff */
[----:B------:R-:W-:Y:S01]  /*15630*/  @!P3 IMAD R5, R15, R19, RZ ;  /* 0x000000130f05b224 */ /* 0x000fe200078e02ff */
[CC--:B------:R-:W-:Y:S02]  /*15640*/  @!P5 IADD3 R2, P0, R0.reuse, R22.reuse, RZ ;  /* 0x000000160002d210 */ /* 0x0c0fe40007f1e0ff */
[----:B------:R-:W-:Y:S02]  /*15650*/  @!P4 IADD3 R9, P1, R3, R22, RZ ;  /* 0x000000160309c210 */ /* 0x000fe40007f3e0ff */
[----:B------:R-:W-:Y:S02]  /*15660*/  @!P5 LEA.HI.X.SX32 R0, R0, R21, 0x1, P0 ;  /* 0x000000150000d211 */ /* 0x000fe400000f0eff */
[----:B------:R-:W-:-:S02]  /*15670*/  @!P5 LEA R6, P2, R2, c[0x0][0x200], 0x2 ;  /* 0x000080000206da11 */ /* 0x000fc400078410ff */
[----:B------:R-:W-:Y:S02]  /*15680*/  @!P3 IADD3 R8, P0, R5, R22, RZ ;  /* 0x000000160508b210 */ /* 0x000fe40007f1e0ff */
[-C--:B------:R-:W-:Y:S02]  /*15690*/  @!P4 LEA.HI.X.SX32 R3, R3, R21.reuse, 0x1, P1 ;  /* 0x000000150303c211 */ /* 0x080fe400008f0eff */
[----:B------:R-:W-:Y:S02]  /*156a0*/  @!P5 LEA.HI.X R7, R2, c[0x0][0x204], R0, 0x2, P2 ;  /* 0x000081000207da11 */ /* 0x000fe400010f1400 */
[----:B------:R-:W-:Y:S02]  /*156b0*/  @!P4 LEA R4, P1, R9, c[0x0][0x200], 0x2 ;  /* 0x000080000904ca11 */ /* 0x000fe400078210ff */
[----:B------:R-:W-:Y:S02]  /*156c0*/  @!P3 LEA.HI.X.SX32 R0, R5, R21, 0x1, P0 ;  /* 0x000000150500b211 */ /* 0x000fe400000f0eff */
        /* <DEDUP_REMOVED lines=10> */
[----:B--2---:R-:W-:-:S05]  /*15770*/  IMAD R0, R17, R19, RZ ;  /* 0x0000001311007224 */ /* 0x004fca00078e02ff */
[----:B------:R-:W-:-:S04]  /*15780*/  IADD3 R3, P0, R0, R22, RZ ;  /* 0x0000001600037210 */ /* 0x000fc80007f1e0ff */
[----:B------:R-:W-:Y:S02]  /*15790*/  LEA.HI.X.SX32 R0, R0, R21, 0x1, P0 ;  /* 0x0000001500007211 */ /* 0x000fe400000f0eff */
[----:B------:R-:W-:-:S04]  /*157a0*/  LEA R2, P0, R3, c[0x0][0x200], 0x2 ;  /* 0x0000800003027a11 */ /* 0x000fc800078010ff */
[----:B------:R-:W-:Y:S01]  /*157b0*/  LEA.HI.X R3, R3, c[0x0][0x204], R0, 0x2, P0 ;  /* 0x0000810003037a11 */ /* 0x000fe200000f1400 */
[----:B------:R-:W-:-:S05]  /*157c0*/  IMAD.MOV.U32 R0, RZ, RZ, 0x7f800000 ;  /* 0x7f800000ff007424 */ /* 0x000fca00078e00ff */
[----:B------:R-:W-:Y:S01]  /*157d0*/  STG.E [R2.64], R0 ;  /* 0x0000000002007986 */ /* 0x000fe2000c101908 */
[----:B------:R-:W-:Y:S05]  /*157e0*/  EXIT ;  /* 0x000000000000794d */ /* 0x000fea0003800000 */
.L_x_623:
        /* <DEDUP_REMOVED lines=9> */
.L_x_694:


//--------------------- .text._ZN5flash16flash_fwd_kernelI23Flash_fwd_kernel_traitsILi192ELi64ELi64ELi4ELb0ELb0EN7cutlass10bfloat16_tE19Flash_kernel_traitsILi192ELi64ELi64ELi4ES3_EELb0ELb1ELb0ELb1ELb0ELb0ELb1ELb0EEEvNS_16Flash_fwd_paramsE --------------------------
	.section	.text._ZN5flash16flash_fwd_kernelI23Flash_fwd_kernel_traitsILi192ELi64ELi64ELi4ELb0ELb0EN7cutlass10bfloat16_tE19Flash_kernel_traitsILi192ELi64ELi64ELi4ES3_EELb0ELb1ELb0ELb1ELb0ELb0ELb1ELb0EEEvNS_16Flash_fwd_paramsE,"ax",@progbits
	.sectioninfo	@"SHI_REGISTERS=254"
	.align	128
        .global         _ZN5flash16flash_fwd_kernelI23Flash_fwd_kernel_traitsILi192ELi64ELi64ELi4ELb0ELb0EN7cutlass10bfloat16_tE19Flash_kernel_traitsILi192ELi64ELi64ELi4ES3_EELb0ELb1ELb0ELb1ELb0ELb0ELb1ELb0EEEvNS_16Flash_fwd_paramsE
        .type           _ZN5flash16flash_fwd_kernelI23Flash_fwd_kernel_traitsILi192ELi64ELi64ELi4ELb0ELb0EN7cutlass10bfloat16_tE19Flash_kernel_traitsILi192ELi64ELi64ELi4ES3_EELb0ELb1ELb0ELb1ELb0ELb0ELb1ELb0EEEvNS_16Flash_fwd_paramsE,@function
        .size           _ZN5flash16flash_fwd_kernelI23Flash_fwd_kernel_traitsILi192ELi64ELi64ELi4ELb0ELb0EN7cutlass10bfloat16_tE19Flash_kernel_traitsILi192ELi64ELi64ELi4ES3_EELb0ELb1ELb0ELb1ELb0ELb0ELb1ELb0EEEvNS_16Flash_fwd_paramsE,(.L_x_695 - _ZN5flash16flash_fwd_kernelI23Flash_fwd_kernel_traitsILi192ELi64ELi64ELi4ELb0ELb0EN7cutlass10bfloat16_tE19Flash_kernel_traitsILi192ELi64ELi64ELi4ES3_EELb0ELb1ELb0ELb1ELb0ELb0ELb1ELb0EEEvNS_16Flash_fwd_paramsE)
        .other          _ZN5flash16flash_fwd_kernelI23Flash_fwd_kernel_traitsILi192ELi64ELi64ELi4ELb0ELb0EN7cutlass10bfloat16_tE19Flash_kernel_traitsILi192ELi64ELi64ELi4ES3_EELb0ELb1ELb0ELb1ELb0ELb0ELb1ELb0EEEvNS_16Flash_fwd_paramsE,@"STO_CUDA_ENTRY STV_DEFAULT"
_ZN5flash16flash_fwd_kernelI23Flash_fwd_kernel_traitsILi192ELi64ELi64ELi4ELb0ELb0EN7cutlass10bfloat16_tE19Flash_kernel_traitsILi192ELi64ELi64ELi4ES3_EELb0ELb1ELb0ELb1ELb0ELb0ELb1ELb0EEEvNS_16Flash_fwd_paramsE:
.text._ZN5flash16flash_fwd_kernelI23Flash_fwd_kernel_traitsILi192ELi64ELi64ELi4ELb0ELb0EN7cutlass10bfloat16_tE19Flash_kernel_traitsILi192ELi64ELi64ELi4ES3_EELb0ELb1ELb0ELb1ELb0ELb0ELb1ELb0EEEvNS_16Flash_fwd_paramsE:
        /* <DEDUP_REMOVED lines=33> */
.L_x_624:
[----:B-1-34-:R-:W-:Y:S02]  /*0210*/  MOV R2, c[0x0][0x218] ;  /* 0x0000860000027a02 */ /* 0x01afe40000000f00 */
.L_x_625:
[----:B------:R-:W-:-:S04]  /*0220*/  ISETP.NE.U32.AND P2, PT, RZ, c[0x0][0x258], PT ;  /* 0x00009600ff007a0c */ /* 0x000fc80003f45070 */
[----:B------:R-:W-:-:S13]  /*0230*/  ISETP.NE.AND.EX P2, PT, RZ, c[0x0][0x25c], PT, P2 ;  /* 0x00009700ff007a0c */ /* 0x000fda0003f45320 */
[----:B-1----:R-:W-:-:S06]  /*0240*/  @P2 IMAD.WIDE R6, R19, R10, c[0x0][0x258] ;  /* 0x0000960013062625 */ /* 0x002fcc00078e020a */
        /* <DEDUP_REMOVED lines=47> */
.L_x_627:
[----:B------:R-:W-:Y:S01]  /*0540*/  IABS R4, c[0x0][0x1c8] ;  /* 0x0000720000047a13 */ /* 0x000fe20000000000 */
[----:B------:R-:W-:-:S03]  /*0550*/  @P0 IMAD.IADD R5, R0, 0x1, R5 ;  /* 0x0000000100050824 */ /* 0x000fc600078e0205 */
        /* <DEDUP_REMOVED lines=18> */
[----:B------:R-:W-:Y:S01]  /*0680*/  @P0 IMAD.WIDE.U32 R2, R5, c[0x0][0x1a0], RZ ;  /* 0x0000680005020a25 */ /* 0x000fe200078e00ff */
[----:B------:R-:W-:-:S03]  /*0690*/  ISETP.NE.AND P2, PT, RZ, c[0x0][0x1c8], PT ;  /* 0x00007200ff007a0c */ /* 0x000fc60003f45270 */
[----:B------:R-:W-:Y:S01]  /*06a0*/  @P0 IMAD R5, R5, c[0x0][0x1a4], R3 ;  /* 0x0000690005050a24 */ /* 0x000fe200078e0203 */
[----:B------:R-:W-:-:S07]  /*06b0*/  @P0 MOV R6, R2 ;  /* 0x0000000200060202 */ /* 0x000fce0000000f00 */
        /* <DEDUP_REMOVED lines=15> */
.L_x_628:
[----:B------:R-:W-:Y:S01]  /*07b0*/  SHF.R.S32.HI R0, RZ, 0x1f, R219 ;  /* 0x0000001fff007819 */ /* 0x000fe200000114db */
[----:B------:R-:W-:Y:S01]  /*07c0*/  IMAD R27, R23, c[0x0][0x1a8], RZ ;  /* 0x00006a00171b7a24 */ /* 0x000fe200078e02ff */
[----:B------:R-:W-:Y:S01]  /*07d0*/  SHF.R.S32.HI R187, RZ, 0x1f, R184 ;  /* 0x0000001fffbb7819 */ /* 0x000fe200000114b8 */
[----:B------:R-:W-:Y:S01]  /*07e0*/  BSSY B0, `(.L_x_629) ;  /* 0x0000069000007945 */ /* 0x000fe20003800000 */
[-C--:B------:R-:W-:Y:S01]  /*07f0*/  LEA.HI R4, R0, R219.reuse, RZ, 0x3 ;  /* 0x000000db00047211 */ /* 0x080fe200078f18ff */
        /* <DEDUP_REMOVED lines=17> */
[----:B------:R-:W-:Y:S01]  /*0910*/  SHF.R.U32.HI R220, RZ, 0x3, R11 ;  /* 0x00000003ffdc7819 */ /* 0x000fe2000001160b */
[----:B------:R-:W-:Y:S01]  /*0920*/  IMAD R187, R184, c[0x0][0x1bc], R187 ;  /* 0x00006f00b8bb7a24 */ /* 0x000fe200078e02bb */
[----:B------:R-:W-:Y:S01]  /*0930*/  LOP3.LUT R3, R11, 0x38, R228, 0xf8, !PT ;  /* 0x000000380b037812 */ /* 0x000fe200078ef8e4 */
[----:B------:R-:W-:Y:S01]  /*0940*/  IMAD.WIDE R28, R218, 0x40, R20 ;  /* 0x00000040da1c7825 */ /* 0x000fe200078e0214 */
[----:B------:R-:W-:-:S02]  /*0950*/  SHF.R.S32.HI R229, RZ, 0x1f, R228 ;  /* 0x0000001fffe57819 */ /* 0x000fc400000114e4 */
[----:B------:R-:W-:Y:S02]  /*0960*/  SHF.R.S32.HI R2, RZ, 0x1f, R13 ;  /* 0x0000001fff027819 */ /* 0x000fe4000001140d */
[----:B------:R-:W-:Y:S01]  /*0970*/  LOP3.LUT R209, R209, 0xfffffffe, RZ, 0xc0, !PT ;  /* 0xfffffffed1d17812 */ /* 0x000fe200078ec0ff */
[----:B------:R-:W-:Y:S01]  /*0980*/  IMAD.WIDE.U32 R16, R20, c[0x0][0x198], R228 ;  /* 0x0000660014107a25 */ /* 0x000fe200078e00e4 */
[----:B------:R-:W-:Y:S02]  /*0990*/  LOP3.LUT R220, R3, R220, RZ, 0x3c, !PT ;  /* 0x000000dc03dc7212 */ /* 0x000fe400078e3cff */
[----:B------:R-:W-:Y:S01]  /*09a0*/  LEA.HI R3, R2, R13, RZ, 0x3 ;  /* 0x0000000d02037211 */ /* 0x000fe200078f18ff */
[----:B------:R-:W-:Y:S01]  /*09b0*/  IMAD.IADD R209, R8, 0x1, -R209 ;  /* 0x0000000108d17824 */ /* 0x000fe200078e0ad1 */
[----:B------:R-:W-:Y:S01]  /*09c0*/  IADD3 R224, P1, R224, R16, RZ ;  /* 0x00000010e0e07210 */ /* 0x000fe20007f3e0ff */
[----:B------:R-:W-:Y:S01]  /*09d0*/  IMAD R2, R20, c[0x0][0x19c], R15 ;  /* 0x0000670014027a24 */ /* 0x000fe200078e020f */
[C---:B------:R-:W-:Y:S01]  /*09e0*/  LOP3.LUT R8, R3.reuse, 0xfffffff8, RZ, 0xc0, !PT ;  /* 0xfffffff803087812 */ /* 0x040fe200078ec0ff */
[----:B------:R-:W-:Y:S01]  /*09f0*/  IMAD.SHL.U32 R3, R3, 0x40, RZ ;  /* 0x0000004003037824 */ /* 0x000fe200078e00ff */
[----:B------:R-:W-:-:S02]  /*0a00*/  IADD3 R24, P0, R228, R24, RZ ;  /* 0x00000018e4187210 */ /* 0x000fc40007f1e0ff */
[----:B------:R-:W-:Y:S01]  /*0a10*/  IADD3.X R225, R7, R17, R2, P1, !PT ;  /* 0x0000001107e17210 */ /* 0x000fe20000ffe402 */
[----:B------:R-:W-:Y:S01]  /*0a20*/  IMAD.IADD R8, R13, 0x1, -R8 ;  /* 0x000000010d087824 */ /* 0x000fe200078e0a08 */
[CC--:B------:R-:W-:Y:S01]  /*0a30*/  LEA.HI R11, R0.reuse, R219.reuse, RZ, 0x6 ;  /* 0x000000db000b7211 */ /* 0x0c0fe200078f30ff */
[----:B------:R-:W-:Y:S01]  /*0a40*/  IMAD R7, R21, c[0x0][0x1a0], RZ ;  /* 0x0000680015077a24 */ /* 0x000fe200078e02ff */
[----:B------:R-:W-:Y:S01]  /*0a50*/  LEA.HI R91, R0, R219, RZ, 0x5 ;  /* 0x000000db005b7211 */ /* 0x000fe200078f28ff */
[----:B------:R-:W-:Y:S01]  /*0a60*/  IMAD.WIDE.U32 R12, R20, c[0x0][0x1a0], R228 ;  /* 0x00006800140c7a25 */ /* 0x000fe200078e00e4 */
[C---:B------:R-:W-:Y:S02]  /*0a70*/  LOP3.LUT P2, RZ, R8.reuse, 0x4, RZ, 0xc0, !PT ;  /* 0x0000000408ff7812 */ /* 0x040fe4000784c0ff */
[----:B------:R-:W-:Y:S01]  /*0a80*/  LOP3.LUT P1, RZ, R8, 0x2, RZ, 0xc0, !PT ;  /* 0x0000000208ff7812 */ /* 0x000fe2000782c0ff */
[----:B------:R-:W-:Y:S01]  /*0a90*/  IMAD.X R25, R229, 0x1, R9, P0 ;  /* 0x00000001e5197824 */ /* 0x000fe200000e0609 */
[----:B------:R-:W-:Y:S01]  /*0aa0*/  IADD3 R6, P0, R6, R12, RZ ;  /* 0x0000000c06067210 */ /* 0x000fe20007f1e0ff */
[----:B------:R-:W-:Y:S01]  /*0ab0*/  IMAD R2, R20, c[0x0][0x1a4], R7 ;  /* 0x0000690014027a24 */ /* 0x000fe200078e0207 */
[----:B------:R-:W-:Y:S01]  /*0ac0*/  LOP3.LUT R0, R91, 0xffffffe0, RZ, 0xc0, !PT ;  /* 0xffffffe05b007812 */ /* 0x000fe200078ec0ff */
[----:B------:R-:W-:Y:S01]  /*0ad0*/  IMAD.SHL.U32 R8, R8, 0x40, RZ ;  /* 0x0000004008087824 */ /* 0x000fe200078e00ff */
[----:B------:R-:W-:Y:S01]  /*0ae0*/  SHF.R.S32.HI R91, RZ, 0x5, R91 ;  /* 0x00000005ff5b7819 */ /* 0x000fe2000001145b */
[----:B------:R-:W-:Y:S01]  /*0af0*/  IMAD.WIDE.U32 R224, R184, c[0x0][0x1b0], R224 ;  /* 0x00006c00b8e07a25 */ /* 0x000fe200078e00e0 */
[----:B------:R-:W-:-:S02]  /*0b00*/  IADD3.X R7, R5, R13, R2, P0, !PT ;  /* 0x0000000d05077210 */ /* 0x000fc400007fe402 */
[----:B------:R-:W-:Y:S01]  /*0b10*/  LOP3.LUT R8, R8, 0x1c0, RZ, 0xc0, !PT ;  /* 0x000001c008087812 */ /* 0x000fe200078ec0ff */
[----:B------:R-:W-:Y:S01]  /*0b20*/  IMAD.SHL.U32 R9, R209, 0x8, RZ ;  /* 0x00000008d1097824 */ /* 0x000fe200078e00ff */
[----:B------:R-:W-:Y:S01]  /*0b30*/  IADD3 R222, R228, 0x40, RZ ;  /* 0x00000040e4de7810 */ /* 0x000fe20007ffe0ff */
[----:B------:R-:W-:Y:S01]  /*0b40*/  IMAD.WIDE.U32 R184, R184, c[0x0][0x1b8], R6 ;  /* 0x00006e00b8b87a25 */ /* 0x000fe200078e0006 */
[----:B------:R-:W-:Y:S02]  /*0b50*/  IADD3 R221, R228, 0x80, RZ ;  /* 0x00000080e4dd7810 */ /* 0x000fe40007ffe0ff */
[----:B------:R-:W-:Y:S01]  /*0b60*/  LOP3.LUT R9, R8, 0x8, R9, 0xf8, !PT ;  /* 0x0000000808097812 */ /* 0x000fe200078ef809 */
[----:B------:R-:W-:Y:S01]  /*0b70*/  IMAD.IADD R6, R223, 0x1, -R90 ;  /* 0x00000001df067824 */ /* 0x000fe200078e0a5a */
[----:B------:R-:W-:Y:S01]  /*0b80*/  SHF.R.U32.HI R8, RZ, 0x3, R8 ;  /* 0x00000003ff087819 */ /* 0x000fe20000011608 */
[----:B------:R-:W-:Y:S02]  /*0b90*/  IMAD.SHL.U32 R11, R11, 0x8, RZ ;  /* 0x000000080b0b7824 */ /* 0x000fe400078e00ff */
[----:B------:R-:W-:Y:S01]  /*0ba0*/  IMAD.MOV.U32 R5, RZ, RZ, 0x10 ;  /* 0x00000010ff057424 */ /* 0x000fe200078e00ff */
[----:B------:R-:W-:Y:S01]  /*0bb0*/  ISETP.GE.AND P0, PT, R20, R6, PT ;  /* 0x000000061400720c */ /* 0x000fe20003f06270 */
[----:B------:R-:W-:Y:S01]  /*0bc0*/  IMAD.WIDE.U32 R24, R22, c[0x0][0x1a8], R24 ;  /* 0x00006a0016187a25 */ /* 0x000fe200078e0018 */
[----:B------:R-:W-:-:S02]  /*0bd0*/  LOP3.LUT R2, R9, R8, RZ, 0x3c, !PT ;  /* 0x0000000809027212 */ /* 0x000fc400078e3cff */
[----:B------:R-:W-:Y:S01]  /*0be0*/  LOP3.LUT R220, R220, 0xfffffe00, R11, 0xf8, !PT ;  /* 0xfffffe00dcdc7812 */ /* 0x000fe200078ef80b */
[----:B------:R-:W-:Y:S01]  /*0bf0*/  IMAD.IADD R0, R219, 0x1, -R0 ;  /* 0x00000001db007824 */ /* 0x000fe200078e0a00 */
[----:B------:R-:W-:Y:S01]  /*0c00*/  LOP3.LUT R2, R2, 0xfffffe00, R3, 0xf8, !PT ;  /* 0xfffffe0002027812 */ /* 0x000fe200078ef803 */
[----:B------:R-:W-:Y:S01]  /*0c10*/  IMAD.MOV.U32 R3, RZ, RZ, 0x20 ;  /* 0x00000020ff037424 */ /* 0x000fe200078e00ff */
[----:B------:R-:W-:Y:S01]  /*0c20*/  SEL R5, R5, 0xfffffff0, !P1 ;  /* 0xfffffff005057807 */ /* 0x000fe20004800000 */
[----:B------:R-:W-:Y:S02]  /*0c30*/  IMAD.SHL.U32 R220, R220, 0x2, RZ ;  /* 0x00000002dcdc7824 */ /* 0x000fe400078e00ff */
[----:B------:R-:W-:Y:S01]  /*0c40*/  IMAD.IADD R27, R25, 0x1, R27 ;  /* 0x00000001191b7824 */ /* 0x000fe200078e021b */
[----:B------:R-:W-:Y:S01]  /*0c50*/  SEL R3, R3, 0xffffffe0, !P2 ;  /* 0xffffffe003037807 */ /* 0x000fe20005000000 */
        /* <DEDUP_REMOVED lines=33> */
.L_x_630:
[----:B------:R-:W-:Y:S05]  /*0e70*/  BSYNC B0 ;  /* 0x0000000000007941 */ /* 0x000fea0003800000 */
.L_x_629:
        /* <DEDUP_REMOVED lines=37> */
.L_x_632:
[----:B------:R-:W-:Y:S05]  /*10d0*/  BSYNC B0 ;  /* 0x0000000000007941 */ /* 0x000fea0003800000 */
.L_x_631:
        /* <DEDUP_REMOVED lines=37> */
.L_x_634:
[----:B------:R-:W-:Y:S05]  /*1330*/  BSYNC B0 ;  /* 0x0000000000007941 */ /* 0x000fea0003800000 */
.L_x_633:
        /* <DEDUP_REMOVED lines=40> */
.L_x_636:
[----:B------:R-:W-:Y:S05]  /*15c0*/  BSYNC B0 ;  /* 0x0000000000007941 */ /* 0x000fea0003800000 */
.L_x_635:
[----:B------:R-:W-:Y:S01]  /*15d0*/  IADD3 R144, R134, -0x1, RZ ;  /* 0xffffffff86907810 */ /* 0x000fe20007ffe0ff */
[----:B------:R-:W-:Y:S01]  /*15e0*/  BSSY B0, `(.L_x_637) ;  /* 0x0000023000007945 */ /* 0x000fe20003800000 */
[----:B------:R-:W-:Y:S02]  /*15f0*/  MOV R226, R224 ;  /* 0x000000e000e27202 */ /* 0x000fe40000000f00 */
[----:B------:R-:W-:Y:S01]  /*1600*/  SHF.R.S32.HI R12, RZ, 0x1f, R144 ;  /* 0x0000001fff0c7819 */ /* 0x000fe20000011490 */
[----:B------:R-:W-:Y:S02]  /*1610*/  IMAD R8, R144, -0x40, R88 ;  /* 0xffffffc090087824 */ /* 0x000fe400078e0258 */
[----:B------:R-:W-:Y:S02]  /*1620*/  IMAD R9, R6, R144, RZ ;  /* 0x0000009006097224 */ /* 0x000fe400078e02ff */
[----:B------:R-:W-:Y:S01]  /*1630*/  IMAD.WIDE.U32 R24, R144, R7, R226 ;  /* 0x0000000790187225 */ /* 0x000fe200078e00e2 */
[----:B------:R-:W-:-:S03]  /*1640*/  ISETP.GE.AND P0, PT, R20, R8, PT ;  /* 0x000000081400720c */ /* 0x000fc60003f06270 */
[----:B------:R-:W-:-:S05]  /*1650*/  IMAD R9, R12, R7, R9 ;  /* 0x000000070c097224 */ /* 0x000fca00078e0209 */
[----:B-1----:R-:W-:-:S05]  /*1660*/  IADD3 R27, R25, R9, RZ ;  /* 0x00000009191b7210 */ /* 0x002fca0007ffe0ff */
        /* <DEDUP_REMOVED lines=26> */
.L_x_638:
[----:B------:R-:W-:Y:S05]  /*1810*/  BSYNC B0 ;  /* 0x0000000000007941 */ /* 0x000fea0003800000 */
.L_x_637:
        /* <DEDUP_REMOVED lines=32> */
.L_x_640:
[----:B------:R-:W-:Y:S05]  /*1a20*/  BSYNC B0 ;  /* 0x0000000000007941 */ /* 0x000fea0003800000 */
.L_x_639:
        /* <DEDUP_REMOVED lines=31> */
.L_x_642:
[----:B------:R-:W-:Y:S05]  /*1c20*/  BSYNC B0 ;  /* 0x0000000000007941 */ /* 0x000fea0003800000 */
.L_x_641:
        /* <DEDUP_REMOVED lines=33> */
.L_x_644:
[----:B------:R-:W-:Y:S05]  /*1e40*/  BSYNC B0 ;  /* 0x0000000000007941 */ /* 0x000fea0003800000 */
.L_x_643:
[----:B------:R-:W-:Y:S01]  /*1e50*/  ISETP.NE.U32.AND P1, PT, RZ, c[0x0][0x318], PT ;  /* 0x0000c600ff007a0c */ /* 0x000fe20003f25070 */
[----:B------:R-:W0:Y:S03]  /*1e60*/  LDGDEPBAR ;  /* 0x00000000000079af */ /* 0x000e260000000000 */
[----:B------:R-:W-:-:S13]  /*1e70*/  ISETP.NE.AND.EX P1, PT, RZ, c[0x0][0x31c], PT, P1 ;  /* 0x0000c700ff007a0c */ /* 0x000fda0003f25310 */
[----:B------:R-:W-:Y:S01]  /*1e80*/  @P1 SHF.R.S32.HI R9, RZ, 0x1f, R19 ;  /* 0x0000001fff091819 */ /* 0x000fe20000011413 */
[----:B------:R-:W-:-:S04]  /*1e90*/  @P1 IMAD.WIDE.U32 R22, R19, c[0x0][0x320], R22 ;  /* 0x0000c80013161a25 */ /* 0x000fc800078e0016 */
[----:B--2---:R-:W-:Y:S01]  /*1ea0*/  @P1 IMAD R16, R9, c[0x0][0x320], RZ ;  /* 0x0000c80009101a24 */ /* 0x004fe200078e02ff */
[----:B------:R-:W-:Y:S01]  /*1eb0*/  @P1 LEA R18, P0, R22, c[0x0][0x318], 0x2 ;  /* 0x0000c60016121a11 */ /* 0x000fe200078010ff */
[----:B------:R-:W-:-:S04]  /*1ec0*/  DEPBAR.LE SB0, 0x0 ;  /* 0x000080000000791a */ /* 0x000fc80000000000 */
[----:B------:R-:W-:-:S04]  /*1ed0*/  @P1 IMAD R16, R19, c[0x0][0x324], R16 ;  /* 0x0000c90013101a24 */ /* 0x000fc800078e0210 */
[----:B------:R-:W-:-:S05]  /*1ee0*/  @P1 IMAD.IADD R16, R23, 0x1, R16 ;  /* 0x0000000117101824 */ /* 0x000fca00078e0210 */
[----:B------:R-:W-:-:S05]  /*1ef0*/  @P1 LEA.HI.X R19, R22, c[0x0][0x31c], R16, 0x2, P0 ;  /* 0x0000c70016131a11 */ /* 0x000fca00000f1410 */
[----:B------:R2:W3:Y:S04]  /*1f00*/  @P1 LDG.E R17, [R18.64] ;  /* 0x0000000612111981 */ /* 0x0004e8000c1e1900 */
[----:B------:R-:W-:Y:S01]  /*1f10*/  BAR.SYNC.DEFER_BLOCKING 0x0 ;  /* 0x0000000000007b1d */ /* 0x000fe20000010000 */
[----:B------:R-:W-:Y:S01]  /*1f20*/  ISETP.GE.AND P0, PT, R20, R8, PT ;  /* 0x000000081400720c */ /* 0x000fe20003f06270 */
[----:B------:R-:W-:Y:S01]  /*1f30*/  IMAD.MOV.U32 R9, RZ, RZ, c[0x0][0x1a0] ;  /* 0x00006800ff097624 */ /* 0x000fe200078e00ff */
[----:B------:R-:W-:Y:S01]  /*1f40*/  SHF.R.S32.HI R89, RZ, 0x1f, R0 ;  /* 0x0000001fff597819 */ /* 0x000fe20000011400 */
[----:B------:R-:W-:Y:S01]  /*1f50*/  IMAD.MOV.U32 R186, RZ, RZ, R184 ;  /* 0x000000ffffba7224 */ /* 0x000fe200078e00b8 */
[----:B------:R-:W-:Y:S01]  /*1f60*/  SHF.L.U32 R219, R219, 0x1, RZ ;  /* 0x00000001dbdb7819 */ /* 0x000fe200000006ff */
[----:B------:R-:W-:Y:S01]  /*1f70*/  BSSY B0, `(.L_x_645) ;  /* 0x000002a000007945 */ /* 0x000fe20003800000 */
[----:B------:R-:W-:-:S02]  /*1f80*/  SHF.L.U64.HI R213, R9, R14, c[0x0][0x1a4] ;  /* 0x0000690009d57619 */ /* 0x000fc4000001020e */
[----:B------:R-:W3:Y:S01]  /*1f90*/  @P1 MUFU.RCP R14, c[0x0][0x238] ;  /* 0x00008e00000e1b08 */ /* 0x000ee20000001000 */
[----:B------:R-:W-:Y:S02]  /*1fa0*/  SHF.L.U32 R214, R9, 0x6, RZ ;  /* 0x0000000609d67819 */ /* 0x000fe400000006ff */
[----:B------:R-:W-:Y:S01]  /*1fb0*/  LEA.HI R89, R89, R0, RZ, 0x2 ;  /* 0x0000000059597211 */ /* 0x000fe200078f10ff */
[----:B------:R-:W-:Y:S01]  /*1fc0*/  IMAD.MOV.U32 R0, RZ, RZ, RZ ;  /* 0x000000ffff007224 */ /* 0x000fe200078e00ff */
[----:B------:R-:W-:Y:S02]  /*1fd0*/  LOP3.LUT R219, R219, 0x6, RZ, 0xc0, !PT ;  /* 0x00000006dbdb7812 */ /* 0x000fe400078ec0ff */
[----:B------:R-:W-:Y:S01]  /*1fe0*/  SHF.R.S32.HI R89, RZ, 0x2, R89 ;  /* 0x00000002ff597819 */ /* 0x000fe20000011459 */
[----:B--2---:R-:W-:Y:S01]  /*1ff0*/  IMAD R19, R213, R144, RZ ;  /* 0x00000090d5137224 */ /* 0x004fe200078e02ff */
[----:B------:R2:W-:Y:S03]  /*2000*/  @P0 STS.128 [R220+0xc000], RZ ;  /* 0x00c000ffdc000388 */ /* 0x0005e60000000c00 */
[----:B------:R-:W-:-:S02]  /*2010*/  IMAD R12, R12, R214, R19 ;  /* 0x000000d60c0c7224 */ /* 0x000fc400078e0213 */
[----:B------:R-:W-:Y:S01]  /*2020*/  IMAD.WIDE.U32 R18, R144, R214, R186 ;  /* 0x000000d690127225 */ /* 0x000fe200078e00ba */
[----:B------:R2:W-:Y:S04]  /*2030*/  @P0 STS.128 [R220+0xe000], RZ ;  /* 0x00e000ffdc000388 */ /* 0x0005e80000000c00 */
[----:B------:R2:W-:Y:S01]  /*2040*/  @P0 STS.128 [R220+0x10000], RZ ;  /* 0x010000ffdc000388 */ /* 0x0005e20000000c00 */
[----:B---3--:R-:W-:Y:S01]  /*2050*/  @P1 FMUL.FTZ R0, R17, R14 ;  /* 0x0000000e11001220 */ /* 0x008fe20000410000 */
[----:B------:R-:W-:Y:S01]  /*2060*/  IADD3 R17, R19, R12, RZ ;  /* 0x0000000c13117210 */ /* 0x000fe20007ffe0ff */
        /* <DEDUP_REMOVED lines=26> */
.L_x_646:
[----:B--2---:R-:W-:Y:S05]  /*2210*/  BSYNC B0 ;  /* 0x0000000000007941 */ /* 0x004fea0003800000 */
.L_x_645:
        /* <DEDUP_REMOVED lines=35> */
.L_x_648:
[----:B------:R-:W-:Y:S05]  /*2450*/  BSYNC B0 ;  /* 0x0000000000007941 */ /* 0x000fea0003800000 */
.L_x_647:
        /* <DEDUP_REMOVED lines=12> */
[C---:B---3--:R-:W-:Y:S01]  /*2520*/  @!P3 LEA R22, P4, R13.reuse, c[0x0][0x170], 0x1 ;  /* 0x00005c000d16ba11 */ /* 0x048fe200078808ff */
        /* <DEDUP_REMOVED lines=21> */
.L_x_650:
[----:B------:R-:W-:Y:S05]  /*2680*/  BSYNC B0 ;  /* 0x0000000000007941 */ /* 0x000fea0003800000 */
.L_x_649:
        /* <DEDUP_REMOVED lines=36> */
.L_x_652:
[----:B------:R-:W-:Y:S05]  /*28d0*/  BSYNC B0 ;  /* 0x0000000000007941 */ /* 0x000fea0003800000 */
.L_x_651:
        /* <DEDUP_REMOVED lines=18> */
[----:B------:R-:W-:Y:S03]  /*2a00*/  LDSM.16.M88.4 R68, [R206] ;  /* 0x00000000ce44783b */ /* 0x000fe60000000200 */
[----:B------:R-:W-:-:S05]  /*2a10*/  IMAD.SHL.U32 R209, R209, 0x2, RZ ;  /* 0x00000002d1d17824 */ /* 0x000fca00078e00ff */
[----:B---3--:R-:W3:Y:S01]  /*2a20*/  LDSM.16.M88.4 R24, [R209+0x6000] ;  /* 0x00600000d118783b */ /* 0x008ee20000000200 */
[C---:B------:R-:W-:Y:S02]  /*2a30*/  IADD3 R4, R209.reuse, 0x6000, RZ ;  /* 0x00006000d1047810 */ /* 0x040fe40007ffe0ff */
[----:B------:R-:W-:Y:S01]  /*2a40*/  IADD3 R207, R209, 0x6020, RZ ;  /* 0x00006020d1cf7810 */ /* 0x000fe20007ffe0ff */
[----:B------:R-:W5:Y:S01]  /*2a50*/  LDSM.16.M88.4 R56, [R209+0x6800] ;  /* 0x00680000d138783b */ /* 0x000f620000000200 */
[----:B------:R-:W-:Y:S01]  /*2a60*/  @P1 IADD3 R207, R4, -0x20, RZ ;  /* 0xffffffe004cf1810 */ /* 0x000fe20007ffe0ff */
[----:B------:R-:W-:Y:S02]  /*2a70*/  IMAD.MOV.U32 R4, RZ, RZ, 0x40 ;  /* 0x00000040ff047424 */ /* 0x000fe400078e00ff */
[----:B------:R-:W1:Y:S01]  /*2a80*/  LDSM.16.M88.4 R48, [R209+0x7000] ;  /* 0x00700000d130783b */ /* 0x000e620000000200 */
[C---:B------:R-:W-:Y:S02]  /*2a90*/  IADD3 R199, R207.reuse, 0x800, RZ ;  /* 0x00000800cfc77810 */ /* 0x040fe40007ffe0ff */
[----:B------:R-:W-:Y:S01]  /*2aa0*/  SEL R4, R4, 0xffffffc0, !P2 ;  /* 0xffffffc004047807 */ /* 0x000fe20005000000 */
[----:B----4-:R-:W4:Y:S01]  /*2ab0*/  LDSM.16.M88.4 R8, [R209+0x7800] ;  /* 0x00780000d108783b */ /* 0x010f220000000200 */
[----:B------:R-:W-:-:S02]  /*2ac0*/  IADD3 R198, R207, 0x1000, RZ ;  /* 0x00001000cfc67810 */ /* 0x000fc40007ffe0ff */
[----:B------:R-:W-:Y:S01]  /*2ad0*/  IADD3 R197, R207, 0x1800, RZ ;  /* 0x00001800cfc57810 */ /* 0x000fe20007ffe0ff */
[----:B-1----:R-:W1:Y:S01]  /*2ae0*/  LDSM.16.M88.4 R28, [R207] ;  /* 0x00000000cf1c783b */ /* 0x002e620000000200 */
[----:B------:R-:W-:Y:S01]  /*2af0*/  IMAD.IADD R203, R209, 0x1, R4 ;  /* 0x00000001d1cb7824 */ /* 0x000fe200078e0204 */
[C---:B------:R-:W-:Y:S01]  /*2b00*/  IADD3 R195, R207.reuse, 0x2000, RZ ;  /* 0x00002000cfc37810 */ /* 0x040fe20007ffe0ff */
[----:B------:R-:W-:Y:S01]  /*2b10*/  IMAD.IADD R196, R4, 0x1, R207 ;  /* 0x0000000104c47824 */ /* 0x000fe200078e02cf */
[----:B------:R-:W2:Y:S01]  /*2b20*/  LDSM.16.M88.4 R20, [R207+0x800] ;  /* 0x00080000cf14783b */ /* 0x000ea20000000200 */
[----:B------:R-:W-:Y:S01]  /*2b30*/  IMAD R4, R144, 0x40, R219 ;  /* 0x0000004090047824 */ /* 0x000fe200078e02db */
[----:B------:R-:W-:Y:S02]  /*2b40*/  IADD3 R194, R207, 0x2800, RZ ;  /* 0x00002800cfc27810 */ /* 0x000fe40007ffe0ff */
[----:B------:R-:W1:Y:S01]  /*2b50*/  LDSM.16.M88.4 R12, [R207+0x1000] ;  /* 0x00100000cf0c783b */ /* 0x000e620000000200 */
[----:B------:R-:W-:Y:S01]  /*2b60*/  I2F R93, R4 ;  /* 0x00000004005d7306 */ /* 0x000fe20000201400 */
[----:B------:R-:W-:-:S02]  /*2b70*/  IADD3 R92, R4, 0x1, RZ ;  /* 0x00000001045c7810 */ /* 0x000fc40007ffe0ff */
[----:B------:R-:W1:Y:S01]  /*2b80*/  LDSM.16.M88.4 R60, [R203+0x6000] ;  /* 0x00600000cb3c783b */ /* 0x000e620000000200 */
[C---:B------:R-:W-:Y:S02]  /*2b90*/  IADD3 R96, R4.reuse, 0x9, RZ ;  /* 0x0000000904607810 */ /* 0x040fe40007ffe0ff */
[C---:B------:R-:W-:Y:S01]  /*2ba0*/  IADD3 R94, R4.reuse, 0x8, RZ ;  /* 0x00000008045e7810 */ /* 0x040fe20007ffe0ff */
[----:B------:R-:W1:Y:S01]  /*2bb0*/  LDSM.16.M88.4 R76, [R207+0x1800] ;  /* 0x00180000cf4c783b */ /* 0x000e620000000200 */
[----:B------:R-:W-:Y:S01]  /*2bc0*/  I2F R95, R92 ;  /* 0x0000005c005f7306 */ /* 0x000fe20000201400 */
[C---:B------:R-:W-:Y:S02]  /*2bd0*/  IADD3 R100, R4.reuse, 0x18, RZ ;  /* 0x0000001804647810 */ /* 0x040fe40007ffe0ff */
[----:B------:R-:W1:Y:S01]  /*2be0*/  LDSM.16.M88.4 R36, [R203+0x6800] ;  /* 0x00680000cb24783b */ /* 0x000e620000000200 */
[C---:B------:R-:W-:Y:S02]  /*2bf0*/  IADD3 R102, R4.reuse, 0x19, RZ ;  /* 0x0000001904667810 */ /* 0x040fe40007ffe0ff */
[C---:B------:R-:W-:Y:S01]  /*2c00*/  IADD3 R108, R4.reuse, 0x28, RZ ;  /* 0x00000028046c7810 */ /* 0x040fe20007ffe0ff */
[----:B---3--:R-:W-:Y:S01]  /*2c10*/  HMMA.16816.F32.BF16 R16, R72, R24, RZ ;  /* 0x000000184810723c */ /* 0x008fe200000418ff */
        /* <DEDUP_REMOVED lines=8> */
[C---:B------:R-:W-:Y:S02]  /*2ca0*/  IADD3 R104, R4.reuse, 0x20, RZ ;  /* 0x0000002004687810 */ /* 0x040fe40007ffe0ff */
[C---:B------:R-:W-:Y:S02]  /*2cb0*/  IADD3 R110, R4.reuse, 0x29, RZ ;  /* 0x00000029046e7810 */ /* 0x040fe40007ffe0ff */
[C---:B------:R-:W-:Y:S01]  /*2cc0*/  IADD3 R112, R4.reuse, 0x30, RZ ;  /* 0x0000003004707810 */ /* 0x040fe20007ffe0ff */
[----:B-----5:R-:W-:Y:S01]  /*2cd0*/  HMMA.16816.F32.BF16 R32, R72, R56, RZ ;  /* 0x000000384820723c */ /* 0x020fe200000418ff */
[----:B------:R-:W-:Y:S01]  /*2ce0*/  IADD3 R114, R4, 0x38, RZ ;  /* 0x0000003804727810 */ /* 0x000fe20007ffe0ff */
[----:B------:R-:W-:Y:S01]  /*2cf0*/  I2F R103, R100 ;  /* 0x0000006400677306 */ /* 0x000fe20000201400 */
[----:B------:R-:W-:-:S02]  /*2d00*/  IADD3 R193, R207, 0x3000, RZ ;  /* 0x00003000cfc17810 */ /* 0x000fc40007ffe0ff */
[C---:B------:R-:W-:Y:S02]  /*2d10*/  IADD3 R192, R207.reuse, 0x3800, RZ ;  /* 0x00003800cfc07810 */ /* 0x040fe40007ffe0ff */
[C---:B------:R-:W-:Y:S01]  /*2d20*/  IADD3 R191, R207.reuse, 0x4000, RZ ;  /* 0x00004000cfbf7810 */ /* 0x040fe20007ffe0ff */
[----:B------:R-:W-:Y:S01]  /*2d30*/  HMMA.16816.F32.BF16 R52, R72, R48, RZ ;  /* 0x000000304834723c */ /* 0x000fe200000418ff */
[C---:B------:R-:W-:Y:S01]  /*2d40*/  IADD3 R190, R207.reuse, 0x4800, RZ ;  /* 0x00004800cfbe7810 */ /* 0x040fe20007ffe0ff */
[----:B------:R-:W-:Y:S01]  /*2d50*/  I2F R105, R102 ;  /* 0x0000006600697306 */ /* 0x000fe20000201400 */
[C---:B------:R-:W-:Y:S02]  /*2d60*/  IADD3 R189, R207.reuse, 0x5000, RZ ;  /* 0x00005000cfbd7810 */ /* 0x040fe40007ffe0ff */
[----:B------:R-:W-:-:S03]  /*2d70*/  IADD3 R188, R207, 0x5800, RZ ;  /* 0x00005800cfbc7810 */ /* 0x000fc60007ffe0ff */
[C---:B------:R-:W-:Y:S02]  /*2d80*/  HMMA.16816.F32.BF16 R56, R72.reuse, R58, RZ ;  /* 0x0000003a4838723c */ /* 0x040fe400000418ff */
[----:B------:R-:W-:Y:S06]  /*2d90*/  I2F R111, R108 ;  /* 0x0000006c006f7306 */ /* 0x000fec0000201400 */
[C---:B------:R-:W-:Y:S02]  /*2da0*/  HMMA.16816.F32.BF16 R48, R72.reuse, R50, RZ ;  /* 0x000000324830723c */ /* 0x040fe400000418ff */
[----:B------:R-:W-:Y:S06]  /*2db0*/  I2F R101, R98 ;  /* 0x0000006200657306 */ /* 0x000fec0000201400 */
[C---:B----4-:R-:W-:Y:S02]  /*2dc0*/  HMMA.16816.F32.BF16 R44, R72.reuse, R8, RZ ;  /* 0x00000008482c723c */ /* 0x050fe400000418ff */
[----:B------:R-:W-:Y:S06]  /*2dd0*/  I2F R109, R106 ;  /* 0x0000006a006d7306 */ /* 0x000fec0000201400 */
[----:B------:R-:W-:Y:S01]  /*2de0*/  HMMA.16816.F32.BF16 R72, R72, R10, RZ ;  /* 0x0000000a4848723c */ /* 0x000fe200000418ff */
[----:B------:R-:W3:Y:S01]  /*2df0*/  LDSM.16.M88.4 R8, [R203+0x7000] ;  /* 0x00700000cb08783b */ /* 0x000ee20000000200 */
[----:B------:R-:W-:Y:S06]  /*2e00*/  I2F R107, R104 ;  /* 0x00000068006b7306 */ /* 0x000fec0000201400 */
[C---:B-1----:R-:W-:Y:S02]  /*2e10*/  HMMA.16816.F32.BF16 R16, R64.reuse, R28, R16 ;  /* 0x0000001c4010723c */ /* 0x042fe40000041810 */
[----:B------:R-:W-:Y:S06]  /*2e20*/  I2F R113, R110 ;  /* 0x0000006e00717306 */ /* 0x000fec0000201400 */
[C---:B------:R-:W-:Y:S01]  /*2e30*/  HMMA.16816.F32.BF16 R24, R64.reuse, R30, R24 ;  /* 0x0000001e4018723c */ /* 0x040fe20000041818 */
[----:B------:R-:W-:Y:S01]  /*2e40*/  LDSM.16.M88.4 R28, [R196+0x800] ;  /* 0x00080000c41c783b */ /* 0x000fe20000000200 */
[----:B------:R-:W-:Y:S06]  /*2e50*/  I2F R115, R112 ;  /* 0x0000007000737306 */ /* 0x000fec0000201400 */
[C---:B--2---:R-:W-:Y:S02]  /*2e60*/  HMMA.16816.F32.BF16 R32, R64.reuse, R20, R32 ;  /* 0x000000144020723c */ /* 0x044fe40000041820 */
[----:B------:R-:W-:Y:S06]  /*2e70*/  I2F R117, R114 ;  /* 0x0000007200757306 */ /* 0x000fec0000201400 */
[C---:B------:R-:W-:Y:S01]  /*2e80*/  HMMA.16816.F32.BF16 R56, R64.reuse, R22, R56 ;  /* 0x000000164038723c */ /* 0x040fe20000041838 */
[----:B------:R-:W1:Y:S07]  /*2e90*/  LDSM.16.M88.4 R20, [R205] ;  /* 0x00000000cd14783b */ /* 0x000e6e0000000200 */
[C---:B------:R-:W-:Y:S08]  /*2ea0*/  HMMA.16816.F32.BF16 R52, R64.reuse, R12, R52 ;  /* 0x0000000c4034723c */ /* 0x040ff00000041834 */
[----:B------:R-:W-:Y:S01]  /*2eb0*/  HMMA.16816.F32.BF16 R48, R64, R14, R48 ;  /* 0x0000000e4030723c */ /* 0x000fe20000041830 */
[----:B------:R-:W2:Y:S07]  /*2ec0*/  LDSM.16.M88.4 R12, [R196+0x1000] ;  /* 0x00100000c40c783b */ /* 0x000eae0000000200 */
        /* <DEDUP_REMOVED lines=9> */
[----:B------:R-:W2:Y:S07]  /*2f60*/  LDSM.16.M88.4 R36, [R209+0x8800] ;  /* 0x00880000d124783b */ /* 0x000eae0000000200 */
[C---:B---3--:R-:W-:Y:S08]  /*2f70*/  HMMA.16816.F32.BF16 R52, R68.reuse, R8, R52 ;  /* 0x000000084434723c */ /* 0x048ff00000041834 */
[----:B------:R-:W-:Y:S01]  /*2f80*/  HMMA.16816.F32.BF16 R48, R68, R10, R48 ;  /* 0x0000000a4430723c */ /* 0x000fe20000041830 */
[----:B------:R-:W3:Y:S07]  /*2f90*/  LDSM.16.M88.4 R8, [R209+0x9000] ;  /* 0x00900000d108783b */ /* 0x000eee0000000200 */
[----:B-1----:R-:W-:Y:S08]  /*2fa0*/  HMMA.16816.F32.BF16 R16, R20, R40, R16 ;  /* 0x000000281410723c */ /* 0x002ff00000041810 */
        /* <DEDUP_REMOVED lines=9> */
[C---:B--2---:R-:W-:Y:S08]  /*3040*/  HMMA.16816.F32.BF16 R52, R20.reuse, R12, R52 ;  /* 0x0000000c1434723c */ /* 0x044ff00000041834 */
[----:B------:R-:W-:Y:S01]  /*3050*/  HMMA.16816.F32.BF16 R48, R20, R14, R48 ;  /* 0x0000000e1430723c */ /* 0x000fe20000041830 */
[----:B------:R-:W1:Y:S07]  /*3060*/  LDSM.16.M88.4 R12, [R208+0x2000] ;  /* 0x00200000d00c783b */ /* 0x000e6e0000000200 */
        /* <DEDUP_REMOVED lines=13> */
[C---:B-1----:R-:W-:Y:S08]  /*3140*/  HMMA.16816.F32.BF16 R16, R12.reuse, R40, R16 ;  /* 0x000000280c10723c */ /* 0x042ff00000041810 */
        /* <DEDUP_REMOVED lines=8> */
[----:B------:R-:W1:Y:S07]  /*31d0*/  LDSM.16.M88.4 R28, [R196+0x2000] ;  /* 0x00200000c41c783b */ /* 0x000e6e0000000200 */
        /* <DEDUP_REMOVED lines=9> */
[----:B------:R-:W3:Y:S03]  /*3270*/  LDSM.16.M88.4 R12, [R196+0x3000] ;  /* 0x00300000c40c783b */ /* 0x000ee60000000200 */
[C---:B-1----:R-:W-:Y:S08]  /*3280*/  HMMA.16816.F32.BF16 R16, R72.reuse, R28, R16 ;  /* 0x0000001c4810723c */ /* 0x042ff00000041810 */
[----:B------:R-:W-:Y:S01]  /*3290*/  HMMA.16816.F32.BF16 R24, R72, R30, R24 ;  /* 0x0000001e4818723c */ /* 0x000fe20000041818 */
[----:B------:R-:W-:Y:S07]  /*32a0*/  LDSM.16.M88.4 R28, [R207+0x4000] ;  /* 0x00400000cf1c783b */ /* 0x000fee0000000200 */
[C---:B------:R-:W-:Y:S08]  /*32b0*/  HMMA.16816.F32.BF16 R52, R36.reuse, R60, R52 ;  /* 0x0000003c2434723c */ /* 0x040ff00000041834 */
[C---:B------:R-:W-:Y:S01]  /*32c0*/  HMMA.16816.F32.BF16 R48, R36.reuse, R62, R48 ;  /* 0x0000003e2430723c */ /* 0x040fe20000041830 */
[----:B------:R-:W-:Y:S07]  /*32d0*/  LDSM.16.M88.4 R60, [R209+0xb000] ;  /* 0x00b00000d13c783b */ /* 0x000fee0000000200 */
[C---:B------:R-:W-:Y:S08]  /*32e0*/  HMMA.16816.F32.BF16 R44, R36.reuse, R40, R44 ;  /* 0x00000028242c723c */ /* 0x040ff0000004182c */
[C---:B------:R-:W-:Y:S01]  /*32f0*/  HMMA.16816.F32.BF16 R68, R36.reuse, R42, R68 ;  /* 0x0000002a2444723c */ /* 0x040fe20000041844 */
[----:B------:R-:W1:Y:S07]  /*3300*/  LDSM.16.M88.4 R40, [R208+0x4000] ;  /* 0x00400000d028783b */ /* 0x000e6e0000000200 */
[C---:B------:R-:W-:Y:S08]  /*3310*/  HMMA.16816.F32.BF16 R32, R36.reuse, R76, R32 ;  /* 0x0000004c2420723c */ /* 0x040ff00000041820 */
[----:B------:R-:W-:Y:S01]  /*3320*/  HMMA.16816.F32.BF16 R56, R36, R78, R56 ;  /* 0x0000004e2438723c */ /* 0x000fe20000041838 */
[----:B------:R-:W-:Y:S04]  /*3330*/  LDSM.16.M88.4 R76, [R203+0xa000] ;  /* 0x00a00000cb4c783b */ /* 0x000fe80000000200 */
[----:B------:R-:W-:Y:S03]  /*3340*/  LDSM.16.M88.4 R36, [R207+0x4800] ;  /* 0x00480000cf24783b */ /* 0x000fe60000000200 */
[C---:B--2---:R-:W-:Y:S08]  /*3350*/  HMMA.16816.F32.BF16 R16, R64.reuse, R8, R16 ;  /* 0x000000084010723c */ /* 0x044ff00000041810 */
[----:B------:R-:W-:Y:S01]  /*3360*/  HMMA.16816.F32.BF16 R24, R64, R10, R24 ;  /* 0x0000000a4018723c */ /* 0x000fe20000041818 */
[----:B------:R-:W-:Y:S07]  /*3370*/  LDSM.16.M88.4 R8, [R205+0x4000] ;  /* 0x00400000cd08783b */ /* 0x000fee0000000200 */
[C---:B---3--:R-:W-:Y:S08]  /*3380*/  HMMA.16816.F32.BF16 R52, R72.reuse, R12, R52 ;  /* 0x0000000c4834723c */ /* 0x048ff00000041834 */
[C---:B------:R-:W-:Y:S01]  /*3390*/  HMMA.16816.F32.BF16 R48, R72.reuse, R14, R48 ;  /* 0x0000000e4830723c */ /* 0x040fe20000041830 */
[----:B------:R-:W2:Y:S07]  /*33a0*/  LDSM.16.M88.4 R12, [R206+0x4000] ;  /* 0x00400000ce0c783b */ /* 0x000eae0000000200 */
[C---:B------:R-:W-:Y:S08]  /*33b0*/  HMMA.16816.F32.BF16 R32, R72.reuse, R20, R32 ;  /* 0x000000144820723c */ /* 0x040ff00000041820 */
[----:B------:R-:W-:Y:S01]  /*33c0*/  HMMA.16816.F32.BF16 R56, R72, R22, R56 ;  /* 0x000000164838723c */ /* 0x000fe20000041838 */
[----:B------:R-:W3:Y:S07]  /*33d0*/  LDSM.16.M88.4 R20, [R196+0x4000] ;  /* 0x00400000c414783b */ /* 0x000eee0000000200 */
[C---:B-1----:R-:W-:Y:S08]  /*33e0*/  HMMA.16816.F32.BF16 R16, R40.reuse, R28, R16 ;  /* 0x0000001c2810723c */ /* 0x042ff00000041810 */
[----:B------:R-:W-:Y:S01]  /*33f0*/  HMMA.16816.F32.BF16 R24, R40, R30, R24 ;  /* 0x0000001e2818723c */ /* 0x000fe20000041818 */
[----:B------:R-:W1:Y:S07]  /*3400*/  LDSM.16.M88.4 R28, [R203+0xa800] ;  /* 0x00a80000cb1c783b */ /* 0x000e6e0000000200 */
[C---:B------:R-:W-:Y:S08]  /*3410*/  HMMA.16816.F32.BF16 R32, R64.reuse, R80, R32 ;  /* 0x000000504020723c */ /* 0x040ff00000041820 */
[----:B------:R-:W-:Y:S08]  /*3420*/  HMMA.16816.F32.BF16 R56, R64, R82, R56 ;  /* 0x000000524038723c */ /* 0x000ff00000041838 */
[C---:B--2---:R-:W-:Y:S08]  /*3430*/  HMMA.16816.F32.BF16 R16, R12.reuse, R76, R16 ;  /* 0x0000004c0c10723c */ /* 0x044ff00000041810 */
[----:B------:R-:W-:Y:S01]  /*3440*/  HMMA.16816.F32.BF16 R24, R12, R78, R24 ;  /* 0x0000004e0c18723c */ /* 0x000fe20000041818 */
[----:B------:R-:W2:Y:S07]  /*3450*/  LDSM.16.M88.4 R76, [R207+0x5000] ;  /* 0x00500000cf4c783b */ /* 0x000eae0000000200 */
        /* <DEDUP_REMOVED lines=12> */
[----:B-1----:R-:W-:Y:S01]  /*3520*/  HMMA.16816.F32.BF16 R32, R12, R28, R32 ;  /* 0x0000001c0c20723c */ /* 0x002fe20000041820 */
[----:B------:R-:W-:-:S02]  /*3530*/  FMUL.FTZ R116, R16, c[0x0][0x2ec] ;  /* 0x0000bb0010747a20 */ /* 0x000fc40000410000 */
[----:B------:R-:W-:Y:S04]  /*3540*/  I2F R85, R84 ;  /* 0x0000005400557306 */ /* 0x000fe80000201400 */
[----:B------:R-:W-:Y:S01]  /*3550*/  IADD3 R28, R4, 0x39, RZ ;  /* 0x00000039041c7810 */ /* 0x000fe20007ffe0ff */
[----:B------:R-:W-:Y:S01]  /*3560*/  HMMA.16816.F32.BF16 R68, R72, R86, R68 ;  /* 0x000000564844723c */ /* 0x000fe20000041844 */
[----:B------:R-:W-:Y:S02]  /*3570*/  FMUL.FTZ R24, R24, c[0x0][0x2ec] ;  /* 0x0000bb0018187a20 */ /* 0x000fe40000410000 */
[----:B------:R-:W-:Y:S04]  /*3580*/  I2F R29, R28 ;  /* 0x0000001c001d7306 */ /* 0x000fe80000201400 */
[----:B------:R-:W-:Y:S01]  /*3590*/  FMUL.FTZ R73, R17, c[0x0][0x2ec] ;  /* 0x0000bb0011497a20 */ /* 0x000fe20000410000 */
[----:B--2---:R-:W-:Y:S01]  /*35a0*/  HMMA.16816.F32.BF16 R80, R40, R76, R80 ;  /* 0x0000004c2850723c */ /* 0x004fe20000041850 */
[----:B------:R-:W-:-:S02]  /*35b0*/  FMUL.FTZ R72, R18, c[0x0][0x2ec] ;  /* 0x0000bb0012487a20 */ /* 0x000fc40000410000 */
[----:B------:R-:W1:Y:S05]  /*35c0*/  MUFU.TANH R116, R116 ;  /* 0x0000007400747308 */ /* 0x000e6a0000002400 */
[----:B------:R-:W-:Y:S03]  /*35d0*/  HMMA.16816.F32.BF16 R56, R12, R30, R56 ;  /* 0x0000001e0c38723c */ /* 0x000fe60000041838 */
[----:B------:R2:W-:Y:S04]  /*35e0*/  MUFU.TANH R31, R24 ;  /* 0x00000018001f7308 */ /* 0x0005e80000002400 */
[----:B------:R-:W-:Y:S01]  /*35f0*/  FMUL.FTZ R30, R19, c[0x0][0x2ec] ;  /* 0x0000bb00131e7a20 */ /* 0x000fe20000410000 */
[----:B----4-:R-:W-:Y:S01]  /*3600*/  HMMA.16816.F32.BF16 R32, R8, R52, R32 ;  /* 0x000000340820723c */ /* 0x010fe20000041820 */
[----:B------:R-:W4:Y:S02]  /*3610*/  LDSM.16.M88.4 R16, [R209+0xb800] ;  /* 0x00b80000d110783b */ /* 0x000f240000000200 */
[----:B------:R-:W-:Y:S01]  /*3620*/  MUFU.TANH R73, R73 ;  /* 0x0000004900497308 */ /* 0x000fe20000002400 */
[----:B-1----:R-:W-:-:S03]  /*3630*/  FFMA.FTZ R116, R93, R0, R116 ;  /* 0x000000005d747223 */ /* 0x002fc60000010074 */
[----:B------:R-:W-:Y:S01]  /*3640*/  FMUL.FTZ R52, R25, c[0x0][0x2ec] ;  /* 0x0000bb0019347a20 */ /* 0x000fe20000410000 */
[----:B-----5:R-:W-:Y:S03]  /*3650*/  HMMA.16816.F32.BF16 R80, R12, R36, R80 ;  /* 0x000000240c50723c */ /* 0x020fe60000041850 */
[----:B------:R-:W1:Y:S04]  /*3660*/  MUFU.TANH R30, R30 ;  /* 0x0000001e001e7308 */ /* 0x000e680000002400 */
[----:B------:R-:W-:Y:S01]  /*3670*/  FMUL.FTZ R36, R26, c[0x0][0x2ec] ;  /* 0x0000bb001a247a20 */ /* 0x000fe20000410000 */
[----:B------:R-:W-:Y:S01]  /*3680*/  HMMA.16816.F32.BF16 R48, R64, R62, R48 ;  /* 0x0000003e4030723c */ /* 0x000fe20000041830 */
[----:B------:R-:W-:-:S02]  /*3690*/  FMUL.FTZ R37, R27, c[0x0][0x2ec] ;  /* 0x0000bb001b257a20 */ /* 0x000fc40000410000 */
[----:B--2---:R-:W2:Y:S01]  /*36a0*/  LDSM.16.M88.4 R24, [R207+0x5800] ;  /* 0x00580000cf18783b */ /* 0x004ea20000000200 */
[----:B------:R-:W-:Y:S04]  /*36b0*/  MUFU.TANH R52, R52 ;  /* 0x0000003400347308 */ /* 0x000fe80000002400 */
[----:B------:R-:W-:Y:S01]  /*36c0*/  HMMA.16816.F32.BF16 R56, R8, R54, R56 ;  /* 0x000000360838723c */ /* 0x000fe20000041838 */
[----:B------:R-:W-:Y:S02]  /*36d0*/  FMUL.FTZ R33, R33, c[0x0][0x2ec] ;  /* 0x0000bb0021217a20 */ /* 0x000fe40000410000 */
[----:B------:R-:W-:Y:S01]  /*36e0*/  FMUL.FTZ R34, R34, c[0x0][0x2ec] ;  /* 0x0000bb0022227a20 */ /* 0x000fe20000410000 */
[----:B------:R-:W5:Y:S01]  /*36f0*/  MUFU.TANH R36, R36 ;  /* 0x0000002400247308 */ /* 0x000f620000002400 */
[----:B------:R-:W-:-:S02]  /*3700*/  FMUL.FTZ R32, R32, c[0x0][0x2ec] ;  /* 0x0000bb0020207a20 */ /* 0x000fc40000410000 */
[----:B------:R-:W-:Y:S01]  /*3710*/  FMUL.FTZ R35, R35, c[0x0][0x2ec] ;  /* 0x0000bb0023237a20 */ /* 0x000fe20000410000 */
[----:B---3--:R-:W-:Y:S04]  /*3720*/  HMMA.16816.F32.BF16 R80, R8, R20, R80 ;  /* 0x000000140850723c */ /* 0x008fe80000041850 */
[----:B------:R-:W-:Y:S04]  /*3730*/  MUFU.TANH R33, R33 ;  /* 0x0000002100217308 */ /* 0x000fe80000002400 */
[----:B------:R-:W-:Y:S04]  /*3740*/  HMMA.16816.F32.BF16 R48, R40, R78, R48 ;  /* 0x0000004e2830723c */ /* 0x000fe80000041830 */
[----:B------:R-:W3:Y:S04]  /*3750*/  MUFU.TANH R34, R34 ;  /* 0x0000002200227308 */ /* 0x000ee80000002400 */
[----:B----4-:R-:W-:Y:S01]  /*3760*/  HMMA.16816.F32.BF16 R44, R64, R16, R44 ;  /* 0x00000010402c723c */ /* 0x010fe2000004182c */
[----:B------:R-:W-:-:S02]  /*3770*/  FMUL.FTZ R20, R56, c[0x0][0x2ec] ;  /* 0x0000bb0038147a20 */ /* 0x000fc40000410000 */
[----:B------:R-:W-:Y:S01]  /*3780*/  FMUL.FTZ R21, R57, c[0x0][0x2ec] ;  /* 0x0000bb0039157a20 */ /* 0x000fe20000410000 */
[----:B------:R-:W-:Y:S01]  /*3790*/  MUFU.TANH R37, R37 ;  /* 0x0000002500257308 */ /* 0x000fe20000002400 */
[----:B------:R-:W-:-:S03]  /*37a0*/  FMUL.FTZ R59, R59, c[0x0][0x2ec] ;  /* 0x0000bb003b3b7a20 */ /* 0x000fc60000410000 */
[----:B------:R-:W-:Y:S01]  /*37b0*/  HMMA.16816.F32.BF16 R68, R64, R18, R68 ;  /* 0x000000124044723c */ /* 0x000fe20000041844 */
[----:B------:R-:W4:Y:S03]  /*37c0*/  LDSM.16.M88.4 R16, [R203+0xb800] ;  /* 0x00b80000cb10783b */ /* 0x000f260000000200 */
[----:B------:R-:W-:Y:S04]  /*37d0*/  MUFU.TANH R20, R20 ;  /* 0x0000001400147308 */ /* 0x000fe80000002400 */
[----:B------:R-:W-:Y:S04]  /*37e0*/  HMMA.16816.F32.BF16 R48, R12, R38, R48 ;  /* 0x000000260c30723c */ /* 0x000fe80000041830 */
[----:B------:R-:W-:Y:S03]  /*37f0*/  MUFU.TANH R21, R21 ;  /* 0x0000001500157308 */ /* 0x000fe60000002400 */
[----:B------:R-:W-:Y:S01]  /*3800*/  FMUL.FTZ R38, R58, c[0x0][0x2ec] ;  /* 0x0000bb003a267a20 */ /* 0x000fe20000410000 */
[----:B--2---:R-:W-:Y:S01]  /*3810*/  HMMA.16816.F32.BF16 R44, R40, R24, R44 ;  /* 0x00000018282c723c */ /* 0x004fe2000004182c */
[----:B------:R-:W-:-:S03]  /*3820*/  FMUL.FTZ R39, R80, c[0x0][0x2ec] ;  /* 0x0000bb0050277a20 */ /* 0x000fc60000410000 */
[----:B------:R-:W-:Y:S04]  /*3830*/  MUFU.TANH R32, R32 ;  /* 0x0000002000207308 */ /* 0x000fe80000002400 */
[----:B------:R-:W-:Y:S01]  /*3840*/  HMMA.16816.F32.BF16 R68, R40, R26, R68 ;  /* 0x0000001a2844723c */ /* 0x000fe20000041844 */
[----:B------:R-:W2:Y:S01]  /*3850*/  LDSM.16.M88.4 R24, [R196+0x5800] ;  /* 0x00580000c418783b */ /* 0x000ea20000000200 */
[----:B------:R-:W-:-:S04]  /*3860*/  DEPBAR.LE SB0, 0x0 ;  /* 0x000080000000791a */ /* 0x000fc80000000000 */
[----:B------:R-:W2:Y:S01]  /*3870*/  MUFU.TANH R38, R38 ;  /* 0x0000002600267308 */ /* 0x000ea20000002400 */
[----:B------:R-:W-:Y:S01]  /*3880*/  FMUL.FTZ R42, R82, c[0x0][0x2ec] ;  /* 0x0000bb00522a7a20 */ /* 0x000fe20000410000 */
[----:B------:R-:W-:Y:S01]  /*3890*/  HMMA.16816.F32.BF16 R48, R8, R22, R48 ;  /* 0x000000160830723c */ /* 0x000fe20000041830 */
[----:B------:R-:W-:-:S05]  /*38a0*/  FMUL.FTZ R41, R83, c[0x0][0x2ec] ;  /* 0x0000bb0053297a20 */ /* 0x000fca0000410000 */
[----:B------:R-:W-:Y:S01]  /*38b0*/  MUFU.TANH R35, R35 ;  /* 0x0000002300237308 */ /* 0x000fe20000002400 */
[----:B-1----:R-:W-:Y:S01]  /*38c0*/  FFMA.FTZ R23, R95, R0, R30 ;  /* 0x000000005f177223 */ /* 0x002fe2000001001e */
[----:B----4-:R-:W-:Y:S01]  /*38d0*/  HMMA.16816.F32.BF16 R44, R12, R16, R44 ;  /* 0x000000100c2c723c */ /* 0x010fe2000004182c */
[----:B------:R-:W-:-:S05]  /*38e0*/  FMUL.FTZ R22, R81, c[0x0][0x2ec] ;  /* 0x0000bb0051167a20 */ /* 0x000fca0000410000 */
[----:B------:R-:W-:Y:S01]  /*38f0*/  MUFU.TANH R39, R39 ;  /* 0x0000002700277308 */ /* 0x000fe20000002400 */
[----:B------:R-:W-:Y:S01]  /*3900*/  IADD3 R17, R88, R89, -R223 ;  /* 0x0000005958117210 */ /* 0x000fe20007ffe8df */
[----:B------:R-:W-:Y:S01]  /*3910*/  HMMA.16816.F32.BF16 R68, R12, R18, R68 ;  /* 0x000000120c44723c */ /* 0x000fe20000041844 */
[----:B------:R-:W-:Y:S02]  /*3920*/  FFMA.FTZ R16, R95, R0, R73 ;  /* 0x000000005f107223 */ /* 0x000fe40000010049 */
[----:B------:R-:W-:-:S03]  /*3930*/  IADD3 R17, R17, c[0x0][0x2e8], RZ ;  /* 0x0000ba0011117a10 */ /* 0x000fc60007ffe0ff */
[----:B------:R-:W-:Y:S02]  /*3940*/  MUFU.TANH R22, R22 ;  /* 0x0000001600167308 */ /* 0x000fe40000002400 */
[----:B------:R-:W-:Y:S01]  /*3950*/  FMUL.FTZ R43, R48, c[0x0][0x2ec] ;  /* 0x0000bb00302b7a20 */ /* 0x000fe20000410000 */
[C---:B------:R-:W-:Y:S01]  /*3960*/  IMNMX R230, R17.reuse, R88, PT ;  /* 0x0000005811e67217 */ /* 0x040fe20003800200 */
[----:B------:R-:W-:Y:S01]  /*3970*/  FMUL.FTZ R30, R50, c[0x0][0x2ec] ;  /* 0x0000bb00321e7a20 */ /* 0x000fe20000410000 */
[----:B------:R-:W-:Y:S01]  /*3980*/  IADD3 R135, R17, 0x8, RZ ;  /* 0x0000000811877810 */ /* 0x000fe20007ffe0ff */
[----:B------:R-:W-:Y:S01]  /*3990*/  FFMA.FTZ R18, R97, R0, R31 ;  /* 0x0000000061127223 */ /* 0x000fe2000001001f */
[----:B------:R-:W-:Y:S01]  /*39a0*/  ISETP.GE.AND P4, PT, R96, R230, PT ;  /* 0x000000e66000720c */ /* 0x000fe20003f86270 */
[----:B------:R-:W1:Y:S01]  /*39b0*/  MUFU.TANH R43, R43 ;  /* 0x0000002b002b7308 */ /* 0x000e620000002400 */
[----:B------:R-:W-:Y:S01]  /*39c0*/  IMNMX R135, R135, R88, PT ;  /* 0x0000005887877217 */ /* 0x000fe20003800200 */
[----:B------:R-:W-:Y:S01]  /*39d0*/  FMUL.FTZ R31, R51, c[0x0][0x2ec] ;  /* 0x0000bb00331f7a20 */ /* 0x000fe20000410000 */
[C---:B--2---:R-:W-:Y:S01]  /*39e0*/  HMMA.16816.F32.BF16 R44, R8.reuse, R24, R44 ;  /* 0x00000018082c723c */ /* 0x044fe2000004182c */
[C---:B------:R-:W-:Y:S01]  /*39f0*/  ISETP.GE.AND P6, PT, R92.reuse, R230, PT ;  /* 0x000000e65c00720c */ /* 0x040fe20003fc6270 */
[-C--:B-----5:R-:W-:Y:S01]  /*3a00*/  FFMA.FTZ R19, R97, R0.reuse, R36 ;  /* 0x0000000061137223 */ /* 0x0a0fe20000010024 */
[-C--:B------:R-:W-:Y:S01]  /*3a10*/  ISETP.GE.AND P2, PT, R92, R135.reuse, PT ;  /* 0x000000875c00720c */ /* 0x080fe20003f46270 */
[----:B---3--:R-:W-:Y:S01]  /*3a20*/  FFMA.FTZ R15, R101, R0, R34 ;  /* 0x00000000650f7223 */ /* 0x008fe20000010022 */
[----:B------:R-:W2:Y:S01]  /*3a30*/  MUFU.TANH R30, R30 ;  /* 0x0000001e001e7308 */ /* 0x000ea20000002400 */
[C---:B------:R-:W-:Y:S01]  /*3a40*/  ISETP.GE.AND P3, PT, R94.reuse, R230, PT ;  /* 0x000000e65e00720c */ /* 0x040fe20003f66270 */
[-C--:B------:R-:W-:Y:S01]  /*3a50*/  FFMA.FTZ R24, R99, R0.reuse, R52 ;  /* 0x0000000063187223 */ /* 0x080fe20000010034 */
[----:B------:R-:W-:Y:S01]  /*3a60*/  HMMA.16816.F32.BF16 R68, R8, R26, R68 ;  /* 0x0000001a0844723c */ /* 0x000fe20000041844 */
[----:B------:R-:W-:Y:S01]  /*3a70*/  FMUL.FTZ R25, R49, c[0x0][0x2ec] ;  /* 0x0000bb0031197a20 */ /* 0x000fe20000410000 */
[-C--:B------:R-:W-:Y:S01]  /*3a80*/  ISETP.GE.AND P0, PT, R94, R135.reuse, PT ;  /* 0x000000875e00720c */ /* 0x080fe20003f06270 */
[-C--:B------:R-:W-:Y:S01]  /*3a90*/  FFMA.FTZ R14, R85, R0.reuse, R33 ;  /* 0x00000000550e7223 */ /* 0x080fe20000010021 */
[----:B------:R-:W-:Y:S01]  /*3aa0*/  FSEL R24, R24, -INF , !P4 ;  /* 0xff80000018187808 */ /* 0x000fe20006000000 */
[----:B------:R-:W3:Y:S01]  /*3ab0*/  MUFU.TANH R42, R42 ;  /* 0x0000002a002a7308 */ /* 0x000ee20000002400 */
[-C--:B------:R-:W-:Y:S01]  /*3ac0*/  ISETP.GE.AND P4, PT, R100, R135.reuse, PT ;  /* 0x000000876400720c */ /* 0x080fe20003f86270 */
[CC--:B------:R-:W-:Y:S01]  /*3ad0*/  FFMA.FTZ R11, R103.reuse, R0.reuse, R38 ;  /* 0x00000000670b7223 */ /* 0x0c0fe20000010026 */
[----:B------:R-:W-:Y:S01]  /*3ae0*/  FSEL R16, R16, -INF , !P6 ;  /* 0xff80000010107808 */ /* 0x000fe20007000000 */
[-C--:B------:R-:W-:Y:S01]  /*3af0*/  FFMA.FTZ R10, R103, R0.reuse, R20 ;  /* 0x00000000670a7223 */ /* 0x080fe20000010014 */
[----:B------:R-:W-:Y:S01]  /*3b00*/  FSEL R23, R23, -INF , !P2 ;  /* 0xff80000017177808 */ /* 0x000fe20005000000 */
[-C--:B------:R-:W-:Y:S01]  /*3b10*/  FFMA.FTZ R8, R105, R0.reuse, R21 ;  /* 0x0000000069087223 */ /* 0x080fe20000010015 */
[----:B------:R-:W-:Y:S01]  /*3b20*/  FSEL R11, R11, -INF , !P4 ;  /* 0xff8000000b0b7808 */ /* 0x000fe20006000000 */
[----:B------:R-:W-:Y:S01]  /*3b30*/  MUFU.TANH R40, R59 ;  /* 0x0000003b00287308 */ /* 0x000fe20000002400 */
[----:B-1----:R-:W-:Y:S01]  /*3b40*/  FFMA.FTZ R43, R111, R0, R43 ;  /* 0x000000006f2b7223 */ /* 0x002fe2000001002b */
[-C--:B------:R-:W-:Y:S01]  /*3b50*/  ISETP.GE.AND P4, PT, R108, R230.reuse, PT ;  /* 0x000000e66c00720c */ /* 0x080fe20003f86270 */
[----:B------:R-:W-:Y:S01]  /*3b60*/  FMUL.FTZ R27, R47, c[0x0][0x2ec] ;  /* 0x0000bb002f1b7a20 */ /* 0x000fe20000410000 */
[-C--:B------:R-:W-:Y:S01]  /*3b70*/  ISETP.GE.AND P6, PT, R98, R135.reuse, PT ;  /* 0x000000876200720c */ /* 0x080fe20003fc6270 */
[----:B------:R-:W-:Y:S01]  /*3b80*/  FMUL.FTZ R44, R44, c[0x0][0x2ec] ;  /* 0x0000bb002c2c7a20 */ /* 0x000fe20000410000 */
[----:B------:R-:W-:Y:S01]  /*3b90*/  ISETP.GE.AND P2, PT, R84, R230, PT ;  /* 0x000000e65400720c */ /* 0x000fe20003f46270 */
[----:B------:R-:W-:Y:S01]  /*3ba0*/  FMUL.FTZ R45, R45, c[0x0][0x2ec] ;  /* 0x0000bb002d2d7a20 */ /* 0x000fe20000410000 */
[----:B------:R-:W-:Y:S01]  /*3bb0*/  MUFU.TANH R41, R41 ;  /* 0x0000002900297308 */ /* 0x000fe20000002400 */
[----:B------:R-:W-:Y:S01]  /*3bc0*/  FMUL.FTZ R46, R46, c[0x0][0x2ec] ;  /* 0x0000bb002e2e7a20 */ /* 0x000fe20000410000 */
[----:B------:R-:W-:Y:S01]  /*3bd0*/  FSEL R160, R43, -INF , !P4 ;  /* 0xff8000002ba07808 */ /* 0x000fe20006000000 */
[----:B------:R-:W-:Y:S01]  /*3be0*/  FMUL.FTZ R68, R68, c[0x0][0x2ec] ;  /* 0x0000bb0044447a20 */ /* 0x000fe20000410000 */
[----:B------:R-:W-:Y:S01]  /*3bf0*/  FSEL R18, R18, -INF , !P3 ;  /* 0xff80000012127808 */ /* 0x000fe20005800000 */
[----:B------:R-:W-:Y:S01]  /*3c00*/  FMUL.FTZ R69, R69, c[0x0][0x2ec] ;  /* 0x0000bb0045457a20 */ /* 0x000fe20000410000 */
[----:B------:R-:W-:Y:S01]  /*3c10*/  FSEL R19, R19, -INF , !P0 ;  /* 0xff80000013137808 */ /* 0x000fe20004000000 */
[----:B------:R-:W-:Y:S01]  /*3c20*/  FMUL.FTZ R70, R70, c[0x0][0x2ec] ;  /* 0x0000bb0046467a20 */ /* 0x000fe20000410000 */
[----:B------:R-:W1:Y:S01]  /*3c30*/  MUFU.TANH R27, R27 ;  /* 0x0000001b001b7308 */ /* 0x000e620000002400 */
[----:B------:R-:W-:Y:S01]  /*3c40*/  FMUL.FTZ R71, R71, c[0x0][0x2ec] ;  /* 0x0000bb0047477a20 */ /* 0x000fe20000410000 */
[-C--:B------:R-:W-:Y:S01]  /*3c50*/  ISETP.GE.AND P4, PT, R60, R135.reuse, PT ;  /* 0x000000873c00720c */ /* 0x080fe20003f86270 */
[-C--:B------:R-:W-:Y:S01]  /*3c60*/  FFMA.FTZ R162, R109, R0.reuse, R22 ;  /* 0x000000006da27223 */ /* 0x080fe20000010016 */
[-C--:B------:R-:W-:Y:S01]  /*3c70*/  ISETP.GE.AND P5, PT, R96, R135.reuse, PT ;  /* 0x000000876000720c */ /* 0x080fe20003fa6270 */
[----:B--2---:R-:W-:Y:S01]  /*3c80*/  FFMA.FTZ R173, R111, R0, R30 ;  /* 0x000000006fad7223 */ /* 0x004fe2000001001e */
[----:B------:R-:W-:Y:S01]  /*3c90*/  ISETP.GE.AND P1, PT, R98, R230, PT ;  /* 0x000000e66200720c */ /* 0x000fe20003f26270 */
[-C--:B------:R-:W-:Y:S01]  /*3ca0*/  FFMA.FTZ R17, R99, R0.reuse, R37 ;  /* 0x0000000063117223 */ /* 0x080fe20000010025 */
[----:B------:R-:W2:Y:S01]  /*3cb0*/  MUFU.TANH R31, R31 ;  /* 0x0000001f001f7308 */ /* 0x000ea20000002400 */
[-C--:B------:R-:W-:Y:S01]  /*3cc0*/  FFMA.FTZ R12, R101, R0.reuse, R32 ;  /* 0x00000000650c7223 */ /* 0x080fe20000010020 */
[-C--:B------:R-:W-:Y:S01]  /*3cd0*/  ISETP.GE.AND P3, PT, R84, R135.reuse, PT ;  /* 0x000000875400720c */ /* 0x080fe20003f66270 */
[----:B------:R-:W-:Y:S01]  /*3ce0*/  FFMA.FTZ R13, R85, R0, R35 ;  /* 0x00000000550d7223 */ /* 0x000fe20000010023 */
[----:B------:R-:W-:Y:S01]  /*3cf0*/  ISETP.GE.AND P0, PT, R100, R230, PT ;  /* 0x000000e66400720c */ /* 0x000fe20003f06270 */
[-C--:B------:R-:W-:Y:S01]  /*3d00*/  FFMA.FTZ R39, R107, R0.reuse, R39 ;  /* 0x000000006b277223 */ /* 0x080fe20000010027 */
[----:B------:R-:W-:Y:S01]  /*3d10*/  FSEL R15, R15, -INF , !P6 ;  /* 0xff8000000f0f7808 */ /* 0x000fe20007000000 */
[-C--:B---3--:R-:W-:Y:S01]  /*3d20*/  FFMA.FTZ R42, R107, R0.reuse, R42 ;  /* 0x000000006b2a7223 */ /* 0x088fe2000001002a */
[----:B------:R-:W3:Y:S01]  /*3d30*/  MUFU.TANH R26, R44 ;  /* 0x0000002c001a7308 */ /* 0x000ee20000002400 */
[-C--:B-1----:R-:W-:Y:S01]  /*3d40*/  FFMA.FTZ R27, R61, R0.reuse, R27 ;  /* 0x000000003d1b7223 */ /* 0x082fe2000001001b */
[----:B------:R-:W-:Y:S01]  /*3d50*/  FSEL R14, R14, -INF , !P2 ;  /* 0xff8000000e0e7808 */ /* 0x000fe20005000000 */
[----:B------:R-:W-:Y:S01]  /*3d60*/  FFMA.FTZ R9, R105, R0, R40 ;  /* 0x0000000069097223 */ /* 0x000fe20000010028 */
[C---:B------:R-:W-:Y:S01]  /*3d70*/  ISETP.GE.AND P6, PT, R104.reuse, R230, PT ;  /* 0x000000e66800720c */ /* 0x040fe20003fc6270 */
[----:B------:R-:W-:Y:S01]  /*3d80*/  FFMA.FTZ R41, R109, R0, R41 ;  /* 0x000000006d297223 */ /* 0x000fe20000010029 */
[----:B------:R-:W-:-:S02]  /*3d90*/  ISETP.GE.AND P2, PT, R104, R135, PT ;  /* 0x000000876800720c */ /* 0x000fc40003f46270 */
[----:B------:R-:W1:Y:S01]  /*3da0*/  MUFU.TANH R25, R25 ;  /* 0x0000001900197308 */ /* 0x000e620000002400 */
[----:B------:R-:W-:Y:S01]  /*3db0*/  FSEL R143, R27, -INF , !P4 ;  /* 0xff8000001b8f7808 */ /* 0x000fe20006000000 */
[-C--:B--2---:R-:W-:Y:S01]  /*3dc0*/  FFMA.FTZ R31, R113, R0.reuse, R31 ;  /* 0x00000000711f7223 */ /* 0x084fe2000001001f */
[----:B------:R-:W-:Y:S02]  /*3dd0*/  FSEL R17, R17, -INF , !P5 ;  /* 0xff80000011117808 */ /* 0x000fe40006800000 */
[----:B------:R-:W-:Y:S02]  /*3de0*/  FSEL R12, R12, -INF , !P1 ;  /* 0xff8000000c0c7808 */ /* 0x000fe40004800000 */
[----:B------:R-:W-:Y:S01]  /*3df0*/  FSEL R13, R13, -INF , !P3 ;  /* 0xff8000000d0d7808 */ /* 0x000fe20005800000 */
[----:B------:R-:W2:Y:S01]  /*3e00*/  MUFU.TANH R20, R45 ;  /* 0x0000002d00147308 */ /* 0x000ea20000002400 */
[----:B------:R-:W-:Y:S01]  /*3e10*/  FSEL R10, R10, -INF , !P0 ;  /* 0xff8000000a0a7808 */ /* 0x000fe20004000000 */
[----:B---3--:R-:W-:Y:S01]  /*3e20*/  FFMA.FTZ R26, R115, R0, R26 ;  /* 0x00000000731a7223 */ /* 0x008fe2000001001a */
[----:B------:R-:W-:-:S02]  /*3e30*/  ISETP.GE.AND P4, PT, R134, 0x2, PT ;  /* 0x000000028600780c */ /* 0x000fc40003f86270 */
[CC--:B------:R-:W-:Y:S02]  /*3e40*/  ISETP.GE.AND P5, PT, R102.reuse, R230.reuse, PT ;  /* 0x000000e66600720c */ /* 0x0c0fe40003fa6270 */
[-C--:B------:R-:W-:Y:S01]  /*3e50*/  ISETP.GE.AND P1, PT, R102, R135.reuse, PT ;  /* 0x000000876600720c */ /* 0x080fe20003f26270 */
[----:B------:R-:W3:Y:S01]  /*3e60*/  MUFU.TANH R21, R46 ;  /* 0x0000002e00157308 */ /* 0x000ee20000002400 */
[C---:B------:R-:W-:Y:S01]  /*3e70*/  ISETP.GE.AND P3, PT, R106.reuse, R230, PT ;  /* 0x000000e66a00720c */ /* 0x040fe20003f66270 */
[-C--:B-1----:R-:W-:Y:S01]  /*3e80*/  FFMA.FTZ R25, R113, R0.reuse, R25 ;  /* 0x0000000071197223 */ /* 0x082fe20000010019 */
[-C--:B------:R-:W-:Y:S02]  /*3e90*/  ISETP.GE.AND P0, PT, R106, R135.reuse, PT ;  /* 0x000000876a00720c */ /* 0x080fe40003f06270 */
[----:B------:R-:W-:Y:S02]  /*3ea0*/  FSEL R168, R39, -INF , !P6 ;  /* 0xff80000027a87808 */ /* 0x000fe40007000000 */
[----:B------:R-:W-:Y:S01]  /*3eb0*/  FSEL R165, R42, -INF , !P2 ;  /* 0xff8000002aa57808 */ /* 0x000fe20005000000 */
[----:B------:R-:W-:Y:S01]  /*3ec0*/  MUFU.TANH R72, R72 ;  /* 0x0000004800487308 */ /* 0x000fe20000002400 */
[----:B------:R-:W-:Y:S01]  /*3ed0*/  ISETP.GE.AND P6, PT, R110, R135, PT ;  /* 0x000000876e00720c */ /* 0x000fe20003fc6270 */
[----:B--2---:R-:W-:Y:S01]  /*3ee0*/  FFMA.FTZ R20, R61, R0, R20 ;  /* 0x000000003d147223 */ /* 0x004fe20000010014 */
[----:B------:R-:W-:-:S02]  /*3ef0*/  ISETP.GE.AND P2, PT, R112, R230, PT ;  /* 0x000000e67000720c */ /* 0x000fc40003f46270 */
[----:B------:R-:W-:Y:S02]  /*3f00*/  FSEL R8, R8, -INF , !P5 ;  /* 0xff80000008087808 */ /* 0x000fe40006800000 */
[----:B------:R-:W-:Y:S01]  /*3f10*/  FSEL R9, R9, -INF , !P1 ;  /* 0xff80000009097808 */ /* 0x000fe20004800000 */
[----:B------:R-:W1:Y:S01]  /*3f20*/  MUFU.TANH R22, R68 ;  /* 0x0000004400167308 */ /* 0x000e620000002400 */
[----:B------:R-:W-:Y:S01]  /*3f30*/  FSEL R162, R162, -INF , !P3 ;  /* 0xff800000a2a27808 */ /* 0x000fe20005800000 */
[----:B---3--:R-:W-:Y:S01]  /*3f40*/  FFMA.FTZ R21, R115, R0, R21 ;  /* 0x0000000073157223 */ /* 0x008fe20000010015 */
[----:B------:R-:W-:Y:S02]  /*3f50*/  FSEL R175, R41, -INF , !P0 ;  /* 0xff80000029af7808 */ /* 0x000fe40004000000 */
[-C--:B------:R-:W-:Y:S02]  /*3f60*/  ISETP.GE.AND P5, PT, R108, R135.reuse, PT ;  /* 0x000000876c00720c */ /* 0x080fe40003fa6270 */
[----:B------:R-:W-:Y:S01]  /*3f70*/  ISETP.GE.AND P1, PT, R110, R230, PT ;  /* 0x000000e66e00720c */ /* 0x000fe20003f26270 */
[----:B------:R-:W2:Y:S01]  /*3f80*/  MUFU.TANH R30, R69 ;  /* 0x00000045001e7308 */ /* 0x000ea20000002400 */
[----:B------:R-:W-:-:S02]  /*3f90*/  ISETP.GE.AND P3, PT, R112, R135, PT ;  /* 0x000000877000720c */ /* 0x000fc40003f66270 */
[-C--:B------:R-:W-:Y:S02]  /*3fa0*/  ISETP.GE.AND P0, PT, R60, R230.reuse, PT ;  /* 0x000000e63c00720c */ /* 0x080fe40003f06270 */
[----:B------:R-:W-:Y:S02]  /*3fb0*/  FSEL R171, R31, -INF , !P6 ;  /* 0xff8000001fab7808 */ /* 0x000fe40007000000 */
[----:B------:R-:W-:Y:S01]  /*3fc0*/  FSEL R172, R26, -INF , !P2 ;  /* 0xff8000001aac7808 */ /* 0x000fe20005000000 */
[----:B------:R-:W3:Y:S01]  /*3fd0*/  MUFU.TANH R141, R70 ;  /* 0x00000046008d7308 */ /* 0x000ee20000002400 */
[C---:B------:R-:W-:Y:S01]  /*3fe0*/  ISETP.GE.AND P6, PT, R4.reuse, R230, PT ;  /* 0x000000e60400720c */ /* 0x040fe20003fc6270 */
[-C--:B-1----:R-:W-:Y:S01]  /*3ff0*/  FFMA.FTZ R22, R117, R0.reuse, R22 ;  /* 0x0000000075167223 */ /* 0x082fe20000010016 */
[----:B------:R-:W-:Y:S01]  /*4000*/  ISETP.GE.AND P2, PT, R4, R135, PT ;  /* 0x000000870400720c */ /* 0x000fe20003f46270 */
[----:B------:R-:W-:Y:S01]  /*4010*/  FFMA.FTZ R4, R93, R0, R72 ;  /* 0x000000005d047223 */ /* 0x000fe20000010048 */
[----:B------:R-:W-:-:S02]  /*4020*/  FSEL R173, R173, -INF , !P5 ;  /* 0xff800000adad7808 */ /* 0x000fc40006800000 */
[----:B------:R-:W-:Y:S01]  /*4030*/  FSEL R166, R25, -INF , !P1 ;  /* 0xff80000019a67808 */ /* 0x000fe20004800000 */
[----:B------:R-:W1:Y:S01]  /*4040*/  MUFU.TANH R163, R71 ;  /* 0x0000004700a37308 */ /* 0x000e620000002400 */
[----:B------:R-:W-:Y:S01]  /*4050*/  FSEL R167, R21, -INF , !P3 ;  /* 0xff80000015a77808 */ /* 0x000fe20005800000 */
[----:B--2---:R-:W-:Y:S01]  /*4060*/  FFMA.FTZ R30, R29, R0, R30 ;  /* 0x000000001d1e7223 */ /* 0x004fe2000001001e */
[----:B------:R-:W-:Y:S02]  /*4070*/  FSEL R170, R20, -INF , !P0 ;  /* 0xff80000014aa7808 */ /* 0x000fe40004000000 */
[C---:B------:R-:W-:Y:S02]  /*4080*/  ISETP.GE.AND P5, PT, R114.reuse, R230, PT ;  /* 0x000000e67200720c */ /* 0x040fe40003fa6270 */
[----:B------:R-:W-:Y:S01]  /*4090*/  ISETP.GE.AND P1, PT, R114, R135, PT ;  /* 0x000000877200720c */ /* 0x000fe20003f26270 */
[----:B---3--:R-:W-:Y:S01]  /*40a0*/  FFMA.FTZ R141, R117, R0, R141 ;  /* 0x00000000758d7223 */ /* 0x008fe2000001008d */
[----:B------:R-:W-:Y:S01]  /*40b0*/  BAR.SYNC.DEFER_BLOCKING 0x0 ;  /* 0x0000000000007b1d */ /* 0x000fe20000010000 */
[----:B------:R-:W-:-:S02]  /*40c0*/  ISETP.GE.AND P3, PT, R28, R230, PT ;  /* 0x000000e61c00720c */ /* 0x000fc40003f66270 */
[----:B------:R-:W-:Y:S02]  /*40d0*/  ISETP.GE.AND P0, PT, R28, R135, PT ;  /* 0x000000871c00720c */ /* 0x000fe40003f06270 */
[----:B------:R-:W-:Y:S01]  /*40e0*/  FSEL R142, R22, -INF , !P5 ;  /* 0xff800000168e7808 */ /* 0x000fe20006800000 */
[----:B-1----:R-:W-:Y:S01]  /*40f0*/  FFMA.FTZ R163, R29, R0, R163 ;  /* 0x000000001da37223 */ /* 0x002fe200000100a3 */
        /* <DEDUP_REMOVED lines=107> */
.L_x_655:
[----:B------:R-:W-:Y:S05]  /*47b0*/  BSYNC B0 ;  /* 0x0000000000007941 */ /* 0x000fea0003800000 */
.L_x_654:
[----:B------:R-:W0:Y:S02]  /*47c0*/  LDGDEPBAR ;  /* 0x00000000000079af */ /* 0x000e240000000000 */
.L_x_653:
[----:B--2---:R-:W-:Y:S02]  /*47d0*/  FMNMX.FTZ R21, R116, R16, !PT ;  /* 0x0000001074157209 */ /* 0x004fe40007810000 */
        /* <DEDUP_REMOVED lines=53> */
[----:B------:R-:W-:Y:S02]  /*4b30*/  LDSM.16.MT88.4 R136, [R202+0xc800] ;  /* 0x00c80000ca88783b */ /* 0x000fe40000004200 */
[C---:B------:R-:W-:Y:S01]  /*4b40*/  FMUL.FTZ R164, R132.reuse, c[0x0][0x23c] ;  /* 0x00008f0084a47a20 */ /* 0x040fe20000410000 */
[----:B------:R-:W-:Y:S01]  /*4b50*/  FSEL R169, R169, RZ, P0 ;  /* 0x000000ffa9a97208 */ /* 0x000fe20000000000 */
[----:B-1----:R-:W-:Y:S01]  /*4b60*/  LDSM.16.MT88.4 R32, [R201+0xc800] ;  /* 0x00c80000c920783b */ /* 0x002fe20000004200 */
[----:B------:R-:W-:-:S03]  /*4b70*/  FSETP.NEU.FTZ.AND P0, PT, R132, -INF , PT ;  /* 0xff8000008400780b */ /* 0x000fc60003f1d000 */
[--C-:B------:R-:W-:Y:S01]  /*4b80*/  FFMA.FTZ R155, R116, c[0x0][0x23c], -R169.reuse ;  /* 0x00008f00749b7a23 */ /* 0x100fe200000108a9 */
[----:B------:R-:W-:Y:S01]  /*4b90*/  FSEL R164, R164, RZ, P0 ;  /* 0x000000ffa4a47208 */ /* 0x000fe20000000000 */
[--C-:B------:R-:W-:Y:S01]  /*4ba0*/  FFMA.FTZ R154, R16, c[0x0][0x23c], -R169.reuse ;  /* 0x00008f00109a7a23 */ /* 0x100fe200000108a9 */
[----:B------:R-:W1:Y:S01]  /*4bb0*/  LDSM.16.MT88.4 R116, [R202+0xc000] ;  /* 0x00c00000ca74783b */ /* 0x000e620000004200 */
[--C-:B------:R-:W-:Y:S02]  /*4bc0*/  FFMA.FTZ R153, R18, c[0x0][0x23c], -R169.reuse ;  /* 0x00008f0012997a23 */ /* 0x100fe400000108a9 */
[----:B------:R-:W-:Y:S01]  /*4bd0*/  FFMA.FTZ R148, R24, c[0x0][0x23c], -R169 ;  /* 0x00008f0018947a23 */ /* 0x000fe200000108a9 */
[----:B------:R-:W-:Y:S01]  /*4be0*/  MUFU.EX2 R155, R155 ;  /* 0x0000009b009b7308 */ /* 0x000fe20000000800 */
[--C-:B------:R-:W-:Y:S01]  /*4bf0*/  FFMA.FTZ R156, R4, c[0x0][0x23c], -R164.reuse ;  /* 0x00008f00049c7a23 */ /* 0x100fe200000108a4 */
[----:B------:R-:W-:Y:S01]  /*4c00*/  LDSM.16.MT88.4 R28, [R200+0xc800] ;  /* 0x00c80000c81c783b */ /* 0x000fe20000004200 */
[----:B------:R-:W-:-:S02]  /*4c10*/  FFMA.FTZ R157, R23, c[0x0][0x23c], -R164 ;  /* 0x00008f00179d7a23 */ /* 0x000fc400000108a4 */
[--C-:B------:R-:W-:Y:S01]  /*4c20*/  FFMA.FTZ R158, R19, c[0x0][0x23c], -R164.reuse ;  /* 0x00008f00139e7a23 */ /* 0x100fe200000108a4 */
[----:B------:R-:W2:Y:S01]  /*4c30*/  LDSM.16.MT88.4 R4, [R200+0x10000] ;  /* 0x01000000c804783b */ /* 0x000ea20000004200 */
[--C-:B------:R-:W-:Y:S01]  /*4c40*/  FFMA.FTZ R149, R17, c[0x0][0x23c], -R164.reuse ;  /* 0x00008f0011957a23 */ /* 0x100fe200000108a4 */
[----:B------:R-:W3:Y:S01]  /*4c50*/  MUFU.EX2 R154, R154 ;  /* 0x0000009a009a7308 */ /* 0x000ee20000000800 */
        /* <DEDUP_REMOVED lines=8> */
[----:B------:R-:W4:Y:S01]  /*4ce0*/  LDSM.16.MT88.4 R8, [R204+0xe800] ;  /* 0x00e80000cc08783b */ /* 0x000f220000004200 */
[----:B------:R-:W-:-:S02]  /*4cf0*/  FFMA.FTZ R146, R14, c[0x0][0x23c], -R169 ;  /* 0x00008f000e927a23 */ /* 0x000fc400000108a9 */
[--C-:B------:R-:W-:Y:S01]  /*4d00*/  FFMA.FTZ R152, R15, c[0x0][0x23c], -R164.reuse ;  /* 0x00008f000f987a23 */ /* 0x100fe200000108a4 */
[----:B------:R-:W-:Y:S01]  /*4d10*/  LDSM.16.MT88.4 R24, [R202+0xe800] ;  /* 0x00e80000ca18783b */ /* 0x000fe20000004200 */
[----:B------:R-:W-:Y:S01]  /*4d20*/  FFMA.FTZ R145, R13, c[0x0][0x23c], -R164 ;  /* 0x00008f000d917a23 */ /* 0x000fe200000108a4 */
[----:B------:R-:W5:Y:S01]  /*4d30*/  MUFU.EX2 R148, R148 ;  /* 0x0000009400947308 */ /* 0x000f620000000800 */
[----:B---3--:R-:W-:Y:S01]  /*4d40*/  F2FP.BF16.PACK_AB R96, R154, R155 ;  /* 0x0000009b9a60723e */ /* 0x008fe200000010ff */
[----:B------:R-:W3:Y:S01]  /*4d50*/  LDSM.16.MT88.4 R12, [R200+0xe800] ;  /* 0x00e80000c80c783b */ /* 0x000ee20000004200 */
        /* <DEDUP_REMOVED lines=9> */
[----:B-----5:R-:W-:Y:S01]  /*4df0*/  F2FP.BF16.PACK_AB R98, R148, R153 ;  /* 0x000000999462723e */ /* 0x020fe200000010ff */
        /* <DEDUP_REMOVED lines=8> */
[----:B------:R-:W5:Y:S01]  /*4e80*/  MUFU.EX2 R149, R149 ;  /* 0x0000009500957308 */ /* 0x000f620000000800 */
        /* <DEDUP_REMOVED lines=56> */
[----:B------:R-:W3:Y:S06]  /*5210*/  MUFU.EX2 R164, R164 ;  /* 0x000000a400a47308 */ /* 0x000eec0000000800 */
[C---:B--2---:R-:W-:Y:S07]  /*5220*/  HMMA.16816.F32.BF16 R92, R96.reuse, R4, RZ ;  /* 0x00000004605c723c */ /* 0x044fee00000418ff */
[----:B-1----:R-:W-:Y:S01]  /*5230*/  F2FP.BF16.PACK_AB R4, R146, R151 ;  /* 0x000000979204723e */ /* 0x002fe200000010ff */
[----:B------:R-:W-:Y:S01]  /*5240*/  HMMA.16816.F32.BF16 R96, R96, R6, RZ ;  /* 0x000000066060723c */ /* 0x000fe200000418ff */
[----:B-----5:R-:W-:Y:S01]  /*5250*/  F2FP.BF16.PACK_AB R5, R145, R152 ;  /* 0x000000989105723e */ /* 0x020fe200000010ff */
        /* <DEDUP_REMOVED lines=240> */
[----:B------:R-:W2:Y:S04]  /*6160*/  LDSM.16.M88.4 R136, [R209+0x6800] ;  /* 0x00680000d188783b */ /* 0x000ea80000000200 */
[----:B------:R-:W2:Y:S04]  /*6170*/  LDSM.16.M88.4 R152, [R209+0x7000] ;  /* 0x00700000d198783b */ /* 0x000ea80000000200 */
[----:B------:R-:W2:Y:S04]  /*6180*/  LDSM.16.M88.4 R148, [R209+0x7800] ;  /* 0x00780000d194783b */ /* 0x000ea80000000200 */
[----:B---3--:R-:W-:Y:S04]  /*6190*/  LDSM.16.M88.4 R4, [R208] ;  /* 0x00000000d004783b */ /* 0x008fe80000000200 */
[----:B------:R-:W3:Y:S04]  /*61a0*/  LDSM.16.M88.4 R144, [R207] ;  /* 0x00000000cf90783b */ /* 0x000ee80000000200 */
[----:B------:R-:W3:Y:S04]  /*61b0*/  LDSM.16.M88.4 R32, [R199] ;  /* 0x00000000c720783b */ /* 0x000ee80000000200 */
[----:B-1----:R-:W1:Y:S04]  /*61c0*/  LDSM.16.M88.4 R28, [R198] ;  /* 0x00000000c61c783b */ /* 0x002e680000000200 */
[----:B----4-:R-:W4:Y:S04]  /*61d0*/  LDSM.16.M88.4 R16, [R197] ;  /* 0x00000000c510783b */ /* 0x010f280000000200 */
[----:B-----5:R-:W-:Y:S01]  /*61e0*/  LDSM.16.M88.4 R20, [R206] ;  /* 0x00000000ce14783b */ /* 0x020fe20000000200 */
[C---:B--2---:R-:W-:Y:S03]  /*61f0*/  HMMA.16816.F32.BF16 R12, R168.reuse, R24, RZ ;  /* 0x00000018a80c723c */ /* 0x044fe600000418ff */
[----:B------:R-:W2:Y:S04]  /*6200*/  LDSM.16.M88.4 R8, [R203+0x6000] ;  /* 0x00600000cb08783b */ /* 0x000ea80000000200 */
[----:B------:R-:W-:Y:S01]  /*6210*/  LDSM.16.M88.4 R160, [R203+0x6800] ;  /* 0x00680000cba0783b */ /* 0x000fe20000000200 */
[C---:B------:R-:W-:Y:S03]  /*6220*/  HMMA.16816.F32.BF16 R24, R168.reuse, R26, RZ ;  /* 0x0000001aa818723c */ /* 0x040fe600000418ff */
[----:B------:R-:W-:Y:S04]  /*6230*/  LDSM.16.M88.4 R176, [R196+0x800] ;  /* 0x00080000c4b0783b */ /* 0x000fe80000000200 */
[----:B------:R-:W-:Y:S01]  /*6240*/  LDSM.16.M88.4 R164, [R196+0x1000] ;  /* 0x00100000c4a4783b */ /* 0x000fe20000000200 */
[C---:B------:R-:W-:Y:S03]  /*6250*/  HMMA.16816.F32.BF16 R140, R168.reuse, R136, RZ ;  /* 0x00000088a88c723c */ /* 0x040fe600000418ff */
[----:B------:R-:W-:Y:S04]  /*6260*/  LDSM.16.M88.4 R180, [R191] ;  /* 0x00000000bfb4783b */ /* 0x000fe80000000200 */
[----:B------:R-:W0:Y:S01]  /*6270*/  LDGDEPBAR ;  /* 0x00000000000079af */ /* 0x000e220000000000 */
[C---:B------:R-:W-:Y:S08]  /*6280*/  HMMA.16816.F32.BF16 R136, R168.reuse, R138, RZ ;  /* 0x0000008aa888723c */ /* 0x040ff000000418ff */
[C---:B------:R-:W-:Y:S08]  /*6290*/  HMMA.16816.F32.BF16 R156, R168.reuse, R152, RZ ;  /* 0x00000098a89c723c */ /* 0x040ff000000418ff */
[C---:B------:R-:W-:Y:S08]  /*62a0*/  HMMA.16816.F32.BF16 R152, R168.reuse, R154, RZ ;  /* 0x0000009aa898723c */ /* 0x040ff000000418ff */
[C---:B------:R-:W-:Y:S08]  /*62b0*/  HMMA.16816.F32.BF16 R172, R168.reuse, R148, RZ ;  /* 0x00000094a8ac723c */ /* 0x040ff000000418ff */
[----:B------:R-:W-:Y:S01]  /*62c0*/  HMMA.16816.F32.BF16 R168, R168, R150, RZ ;  /* 0x00000096a8a8723c */ /* 0x000fe200000418ff */
[----:B------:R-:W-:Y:S07]  /*62d0*/  LDSM.16.M88.4 R148, [R203+0x7000] ;  /* 0x00700000cb94783b */ /* 0x000fee0000000200 */
[C---:B---3--:R-:W-:Y:S08]  /*62e0*/  HMMA.16816.F32.BF16 R24, R4.reuse, R146, R24 ;  /* 0x000000920418723c */ /* 0x048ff00000041818 */
[C---:B------:R-:W-:Y:S08]  /*62f0*/  HMMA.16816.F32.BF16 R140, R4.reuse, R32, R140 ;  /* 0x00000020048c723c */ /* 0x040ff0000004188c */
[C---:B------:R-:W-:Y:S01]  /*6300*/  HMMA.16816.F32.BF16 R136, R4.reuse, R34, R136 ;  /* 0x000000220488723c */ /* 0x040fe20000041888 */
[----:B------:R-:W3:Y:S07]  /*6310*/  LDSM.16.M88.4 R32, [R203+0x7800] ;  /* 0x00780000cb20783b */ /* 0x000eee0000000200 */
[C---:B------:R-:W-:Y:S01]  /*6320*/  HMMA.16816.F32.BF16 R12, R4.reuse, R144, R12 ;  /* 0x00000090040c723c */ /* 0x040fe2000004180c */
[----:B------:R-:W-:Y:S07]  /*6330*/  LDSM.16.M88.4 R144, [R196+0x1800] ;  /* 0x00180000c490783b */ /* 0x000fee0000000200 */
[C---:B-1----:R-:W-:Y:S08]  /*6340*/  HMMA.16816.F32.BF16 R156, R4.reuse, R28, R156 ;  /* 0x0000001c049c723c */ /* 0x042ff0000004189c */
[C---:B------:R-:W-:Y:S01]  /*6350*/  HMMA.16816.F32.BF16 R152, R4.reuse, R30, R152 ;  /* 0x0000001e0498723c */ /* 0x040fe20000041898 */
[----:B------:R-:W-:Y:S07]  /*6360*/  LDSM.16.M88.4 R28, [R210+0x2000] ;  /* 0x00200000d21c783b */ /* 0x000fee0000000200 */
[C---:B----4-:R-:W-:Y:S08]  /*6370*/  HMMA.16816.F32.BF16 R172, R4.reuse, R16, R172 ;  /* 0x0000001004ac723c */ /* 0x050ff000000418ac */
[----:B------:R-:W-:Y:S01]  /*6380*/  HMMA.16816.F32.BF16 R168, R4, R18, R168 ;  /* 0x0000001204a8723c */ /* 0x000fe200000418a8 */
[----:B------:R-:W-:Y:S04]  /*6390*/  LDSM.16.M88.4 R16, [R205] ;  /* 0x00000000cd10783b */ /* 0x000fe80000000200 */
[----:B------:R-:W1:Y:S03]  /*63a0*/  LDSM.16.M88.4 R4, [R196] ;  /* 0x00000000c404783b */ /* 0x000e660000000200 */
[C---:B--2---:R-:W-:Y:S08]  /*63b0*/  HMMA.16816.F32.BF16 R24, R20.reuse, R10, R24 ;  /* 0x0000000a1418723c */ /* 0x044ff00000041818 */
[C---:B------:R-:W-:Y:S01]  /*63c0*/  HMMA.16816.F32.BF16 R12, R20.reuse, R8, R12 ;  /* 0x00000008140c723c */ /* 0x040fe2000004180c */
[----:B------:R-:W2:Y:S07]  /*63d0*/  LDSM.16.M88.4 R8, [R209+0x8000] ;  /* 0x00800000d108783b */ /* 0x000eae0000000200 */
[C---:B---3--:R-:W-:Y:S08]  /*63e0*/  HMMA.16816.F32.BF16 R172, R20.reuse, R32, R172 ;  /* 0x0000002014ac723c */ /* 0x048ff000000418ac */
[C---:B------:R-:W-:Y:S01]  /*63f0*/  HMMA.16816.F32.BF16 R168, R20.reuse, R34, R168 ;  /* 0x0000002214a8723c */ /* 0x040fe200000418a8 */
[----:B------:R-:W3:Y:S07]  /*6400*/  LDSM.16.M88.4 R32, [R209+0x9800] ;  /* 0x00980000d120783b */ /* 0x000eee0000000200 */
[----:B------:R-:W-:Y:S08]  /*6410*/  HMMA.16816.F32.BF16 R140, R20, R160, R140 ;  /* 0x000000a0148c723c */ /* 0x000ff0000004188c */
[----:B-1----:R-:W-:Y:S08]  /*6420*/  HMMA.16816.F32.BF16 R24, R16, R6, R24 ;  /* 0x000000061018723c */ /* 0x002ff00000041818 */
[C---:B------:R-:W-:Y:S01]  /*6430*/  HMMA.16816.F32.BF16 R136, R20.reuse, R162, R136 ;  /* 0x000000a21488723c */ /* 0x040fe20000041888 */
[----:B------:R-:W-:Y:S07]  /*6440*/  LDSM.16.M88.4 R160, [R209+0x8800] ;  /* 0x00880000d1a0783b */ /* 0x000fee0000000200 */
[C---:B------:R-:W-:Y:S08]  /*6450*/  HMMA.16816.F32.BF16 R156, R20.reuse, R148, R156 ;  /* 0x00000094149c723c */ /* 0x040ff0000004189c */
[----:B------:R-:W-:Y:S01]  /*6460*/  HMMA.16816.F32.BF16 R152, R20, R150, R152 ;  /* 0x000000961498723c */ /* 0x000fe20000041898 */
[----:B------:R-:W-:Y:S04]  /*6470*/  LDSM.16.M88.4 R20, [R195] ;  /* 0x00000000c314783b */ /* 0x000fe80000000200 */
[----:B------:R-:W-:Y:S03]  /*6480*/  LDSM.16.M88.4 R148, [R209+0x9000] ;  /* 0x00900000d194783b */ /* 0x000fe60000000200 */
[C---:B------:R-:W-:Y:S01]  /*6490*/  HMMA.16816.F32.BF16 R12, R16.reuse, R4, R12 ;  /* 0x00000004100c723c */ /* 0x040fe2000004180c */
[----:B------:R-:W1:Y:S07]  /*64a0*/  LDSM.16.M88.4 R4, [R208+0x2000] ;  /* 0x00200000d004783b */ /* 0x000e6e0000000200 */
[C---:B------:R-:W-:Y:S08]  /*64b0*/  HMMA.16816.F32.BF16 R172, R16.reuse, R144, R172 ;  /* 0x0000009010ac723c */ /* 0x040ff000000418ac */
[----:B------:R-:W-:Y:S01]  /*64c0*/  HMMA.16816.F32.BF16 R168, R16, R146, R168 ;  /* 0x0000009210a8723c */ /* 0x000fe200000418a8 */
[----:B------:R-:W-:Y:S07]  /*64d0*/  LDSM.16.M88.4 R144, [R203+0x8000] ;  /* 0x00800000cb90783b */ /* 0x000fee0000000200 */
[----:B--2---:R-:W-:Y:S08]  /*64e0*/  HMMA.16816.F32.BF16 R24, R28, R10, R24 ;  /* 0x0000000a1c18723c */ /* 0x004ff00000041818 */
[C---:B------:R-:W-:Y:S08]  /*64f0*/  HMMA.16816.F32.BF16 R140, R16.reuse, R176, R140 ;  /* 0x000000b0108c723c */ /* 0x040ff0000004188c */
[C---:B------:R-:W-:Y:S01]  /*6500*/  HMMA.16816.F32.BF16 R136, R16.reuse, R178, R136 ;  /* 0x000000b21088723c */ /* 0x040fe20000041888 */
[----:B------:R-:W2:Y:S07]  /*6510*/  LDSM.16.M88.4 R176, [R206+0x2000] ;  /* 0x00200000ceb0783b */ /* 0x000eae0000000200 */
[C---:B------:R-:W-:Y:S08]  /*6520*/  HMMA.16816.F32.BF16 R156, R16.reuse, R164, R156 ;  /* 0x000000a4109c723c */ /* 0x040ff0000004189c */
[----:B------:R-:W-:Y:S01]  /*6530*/  HMMA.16816.F32.BF16 R152, R16, R166, R152 ;  /* 0x000000a61098723c */ /* 0x000fe20000041898 */
[----:B------:R-:W4:Y:S04]  /*6540*/  LDSM.16.M88.4 R16, [R194] ;  /* 0x00000000c210783b */ /* 0x000f280000000200 */
[----:B------:R-:W-:Y:S03]  /*6550*/  LDSM.16.M88.4 R164, [R205+0x2000] ;  /* 0x00200000cda4783b */ /* 0x000fe60000000200 */
[C---:B------:R-:W-:Y:S01]  /*6560*/  HMMA.16816.F32.BF16 R12, R28.reuse, R8, R12 ;  /* 0x000000081c0c723c */ /* 0x040fe2000004180c */
[----:B------:R-:W5:Y:S07]  /*6570*/  LDSM.16.M88.4 R8, [R193] ;  /* 0x00000000c108783b */ /* 0x000f6e0000000200 */
[C---:B---3--:R-:W-:Y:S08]  /*6580*/  HMMA.16816.F32.BF16 R172, R28.reuse, R32, R172 ;  /* 0x000000201cac723c */ /* 0x048ff000000418ac */
[----:B------:R-:W-:Y:S01]  /*6590*/  HMMA.16816.F32.BF16 R168, R28, R34, R168 ;  /* 0x000000221ca8723c */ /* 0x000fe200000418a8 */
[----:B------:R-:W3:Y:S07]  /*65a0*/  LDSM.16.M88.4 R32, [R192] ;  /* 0x00000000c020783b */ /* 0x000eee0000000200 */
        /* <DEDUP_REMOVED lines=8> */
[----:B------:R-:W-:Y:S01]  /*6630*/  HMMA.16816.F32.BF16 R12, R4, R20, R12 ;  /* 0x00000014040c723c */ /* 0x000fe2000004180c */
[----:B------:R-:W1:Y:S07]  /*6640*/  LDSM.16.M88.4 R20, [R196+0x2000] ;  /* 0x00200000c414783b */ /* 0x000e6e0000000200 */
[----:B--2---:R-:W-:Y:S08]  /*6650*/  HMMA.16816.F32.BF16 R24, R176, R146, R24 ;  /* 0x00000092b018723c */ /* 0x004ff00000041818 */
[C---:B----4-:R-:W-:Y:S08]  /*6660*/  HMMA.16816.F32.BF16 R140, R4.reuse, R16, R140 ;  /* 0x00000010048c723c */ /* 0x050ff0000004188c */
[C---:B------:R-:W-:Y:S01]  /*6670*/  HMMA.16816.F32.BF16 R136, R4.reuse, R18, R136 ;  /* 0x000000120488723c */ /* 0x040fe20000041888 */
[----:B------:R-:W-:Y:S07]  /*6680*/  LDSM.16.M88.4 R16, [R203+0x9000] ;  /* 0x00900000cb10783b */ /* 0x000fee0000000200 */
[C---:B-----5:R-:W-:Y:S08]  /*6690*/  HMMA.16816.F32.BF16 R156, R4.reuse, R8, R156 ;  /* 0x00000008049c723c */ /* 0x060ff0000004189c */
[C---:B------:R-:W-:Y:S01]  /*66a0*/  HMMA.16816.F32.BF16 R152, R4.reuse, R10, R152 ;  /* 0x0000000a0498723c */ /* 0x040fe20000041898 */
[----:B------:R-:W2:Y:S07]  /*66b0*/  LDSM.16.M88.4 R8, [R209+0xa000] ;  /* 0x00a00000d108783b */ /* 0x000eae0000000200 */
[C---:B---3--:R-:W-:Y:S08]  /*66c0*/  HMMA.16816.F32.BF16 R172, R4.reuse, R32, R172 ;  /* 0x0000002004ac723c */ /* 0x048ff000000418ac */
[----:B------:R-:W-:Y:S01]  /*66d0*/  HMMA.16816.F32.BF16 R168, R4, R34, R168 ;  /* 0x0000002204a8723c */ /* 0x000fe200000418a8 */
[----:B------:R-:W3:Y:S04]  /*66e0*/  LDSM.16.M88.4 R4, [R196+0x2800] ;  /* 0x00280000c404783b */ /* 0x000ee80000000200 */
[----:B------:R-:W4:Y:S03]  /*66f0*/  LDSM.16.M88.4 R32, [R208+0x4000] ;  /* 0x00400000d020783b */ /* 0x000f260000000200 */
[----:B-1----:R-:W-:Y:S08]  /*6700*/  HMMA.16816.F32.BF16 R24, R164, R22, R24 ;  /* 0x00000016a418723c */ /* 0x002ff00000041818 */
[C---:B------:R-:W-:Y:S01]  /*6710*/  HMMA.16816.F32.BF16 R12, R176.reuse, R144, R12 ;  /* 0x00000090b00c723c */ /* 0x040fe2000004180c */
[----:B------:R-:W1:Y:S07]  /*6720*/  LDSM.16.M88.4 R144, [R209+0xa800] ;  /* 0x00a80000d190783b */ /* 0x000e6e0000000200 */
[C---:B------:R-:W-:Y:S08]  /*6730*/  HMMA.16816.F32.BF16 R140, R176.reuse, R28, R140 ;  /* 0x0000001cb08c723c */ /* 0x040ff0000004188c */
[----:B------:R-:W-:Y:S01]  /*6740*/  HMMA.16816.F32.BF16 R136, R176, R30, R136 ;  /* 0x0000001eb088723c */ /* 0x000fe20000041888 */
[----:B------:R-:W-:Y:S07]  /*6750*/  LDSM.16.M88.4 R28, [R190] ;  /* 0x00000000be1c783b */ /* 0x000fee0000000200 */
[----:B--2---:R-:W-:Y:S08]  /*6760*/  HMMA.16816.F32.BF16 R24, R148, R10, R24 ;  /* 0x0000000a9418723c */ /* 0x004ff00000041818 */
[C---:B------:R-:W-:Y:S01]  /*6770*/  HMMA.16816.F32.BF16 R12, R164.reuse, R20, R12 ;  /* 0x00000014a40c723c */ /* 0x040fe2000004180c */
[----:B------:R-:W-:Y:S07]  /*6780*/  LDSM.16.M88.4 R20, [R206+0x4000] ;  /* 0x00400000ce14783b */ /* 0x000fee0000000200 */
[C---:B---3--:R-:W-:Y:S08]  /*6790*/  HMMA.16816.F32.BF16 R140, R164.reuse, R4, R140 ;  /* 0x00000004a48c723c */ /* 0x048ff0000004188c */
[----:B------:R-:W-:Y:S01]  /*67a0*/  HMMA.16816.F32.BF16 R136, R164, R6, R136 ;  /* 0x00000006a488723c */ /* 0x000fe20000041888 */
[----:B------:R-:W-:Y:S07]  /*67b0*/  LDSM.16.M88.4 R4, [R196+0x4000] ;  /* 0x00400000c404783b */ /* 0x000fee0000000200 */
[C---:B------:R-:W-:Y:S08]  /*67c0*/  HMMA.16816.F32.BF16 R156, R176.reuse, R16, R156 ;  /* 0x00000010b09c723c */ /* 0x040ff0000004189c */
[----:B------:R-:W-:Y:S01]  /*67d0*/  HMMA.16816.F32.BF16 R152, R176, R18, R152 ;  /* 0x00000012b098723c */ /* 0x000fe20000041898 */
[----:B------:R-:W2:Y:S07]  /*67e0*/  LDSM.16.M88.4 R16, [R203+0xa000] ;  /* 0x00a00000cb10783b */ /* 0x000eae0000000200 */
[----:B----4-:R-:W-:Y:S08]  /*67f0*/  HMMA.16816.F32.BF16 R24, R32, R182, R24 ;  /* 0x000000b62018723c */ /* 0x010ff00000041818 */
[C---:B------:R-:W-:Y:S01]  /*6800*/  HMMA.16816.F32.BF16 R12, R148.reuse, R8, R12 ;  /* 0x00000008940c723c */ /* 0x040fe2000004180c */
[----:B------:R-:W3:Y:S07]  /*6810*/  LDSM.16.M88.4 R8, [R205+0x4000] ;  /* 0x00400000cd08783b */ /* 0x000eee0000000200 */
[C---:B-1----:R-:W-:Y:S08]  /*6820*/  HMMA.16816.F32.BF16 R140, R148.reuse, R144, R140 ;  /* 0x00000090948c723c */ /* 0x042ff0000004188c */
[----:B------:R-:W-:Y:S01]  /*6830*/  HMMA.16816.F32.BF16 R136, R148, R146, R136 ;  /* 0x000000929488723c */ /* 0x000fe20000041888 */
[----:B------:R-:W-:Y:S07]  /*6840*/  LDSM.16.M88.4 R144, [R209+0xb000] ;  /* 0x00b00000d190783b */ /* 0x000fee0000000200 */
[----:B------:R-:W-:Y:S08]  /*6850*/  HMMA.16816.F32.BF16 R12, R32, R180, R12 ;  /* 0x000000b4200c723c */ /* 0x000ff0000004180c */
[----:B--2---:R-:W-:Y:S08]  /*6860*/  HMMA.16816.F32.BF16 R24, R20, R18, R24 ;  /* 0x000000121418723c */ /* 0x004ff00000041818 */
[----:B------:R-:W-:Y:S01]  /*6870*/  HMMA.16816.F32.BF16 R180, R164, R160, R156 ;  /* 0x000000a0a4b4723c */ /* 0x000fe2000004189c */
[----:B------:R-:W1:Y:S06]  /*6880*/  LDSM.16.M88.4 R156, [R203+0xa800] ;  /* 0x00a80000cb9c783b */ /* 0x000e6c0000000200 */
[----:B------:R-:W-:Y:S01]  /*6890*/  IMAD R160, R2, 0x40, R219 ;  /* 0x0000004002a07824 */ /* 0x000fe200078e02db */
[----:B------:R-:W-:Y:S03]  /*68a0*/  HMMA.16816.F32.BF16 R140, R32, R28, R140 ;  /* 0x0000001c208c723c */ /* 0x000fe6000004188c */
[----:B------:R-:W-:Y:S01]  /*68b0*/  I2F R3, R160 ;  /* 0x000000a000037306 */ /* 0x000fe20000201400 */
[----:B------:R-:W-:-:S02]  /*68c0*/  IADD3 R233, R160, 0x1, RZ ;  /* 0x00000001a0e97810 */ /* 0x000fc40007ffe0ff */
[C---:B------:R-:W-:Y:S02]  /*68d0*/  IADD3 R234, R160.reuse, 0x8, RZ ;  /* 0x00000008a0ea7810 */ /* 0x040fe40007ffe0ff */
[----:B------:R-:W-:Y:S01]  /*68e0*/  HMMA.16816.F32.BF16 R136, R32, R30, R136 ;  /* 0x0000001e2088723c */ /* 0x000fe20000041888 */
[----:B------:R-:W2:Y:S01]  /*68f0*/  LDSM.16.M88.4 R28, [R203+0x9800] ;  /* 0x00980000cb1c783b */ /* 0x000ea20000000200 */
[C---:B------:R-:W-:Y:S01]  /*6900*/  IADD3 R236, R160.reuse, 0x9, RZ ;  /* 0x00000009a0ec7810 */ /* 0x040fe20007ffe0ff */
[----:B------:R-:W-:Y:S01]  /*6910*/  I2F R161, R233 ;  /* 0x000000e900a17306 */ /* 0x000fe20000201400 */
[----:B------:R-:W-:Y:S02]  /*6920*/  IADD3 R238, R160, 0x10, RZ ;  /* 0x00000010a0ee7810 */ /* 0x000fe40007ffe0ff */
[C---:B------:R-:W-:Y:S02]  /*6930*/  ISETP.GE.AND P6, PT, R233.reuse, R230, PT ;  /* 0x000000e6e900720c */ /* 0x040fe40003fc6270 */
[----:B---3--:R-:W-:Y:S01]  /*6940*/  HMMA.16816.F32.BF16 R24, R8, R6, R24 ;  /* 0x000000060818723c */ /* 0x008fe20000041818 */
[----:B------:R-:W-:-:S02]  /*6950*/  ISETP.GE.AND P0, PT, R233, R135, PT ;  /* 0x00000087e900720c */ /* 0x000fc40003f06270 */
[----:B------:R-:W-:Y:S01]  /*6960*/  I2F R235, R234 ;  /* 0x000000ea00eb7306 */ /* 0x000fe20000201400 */
[C---:B------:R-:W-:Y:S02]  /*6970*/  ISETP.GE.AND P4, PT, R160.reuse, R230, PT ;  /* 0x000000e6a000720c */ /* 0x040fe40003f86270 */
[----:B------:R-:W-:Y:S02]  /*6980*/  ISETP.GE.AND P5, PT, R160, R135, PT ;  /* 0x00000087a000720c */ /* 0x000fe40003fa6270 */
[----:B------:R-:W-:Y:S01]  /*6990*/  HMMA.16816.F32.BF16 R12, R20, R16, R12 ;  /* 0x00000010140c723c */ /* 0x000fe2000004180c */
[----:B------:R-:W3:Y:S02]  /*69a0*/  LDSM.16.M88.4 R16, [R196+0x4800] ;  /* 0x00480000c410783b */ /* 0x000ee40000000200 */
[----:B------:R-:W-:Y:S05]  /*69b0*/  I2F R237, R236 ;  /* 0x000000ec00ed7306 */ /* 0x000fea0000201400 */
[----:B------:R-:W-:Y:S03]  /*69c0*/  HMMA.16816.F32.BF16 R152, R164, R162, R152 ;  /* 0x000000a2a498723c */ /* 0x000fe60000041898 */
[----:B------:R-:W-:Y:S05]  /*69d0*/  I2F R239, R238 ;  /* 0x000000ee00ef7306 */ /* 0x000fea0000201400 */
[----:B-1----:R-:W-:Y:S01]  /*69e0*/  HMMA.16816.F32.BF16 R140, R20, R156, R140 ;  /* 0x0000009c148c723c */ /* 0x002fe2000004188c */
[----:B------:R-:W-:-:S06]  /*69f0*/  FMUL.FTZ R242, R24, c[0x0][0x2ec] ;  /* 0x0000bb0018f27a20 */ /* 0x000fcc0000410000 */
[----:B------:R-:W-:Y:S01]  /*6a00*/  MUFU.TANH R242, R242 ;  /* 0x000000f200f27308 */ /* 0x000fe20000002400 */
[----:B------:R-:W-:Y:S01]  /*6a10*/  HMMA.16816.F32.BF16 R136, R20, R158, R136 ;  /* 0x0000009e1488723c */ /* 0x000fe20000041888 */
[----:B------:R-:W-:Y:S07]  /*6a20*/  LDSM.16.M88.4 R156, [R203+0xb000] ;  /* 0x00b00000cb9c783b */ /* 0x000fee0000000200 */
[C---:B--2---:R-:W-:Y:S07]  /*6a30*/  HMMA.16816.F32.BF16 R172, R176.reuse, R28, R172 ;  /* 0x0000001cb0ac723c */ /* 0x044fee00000418ac */
[----:B------:R-:W-:Y:S01]  /*6a40*/  FMUL.FTZ R28, R25, c[0x0][0x2ec] ;  /* 0x0000bb00191c7a20 */ /* 0x000fe20000410000 */
[----:B------:R-:W-:Y:S03]  /*6a50*/  HMMA.16816.F32.BF16 R168, R176, R30, R168 ;  /* 0x0000001eb0a8723c */ /* 0x000fe600000418a8 */
[----:B------:R-:W1:Y:S04]  /*6a60*/  MUFU.TANH R176, R28 ;  /* 0x0000001c00b07308 */ /* 0x000e680000002400 */
[----:B------:R-:W-:Y:S01]  /*6a70*/  FMUL.FTZ R177, R26, c[0x0][0x2ec] ;  /* 0x0000bb001ab17a20 */ /* 0x000fe20000410000 */
[----:B---3--:R-:W-:Y:S01]  /*6a80*/  HMMA.16816.F32.BF16 R140, R8, R16, R140 ;  /* 0x00000010088c723c */ /* 0x008fe2000004188c */
[----:B------:R-:W-:-:S02]  /*6a90*/  FMUL.FTZ R178, R27, c[0x0][0x2ec] ;  /* 0x0000bb001bb27a20 */ /* 0x000fc40000410000 */
[----:B------:R-:W2:Y:S02]  /*6aa0*/  LDSM.16.M88.4 R24, [R196+0x3800] ;  /* 0x00380000c418783b */ /* 0x000ea40000000200 */
[----:B------:R-:W-:Y:S03]  /*6ab0*/  MUFU.TANH R177, R177 ;  /* 0x000000b100b17308 */ /* 0x000fe60000002400 */
[----:B------:R-:W-:Y:S01]  /*6ac0*/  HMMA.16816.F32.BF16 R12, R8, R4, R12 ;  /* 0x00000004080c723c */ /* 0x000fe2000004180c */
[----:B------:R-:W3:Y:S01]  /*6ad0*/  LDSM.16.M88.4 R4, [R189] ;  /* 0x00000000bd04783b */ /* 0x000ee20000000200 */
[----:B-1----:R-:W-:-:S03]  /*6ae0*/  FFMA.FTZ R176, R237, R0, R176 ;  /* 0x00000000edb07223 */ /* 0x002fc600000100b0 */
[----:B------:R-:W1:Y:S01]  /*6af0*/  LDSM.16.M88.4 R28, [R209+0xb800] ;  /* 0x00b80000d11c783b */ /* 0x000e620000000200 */
[----:B------:R-:W4:Y:S02]  /*6b00*/  MUFU.TANH R178, R178 ;  /* 0x000000b200b27308 */ /* 0x000f240000002400 */
[----:B------:R-:W-:Y:S07]  /*6b10*/  HMMA.16816.F32.BF16 R180, R148, R144, R180 ;  /* 0x0000009094b4723c */ /* 0x000fee00000418b4 */
[----:B------:R-:W-:Y:S01]  /*6b20*/  IADD3 R144, R160, 0x18, RZ ;  /* 0x00000018a0907810 */ /* 0x000fe20007ffe0ff */
[----:B------:R-:W-:Y:S01]  /*6b30*/  HMMA.16816.F32.BF16 R136, R8, R18, R136 ;  /* 0x000000120888723c */ /* 0x000fe20000041888 */
[----:B------:R-:W-:Y:S01]  /*6b40*/  FMUL.FTZ R140, R140, c[0x0][0x2ec] ;  /* 0x0000bb008c8c7a20 */ /* 0x000fe20000410000 */
[----:B------:R-:W5:Y:S01]  /*6b50*/  LDSM.16.M88.4 R16, [R196+0x5000] ;  /* 0x00500000c410783b */ /* 0x000f620000000200 */
[----:B------:R-:W-:Y:S01]  /*6b60*/  FMUL.FTZ R141, R141, c[0x0][0x2ec] ;  /* 0x0000bb008d8d7a20 */ /* 0x000fe20000410000 */
[----:B------:R-:W-:Y:S01]  /*6b70*/  I2F R145, R144 ;  /* 0x0000009000917306 */ /* 0x000fe20000201400 */
[----:B------:R-:W-:-:S02]  /*6b80*/  FMUL.FTZ R142, R142, c[0x0][0x2ec] ;  /* 0x0000bb008e8e7a20 */ /* 0x000fc40000410000 */
[----:B------:R-:W-:Y:S01]  /*6b90*/  FMUL.FTZ R143, R143, c[0x0][0x2ec] ;  /* 0x0000bb008f8f7a20 */ /* 0x000fe20000410000 */
[----:B------:R-:W-:Y:S01]  /*6ba0*/  HMMA.16816.F32.BF16 R152, R148, R146, R152 ;  /* 0x000000929498723c */ /* 0x000fe20000041898 */
[----:B------:R-:W-:Y:S01]  /*6bb0*/  FMUL.FTZ R240, R13, c[0x0][0x2ec] ;  /* 0x0000bb000df07a20 */ /* 0x000fe20000410000 */
[C---:B------:R-:W-:Y:S01]  /*6bc0*/  IADD3 R13, R160.reuse, 0x11, RZ ;  /* 0x00000011a00d7810 */ /* 0x040fe20007ffe0ff */
[----:B------:R-:W-:Y:S01]  /*6bd0*/  FMUL.FTZ R15, R15, c[0x0][0x2ec] ;  /* 0x0000bb000f0f7a20 */ /* 0x000fe20000410000 */
[----:B------:R-:W1:Y:S01]  /*6be0*/  MUFU.TANH R179, R140 ;  /* 0x0000008c00b37308 */ /* 0x000e620000002400 */
[----:B----4-:R-:W-:Y:S02]  /*6bf0*/  FFMA.FTZ R178, R237, R0, R178 ;  /* 0x00000000edb27223 */ /* 0x010fe400000100b2 */
[----:B------:R-:W-:Y:S01]  /*6c00*/  IADD3 R147, R160, 0x28, RZ ;  /* 0x00000028a0937810 */ /* 0x000fe20007ffe0ff */
[----:B------:R-:W-:Y:S01]  /*6c10*/  FMUL.FTZ R12, R12, c[0x0][0x2ec] ;  /* 0x0000bb000c0c7a20 */ /* 0x000fe20000410000 */
[C---:B--2---:R-:W-:Y:S03]  /*6c20*/  HMMA.16816.F32.BF16 R172, R164.reuse, R24, R172 ;  /* 0x00000018a4ac723c */ /* 0x044fe600000418ac */
[----:B------:R-:W-:Y:S04]  /*6c30*/  MUFU.TANH R162, R141 ;  /* 0x0000008d00a27308 */ /* 0x000fe80000002400 */
[----:B------:R-:W-:Y:S01]  /*6c40*/  FMUL.FTZ R244, R139, c[0x0][0x2ec] ;  /* 0x0000bb008bf47a20 */ /* 0x000fe20000410000 */
[----:B------:R-:W-:Y:S03]  /*6c50*/  HMMA.16816.F32.BF16 R168, R164, R26, R168 ;  /* 0x0000001aa4a8723c */ /* 0x000fe600000418a8 */
[----:B------:R-:W2:Y:S01]  /*6c60*/  MUFU.TANH R163, R142 ;  /* 0x0000008e00a37308 */ /* 0x000ea20000002400 */
[----:B------:R-:W-:Y:S03]  /*6c70*/  LDSM.16.M88.4 R24, [R196+0x5800] ;  /* 0x00580000c418783b */ /* 0x000fe60000000200 */
[----:B------:R-:W-:Y:S01]  /*6c80*/  IADD3 R164, R160, 0x29, RZ ;  /* 0x00000029a0a47810 */ /* 0x000fe20007ffe0ff */
[----:B---3--:R-:W-:Y:S03]  /*6c90*/  HMMA.16816.F32.BF16 R180, R32, R4, R180 ;  /* 0x0000000420b4723c */ /* 0x008fe600000418b4 */
[----:B------:R3:W-:Y:S04]  /*6ca0*/  MUFU.TANH R243, R143 ;  /* 0x0000008f00f37308 */ /* 0x0007e80000002400 */
[----:B------:R-:W-:Y:S01]  /*6cb0*/  FMUL.FTZ R4, R136, c[0x0][0x2ec] ;  /* 0x0000bb0088047a20 */ /* 0x000fe20000410000 */
[----:B-1----:R-:W-:Y:S03]  /*6cc0*/  HMMA.16816.F32.BF16 R172, R148, R28, R172 ;  /* 0x0000001c94ac723c */ /* 0x002fe600000418ac */
[----:B------:R-:W1:Y:S01]  /*6cd0*/  MUFU.TANH R240, R240 ;  /* 0x000000f000f07308 */ /* 0x000e620000002400 */
[----:B------:R-:W-:-:S02]  /*6ce0*/  FMUL.FTZ R136, R137, c[0x0][0x2ec] ;  /* 0x0000bb0089887a20 */ /* 0x000fc40000410000 */
[----:B------:R-:W-:Y:S01]  /*6cf0*/  FMUL.FTZ R137, R138, c[0x0][0x2ec] ;  /* 0x0000bb008a897a20 */ /* 0x000fe20000410000 */
[----:B------:R-:W-:Y:S01]  /*6d00*/  IADD3 R138, R160, 0x21, RZ ;  /* 0x00000021a08a7810 */ /* 0x000fe20007ffe0ff */
[CC--:B------:R-:W-:Y:S01]  /*6d10*/  FFMA.FTZ R29, R239.reuse, R0.reuse, R179 ;  /* 0x00000000ef1d7223 */ /* 0x0c0fe200000100b3 */
[----:B------:R-:W-:Y:S01]  /*6d20*/  HMMA.16816.F32.BF16 R152, R32, R6, R152 ;  /* 0x000000062098723c */ /* 0x000fe20000041898 */
[----:B---3--:R-:W3:Y:S01]  /*6d30*/  LDSM.16.M88.4 R140, [R188] ;  /* 0x00000000bc8c783b */ /* 0x008ee20000000200 */
[----:B------:R4:W-:Y:S01]  /*6d40*/  MUFU.TANH R146, R4 ;  /* 0x0000000400927308 */ /* 0x0009e20000002400 */
[----:B--2---:R-:W-:-:S05]  /*6d50*/  FFMA.FTZ R28, R239, R0, R163 ;  /* 0x00000000ef1c7223 */ /* 0x004fca00000100a3 */
[----:B------:R-:W-:Y:S02]  /*6d60*/  HMMA.16816.F32.BF16 R168, R148, R30, R168 ;  /* 0x0000001e94a8723c */ /* 0x000fe400000418a8 */
[----:B------:R-:W2:Y:S05]  /*6d70*/  MUFU.TANH R15, R15 ;  /* 0x0000000f000f7308 */ /* 0x000eaa0000002400 */
[----:B------:R-:W-:Y:S01]  /*6d80*/  IADD3 R30, R160, 0x38, RZ ;  /* 0x00000038a01e7810 */ /* 0x000fe20007ffe0ff */
[----:B------:R-:W-:Y:S01]  /*6d90*/  HMMA.16816.F32.BF16 R180, R20, R156, R180 ;  /* 0x0000009c14b4723c */ /* 0x000fe200000418b4 */
[----:B----4-:R-:W4:Y:S01]  /*6da0*/  LDSM.16.M88.4 R4, [R203+0xb800] ;  /* 0x00b80000cb04783b */ /* 0x010f220000000200 */
[----:B------:R-:W1:Y:S01]  /*6db0*/  I2F R241, R13 ;  /* 0x0000000d00f17306 */ /* 0x000e620000201400 */
[----:B------:R-:W-:-:S05]  /*6dc0*/  DEPBAR.LE SB0, 0x0 ;  /* 0x000080000000791a */ /* 0x000fca0000000000 */
[----:B------:R-:W-:Y:S01]  /*6dd0*/  HMMA.16816.F32.BF16 R152, R20, R158, R152 ;  /* 0x0000009e1498723c */ /* 0x000fe20000041898 */
[C---:B------:R-:W-:Y:S01]  /*6de0*/  IADD3 R156, R160.reuse, 0x19, RZ ;  /* 0x00000019a09c7810 */ /* 0x040fe20007ffe0ff */
[----:B------:R-:W-:Y:S05]  /*6df0*/  MUFU.TANH R136, R136 ;  /* 0x0000008800887308 */ /* 0x000fea0000002400 */
[----:B------:R-:W-:-:S03]  /*6e00*/  IADD3 R158, R160, 0x30, RZ ;  /* 0x00000030a09e7810 */ /* 0x000fc60007ffe0ff */
[----:B------:R-:W1:Y:S06]  /*6e10*/  I2F R157, R156 ;  /* 0x0000009c009d7306 */ /* 0x000e6c0000201400 */
[----:B-----5:R-:W-:Y:S02]  /*6e20*/  HMMA.16816.F32.BF16 R180, R8, R16, R180 ;  /* 0x0000001008b4723c */ /* 0x020fe400000418b4 */
[----:B------:R-:W5:Y:S05]  /*6e30*/  MUFU.TANH R137, R137 ;  /* 0x0000008900897308 */ /* 0x000f6a0000002400 */
[C---:B------:R-:W-:Y:S01]  /*6e40*/  IADD3 R16, R160.reuse, 0x20, RZ ;  /* 0x00000020a0107810 */ /* 0x040fe20007ffe0ff */
[C---:B---3--:R-:W-:Y:S03]  /*6e50*/  HMMA.16816.F32.BF16 R172, R32.reuse, R140, R172 ;  /* 0x0000008c20ac723c */ /* 0x048fe600000418ac */
[----:B------:R-:W-:Y:S04]  /*6e60*/  I2F R17, R16 ;  /* 0x0000001000117306 */ /* 0x000fe80000201400 */
[----:B------:R-:W-:Y:S01]  /*6e70*/  IADD3 R140, R160, 0x31, RZ ;  /* 0x00000031a08c7810 */ /* 0x000fe20007ffe0ff */
[----:B------:R-:W-:Y:S03]  /*6e80*/  HMMA.16816.F32.BF16 R168, R32, R142, R168 ;  /* 0x0000008e20a8723c */ /* 0x000fe600000418a8 */
[----:B------:R-:W-:Y:S04]  /*6e90*/  MUFU.TANH R244, R244 ;  /* 0x000000f400f47308 */ /* 0x000fe80000002400 */
[----:B------:R-:W-:Y:S01]  /*6ea0*/  FFMA.FTZ R32, R235, R0, R177 ;  /* 0x00000000eb207223 */ /* 0x000fe200000100b1 */
[----:B------:R-:W-:Y:S01]  /*6eb0*/  HMMA.16816.F32.BF16 R152, R8, R18, R152 ;  /* 0x000000120898723c */ /* 0x000fe20000041898 */
[----:B------:R-:W-:-:S02]  /*6ec0*/  FMUL.FTZ R166, R180, c[0x0][0x2ec] ;  /* 0x0000bb00b4a67a20 */ /* 0x000fc40000410000 */
[----:B------:R-:W-:Y:S01]  /*6ed0*/  FMUL.FTZ R148, R181, c[0x0][0x2ec] ;  /* 0x0000bb00b5947a20 */ /* 0x000fe20000410000 */
[----:B------:R-:W-:Y:S01]  /*6ee0*/  I2F R139, R138 ;  /* 0x0000008a008b7306 */ /* 0x000fe20000201400 */
[----:B------:R-:W-:Y:S02]  /*6ef0*/  FMUL.FTZ R149, R182, c[0x0][0x2ec] ;  /* 0x0000bb00b6957a20 */ /* 0x000fe40000410000 */
[----:B------:R-:W-:Y:S01]  /*6f00*/  FMUL.FTZ R33, R183, c[0x0][0x2ec] ;  /* 0x0000bb00b7217a20 */ /* 0x000fe20000410000 */
[----:B----4-:R-:W-:Y:S01]  /*6f10*/  HMMA.16816.F32.BF16 R172, R20, R4, R172 ;  /* 0x0000000414ac723c */ /* 0x010fe200000418ac */
[----:B------:R-:W-:-:S03]  /*6f20*/  IADD3 R18, R160, 0x39, RZ ;  /* 0x00000039a0127810 */ /* 0x000fc60007ffe0ff */
[----:B------:R-:W3:Y:S03]  /*6f30*/  MUFU.TANH R166, R166 ;  /* 0x000000a600a67308 */ /* 0x000ee60000002400 */
[CC--:B-1----:R-:W-:Y:S01]  /*6f40*/  FFMA.FTZ R5, R161.reuse, R0.reuse, R240 ;  /* 0x00000000a1057223 */ /* 0x0c2fe200000100f0 */
[----:B------:R-:W-:Y:S01]  /*6f50*/  HMMA.16816.F32.BF16 R168, R20, R6, R168 ;  /* 0x0000000614a8723c */ /* 0x000fe200000418a8 */
[-C--:B--2---:R-:W-:Y:S02]  /*6f60*/  FFMA.FTZ R4, R161, R0.reuse, R15 ;  /* 0x00000000a1047223 */ /* 0x084fe4000001000f */
[----:B------:R-:W-:Y:S01]  /*6f70*/  FFMA.FTZ R15, R235, R0, R242 ;  /* 0x00000000eb0f7223 */ /* 0x000fe200000100f2 */
[----:B------:R-:W-:Y:S01]  /*6f80*/  FSEL R5, R5, -INF , !P6 ;  /* 0xff80000005057808 */ /* 0x000fe20007000000 */
[----:B------:R-:W1:Y:S01]  /*6f90*/  MUFU.TANH R148, R148 ;  /* 0x0000009400947308 */ /* 0x000e620000002400 */
[----:B------:R-:W-:Y:S01]  /*6fa0*/  ISETP.GE.AND P6, PT, R234, R230, PT ;  /* 0x000000e6ea00720c */ /* 0x000fe20003fc6270 */
[----:B------:R-:W-:Y:S01]  /*6fb0*/  FFMA.FTZ R23, R241, R0, R162 ;  /* 0x00000000f1177223 */ /* 0x000fe200000100a2 */
[----:B------:R-:W-:Y:S01]  /*6fc0*/  FSEL R4, R4, -INF , !P0 ;  /* 0xff80000004047808 */ /* 0x000fe20004000000 */
[----:B------:R-:W-:Y:S01]  /*6fd0*/  FMUL.FTZ R34, R152, c[0x0][0x2ec] ;  /* 0x0000bb0098227a20 */ /* 0x000fe20000410000 */
[----:B------:R-:W-:Y:S01]  /*6fe0*/  FSEL R15, R15, -INF , !P6 ;  /* 0xff8000000f0f7808 */ /* 0x000fe20007000000 */
[----:B------:R-:W-:Y:S01]  /*6ff0*/  FMUL.FTZ R35, R153, c[0x0][0x2ec] ;  /* 0x0000bb0099237a20 */ /* 0x000fe20000410000 */
[----:B------:R-:W-:Y:S01]  /*7000*/  ISETP.GE.AND P6, PT, R236, R230, PT ;  /* 0x000000e6ec00720c */ /* 0x000fe20003fc6270 */
[----:B------:R-:W2:Y:S01]  /*7010*/  MUFU.TANH R149, R149 ;  /* 0x0000009500957308 */ /* 0x000ea20000002400 */
[-C--:B------:R-:W-:Y:S01]  /*7020*/  ISETP.GE.AND P0, PT, R234, R135.reuse, PT ;  /* 0x00000087ea00720c */ /* 0x080fe20003f06270 */
[----:B------:R-:W-:Y:S01]  /*7030*/  FMUL.FTZ R142, R154, c[0x0][0x2ec] ;  /* 0x0000bb009a8e7a20 */ /* 0x000fe20000410000 */
[C---:B------:R-:W-:Y:S01]  /*7040*/  HMMA.16816.F32.BF16 R172, R8.reuse, R24, R172 ;  /* 0x0000001808ac723c */ /* 0x040fe200000418ac */
[----:B------:R-:W-:Y:S01]  /*7050*/  FSEL R7, R176, -INF , !P6 ;  /* 0xff800000b0077808 */ /* 0x000fe20007000000 */
[----:B------:R-:W-:Y:S01]  /*7060*/  FFMA.FTZ R21, R157, R0, R136 ;  /* 0x000000009d157223 */ /* 0x000fe20000010088 */
[----:B------:R-:W-:Y:S01]  /*7070*/  ISETP.GE.AND P6, PT, R238, R230, PT ;  /* 0x000000e6ee00720c */ /* 0x000fe20003fc6270 */
[CC--:B-----5:R-:W-:Y:S01]  /*7080*/  FFMA.FTZ R22, R145.reuse, R0.reuse, R137 ;  /* 0x0000000091167223 */ /* 0x0e0fe20000010089 */
[----:B------:R-:W-:Y:S01]  /*7090*/  FSEL R32, R32, -INF , !P0 ;  /* 0xff80000020207808 */ /* 0x000fe20004000000 */
[----:B------:R-:W-:Y:S01]  /*70a0*/  I2F R245, R147 ;  /* 0x0000009300f57306 */ /* 0x000fe20000201400 */
[-C--:B------:R-:W-:Y:S01]  /*70b0*/  ISETP.GE.AND P0, PT, R236, R135.reuse, PT ;  /* 0x00000087ec00720c */ /* 0x080fe20003f06270 */
[----:B------:R-:W-:Y:S01]  /*70c0*/  FFMA.FTZ R25, R145, R0, R146 ;  /* 0x0000000091197223 */ /* 0x000fe20000010092 */
[----:B------:R-:W-:Y:S01]  /*70d0*/  FSEL R29, R29, -INF , !P6 ;  /* 0xff8000001d1d7808 */ /* 0x000fe20007000000 */
[----:B------:R-:W-:Y:S01]  /*70e0*/  HMMA.16816.F32.BF16 R168, R8, R26, R168 ;  /* 0x0000001a08a8723c */ /* 0x000fe200000418a8 */
[----:B------:R-:W-:Y:S01]  /*70f0*/  ISETP.GE.AND P6, PT, R13, R230, PT ;  /* 0x000000e60d00720c */ /* 0x000fe20003fc6270 */
[-C--:B------:R-:W-:Y:S01]  /*7100*/  FFMA.FTZ R24, R241, R0.reuse, R243 ;  /* 0x00000000f1187223 */ /* 0x080fe200000100f3 */
[----:B------:R-:W-:Y:S01]  /*7110*/  FSEL R6, R178, -INF , !P0 ;  /* 0xff800000b2067808 */ /* 0x000fe20004000000 */
[----:B------:R-:W4:Y:S01]  /*7120*/  MUFU.TANH R34, R34 ;  /* 0x0000002200227308 */ /* 0x000f220000002400 */
[-C--:B------:R-:W-:Y:S01]  /*7130*/  ISETP.GE.AND P0, PT, R238, R135.reuse, PT ;  /* 0x00000087ee00720c */ /* 0x080fe20003f06270 */
[----:B------:R-:W-:Y:S01]  /*7140*/  FMUL.FTZ R143, R155, c[0x0][0x2ec] ;  /* 0x0000bb009b8f7a20 */ /* 0x000fe20000410000 */
[----:B------:R-:W-:Y:S01]  /*7150*/  FSEL R23, R23, -INF , !P6 ;  /* 0xff80000017177808 */ /* 0x000fe20007000000 */
[----:B---3--:R-:W-:Y:S01]  /*7160*/  FFMA.FTZ R166, R17, R0, R166 ;  /* 0x0000000011a67223 */ /* 0x008fe200000100a6 */
[----:B------:R-:W-:Y:S01]  /*7170*/  ISETP.GE.AND P6, PT, R144, R230, PT ;  /* 0x000000e69000720c */ /* 0x000fe20003fc6270 */
[----:B------:R-:W-:Y:S01]  /*7180*/  FFMA.FTZ R20, R157, R0, R244 ;  /* 0x000000009d147223 */ /* 0x000fe200000100f4 */
[----:B------:R-:W-:Y:S01]  /*7190*/  FSEL R28, R28, -INF , !P0 ;  /* 0xff8000001c1c7808 */ /* 0x000fe20004000000 */
[----:B------:R-:W3:Y:S01]  /*71a0*/  MUFU.TANH R33, R33 ;  /* 0x0000002100217308 */ /* 0x000ee20000002400 */
[-C--:B------:R-:W-:Y:S01]  /*71b0*/  ISETP.GE.AND P0, PT, R13, R135.reuse, PT ;  /* 0x000000870d00720c */ /* 0x080fe20003f06270 */
[----:B------:R-:W-:Y:S01]  /*71c0*/  FMUL.FTZ R13, R172, c[0x0][0x2ec] ;  /* 0x0000bb00ac0d7a20 */ /* 0x000fe20000410000 */
[----:B------:R-:W-:Y:S01]  /*71d0*/  FSEL R25, R25, -INF , !P6 ;  /* 0xff80000019197808 */ /* 0x000fe20007000000 */
[----:B------:R-:W-:Y:S01]  /*71e0*/  FMUL.FTZ R10, R174, c[0x0][0x2ec] ;  /* 0x0000bb00ae0a7a20 */ /* 0x000fe20000410000 */
[----:B------:R-:W-:Y:S01]  /*71f0*/  ISETP.GE.AND P6, PT, R156, R230, PT ;  /* 0x000000e69c00720c */ /* 0x000fe20003fc6270 */
[----:B------:R-:W-:Y:S01]  /*7200*/  FMUL.FTZ R9, R175, c[0x0][0x2ec] ;  /* 0x0000bb00af097a20 */ /* 0x000fe20000410000 */
[----:B------:R-:W-:Y:S01]  /*7210*/  FSEL R24, R24, -INF , !P0 ;  /* 0xff80000018187808 */ /* 0x000fe20004000000 */
[----:B------:R-:W-:Y:S01]  /*7220*/  I2F R165, R164 ;  /* 0x000000a400a57306 */ /* 0x000fe20000201400 */
[-C--:B------:R-:W-:Y:S01]  /*7230*/  ISETP.GE.AND P0, PT, R144, R135.reuse, PT ;  /* 0x000000879000720c */ /* 0x080fe20003f06270 */
[-C--:B-1----:R-:W-:Y:S01]  /*7240*/  FFMA.FTZ R148, R139, R0.reuse, R148 ;  /* 0x000000008b947223 */ /* 0x082fe20000010094 */
[----:B------:R-:W-:Y:S01]  /*7250*/  FSEL R21, R21, -INF , !P6 ;  /* 0xff80000015157808 */ /* 0x000fe20007000000 */
[----:B--2---:R-:W-:Y:S01]  /*7260*/  FFMA.FTZ R149, R17, R0, R149 ;  /* 0x0000000011957223 */ /* 0x004fe20000010095 */
[----:B------:R-:W-:Y:S01]  /*7270*/  ISETP.GE.AND P6, PT, R16, R230, PT ;  /* 0x000000e61000720c */ /* 0x000fe20003fc6270 */
[----:B------:R-:W-:Y:S01]  /*7280*/  FMUL.FTZ R8, R173, c[0x0][0x2ec] ;  /* 0x0000bb00ad087a20 */ /* 0x000fe20000410000 */
[----:B------:R-:W-:Y:S01]  /*7290*/  FSEL R22, R22, -INF , !P0 ;  /* 0xff80000016167808 */ /* 0x000fe20004000000 */
[----:B------:R-:W1:Y:S01]  /*72a0*/  MUFU.TANH R35, R35 ;  /* 0x0000002300237308 */ /* 0x000e620000002400 */
[-C--:B------:R-:W-:Y:S01]  /*72b0*/  ISETP.GE.AND P0, PT, R156, R135.reuse, PT ;  /* 0x000000879c00720c */ /* 0x080fe20003f06270 */
[-C--:B----4-:R-:W-:Y:S01]  /*72c0*/  FFMA.FTZ R34, R245, R0.reuse, R34 ;  /* 0x00000000f5227223 */ /* 0x090fe20000010022 */
[----:B------:R-:W-:Y:S01]  /*72d0*/  FSEL R175, R166, -INF , !P6 ;  /* 0xff800000a6af7808 */ /* 0x000fe20007000000 */
[----:B---3--:R-:W-:Y:S01]  /*72e0*/  FFMA.FTZ R33, R139, R0, R33 ;  /* 0x000000008b217223 */ /* 0x008fe20000010021 */
[-C--:B------:R-:W-:Y:S01]  /*72f0*/  ISETP.GE.AND P6, PT, R138, R230.reuse, PT ;  /* 0x000000e68a00720c */ /* 0x080fe20003fc6270 */
[----:B------:R-:W-:Y:S01]  /*7300*/  FMUL.FTZ R11, R168, c[0x0][0x2ec] ;  /* 0x0000bb00a80b7a20 */ /* 0x000fe20000410000 */
[----:B------:R-:W-:Y:S01]  /*7310*/  FSEL R20, R20, -INF , !P0 ;  /* 0xff80000014147808 */ /* 0x000fe20004000000 */
[----:B------:R-:W2:Y:S01]  /*7320*/  MUFU.TANH R142, R142 ;  /* 0x0000008e008e7308 */ /* 0x000ea20000002400 */
        /* <DEDUP_REMOVED lines=8> */
[----:B------:R-:W-:Y:S01]  /*73b0*/  ISETP.GE.AND P0, PT, R138, R135, PT ;  /* 0x000000878a00720c */ /* 0x000fe20003f06270 */
[----:B-1----:R-:W-:Y:S01]  /*73c0*/  FFMA.FTZ R35, R165, R0, R35 ;  /* 0x00000000a5237223 */ /* 0x002fe20000010023 */
[----:B------:R-:W-:Y:S01]  /*73d0*/  FSEL R173, R34, -INF , !P6 ;  /* 0xff80000022ad7808 */ /* 0x000fe20007000000 */
[----:B------:R-:W-:Y:S01]  /*73e0*/  FMUL.FTZ R169, R169, c[0x0][0x2ec] ;  /* 0x0000bb00a9a97a20 */ /* 0x000fe20000410000 */
[----:B------:R-:W-:-:S02]  /*73f0*/  ISETP.GE.AND P6, PT, R164, R230, PT ;  /* 0x000000e6a400720c */ /* 0x000fc40003fc6270 */
[----:B------:R-:W-:Y:S01]  /*7400*/  FSEL R172, R33, -INF , !P0 ;  /* 0xff80000021ac7808 */ /* 0x000fe20004000000 */
[----:B------:R-:W1:Y:S01]  /*7410*/  MUFU.TANH R13, R13 ;  /* 0x0000000d000d7308 */ /* 0x000e620000002400 */
[----:B--2---:R-:W-:Y:S01]  /*7420*/  FFMA.FTZ R142, R245, R0, R142 ;  /* 0x00000000f58e7223 */ /* 0x004fe2000001008e */
[----:B------:R-:W-:Y:S02]  /*7430*/  ISETP.GE.AND P0, PT, R147, R135, PT ;  /* 0x000000879300720c */ /* 0x000fe40003f06270 */
[----:B------:R-:W-:Y:S02]  /*7440*/  FSEL R167, R35, -INF , !P6 ;  /* 0xff80000023a77808 */ /* 0x000fe40007000000 */
[----:B------:R-:W-:Y:S02]  /*7450*/  ISETP.GE.AND P6, PT, R158, R230, PT ;  /* 0x000000e69e00720c */ /* 0x000fe40003fc6270 */
[----:B------:R-:W2:Y:S01]  /*7460*/  MUFU.TANH R143, R143 ;  /* 0x0000008f008f7308 */ /* 0x000ea20000002400 */
[----:B------:R-:W-:-:S02]  /*7470*/  FSEL R168, R142, -INF , !P0 ;  /* 0xff8000008ea87808 */ /* 0x000fc40004000000 */
[----:B------:R-:W-:-:S05]  /*7480*/  ISETP.GE.AND P0, PT, R164, R135, PT ;  /* 0x00000087a400720c */ /* 0x000fca0003f06270 */
[----:B------:R-:W3:Y:S01]  /*7490*/  MUFU.TANH R10, R10 ;  /* 0x0000000a000a7308 */ /* 0x000ee20000002400 */
[----:B-1----:R-:W-:-:S05]  /*74a0*/  FFMA.FTZ R13, R159, R0, R13 ;  /* 0x000000009f0d7223 */ /* 0x002fca000001000d */
[----:B------:R-:W-:Y:S02]  /*74b0*/  FSEL R157, R13, -INF , !P6 ;  /* 0xff8000000d9d7808 */ /* 0x000fe40007000000 */
[----:B------:R-:W1:Y:S01]  /*74c0*/  MUFU.TANH R12, R12 ;  /* 0x0000000c000c7308 */ /* 0x000e620000002400 */
[----:B--2---:R-:W-:Y:S01]  /*74d0*/  FFMA.FTZ R143, R165, R0, R143 ;  /* 0x00000000a58f7223 */ /* 0x004fe2000001008f */
[----:B------:R-:W-:-:S04]  /*74e0*/  ISETP.GE.AND P6, PT, R140, R230, PT ;  /* 0x000000e68c00720c */ /* 0x000fc80003fc6270 */
        /* <DEDUP_REMOVED lines=10> */
[----:B------:R-:W-:-:S07]  /*7590*/  ISETP.GE.AND P4, PT, R134, 0x3, PT ;  /* 0x000000038600780c */ /* 0x000fce0003f86270 */
        /* <DEDUP_REMOVED lines=63> */
[----:B------:R-:W-:Y:S01]  /*7990*/  @!PT LDS RZ, [RZ] ;  /* 0x00000000fffff984 */ /* 0x000fe20000000800 */
[----:B------:R-:W-:Y:S01]  /*79a0*/  @!PT LDS RZ, [RZ] ;  /* 0x00000000fffff984 */ /* 0x000fe20000000800 */
[----:B------:R-:W-:Y:S01]  /*79b0*/  @!PT LDS RZ, [RZ] ;  /* 0x00000000fffff984 */ /* 0x000fe20000000800 */
[----:B------:R4:W-:Y:S04]  /*79c0*/  @!P1 LDGSTS.E.BYPASS.LTC128B.128 [R220+0xa000], [R26.64+0x100] ;  /* 0x0a0001001adc9fae */ /* 0x0009e8000b901d46 */
[----:B------:R1:W-:Y:S01]  /*79d0*/  @P3 STS.128 [R220+0x6800], RZ ;  /* 0x006800ffdc003388 */ /* 0x0003e20000000c00 */
[----:B--2---:R-:W-:-:S03]  /*79e0*/  @!P3 LEA R16, P6, R9, c[0x0][0x168], 0x1 ;  /* 0x00005a000910ba11 */ /* 0x004fc600078c08ff */
[----:B------:R-:W-:Y:S01]  /*79f0*/  @!PT LDS RZ, [RZ] ;  /* 0x00000000fffff984 */ /* 0x000fe20000000800 */
[----:B------:R-:W-:Y:S01]  /*7a00*/  @!PT LDS RZ, [RZ] ;  /* 0x00000000fffff984 */ /* 0x000fe20000000800 */
[----:B------:R-:W-:Y:S01]  /*7a10*/  @!PT LDS RZ, [RZ] ;  /* 0x00000000fffff984 */ /* 0x000fe20000000800 */
[----:B------:R2:W-:Y:S01]  /*7a20*/  @!P3 LDGSTS.E.BYPASS.LTC128B.128 [R220+0x6800], [R34.64] ;  /* 0x0680000022dcbfae */ /* 0x0005e2000b901d46 */
[----:B------:R-:W-:-:S03]  /*7a30*/  @!P3 LEA.HI.X R17, R9, c[0x0][0x16c], R10, 0x1, P6 ;  /* 0x00005b000911ba11 */ /* 0x000fc600030f0c0a */
[----:B------:R1:W-:Y:S01]  /*7a40*/  @P2 STS.128 [R220+0x8800], RZ ;  /* 0x008800ffdc002388 */ /* 0x0003e20000000c00 */
[----:B------:R-:W-:-:S03]  /*7a50*/  IADD3 R3, P6, R212, R9, RZ ;  /* 0x00000009d4037210 */ /* 0x000fc60007fde0ff */
        /* <DEDUP_REMOVED lines=15> */
[C---:B------:R-:W-:Y:S01]  /*7b50*/  @!P2 LEA R136, P0, R3.reuse, c[0x0][0x168], 0x1 ;  /* 0x00005a000388aa11 */ /* 0x040fe200078008ff */
[----:B------:R-:W-:Y:S01]  /*7b60*/  @!PT LDS RZ, [RZ] ;  /* 0x00000000fffff984 */ /* 0x000fe20000000800 */
[----:B------:R-:W-:Y:S01]  /*7b70*/  @!PT LDS RZ, [RZ] ;  /* 0x00000000fffff984 */ /* 0x000fe20000000800 */
[----:B------:R-:W-:Y:S01]  /*7b80*/  @!PT LDS RZ, [RZ] ;  /* 0x00000000fffff984 */ /* 0x000fe20000000800 */
[----:B------:R1:W-:Y:S01]  /*7b90*/  @!P3 LDGSTS.E.BYPASS.LTC128B.128 [R220+0x7000], [R16.64] ;  /* 0x0700000010dcbfae */ /* 0x0003e2000b901d46 */
[----:B--2---:R-:W-:-:S03]  /*7ba0*/  @!P3 LEA R34, P5, R3, c[0x0][0x168], 0x1 ;  /* 0x00005a000322ba11 */ /* 0x004fc600078a08ff */
        /* <DEDUP_REMOVED lines=30> */
.L_x_659:
[----:B------:R-:W-:Y:S05]  /*7d90*/  BSYNC B0 ;  /* 0x0000000000007941 */ /* 0x000fea0003800000 */
.L_x_658:
[----:B------:R-:W0:Y:S02]  /*7da0*/  LDGDEPBAR ;  /* 0x00000000000079af */ /* 0x000e240000000000 */
.L_x_657:
[----:B------:R-:W-:Y:S01]  /*7db0*/  FMNMX.FTZ R10, R133, R12, !PT ;  /* 0x0000000c850a7209 */ /* 0x000fe20007810000 */
[----:B-1----:R-:W-:Y:S01]  /*7dc0*/  LDSM.16.MT88.4 R16, [R204+0xc000] ;  /* 0x00c00000cc10783b */ /* 0x002fe20000004200 */
[----:B------:R-:W-:Y:S02]  /*7dd0*/  FMNMX.FTZ R9, R132, R8, !PT ;  /* 0x0000000884097209 */ /* 0x000fe40007810000 */
[----:B------:R-:W-:Y:S01]  /*7de0*/  FMNMX.FTZ R10, R5, R10, !PT ;  /* 0x0000000a050a7209 */ /* 0x000fe20007810000 */
[----:B------:R-:W-:Y:S01]  /*7df0*/  LDSM.16.MT88.4 R136, [R202+0xc800] ;  /* 0x00c80000ca88783b */ /* 0x000fe20000004200 */
        /* <DEDUP_REMOVED lines=44> */
[--C-:B------:R-:W-:Y:S02]  /*80c0*/  FFMA.FTZ R150, R12, c[0x0][0x23c], -R156.reuse ;  /* 0x00008f000c967a23 */ /* 0x100fe4000001089c */
[--C-:B------:R-:W-:Y:S02]  /*80d0*/  FFMA.FTZ R148, R15, c[0x0][0x23c], -R156.reuse ;  /* 0x00008f000f947a23 */ /* 0x100fe4000001089c */
[----:B------:R-:W1:Y:S01]  /*80e0*/  LDSM.16.MT88.4 R12, [R202+0xc000] ;  /* 0x00c00000ca0c783b */ /* 0x000e620000004200 */
[--C-:B------:R-:W-:Y:S01]  /*80f0*/  FFMA.FTZ R149, R5, c[0x0][0x23c], -R156.reuse ;  /* 0x00008f0005957a23 */ /* 0x100fe2000001089c */
[----:B------:R-:W-:Y:S01]  /*8100*/  FSEL R5, R3, RZ, P0 ;  /* 0x000000ff03057208 */ /* 0x000fe20000000000 */
[----:B------:R-:W-:Y:S01]  /*8110*/  FFMA.FTZ R145, R4, c[0x0][0x23c], -R153 ;  /* 0x00008f0004917a23 */ /* 0x000fe20000010899 */
[----:B------:R-:W-:Y:S01]  /*8120*/  FSEL R4, R135, RZ, P1 ;  /* 0x000000ff87047208 */ /* 0x000fe20000800000 */
[----:B------:R-:W-:Y:S01]  /*8130*/  FFMA.FTZ R147, R7, c[0x0][0x23c], -R156 ;  /* 0x00008f0007937a23 */ /* 0x000fe2000001089c */
[----:B------:R-:W-:Y:S01]  /*8140*/  MUFU.EX2 R150, R150 ;  /* 0x0000009600967308 */ /* 0x000fe20000000800 */
[----:B------:R-:W-:-:S02]  /*8150*/  FADD.FTZ R5, R132, -R5 ;  /* 0x8000000584057221 */ /* 0x000fc40000010000 */
[----:B------:R-:W-:Y:S02]  /*8160*/  FADD.FTZ R4, R133, -R4 ;  /* 0x8000000485047221 */ /* 0x000fe40000010000 */
[--C-:B------:R-:W-:Y:S02]  /*8170*/  FFMA.FTZ R146, R8, c[0x0][0x23c], -R153.reuse ;  /* 0x00008f0008927a23 */ /* 0x100fe40000010899 */
[--C-:B------:R-:W-:Y:S01]  /*8180*/  FFMA.FTZ R144, R32, c[0x0][0x23c], -R153.reuse ;  /* 0x00008f0020907a23 */ /* 0x100fe20000010899 */
[----:B------:R-:W2:Y:S01]  /*8190*/  MUFU.EX2 R149, R149 ;  /* 0x0000009500957308 */ /* 0x000ea20000000800 */
[----:B------:R-:W-:Y:S01]  /*81a0*/  FFMA.FTZ R133, R6, c[0x0][0x23c], -R153 ;  /* 0x00008f0006857a23 */ /* 0x000fe20000010899 */
[----:B------:R-:W3:Y:S01]  /*81b0*/  LDSM.16.MT88.4 R8, [R201+0xc000] ;  /* 0x00c00000c908783b */ /* 0x000ee20000004200 */
[----:B------:R-:W-:Y:S02]  /*81c0*/  FMUL.FTZ R151, R4, c[0x0][0x23c] ;  /* 0x00008f0004977a20 */ /* 0x000fe40000410000 */
[----:B------:R-:W-:Y:S01]  /*81d0*/  FMUL.FTZ R132, R5, c[0x0][0x23c] ;  /* 0x00008f0005847a20 */ /* 0x000fe20000410000 */
[----:B------:R-:W-:Y:S01]  /*81e0*/  LDSM.16.MT88.4 R32, [R201+0xc800] ;  /* 0x00c80000c920783b */ /* 0x000fe20000004200 */
[--C-:B------:R-:W-:Y:S01]  /*81f0*/  FFMA.FTZ R158, R29, c[0x0][0x23c], -R156.reuse ;  /* 0x00008f001d9e7a23 */ /* 0x100fe2000001089c */
[----:B------:R-:W-:Y:S01]  /*8200*/  MUFU.EX2 R148, R148 ;  /* 0x0000009400947308 */ /* 0x000fe20000000800 */
[----:B------:R-:W-:-:S02]  /*8210*/  FFMA.FTZ R159, R23, c[0x0][0x23c], -R156 ;  /* 0x00008f00179f7a23 */ /* 0x000fc4000001089c */
[--C-:B------:R-:W-:Y:S02]  /*8220*/  FFMA.FTZ R160, R25, c[0x0][0x23c], -R156.reuse ;  /* 0x00008f0019a07a23 */ /* 0x100fe4000001089c */
[--C-:B------:R-:W-:Y:S02]  /*8230*/  FFMA.FTZ R161, R21, c[0x0][0x23c], -R156.reuse ;  /* 0x00008f0015a17a23 */ /* 0x100fe4000001089c */
[--C-:B------:R-:W-:Y:S01]  /*8240*/  FFMA.FTZ R162, R28, c[0x0][0x23c], -R153.reuse ;  /* 0x00008f001ca27a23 */ /* 0x100fe20000010899 */
[----:B------:R-:W4:Y:S01]  /*8250*/  MUFU.EX2 R147, R147 ;  /* 0x0000009300937308 */ /* 0x000f220000000800 */
[----:B--2---:R-:W-:Y:S01]  /*8260*/  F2FP.BF16.PACK_AB R4, R149, R150 ;  /* 0x000000969504723e */ /* 0x004fe200000010ff */
[--C-:B------:R-:W-:Y:S01]  /*8270*/  FFMA.FTZ R165, R24, c[0x0][0x23c], -R153.reuse ;  /* 0x00008f0018a57a23 */ /* 0x100fe20000010899 */
[----:B------:R-:W-:Y:S01]  /*8280*/  LDSM.16.MT88.4 R28, [R200+0xc800] ;  /* 0x00c80000c81c783b */ /* 0x000fe20000004200 */
[--C-:B------:R-:W-:Y:S02]  /*8290*/  FFMA.FTZ R163, R22, c[0x0][0x23c], -R153.reuse ;  /* 0x00008f0016a37a23 */ /* 0x100fe40000010899 */
[----:B------:R-:W-:Y:S01]  /*82a0*/  FFMA.FTZ R164, R20, c[0x0][0x23c], -R153 ;  /* 0x00008f0014a47a23 */ /* 0x000fe20000010899 */
[----:B------:R-:W-:Y:S01]  /*82b0*/  LDSM.16.MT88.4 R24, [R204+0xe800] ;  /* 0x00e80000cc18783b */ /* 0x000fe20000004200 */
[----:B------:R-:W-:Y:S01]  /*82c0*/  MUFU.EX2 R146, R146 ;  /* 0x0000009200927308 */ /* 0x000fe20000000800 */
[----:B------:R-:W-:-:S02]  /*82d0*/  FFMA.FTZ R170, R173, c[0x0][0x23c], -R156 ;  /* 0x00008f00adaa7a23 */ /* 0x000fc4000001089c */
[----:B------:R-:W-:Y:S01]  /*82e0*/  LDSM.16.MT88.4 R20, [R202+0xe800] ;  /* 0x00e80000ca14783b */ /* 0x000fe20000004200 */
[--C-:B------:R-:W-:Y:S02]  /*82f0*/  FFMA.FTZ R169, R175, c[0x0][0x23c], -R156.reuse ;  /* 0x00008f00afa97a23 */ /* 0x100fe4000001089c */
[--C-:B------:R-:W-:Y:S02]  /*8300*/  FFMA.FTZ R176, R177, c[0x0][0x23c], -R156.reuse ;  /* 0x00008f00b1b07a23 */ /* 0x100fe4000001089c */
[----:B------:R-:W2:Y:S01]  /*8310*/  MUFU.EX2 R145, R145 ;  /* 0x0000009100917308 */ /* 0x000ea20000000800 */
[----:B----4-:R-:W-:Y:S01]  /*8320*/  F2FP.BF16.PACK_AB R6, R147, R148 ;  /* 0x000000949306723e */ /* 0x010fe200000010ff */
        /* <DEDUP_REMOVED lines=8> */
[----:B------:R-:W4:Y:S01]  /*83b0*/  MUFU.EX2 R133, R133 ;  /* 0x0000008500857308 */ /* 0x000f220000000800 */
        /* <DEDUP_REMOVED lines=9> */
[----:B------:R-:W5:Y:S01]  /*8450*/  MUFU.EX2 R132, R132 ;  /* 0x0000008400847308 */ /* 0x000f620000000800 */
[----:B----4-:R-:W-:Y:S01]  /*8460*/  F2FP.BF16.PACK_AB R7, R133, R144 ;  /* 0x000000908507723e */ /* 0x010fe200000010ff */
[----:B--2---:R-:W-:-:S06]  /*8470*/  FMUL.FTZ R120, R120, R151 ;  /* 0x0000009778787220 */ /* 0x004fcc0000410000 */
[----:B------:R-:W-:Y:S01]  /*8480*/  MUFU.EX2 R158, R158 ;  /* 0x0000009e009e7308 */ /* 0x000fe20000000800 */
[-C--:B------:R-:W-:Y:S02]  /*8490*/  FMUL.FTZ R121, R121, R151.reuse ;  /* 0x0000009779797220 */ /* 0x080fe40000410000 */
[-C--:B------:R-:W-:Y:S02]  /*84a0*/  FMUL.FTZ R116, R116, R151.reuse ;  /* 0x0000009774747220 */ /* 0x080fe40000410000 */
[----:B------:R-:W-:Y:S02]  /*84b0*/  FMUL.FTZ R117, R117, R151 ;  /* 0x0000009775757220 */ /* 0x000fe40000410000 */
[-C--:B-----5:R-:W-:Y:S01]  /*84c0*/  FMUL.FTZ R122, R122, R132.reuse ;  /* 0x000000847a7a7220 */ /* 0x0a0fe20000410000 */
        /* <DEDUP_REMOVED lines=150> */
[----:B------:R-:W-:Y:S02]  /*8e30*/  FADD.FTZ R149, R149, R150 ;  /* 0x0000009695957221 */ /* 0x000fe40000010000 */
[----:B------:R-:W-:Y:S01]  /*8e40*/  FADD.FTZ R145, R145, R132 ;  /* 0x0000008491917221 */ /* 0x000fe20000010000 */
[-C--:B------:R-:W-:Y:S01]  /*8e50*/  MOV R132, R3.reuse ;  /* 0x0000000300847202 */ /* 0x080fe20000000f00 */
[----:B------:R-:W-:Y:S01]  /*8e60*/  FADD.FTZ R148, R148, R149 ;  /* 0x0000009594947221 */ /* 0x000fe20000010000 */
[----:B------:R-:W-:Y:S01]  /*8e70*/  HMMA.16816.F32.BF16 R96, R4, R10, R96 ;  /* 0x0000000a0460723c */ /* 0x000fe20000041860 */
[----:B------:R-:W-:Y:S01]  /*8e80*/  LDSM.16.MT88.4 R8, [R200+0xe800] ;  /* 0x00e80000c808783b */ /* 0x000fe20000004200 */
[----:B------:R-:W-:Y:S01]  /*8e90*/  FADD.FTZ R144, R144, R145 ;  /* 0x0000009190907221 */ /* 0x000fe20000010000 */
[----:B------:R-:W-:Y:S01]  /*8ea0*/  @P4 MOV R132, R3 ;  /* 0x0000000300844202 */ /* 0x000fe20000000f00 */
[----:B------:R-:W-:Y:S02]  /*8eb0*/  FADD.FTZ R147, R147, R148 ;  /* 0x0000009493937221 */ /* 0x000fe40000010000 */
[----:B------:R-:W-:Y:S01]  /*8ec0*/  FADD.FTZ R133, R133, R144 ;  /* 0x0000009085857221 */ /* 0x000fe20000010000 */
[----:B--2---:R-:W-:Y:S01]  /*8ed0*/  F2FP.BF16.PACK_AB R4, R159, R158 ;  /* 0x0000009e9f04723e */ /* 0x004fe200000010ff */
[----:B------:R-:W-:Y:S01]  /*8ee0*/  FADD.FTZ R158, R158, R147 ;  /* 0x000000939e9e7221 */ /* 0x000fe20000010000 */
[----:B-----5:R-:W-:-:S02]  /*8ef0*/  F2FP.BF16.PACK_AB R5, R165, R162 ;  /* 0x000000a2a505723e */ /* 0x020fc400000010ff */
[----:B------:R-:W-:Y:S01]  /*8f00*/  F2FP.BF16.PACK_AB R6, R161, R160 ;  /* 0x000000a0a106723e */ /* 0x000fe200000010ff */
[----:B------:R-:W-:Y:S01]  /*8f10*/  FADD.FTZ R159, R159, R158 ;  /* 0x0000009e9f9f7221 */ /* 0x000fe20000010000 */
[----:B------:R-:W-:Y:S02]  /*8f20*/  F2FP.BF16.PACK_AB R7, R164, R163 ;  /* 0x000000a3a407723e */ /* 0x000fe400000010ff */
[----:B------:R-:W-:Y:S01]  /*8f30*/  MOV R144, R2 ;  /* 0x0000000200907202 */ /* 0x000fe20000000f00 */
        /* <DEDUP_REMOVED lines=95> */
[----:B------:R-:W-:Y:S01]  /*9530*/  FADD.FTZ R8, R165, R8 ;  /* 0x00000008a5087221 */ /* 0x000fe20000010000 */
[----:B------:R-:W-:-:S03]  /*9540*/  @P4 MOV R133, R135 ;  /* 0x0000008700854202 */ /* 0x000fc60000000f00 */
        /* <DEDUP_REMOVED lines=36> */
.L_x_656:
[----:B------:R-:W-:-:S07]  /*9790*/  IADD3 R230, R144, -0x1, RZ ;  /* 0xffffffff90e67810 */ /* 0x000fce0007ffe0ff */
.L_x_660:
        /* <DEDUP_REMOVED lines=10> */
.L_x_664:
        /* <DEDUP_REMOVED lines=100> */
.L_x_662:
        /* <DEDUP_REMOVED lines=32> */
[----:B------:R-:W-:Y:S02]  /*a080*/  IADD3.X R132, R215, R132, RZ, P5, !PT ;  /* 0x00000084d7847210 */ /* 0x000fe40002ffe4ff */
[C---:B------:R-:W-:Y:S02]  /*a090*/  @!P4 LEA R18, P1, R135.reuse, c[0x0][0x170], 0x1 ;  /* 0x00005c008712ca11 */ /* 0x040fe400078208ff */
        /* <DEDUP_REMOVED lines=14> */
[C---:B-1----:R-:W-:Y:S02]  /*a180*/  @!P3 LEA R244, P1, R133.reuse, c[0x0][0x170], 0x1 ;  /* 0x00005c0085f4ba11 */ /* 0x042fe400078208ff */
[C-C-:B------:R-:W-:Y:S01]  /*a190*/  @!P4 LEA.HI.X R251, R133.reuse, c[0x0][0x174], R2.reuse, 0x1, P6 ;  /* 0x00005d0085fbca11 */ /* 0x140fe200030f0c02 */
[----:B------:R-:W-:Y:S01]  /*a1a0*/  @!PT LDS RZ, [RZ] ;  /* 0x00000000fffff984 */ /* 0x000fe20000000800 */
[----:B------:R-:W-:Y:S01]  /*a1b0*/  @!PT LDS RZ, [RZ] ;  /* 0x00000000fffff984 */ /* 0x000fe20000000800 */
[----:B------:R-:W-:Y:S01]  /*a1c0*/  @!PT LDS RZ, [RZ] ;  /* 0x00000000fffff984 */ /* 0x000fe20000000800 */
[----:B------:R1:W-:Y:S01]  /*a1d0*/  @!P4 LDGSTS.E.BYPASS.LTC128B.128 [R220+0xc800], [R242.64] ;  /* 0x0c800000f2dccfae */ /* 0x0003e2000b901d46 */
[C-C-:B------:R-:W-:Y:S02]  /*a1e0*/  @!P3 LEA.HI.X R245, R133.reuse, c[0x0][0x174], R2.reuse, 0x1, P1 ;  /* 0x00005d0085f5ba11 */ /* 0x140fe400008f0c02 */
[C---:B------:R-:W-:Y:S02]  /*a1f0*/  @!P2 LEA R134, P0, R133.reuse, c[0x0][0x170], 0x1 ;  /* 0x00005c008586aa11 */ /* 0x040fe400078008ff */
        /* <DEDUP_REMOVED lines=195> */
[----:B----4-:R-:W-:Y:S02]  /*ae30*/  FMUL.FTZ R237, R5, c[0x0][0x2ec] ;  /* 0x0000bb0005ed7a20 */ /* 0x010fe40000410000 */
[C---:B-1----:R-:W-:Y:S02]  /*ae40*/  HMMA.16816.F32.BF16 R20, R176.reuse, R140, R20 ;  /* 0x0000008cb014723c */ /* 0x042fe40000041814 */
[----:B------:R-:W1:Y:S02]  /*ae50*/  MUFU.TANH R233, R233 ;  /* 0x000000e900e97308 */ /* 0x000e640000002400 */
[----:B------:R-:W-:Y:S02]  /*ae60*/  FMUL.FTZ R239, R6, c[0x0][0x2ec] ;  /* 0x0000bb0006ef7a20 */ /* 0x000fe40000410000 */
[----:B------:R-:W-:Y:S02]  /*ae70*/  FMUL.FTZ R241, R7, c[0x0][0x2ec] ;  /* 0x0000bb0007f17a20 */ /* 0x000fe40000410000 */
        /* <DEDUP_REMOVED lines=66> */
.L_x_663:
[C---:B------:R-:W-:Y:S01]  /*b2a0*/  LEA R4, R230.reuse, R219, 0x6 ;  /* 0x000000dbe6047211 */ /* 0x040fe200078e30ff */
[----:B-1----:R-:W-:Y:S01]  /*b2b0*/  LDSM.16.MT88.4 R28, [R201+0xc000] ;  /* 0x00c00000c91c783b */ /* 0x002fe20000004200 */
[----:B------:R-:W-:Y:S02]  /*b2c0*/  IADD3 R230, R230, -0x1, RZ ;  /* 0xffffffffe6e67810 */ /* 0x000fe40007ffe0ff */
[C---:B------:R-:W-:Y:S01]  /*b2d0*/  IADD3 R10, R4.reuse, 0x1, RZ ;  /* 0x00000001040a7810 */ /* 0x040fe20007ffe0ff */
        /* <DEDUP_REMOVED lines=27> */
[-C--:B------:R-:W-:Y:S01]  /*b490*/  FFMA.FTZ R233, R12, R0.reuse, R233 ;  /* 0x000000000ce97223 */ /* 0x080fe200000100e9 */
[----:B------:R-:W-:Y:S01]  /*b4a0*/  IADD3 R12, R4, 0x38, RZ ;  /* 0x00000038040c7810 */ /* 0x000fe20007ffe0ff */
[-C--:B------:R-:W-:Y:S02]  /*b4b0*/  FFMA.FTZ R241, R10, R0.reuse, R241 ;  /* 0x000000000af17223 */ /* 0x080fe400000100f1 */
[CC--:B------:R-:W-:Y:S02]  /*b4c0*/  FFMA.FTZ R243, R8.reuse, R0.reuse, R243 ;  /* 0x0000000008f37223 */ /* 0x0c0fe400000100f3 */
[-C--:B------:R-:W-:Y:S01]  /*b4d0*/  FFMA.FTZ R247, R8, R0.reuse, R247 ;  /* 0x0000000008f77223 */ /* 0x080fe200000100f7 */
[----:B------:R-:W-:Y:S01]  /*b4e0*/  FMNMX.FTZ R8, R239, R3, !PT ;  /* 0x00000003ef087209 */ /* 0x000fe20007810000 */
        /* <DEDUP_REMOVED lines=20> */
[----:B------:R-:W-:Y:S01]  /*b630*/  FFMA.FTZ R138, R5, R0, R138 ;  /* 0x00000000058a7223 */ /* 0x000fe2000001008a */
[----:B------:R-:W-:Y:S01]  /*b640*/  FMNMX.FTZ R21, R162, R21, !PT ;  /* 0x00000015a2157209 */ /* 0x000fe20007810000 */
[----:B------:R-:W1:Y:S01]  /*b650*/  I2F R15, R6 ;  /* 0x00000006000f7306 */ /* 0x000e620000201400 */
[----:B------:R-:W-:Y:S01]  /*b660*/  FMNMX.FTZ R8, R139, R8, !PT ;  /* 0x000000088b087209 */ /* 0x000fe20007810000 */
[-C--:B------:R-:W-:Y:S01]  /*b670*/  FFMA.FTZ R157, R19, R0.reuse, R157 ;  /* 0x00000000139d7223 */ /* 0x080fe2000001009d */
[----:B------:R-:W-:Y:S01]  /*b680*/  FMNMX.FTZ R21, R142, R21, !PT ;  /* 0x000000158e157209 */ /* 0x000fe20007810000 */
[-C--:B------:R-:W-:Y:S01]  /*b690*/  FFMA.FTZ R155, R13, R0.reuse, R155 ;  /* 0x000000000d9b7223 */ /* 0x080fe2000001009b */
[----:B------:R-:W-:Y:S01]  /*b6a0*/  IADD3 R5, R4, 0x39, RZ ;  /* 0x0000003904057810 */ /* 0x000fe20007ffe0ff */
[----:B------:R-:W-:Y:S01]  /*b6b0*/  FFMA.FTZ R160, R19, R0, R160 ;  /* 0x0000000013a07223 */ /* 0x000fe200000100a0 */
[----:B------:R-:W-:Y:S01]  /*b6c0*/  FMNMX.FTZ R8, R137, R8, !PT ;  /* 0x0000000889087209 */ /* 0x000fe20007810000 */
[----:B------:R-:W-:Y:S01]  /*b6d0*/  FFMA.FTZ R153, R11, R0, R153 ;  /* 0x000000000b997223 */ /* 0x000fe20000010099 */
[----:B------:R-:W-:Y:S01]  /*b6e0*/  FMNMX.FTZ R21, R140, R21, !PT ;  /* 0x000000158c157209 */ /* 0x000fe20007810000 */
        /* <DEDUP_REMOVED lines=8> */
[----:B------:R-:W-:Y:S01]  /*b770*/  FFMA.FTZ R154, R7, R0, R154 ;  /* 0x00000000079a7223 */ /* 0x000fe2000001009a */
[----:B------:R-:W-:Y:S01]  /*b780*/  FMNMX.FTZ R8, R153, R8, !PT ;  /* 0x0000000899087209 */ /* 0x000fe20007810000 */
[----:B------:R-:W3:Y:S01]  /*b790*/  I2F R5, R5 ;  /* 0x0000000500057306 */ /* 0x000ee20000201400 */
[----:B------:R-:W-:Y:S01]  /*b7a0*/  FMNMX.FTZ R21, R158, R21, !PT ;  /* 0x000000159e157209 */ /* 0x000fe20007810000 */
[----:B------:R-:W-:Y:S01]  /*b7b0*/  FFMA.FTZ R150, R9, R0, R150 ;  /* 0x0000000009967223 */ /* 0x000fe20000010096 */
[----:B------:R-:W-:Y:S01]  /*b7c0*/  FMNMX.FTZ R8, R151, R8, !PT ;  /* 0x0000000897087209 */ /* 0x000fe20007810000 */
[CC--:B-1----:R-:W-:Y:S01]  /*b7d0*/  FFMA.FTZ R147, R15.reuse, R0.reuse, R147 ;  /* 0x000000000f937223 */ /* 0x0c2fe20000010093 */
[----:B------:R-:W-:Y:S01]  /*b7e0*/  FMNMX.FTZ R21, R156, R21, !PT ;  /* 0x000000159c157209 */ /* 0x000fe20007810000 */
[----:B------:R-:W-:Y:S01]  /*b7f0*/  FFMA.FTZ R148, R15, R0, R148 ;  /* 0x000000000f947223 */ /* 0x000fe20000010094 */
[----:B------:R-:W-:Y:S02]  /*b800*/  FMNMX.FTZ R2, R149, R8, !PT ;  /* 0x0000000895027209 */ /* 0x000fe40007810000 */
[----:B------:R-:W-:Y:S02]  /*b810*/  FMNMX.FTZ R21, R154, R21, !PT ;  /* 0x000000159a157209 */ /* 0x000fe40007810000 */
[----:B------:R-:W-:Y:S02]  /*b820*/  FMNMX.FTZ R2, R147, R2, !PT ;  /* 0x0000000293027209 */ /* 0x000fe40007810000 */
[----:B------:R-:W-:Y:S01]  /*b830*/  FMNMX.FTZ R21, R150, R21, !PT ;  /* 0x0000001596157209 */ /* 0x000fe20007810000 */
[CC--:B--2---:R-:W-:Y:S01]  /*b840*/  FFMA.FTZ R135, R17.reuse, R0.reuse, R135 ;  /* 0x0000000011877223 */ /* 0x0c4fe20000010087 */
[----:B------:R-:W-:Y:S01]  /*b850*/  LDSM.16.MT88.4 R12, [R204+0xc000] ;  /* 0x00c00000cc0c783b */ /* 0x000fe20000004200 */
[----:B------:R-:W-:Y:S01]  /*b860*/  FFMA.FTZ R146, R17, R0, R146 ;  /* 0x0000000011927223 */ /* 0x000fe20000010092 */
[----:B------:R-:W-:Y:S02]  /*b870*/  FMNMX.FTZ R21, R148, R21, !PT ;  /* 0x0000001594157209 */ /* 0x000fe40007810000 */
[----:B------:R-:W-:Y:S02]  /*b880*/  FMNMX.FTZ R7, R135, R2, !PT ;  /* 0x0000000287077209 */ /* 0x000fe40007810000 */
[----:B------:R-:W-:Y:S01]  /*b890*/  FMNMX.FTZ R21, R146, R21, !PT ;  /* 0x0000001592157209 */ /* 0x000fe20007810000 */
[CC--:B---3--:R-:W-:Y:S02]  /*b8a0*/  FFMA.FTZ R134, R5.reuse, R0.reuse, R134 ;  /* 0x0000000005867223 */ /* 0x0c8fe40000010086 */
[----:B------:R-:W-:Y:S03]  /*b8b0*/  FFMA.FTZ R144, R5, R0, R144 ;  /* 0x0000000005907223 */ /* 0x000fe60000010090 */
[----:B------:R-:W-:Y:S02]  /*b8c0*/  FMNMX.FTZ R4, R134, R7, !PT ;  /* 0x0000000786047209 */ /* 0x000fe40007810000 */
[----:B------:R-:W-:Y:S02]  /*b8d0*/  FMNMX.FTZ R9, R144, R21, !PT ;  /* 0x0000001590097209 */ /* 0x000fe40007810000 */
[----:B------:R-:W-:Y:S08]  /*b8e0*/  LDSM.16.MT88.4 R20, [R202+0xc000] ;  /* 0x00c00000ca14783b */ /* 0x000ff00000004200 */
[----:B------:R-:W1:Y:S08]  /*b8f0*/  SHFL.BFLY PT, R7, R4, 0x2, 0x1f ;  /* 0x0c401f0004077f89 */ /* 0x000e7000000e0000 */
        /* <DEDUP_REMOVED lines=370> */
.L_x_661:
        /* <DEDUP_REMOVED lines=105> */
[----:B------:R-:W5:Y:S01]  /*d6b0*/  S2R R61, SR_CTAID.Z ;  /* 0x00000000003d7919 */ /* 0x000f620000002700 */
        /* <DEDUP_REMOVED lines=19> */
[----:B------:R-:W-:Y:S01]  /*d7f0*/  @P1 MOV R65, c[0x0][0x210] ;  /* 0x0000840000411a02 */ /* 0x000fe20000000f00 */
        /* <DEDUP_REMOVED lines=106> */
[----:B------:R-:W-:Y:S01]  /*dea0*/  @P1 MOV R63, 0x1 ;  /* 0x00000001003f1802 */ /* 0x000fe20000000f00 */
[----:B------:R-:W-:Y:S01]  /*deb0*/  @!P1 IMAD.MOV.U32 R65, RZ, RZ, 0x1 ;  /* 0x00000001ff419424 */ /* 0x000fe200078e00ff */
[----:B------:R-:W-:Y:S01]  /*dec0*/  F2FP.BF16.PACK_AB R12, R99, R12 ;  /* 0x0000000c630c723e */ /* 0x000fe200000010ff */
[----:B------:R-:W-:Y:S04]  /*ded0*/  STS [R15+0x2000], R44 ;  /* 0x0020002c0f007388 */ /* 0x000fe80000000800 */
        /* <DEDUP_REMOVED lines=8> */
[----:B------:R-:W-:Y:S04]  /*df60*/  STS [R23+0x2000], R56 ;  /* 0x0020003817007388 */ /* 0x000fe80000000800 */
[----:B------:R-:W-:Y:S04]  /*df70*/  STS [R23+0x2400], R58 ;  /* 0x0024003a17007388 */ /* 0x000fe80000000800 */
[----:B------:R-:W-:Y:S04]  /*df80*/  STS [R21+0x2000], R60 ;  /* 0x0020003c15007388 */ /* 0x000fe80000000800 */
[----:B------:R1:W-:Y:S04]  /*df90*/  STS [R21+0x2400], R62 ;  /* 0x0024003e15007388 */ /* 0x0003e80000000800 */
[----:B------:R2:W-:Y:S04]  /*dfa0*/  STS [R25+0x2000], R64 ;  /* 0x0020004019007388 */ /* 0x0005e80000000800 */
[----:B------:R-:W-:Y:S04]  /*dfb0*/  STS [R25+0x2400], R66 ;  /* 0x0024004219007388 */ /* 0x000fe80000000800 */
[----:B------:R3:W-:Y:S04]  /*dfc0*/  STS [R13+0x4000], R68 ;  /* 0x004000440d007388 */ /* 0x0007e80000000800 */
[----:B------:R-:W-:Y:S04]  /*dfd0*/  STS [R13+0x4400], R70 ;  /* 0x004400460d007388 */ /* 0x000fe80000000800 */
[----:B------:R-:W-:Y:S04]  /*dfe0*/  STS [R11+0x4000], R72 ;  /* 0x004000480b007388 */ /* 0x000fe80000000800 */
[----:B------:R4:W-:Y:S01]  /*dff0*/  STS [R11+0x4400], R74 ;  /* 0x0044004a0b007388 */ /* 0x0009e20000000800 */
[----:B-1----:R-:W-:-:S03]  /*e000*/  @P1 MOV R62, c[0x0][0x210] ;  /* 0x00008400003e1a02 */ /* 0x002fc60000000f00 */
[----:B------:R1:W-:Y:S01]  /*e010*/  STS [R15+0x4000], R76 ;  /* 0x0040004c0f007388 */ /* 0x0003e20000000800 */
[----:B--2---:R-:W-:Y:S02]  /*e020*/  @!P3 IMAD R64, R2, c[0x0][0x214], RZ ;  /* 0x000085000240ba24 */ /* 0x004fe400078e02ff */
[----:B------:R-:W-:Y:S01]  /*e030*/  @P1 IMAD R62, R62, c[0x0][0x214], RZ ;  /* 0x000085003e3e1a24 */ /* 0x000fe200078e02ff */
[----:B------:R1:W-:Y:S01]  /*e040*/  STS [R15+0x4400], R78 ;  /* 0x0044004e0f007388 */ /* 0x0003e20000000800 */
[----:B------:R-:W-:Y:S02]  /*e050*/  @!P1 SEL R62, R8, c[0x0][0x234], !P2 ;  /* 0x00008d00083e9a07 */ /* 0x000fe40005000000 */
[----:B------:R-:W-:Y:S01]  /*e060*/  @!P3 SEL R64, R64, R217, !P0 ;  /* 0x000000d94040b207 */ /* 0x000fe20004000000 */
[----:B------:R1:W-:Y:S01]  /*e070*/  STS [R17+0x4000], R80 ;  /* 0x0040005011007388 */ /* 0x0003e20000000800 */
[----:B---3--:R-:W-:Y:S01]  /*e080*/  CS2R R68, SRZ ;  /* 0x0000000000447805 */ /* 0x008fe2000001ff00 */
[----:B------:R-:W-:Y:S01]  /*e090*/  @!P1 IMAD R63, R62, c[0x0][0x1c0], RZ ;  /* 0x000070003e3f9a24 */ /* 0x000fe200078e02ff */
[----:B------:R-:W-:Y:S01]  /*e0a0*/  @!P3 SHF.R.S32.HI R69, RZ, 0x1f, R64 ;  /* 0x0000001fff45b819 */ /* 0x000fe20000011440 */
[----:B------:R1:W-:Y:S01]  /*e0b0*/  STS [R17+0x4400], R82 ;  /* 0x0044005211007388 */ /* 0x0003e20000000800 */
[----:B------:R-:W-:Y:S01]  /*e0c0*/  @!P3 MOV R68, R64 ;  /* 0x000000400044b202 */ /* 0x000fe20000000f00 */
[----:B------:R-:W-:-:S02]  /*e0d0*/  IMAD R63, R2, R63, RZ ;  /* 0x0000003f023f7224 */ /* 0x000fc400078e02ff */
[----:B------:R1:W-:Y:S01]  /*e0e0*/  STS [R19+0x4000], R84 ;  /* 0x0040005413007388 */ /* 0x0003e20000000800 */
[----:B------:R-:W-:Y:S02]  /*e0f0*/  @P5 FMUL.FTZ R64, R7, 0.69314718246459960938 ;  /* 0x3f31721807405820 */ /* 0x000fe40000410000 */
[----:B------:R-:W-:Y:S01]  /*e100*/  SEL R63, R63, RZ, P3 ;  /* 0x000000ff3f3f7207 */ /* 0x000fe20001800000 */
[----:B------:R1:W-:Y:S01]  /*e110*/  STS [R19+0x4400], R86 ;  /* 0x0044005613007388 */ /* 0x0003e20000000800 */
[----:B----4-:R-:W-:-:S03]  /*e120*/  @P4 FMUL.FTZ R7, R6, 0.69314718246459960938 ;  /* 0x3f31721806074820 */ /* 0x010fc60000410000 */
[----:B------:R1:W-:Y:S01]  /*e130*/  STS [R23+0x4000], R88 ;  /* 0x0040005817007388 */ /* 0x0003e20000000800 */
[----:B-----5:R-:W-:Y:S01]  /*e140*/  IMAD R63, R61, R62, R63 ;  /* 0x0000003e3d3f7224 */ /* 0x020fe200078e023f */
[----:B------:R-:W-:Y:S01]  /*e150*/  MOV R62, 0x7f800000 ;  /* 0x7f800000003e7802 */ /* 0x000fe20000000f00 */
[----:B------:R-:W-:Y:S01]  /*e160*/  @P4 FFMA.FTZ R62, R132, c[0x0][0x238], R7 ;  /* 0x00008e00843e4a23 */ /* 0x000fe20000010007 */
[----:B------:R1:W-:Y:S04]  /*e170*/  STS [R23+0x4400], R90 ;  /* 0x0044005a17007388 */ /* 0x0003e80000000800 */
[----:B------:R1:W-:Y:S04]  /*e180*/  STS [R21+0x4000], R92 ;  /* 0x0040005c15007388 */ /* 0x0003e80000000800 */
[----:B------:R1:W-:Y:S04]  /*e190*/  STS [R21+0x4400], R94 ;  /* 0x0044005e15007388 */ /* 0x0003e80000000800 */
[----:B------:R1:W-:Y:S04]  /*e1a0*/  STS [R25+0x4000], R96 ;  /* 0x0040006019007388 */ /* 0x0003e80000000800 */
[----:B------:R1:W-:Y:S04]  /*e1b0*/  STS [R25+0x4400], R12 ;  /* 0x0044000c19007388 */ /* 0x0003e80000000800 */
[----:B------:R-:W2:Y:S04]  /*e1c0*/  S2R R0, SR_TID.X ;  /* 0x0000000000007919 */ /* 0x000ea80000002100 */
[----:B------:R-:W-:Y:S06]  /*e1d0*/  BAR.SYNC.DEFER_BLOCKING 0x0 ;  /* 0x0000000000007b1d */ /* 0x000fec0000010000 */
[----:B------:R-:W3:Y:S01]  /*e1e0*/  S2R R60, SR_CTAID.X ;  /* 0x00000000003c7919 */ /* 0x000ee20000002500 */
[----:B--2---:R-:W-:-:S03]  /*e1f0*/  SHF.R.S32.HI R11, RZ, 0x1f, R0 ;  /* 0x0000001fff0b7819 */ /* 0x004fc60000011400 */
[----:B------:R1:W2:Y:S01]  /*e200*/  LDS.128 R52, [R220] ;  /* 0x00000000dc347984 */ /* 0x0002a20000000c00 */
[----:B------:R-:W-:-:S03]  /*e210*/  LEA.HI R8, R11, R0, RZ, 0x5 ;  /* 0x000000000b087211 */ /* 0x000fc600078f28ff */
[----:B------:R1:W4:Y:S01]  /*e220*/  LDS.128 R48, [R220+0x800] ;  /* 0x00080000dc307984 */ /* 0x0003220000000c00 */
[----:B------:R-:W-:Y:S02]  /*e230*/  LOP3.LUT R67, R8, 0xffffffe0, RZ, 0xc0, !PT ;  /* 0xffffffe008437812 */ /* 0x000fe400078ec0ff */
[----:B------:R-:W-:Y:S01]  /*e240*/  SHF.R.S32.HI R8, RZ, 0x1f, R3 ;  /* 0x0000001fff087819 */ /* 0x000fe20000011403 */
[----:B------:R1:W1:Y:S01]  /*e250*/  LDS.128 R44, [R220+0x1000] ;  /* 0x00100000dc2c7984 */ /* 0x0002620000000c00 */
[----:B------:R-:W-:Y:S02]  /*e260*/  IADD3 R2, -R67, R0, RZ ;  /* 0x0000000043027210 */ /* 0x000fe40007ffe1ff */
[----:B------:R-:W-:Y:S01]  /*e270*/  LEA.HI R8, R8, R3, RZ, 0x2 ;  /* 0x0000000308087211 */ /* 0x000fe200078f10ff */
[----:B------:R1:W1:Y:S01]  /*e280*/  LDS.128 R40, [R220+0x1800] ;  /* 0x00180000dc287984 */ /* 0x0002620000000c00 */
[----:B------:R-:W-:Y:S02]  /*e290*/  SHF.R.S32.HI R67, RZ, 0x1f, R2 ;  /* 0x0000001fff437819 */ /* 0x000fe40000011402 */
[----:B------:R-:W-:Y:S01]  /*e2a0*/  LOP3.LUT R8, R8, 0xffffffc, RZ, 0xc0, !PT ;  /* 0x0ffffffc08087812 */ /* 0x000fe200078ec0ff */
[----:B------:R1:W1:Y:S01]  /*e2b0*/  LDS.128 R36, [R220+0x2000] ;  /* 0x00200000dc247984 */ /* 0x0002620000000c00 */
[----:B------:R-:W-:Y:S01]  /*e2c0*/  LEA.HI R67, R67, R2, RZ, 0x2 ;  /* 0x0000000243437211 */ /* 0x000fe200078f10ff */
[----:B---3--:R-:W-:Y:S01]  /*e2d0*/  IMAD R2, R60, R65, RZ ;  /* 0x000000413c027224 */ /* 0x008fe200078e02ff */
[----:B------:R-:W-:Y:S01]  /*e2e0*/  IADD3 R8, R3, -R8, RZ ;  /* 0x8000000803087210 */ /* 0x000fe20007ffe0ff */
[----:B------:R3:W1:Y:S01]  /*e2f0*/  LDS.128 R32, [R220+0x2800] ;  /* 0x00280000dc207984 */ /* 0x0006620000000c00 */
[----:B------:R-:W-:-:S02]  /*e300*/  SHF.R.S32.HI R67, RZ, 0x2, R67 ;  /* 0x00000002ff437819 */ /* 0x000fc40000011443 */
[----:B------:R-:W-:Y:S01]  /*e310*/  SHF.L.U32 R2, R2, 0x6, RZ ;  /* 0x0000000602027819 */ /* 0x000fe200000006ff */
[----:B------:R3:W1:Y:S01]  /*e320*/  LDS.128 R28, [R220+0x3000] ;  /* 0x00300000dc1c7984 */ /* 0x0006620000000c00 */
[----:B------:R-:W-:Y:S01]  /*e330*/  MOV R3, 0x7f800000 ;  /* 0x7f80000000037802 */ /* 0x000fe20000000f00 */
[----:B------:R-:W-:Y:S01]  /*e340*/  @P5 FFMA.FTZ R3, R133, c[0x0][0x238], R64 ;  /* 0x00008e0085035a23 */ /* 0x000fe20000010040 */
[----:B------:R-:W-:Y:S01]  /*e350*/  SHF.R.S32.HI R6, RZ, 0x1f, R2 ;  /* 0x0000001fff067819 */ /* 0x000fe20000011402 */
[----:B------:R3:W1:Y:S01]  /*e360*/  LDS.128 R24, [R220+0x3800] ;  /* 0x00380000dc187984 */ /* 0x0006620000000c00 */
[--C-:B------:R-:W-:Y:S02]  /*e370*/  IADD3 R2, P1, P0, R2, R68, R63.reuse ;  /* 0x0000004402027210 */ /* 0x100fe4000783e03f */
[----:B------:R-:W-:Y:S01]  /*e380*/  SHF.R.S32.HI R63, RZ, 0x1f, R63 ;  /* 0x0000001fff3f7819 */ /* 0x000fe2000001143f */
[----:B------:R3:W1:Y:S01]  /*e390*/  LDS.128 R20, [R220+0x4000] ;  /* 0x00400000dc147984 */ /* 0x0006620000000c00 */
[----:B------:R-:W-:-:S02]  /*e3a0*/  LEA R8, R8, R67, 0x4 ;  /* 0x0000004308087211 */ /* 0x000fc400078e20ff */
[----:B------:R-:W-:Y:S01]  /*e3b0*/  IADD3.X R6, R6, R69, R63, P1, P0 ;  /* 0x0000004506067210 */ /* 0x000fe20000fe043f */
        /* <DEDUP_REMOVED lines=20> */
.L_x_666:
[----:B--2-4-:R-:W-:Y:S05]  /*e500*/  BSYNC B0 ;  /* 0x0000000000007941 */ /* 0x014fea0003800000 */
.L_x_665:
        /* <DEDUP_REMOVED lines=31> */
.L_x_668:
[----:B------:R-:W-:Y:S05]  /*e700*/  BSYNC B0 ;  /* 0x0000000000007941 */ /* 0x000fea0003800000 */
.L_x_667:
[----:B------:R-:W-:Y:S01]  /*e710*/  LEA.HI.SX32 R3, R4, 0x10, 0x1d ;  /* 0x0000001004037811 */ /* 0x000fe200078feaff */
        /* <DEDUP_REMOVED lines=19> */
.L_x_670:
[----:B------:R-:W-:Y:S05]  /*e850*/  BSYNC B0 ;  /* 0x0000000000007941 */ /* 0x000fea0003800000 */
.L_x_669:
[----:B--2---:R-:W-:Y:S01]  /*e860*/  LEA.HI.SX32 R3, R4, 0x20, 0x1d ;  /* 0x0000002004037811 */ /* 0x004fe200078feaff */
[----:B------:R-:W-:Y:S03]  /*e870*/  BSSY B0, `(.L_x_671) ;  /* 0x0000013000007945 */ /* 0x000fe60003800000 */
[----:B------:R-:W-:-:S13]  /*e880*/  ISETP.GE.AND P0, PT, R3, R60, PT ;  /* 0x0000003c0300720c */ /* 0x000fda0003f06270 */
[----:B------:R-:W-:Y:S05]  /*e890*/  @P0 BRA `(.L_x_672) ;  /* 0x0000010000000947 */ /* 0x000fea0003800000 */
[----:B------:R-:W-:Y:S01]  /*e8a0*/  IADD3 R2, P0, R218, 0x20, RZ ;  /* 0x00000020da027810 */ /* 0x000fe20007f1e0ff */
        /* <DEDUP_REMOVED lines=12> */
[----:B-1----:R1:W-:Y:S04]  /*e970*/  @!P2 STG.E.128 [R2.64], R44 ;  /* 0x0000002c0200a986 */ /* 0x0023e8000c101d06 */
[----:B------:R1:W-:Y:S04]  /*e980*/  @!P1 STG.E.128 [R2.64+0x80], R28 ;  /* 0x0000801c02009986 */ /* 0x0003e8000c101d06 */
[----:B------:R1:W-:Y:S02]  /*e990*/  @!P0 STG.E.128 [R2.64+0x100], R12 ;  /* 0x0001000c02008986 */ /* 0x0003e4000c101d06 */
.L_x_672:
[----:B------:R-:W-:Y:S05]  /*e9a0*/  BSYNC B0 ;  /* 0x0000000000007941 */ /* 0x000fea0003800000 */
.L_x_671:
[----:B-1----:R-:W-:-:S04]  /*e9b0*/  LEA.HI.SX32 R3, R4, 0x30, 0x1d ;  /* 0x0000003004037811 */ /* 0x002fc800078feaff */
        /* <DEDUP_REMOVED lines=20> */
.L_x_626:
[----:B-1----:R-:W1:Y:S01]  /*eb00*/  LDC.U8 R3, c[0x0][0x329] ;  /* 0x0000ca40ff037b82 */ /* 0x002e620000000000 */
[----:B------:R-:W-:Y:S01]  /*eb10*/  ISETP.NE.AND P3, PT, R217, -0x1, PT ;  /* 0xffffffffd900780c */ /* 0x000fe20003f65270 */
[----:B------:R-:W-:Y:S01]  /*eb20*/  BSSY B0, `(.L_x_673) ;  /* 0x0000043000007945 */ /* 0x000fe20003800000 */
[----:B------:R-:W-:-:S02]  /*eb30*/  SHF.R.S32.HI R4, RZ, 0x1f, R219 ;  /* 0x0000001fff047819 */ /* 0x000fc400000114db */
[----:B------:R-:W-:Y:S02]  /*eb40*/  IADD3 R223, -R90, R223, RZ ;  /* 0x000000df5adf7210 */ /* 0x000fe40007ffe1ff */
[----:B------:R-:W-:Y:S01]  /*eb50*/  LEA.HI R4, R4, R219, RZ, 0x3 ;  /* 0x000000db04047211 */ /* 0x000fe200078f18ff */
[----:B------:R-:W2:Y:S01]  /*eb60*/  LDC.U8 R0, c[0x0][0x328] ;  /* 0x0000ca00ff007b82 */ /* 0x000ea20000000000 */
[----:B------:R-:W-:-:S05]  /*eb70*/  SHF.R.S32.HI R11, RZ, 0x1f, R22 ;  /* 0x0000001fff0b7819 */ /* 0x000fca0000011416 */
[----:B------:R-:W-:-:S04]  /*eb80*/  @P3 IMAD.WIDE.U32 R12, R217, c[0x0][0x1e8], RZ ;  /* 0x00007a00d90c3a25 */ /* 0x000fc800078e00ff */
[----:B------:R-:W-:-:S04]  /*eb90*/  @!P3 IMAD.WIDE.U32 R8, R19, c[0x0][0x1e0], RZ ;  /* 0x000078001308ba25 */ /* 0x000fc800078e00ff */
[----:B------:R-:W-:Y:S01]  /*eba0*/  @P3 IMAD R5, R217, c[0x0][0x1ec], R13 ;  /* 0x00007b00d9053a24 */ /* 0x000fe200078e020d */
[----:B------:R-:W-:Y:S01]  /*ebb0*/  @!P3 MOV R12, R8 ;  /* 0x00000008000cb202 */ /* 0x000fe20000000f00 */
[----:B------:R-:W-:Y:S01]  /*ebc0*/  IMAD R11, R11, c[0x0][0x1f0], RZ ;  /* 0x00007c000b0b7a24 */ /* 0x000fe200078e02ff */
[----:B-1----:R-:W-:Y:S02]  /*ebd0*/  ISETP.NE.AND P1, PT, R3, RZ, PT ;  /* 0x000000ff0300720c */ /* 0x002fe40003f25270 */
[----:B--2---:R-:W-:-:S04]  /*ebe0*/  ISETP.NE.AND P0, PT, R0, RZ, PT ;  /* 0x000000ff0000720c */ /* 0x004fc80003f05270 */
[----:B------:R-:W-:-:S07]  /*ebf0*/  ISETP.NE.OR P2, PT, R3, RZ, !P0 ;  /* 0x000000ff0300720c */ /* 0x000fce0004745670 */
[----:B------:R-:W-:Y:S02]  /*ec00*/  @P1 IMAD.MOV.U32 R2, RZ, RZ, c[0x0][0x210] ;  /* 0x00008400ff021624 */ /* 0x000fe400078e00ff */
[----:B------:R-:W-:Y:S02]  /*ec10*/  @!P1 IMAD.MOV.U32 R0, RZ, RZ, c[0x0][0x214] ;  /* 0x00008500ff009624 */ /* 0x000fe400078e00ff */
[----:B------:R-:W-:Y:S02]  /*ec20*/  @P1 IMAD R2, R2, c[0x0][0x214], RZ ;  /* 0x0000850002021a24 */ /* 0x000fe400078e02ff */
[----:B------:R-:W-:Y:S01]  /*ec30*/  @P1 IMAD.MOV.U32 R6, RZ, RZ, 0x1 ;  /* 0x00000001ff061424 */ /* 0x000fe200078e00ff */
[----:B------:R-:W-:Y:S01]  /*ec40*/  @!P1 SEL R2, R0, c[0x0][0x234], !P0 ;  /* 0x00008d0000029a07 */ /* 0x000fe20004000000 */
[----:B------:R-:W-:Y:S01]  /*ec50*/  @P1 IMAD.MOV.U32 R3, RZ, RZ, c[0x0][0x210] ;  /* 0x00008400ff031624 */ /* 0x000fe200078e00ff */
[----:B------:R-:W-:Y:S01]  /*ec60*/  ISETP.NE.OR P0, PT, R217, -0x1, P2 ;  /* 0xffffffffd900780c */ /* 0x000fe20001705670 */
[----:B------:R-:W-:Y:S01]  /*ec70*/  @!P1 IMAD.MOV.U32 R3, RZ, RZ, 0x1 ;  /* 0x00000001ff039424 */ /* 0x000fe200078e00ff */
[----:B------:R-:W-:Y:S01]  /*ec80*/  @!P3 SHF.R.S32.HI R0, RZ, 0x1f, R19 ;  /* 0x0000001fff00b819 */ /* 0x000fe20000011413 */
[----:B------:R-:W-:-:S04]  /*ec90*/  @!P1 IMAD R6, R2, c[0x0][0x1c0], RZ ;  /* 0x0000700002069a24 */ /* 0x000fc800078e02ff */
[----:B------:R-:W-:Y:S01]  /*eca0*/  IMAD R7, R19, R6, RZ ;  /* 0x0000000613077224 */ /* 0x000fe200078e02ff */
[----:B------:R-:W-:Y:S01]  /*ecb0*/  LOP3.LUT R6, R4, 0xfffffff8, RZ, 0xc0, !PT ;  /* 0xfffffff804067812 */ /* 0x000fe200078ec0ff */
[----:B------:R-:W-:Y:S01]  /*ecc0*/  @!P3 IMAD R0, R0, c[0x0][0x1e0], RZ ;  /* 0x000078000000ba24 */ /* 0x000fe200078e02ff */
[----:B------:R-:W-:Y:S02]  /*ecd0*/  SHF.R.S32.HI R4, RZ, 0x3, R4 ;  /* 0x00000003ff047819 */ /* 0x000fe40000011404 */
[----:B------:R-:W-:Y:S01]  /*ece0*/  SEL R7, R7, RZ, P2 ;  /* 0x000000ff07077207 */ /* 0x000fe20001000000 */
[----:B------:R-:W-:Y:S02]  /*ecf0*/  @!P3 IMAD R0, R19, c[0x0][0x1e4], R0 ;  /* 0x000079001300ba24 */ /* 0x000fe400078e0200 */
[----:B------:R-:W-:Y:S02]  /*ed00*/  IMAD.IADD R219, R219, 0x1, -R6 ;  /* 0x00000001dbdb7824 */ /* 0x000fe400078e0a06 */
[----:B------:R-:W-:-:S02]  /*ed10*/  @!P0 IMAD R217, R19, c[0x0][0x214], RZ ;  /* 0x0000850013d98a24 */ /* 0x000fc400078e02ff */
[----:B------:R-:W-:Y:S02]  /*ed20*/  @!P3 IMAD.IADD R5, R9, 0x1, R0 ;  /* 0x000000010905b824 */ /* 0x000fe400078e0200 */
[----:B------:R-:W-:Y:S01]  /*ed30*/  IMAD.SHL.U32 R0, R219, 0x8, RZ ;  /* 0x00000008db007824 */ /* 0x000fe200078e00ff */
[----:B------:R-:W-:Y:S01]  /*ed40*/  CS2R R8, SRZ ;  /* 0x0000000000087805 */ /* 0x000fe2000001ff00 */
[----:B------:R-:W-:Y:S01]  /*ed50*/  IMAD R6, R90, R3, RZ ;  /* 0x000000035a067224 */ /* 0x000fe200078e02ff */
[----:B------:R-:W-:Y:S01]  /*ed60*/  @!P2 SHF.R.S32.HI R9, RZ, 0x1f, R217 ;  /* 0x0000001fff09a819 */ /* 0x000fe200000114d9 */
[C---:B------:R-:W-:Y:S01]  /*ed70*/  IMAD R7, R22.reuse, R2, R7 ;  /* 0x0000000216077224 */ /* 0x040fe200078e0207 */
[----:B------:R-:W-:Y:S01]  /*ed80*/  @!P2 MOV R8, R217 ;  /* 0x000000d90008a202 */ /* 0x000fe20000000f00 */
[----:B------:R-:W-:Y:S01]  /*ed90*/  IMAD R2, R22, c[0x0][0x1f4], R11 ;  /* 0x00007d0016027a24 */ /* 0x000fe200078e020b */
[----:B------:R-:W-:Y:S02]  /*eda0*/  ISETP.GE.AND P2, PT, R4, R223, PT ;  /* 0x000000df0400720c */ /* 0x000fe40003f46270 */
[----:B------:R-:W-:-:S02]  /*edb0*/  IADD3 R12, P0, R0, R12, RZ ;  /* 0x0000000c000c7210 */ /* 0x000fc40007f1e0ff */
[----:B------:R-:W-:Y:S02]  /*edc0*/  SHF.R.S32.HI R11, RZ, 0x1f, R6 ;  /* 0x0000001fff0b7819 */ /* 0x000fe40000011406 */
[----:B------:R-:W-:Y:S02]  /*edd0*/  LEA.HI.X.SX32 R13, R0, R5, 0x1, P0 ;  /* 0x00000005000d7211 */ /* 0x000fe400000f0eff */
[----:B------:R-:W-:Y:S02]  /*ede0*/  IADD3 R6, P1, P0, R6, R8, R7 ;  /* 0x0000000806067210 */ /* 0x000fe4000783e007 */
[----:B------:R-:W-:Y:S01]  /*edf0*/  SHF.R.S32.HI R5, RZ, 0x1f, R4 ;  /* 0x0000001fff057819 */ /* 0x000fe20000011404 */
[----:B------:R-:W-:Y:S01]  /*ee00*/  IMAD.WIDE.U32 R22, R22, c[0x0][0x1f0], R12 ;  /* 0x00007c0016167a25 */ /* 0x000fe200078e000c */
[----:B------:R-:W-:Y:S02]  /*ee10*/  SHF.R.S32.HI R8, RZ, 0x1f, R7 ;  /* 0x0000001fff087819 */ /* 0x000fe40000011407 */
[----:B------:R-:W-:Y:S01]  /*ee20*/  IADD3 R7, R0, 0x80, RZ ;  /* 0x0000008000077810 */ /* 0x000fe20007ffe0ff */
[----:B------:R-:W-:Y:S01]  /*ee30*/  IMAD.WIDE R14, R218, 0x40, R4 ;  /* 0x00000040da0e7825 */ /* 0x000fe200078e0204 */
[----:B------:R-:W-:-:S02]  /*ee40*/  IADD3.X R9, R11, R9, R8, P1, P0 ;  /* 0x000000090b097210 */ /* 0x000fc40000fe0408 */
[----:B------:R-:W-:Y:S01]  /*ee50*/  IADD3 R8, R0, 0x40, RZ ;  /* 0x0000004000087810 */ /* 0x000fe20007ffe0ff */
        /* <DEDUP_REMOVED lines=15> */
.L_x_674:
[----:B------:R-:W-:Y:S05]  /*ef50*/  BSYNC B0 ;  /* 0x0000000000007941 */ /* 0x000fea0003800000 */
.L_x_673:
[----:B-1----:R-:W-:Y:S01]  /*ef60*/  IADD3 R10, R4, 0x10, RZ ;  /* 0x00000010040a7810 */ /* 0x002fe20007ffe0ff */
        /* <DEDUP_REMOVED lines=19> */
.L_x_676:
[----:B------:R-:W-:Y:S05]  /*f0a0*/  BSYNC B0 ;  /* 0x0000000000007941 */ /* 0x000fea0003800000 */
.L_x_675:
        /* <DEDUP_REMOVED lines=20> */
.L_x_678:
[----:B------:R-:W-:Y:S05]  /*f1f0*/  BSYNC B0 ;  /* 0x0000000000007941 */ /* 0x000fea0003800000 */
.L_x_677:
        /* <DEDUP_REMOVED lines=19> */
.L_x_680:
[----:B------:R-:W-:Y:S05]  /*f330*/  BSYNC B0 ;  /* 0x0000000000007941 */ /* 0x000fea0003800000 */
.L_x_679:
        /* <DEDUP_REMOVED lines=35> */
.L_x_681:
        /* <DEDUP_REMOVED lines=9> */
.L_x_695:


//--------------------- .nv.shared._ZN5flash16flash_fwd_kernelI23Flash_fwd_kernel_traitsILi192ELi128ELi64ELi8ELb0ELb0EN7cutlass10bfloat16_tE19Flash_kernel_traitsILi192ELi128ELi64ELi8ES3_EELb0ELb1ELb0ELb0ELb0ELb1ELb0ELb0EEEvNS_16Flash_fwd_paramsE --------------------------
	.section	.nv.shared._ZN5flash16flash_fwd_kernelI23Flash_fwd_kernel_traitsILi192ELi128ELi64ELi8ELb0ELb0EN7cutlass10bfloat16_tE19Flash_kernel_traitsILi192ELi128ELi64ELi8ES3_EELb0ELb1ELb0ELb0ELb0ELb1ELb0ELb0EEEvNS_16Flash_fwd_paramsE,"aw",@nobits
	.sectionflags	@""
	.align	16


//--------------------- .nv.global                --------------------------
	.section	.nv.global,"aw",@nobits
.nv.global:
	.type		_ZN73_INTERNAL_c3e29e2a_37_flash_fwd_hdim192_bf16_causal_sm80_cu_a6473388_29004cute1_E,@object
	.size		_ZN73_INTERNAL_c3e29e2a_37_flash_fwd_hdim192_bf16_causal_sm80_cu_a6473388_29004cute1_E,(_ZN73_INTERNAL_c3e29e2a_37_flash_fwd_hdim192_bf16_causal_sm80_cu_a6473388_29004cuda3std3__45__cpo6cbeginE - _ZN73_INTERNAL_c3e29e2a_37_flash_fwd_hdim192_bf16_causal_sm80_cu_a6473388_29004cute1_E)
_ZN73_INTERNAL_c3e29e2a_37_flash_fwd_hdim192_bf16_causal_sm80_cu_a6473388_29004cute1_E:
	.zero		1
	.type		_ZN73_INTERNAL_c3e29e2a_37_flash_fwd_hdim192_bf16_causal_sm80_cu_a6473388_29004cuda3std3__45__cpo6cbeginE,@object
	.size		_ZN73_INTERNAL_c3e29e2a_37_flash_fwd_hdim192_bf16_causal_sm80_cu_a6473388_29004cuda3std3__45__cpo6cbeginE,(_ZN73_INTERNAL_c3e29e2a_37_flash_fwd_hdim192_bf16_causal_sm80_cu_a6473388_29004cuda3std3__48in_placeE - _ZN73_INTERNAL_c3e29e2a_37_flash_fwd_hdim192_bf16_causal_sm80_cu_a6473388_29004cuda3std3__45__cpo6cbeginE)
_ZN73_INTERNAL_c3e29e2a_37_flash_fwd_hdim192_bf16_causal_sm80_cu_a6473388_29004cuda3std3__45__cpo6cbeginE:
	.zero		1
	.type		_ZN73_INTERNAL_c3e29e2a_37_flash_fwd_hdim192_bf16_causal_sm80_cu_a6473388_29004cuda3std3__48in_placeE,@object
	.size		_ZN73_INTERNAL_c3e29e2a_37_flash_fwd_hdim192_bf16_causal_sm80_cu_a6473388_29004cuda3std3__48in_placeE,(_ZN73_INTERNAL_c3e29e2a_37_flash_fwd_hdim192_bf16_causal_sm80_cu_a6473388_29004cuda3std6ranges3__45__cpo9iter_moveE - _ZN73_INTERNAL_c3e29e2a_37_flash_fwd_hdim192_bf16_causal_sm80_cu_a6473388_29004cuda3std3__48in_placeE)
_ZN73_INTERNAL_c3e29e2a_37_flash_fwd_hdim192_bf16_causal_sm80_cu_a6473388_29004cuda3std3__48in_placeE:
	.zero		1
	.type		_ZN73_INTERNAL_c3e29e2a_37_flash_fwd_hdim192_bf16_causal_sm80_cu_a6473388_29004cuda3std6ranges3__45__cpo9iter_moveE,@object
	.size		_ZN73_INTERNAL_c3e29e2a_37_flash_fwd_hdim192_bf16_causal_sm80_cu_a6473388_29004cuda3std6ranges3__45__cpo9iter_moveE,(_ZN73_INTERNAL_c3e29e2a_37_flash_fwd_hdim192_bf16_causal_sm80_cu_a6473388_29004cuda3std3__45__cpo5beginE - _ZN73_INTERNAL_c3e29e2a_37_flash_fwd_hdim192_bf16_causal_sm80_cu_a6473388_29004cuda3std6ranges3__45__cpo9iter_moveE)
_ZN73_INTERNAL_c3e29e2a_37_flash_fwd_hdim192_bf16_causal_sm80_cu_a6473388_29004cuda3std6ranges3__45__cpo9iter_moveE:
	.zero		1
	.type		_ZN73_INTERNAL_c3e29e2a_37_flash_fwd_hdim192_bf16_causal_sm80_cu_a6473388_29004cuda3std3__45__cpo5beginE,@object
	.size		_ZN73_INTERNAL_c3e29e2a_37_flash_fwd_hdim192_bf16_causal_sm80_cu_a6473388_29004cuda3std3__45__cpo5beginE,(_ZN73_INTERNAL_c3e29e2a_37_flash_fwd_hdim192_bf16_causal_sm80_cu_a6473388_29004cuda3std3__475_GLOBAL__N__c3e29e2a_37_flash_fwd_hdim192_bf16_causal_sm80_cu_a6473388_29006ignoreE - _ZN73_INTERNAL_c3e29e2a_37_flash_fwd_hdim192_bf16_causal_sm80_cu_a6473388_29004cuda3std3__45__cpo5beginE)
_ZN73_INTERNAL_c3e29e2a_37_flash_fwd_hdim192_bf16_causal_sm80_cu_a6473388_29004cuda3std3__45__cpo5beginE:
	.zero		1
	.type		_ZN73_INTERNAL_c3e29e2a_37_flash_fwd_hdim192_bf16_causal_sm80_cu_a6473388_29004cuda3std3__475_GLOBAL__N__c3e29e2a_37_flash_fwd_hdim192_bf16_causal_sm80_cu_a6473388_29006ignoreE,@object
	.size		_ZN73_INTERNAL_c3e29e2a_37_flash_fwd_hdim192_bf16_causal_sm80_cu_a6473388_29004cuda3std3__475_GLOBAL__N__c3e29e2a_37_flash_fwd_hdim192_bf16_causal_sm80_cu_a6473388_29006ignoreE,(_ZN73_INTERNAL_c3e29e2a_37_flash_fwd_hdim192_bf16_causal_sm80_cu_a6473388_29004cute7productE - _ZN73_INTERNAL_c3e29e2a_37_flash_fwd_hdim192_bf16_causal_sm80_cu_a6473388_29004cuda3std3__475_GLOBAL__N__c3e29e2a_37_flash_fwd_hdim192_bf16_causal_sm80_cu_a6473388_29006ignoreE)
_ZN73_INTERNAL_c3e29e2a_37_flash_fwd_hdim192_bf16_causal_sm80_cu_a6473388_29004cuda3std3__475_GLOBAL__N__c3e29e2a_37_flash_fwd_hdim192_bf16_causal_sm80_cu_a6473388_29006ignoreE:
	.zero		1
	.type		_ZN73_INTERNAL_c3e29e2a_37_flash_fwd_hdim192_bf16_causal_sm80_cu_a6473388_29004cute7productE,@object
	.size		_ZN73_INTERNAL_c3e29e2a_37_flash_fwd_hdim192_bf16_causal_sm80_cu_a6473388_29004cute7productE,(_ZN73_INTERNAL_c3e29e2a_37_flash_fwd_hdim192_bf16_causal_sm80_cu_a6473388_29004cuda3std3__45__cpo3endE - _ZN73_INTERNAL_c3e29e2a_37_flash_fwd_hdim192_bf16_causal_sm80_cu_a6473388_29004cute7productE)
_ZN73_INTERNAL_c3e29e2a_37_flash_fwd_hdim192_bf16_causal_sm80_cu_a6473388_29004cute7productE:
	.zero		1
	.type		_ZN73_INTERNAL_c3e29e2a_37_flash_fwd_hdim192_bf16_causal_sm80_cu_a6473388_29004cuda3std3__45__cpo3endE,@object
	.size		_ZN73_INTERNAL_c3e29e2a_37_flash_fwd_hdim192_bf16_causal_sm80_cu_a6473388_29004cuda3std3__45__cpo3endE,(_ZN73_INTERNAL_c3e29e2a_37_flash_fwd_hdim192_bf16_causal_sm80_cu_a6473388_29004cuda3std3__419piecewise_constructE - _ZN73_INTERNAL_c3e29e2a_37_flash_fwd_hdim192_bf16_causal_sm80_cu_a6473388_29004cuda3std3__45__cpo3endE)
_ZN73_INTERNAL_c3e29e2a_37_flash_fwd_hdim192_bf16_causal_sm80_cu_a6473388_29004cuda3std3__45__cpo3endE:
	.zero		1
	.type		_ZN73_INTERNAL_c3e29e2a_37_flash_fwd_hdim192_bf16_causal_sm80_cu_a6473388_29004cuda3std3__419piecewise_constructE,@object
	.size		_ZN73_INTERNAL_c3e29e2a_37_flash_fwd_hdim192_bf16_causal_sm80_cu_a6473388_29004cuda3std3__419piecewise_constructE,(_ZN73_INTERNAL_c3e29e2a_37_flash_fwd_hdim192_bf16_causal_sm80_cu_a6473388_29004cuda3std3__45__cpo4cendE - _ZN73_INTERNAL_c3e29e2a_37_flash_fwd_hdim192_bf16_causal_sm80_cu_a6473388_29004cuda3std3__419piecewise_constructE)
_ZN73_INTERNAL_c3e29e2a_37_flash_fwd_hdim192_bf16_causal_sm80_cu_a6473388_29004cuda3std3__419piecewise_constructE:
	.zero		1
	.type		_ZN73_INTERNAL_c3e29e2a_37_flash_fwd_hdim192_bf16_causal_sm80_cu_a6473388_29004cuda3std3__45__cpo4cendE,@object
	.size		_ZN73_INTERNAL_c3e29e2a_37_flash_fwd_hdim192_bf16_causal_sm80_cu_a6473388_29004cuda3std3__45__cpo4cendE,(_ZN73_INTERNAL_c3e29e2a_37_flash_fwd_hdim192_bf16_causal_sm80_cu_a6473388_29004cuda3std6ranges3__45__cpo4swapE - _ZN73_INTERNAL_c3e29e2a_37_flash_fwd_hdim192_bf16_causal_sm80_cu_a6473388_29004cuda3std3__45__cpo4cendE)
_ZN73_INTERNAL_c3e29e2a_37_flash_fwd_hdim192_bf16_causal_sm80_cu_a6473388_29004cuda3std3__45__cpo4cendE:
	.zero		1
	.type		_ZN73_INTERNAL_c3e29e2a_37_flash_fwd_hdim192_bf16_causal_sm80_cu_a6473388_29004cuda3std6ranges3__45__cpo4swapE,@object
	.size		_ZN73_INTERNAL_c3e29e2a_37_flash_fwd_hdim192_bf16_causal_sm80_cu_a6473388_29004cuda3std6ranges3__45__cpo4swapE,(.L_7 - _ZN73_INTERNAL_c3e29e2a_37_flash_fwd_hdim192_bf16_causal_sm80_cu_a6473388_29004cuda3std6ranges3__45__cpo4swapE)
_ZN73_INTERNAL_c3e29e2a_37_flash_fwd_hdim192_bf16_causal_sm80_cu_a6473388_29004cuda3std6ranges3__45__cpo4swapE:
	.zero		1
.L_7:


//--------------------- .nv.shared._ZN5flash16flash_fwd_kernelI23Flash_fwd_kernel_traitsILi192ELi128ELi64ELi8ELb0ELb0EN7cutlass10bfloat16_tE19Flash_kernel_traitsILi192ELi128ELi64ELi8ES3_EELb0ELb1ELb0ELb0ELb0ELb1ELb1ELb0EEEvNS_16Flash_fwd_paramsE --------------------------
	.section	.nv.shared._ZN5flash16flash_fwd_kernelI23Flash_fwd_kernel_traitsILi192ELi128ELi64ELi8ELb0ELb0EN7cutlass10bfloat16_tE19Flash_kernel_traitsILi192ELi128ELi64ELi8ES3_EELb0ELb1ELb0ELb0ELb0ELb1ELb1ELb0EEEvNS_16Flash_fwd_paramsE,"aw",@nobits
	.sectionflags	@""
	.align	16


//--------------------- .nv.shared._ZN5flash16flash_fwd_kernelI23Flash_fwd_kernel_traitsILi192ELi128ELi64ELi8ELb0ELb0EN7cutlass10bfloat16_tE19Flash_kernel_traitsILi192ELi128ELi64ELi8ES3_EELb0ELb1ELb0ELb0ELb0ELb0ELb0ELb0EEEvNS_16Flash_fwd_paramsE --------------------------
	.section	.nv.shared._ZN5flash16flash_fwd_kernelI23Flash_fwd_kernel_traitsILi192ELi128ELi64ELi8ELb0ELb0EN7cutlass10bfloat16_tE19Flash_kernel_traitsILi192ELi128ELi64ELi8ES3_EELb0ELb1ELb0ELb0ELb0ELb0ELb0ELb0EEEvNS_16Flash_fwd_paramsE,"aw",@nobits
	.sectionflags	@""
	.align	16


//--------------------- .nv.shared._ZN5flash16flash_fwd_kernelI23Flash_fwd_kernel_traitsILi192ELi128ELi64ELi8ELb0ELb0EN7cutlass10bfloat16_tE19Flash_kernel_traitsILi192ELi128ELi64ELi8ES3_EELb0ELb1ELb0ELb0ELb0ELb0ELb1ELb0EEEvNS_16Flash_fwd_paramsE --------------------------
	.section	.nv.shared._ZN5flash16flash_fwd_kernelI23Flash_fwd_kernel_traitsILi192ELi128ELi64ELi8ELb0ELb0EN7cutlass10bfloat16_tE19Flash_kernel_traitsILi192ELi128ELi64ELi8ES3_EELb0ELb1ELb0ELb0ELb0ELb0ELb1ELb0EEEvNS_16Flash_fwd_paramsE,"aw",@nobits
	.sectionflags	@""
	.align	16


//--------------------- .nv.shared._ZN5flash16flash_fwd_kernelI23Flash_fwd_kernel_traitsILi192ELi128ELi64ELi8ELb0ELb0EN7cutlass10bfloat16_tE19Flash_kernel_traitsILi192ELi128ELi64ELi8ES3_EELb0ELb1ELb0ELb1ELb0ELb0ELb0ELb0EEEvNS_16Flash_fwd_paramsE --------------------------
	.section	.nv.shared._ZN5flash16flash_fwd_kernelI23Flash_fwd_kernel_traitsILi192ELi128ELi64ELi8ELb0ELb0EN7cutlass10bfloat16_tE19Flash_kernel_traitsILi192ELi128ELi64ELi8ES3_EELb0ELb1ELb0ELb1ELb0ELb0ELb0ELb0EEEvNS_16Flash_fwd_paramsE,"aw",@nobits
	.sectionflags	@""
	.align	16


//--------------------- .nv.shared._ZN5flash16flash_fwd_kernelI23Flash_fwd_kernel_traitsILi192ELi128ELi64ELi8ELb0ELb0EN7cutlass10bfloat16_tE19Flash_kernel_traitsILi192ELi128ELi64ELi8ES3_EELb0ELb1ELb0ELb1ELb0ELb0ELb1ELb0EEEvNS_16Flash_fwd_paramsE --------------------------
	.section	.nv.shared._ZN5flash16flash_fwd_kernelI23Flash_fwd_kernel_traitsILi192ELi128ELi64ELi8ELb0ELb0EN7cutlass10bfloat16_tE19Flash_kernel_traitsILi192ELi128ELi64ELi8ES3_EELb0ELb1ELb0ELb1ELb0ELb0ELb1ELb0EEEvNS_16Flash_fwd_paramsE,"aw",@nobits
	.sectionflags	@""
	.align	16


//--------------------- .nv.shared._ZN5flash16flash_fwd_kernelI23Flash_fwd_kernel_traitsILi192ELi64ELi64ELi4ELb0ELb0EN7cutlass10bfloat16_tE19Flash_kernel_traitsILi192ELi64ELi64ELi4ES3_EELb1ELb1ELb0ELb0ELb0ELb0ELb0ELb0EEEvNS_16Flash_fwd_paramsE --------------------------
	.section	.nv.shared._ZN5flash16flash_fwd_kernelI23Flash_fwd_kernel_traitsILi192ELi64ELi64ELi4ELb0ELb0EN7cutlass10bfloat16_tE19Flash_kernel_traitsILi192ELi64ELi64ELi4ES3_EELb1ELb1ELb0ELb0ELb0ELb0ELb0ELb0EEEvNS_16Flash_fwd_paramsE,"aw",@nobits
	.sectionflags	@""
	.align	16


//--------------------- .nv.shared._ZN5flash16flash_fwd_kernelI23Flash_fwd_kernel_traitsILi192ELi64ELi64ELi4ELb0ELb0EN7cutlass10bfloat16_tE19Flash_kernel_traitsILi192ELi64ELi64ELi4ES3_EELb1ELb1ELb0ELb0ELb0ELb1ELb0ELb0EEEvNS_16Flash_fwd_paramsE --------------------------
	.section	.nv.shared._ZN5flash16flash_fwd_kernelI23Flash_fwd_kernel_traitsILi192ELi64ELi64ELi4ELb0ELb0EN7cutlass10bfloat16_tE19Flash_kernel_traitsILi192ELi64ELi64ELi4ES3_EELb1ELb1ELb0ELb0ELb0ELb1ELb0ELb0EEEvNS_16Flash_fwd_paramsE,"aw",@nobits
	.sectionflags	@""
	.align	16


//--------------------- .nv.shared._ZN5flash16flash_fwd_kernelI23Flash_fwd_kernel_traitsILi192ELi64ELi64ELi4ELb0ELb0EN7cutlass10bfloat16_tE19Flash_kernel_traitsILi192ELi64ELi64ELi4ES3_EELb0ELb1ELb0ELb0ELb0ELb1ELb1ELb0EEEvNS_16Flash_fwd_paramsE --------------------------
	.section	.nv.shared._ZN5flash16flash_fwd_kernelI23Flash_fwd_kernel_traitsILi192ELi64ELi64ELi4ELb0ELb0EN7cutlass10bfloat16_tE19Flash_kernel_traitsILi192ELi64ELi64ELi4ES3_EELb0ELb1ELb0ELb0ELb0ELb1ELb1ELb0EEEvNS_16Flash_fwd_paramsE,"aw",@nobits
	.sectionflags	@""
	.align	16


//--------------------- .nv.shared._ZN5flash16flash_fwd_kernelI23Flash_fwd_kernel_traitsILi192ELi64ELi64ELi4ELb0ELb0EN7cutlass10bfloat16_tE19Flash_kernel_traitsILi192ELi64ELi64ELi4ES3_EELb1ELb1ELb0ELb1ELb0ELb0ELb0ELb0EEEvNS_16Flash_fwd_paramsE --------------------------
	.section	.nv.shared._ZN5flash16flash_fwd_kernelI23Flash_fwd_kernel_traitsILi192ELi64ELi64ELi4ELb0ELb0EN7cutlass10bfloat16_tE19Flash_kernel_traitsILi192ELi64ELi64ELi4ES3_EELb1ELb1ELb0ELb1ELb0ELb0ELb0ELb0EEEvNS_16Flash_fwd_paramsE,"aw",@nobits
	.sectionflags	@""
	.align	16


//--------------------- .nv.shared._ZN5flash16flash_fwd_kernelI23Flash_fwd_kernel_traitsILi192ELi64ELi64ELi4ELb0ELb0EN7cutlass10bfloat16_tE19Flash_kernel_traitsILi192ELi64ELi64ELi4ES3_EELb1ELb1ELb0ELb0ELb0ELb0ELb0ELb1EEEvNS_16Flash_fwd_paramsE --------------------------
	.section	.nv.shared._ZN5flash16flash_fwd_kernelI23Flash_fwd_kernel_traitsILi192ELi64ELi64ELi4ELb0ELb0EN7cutlass10bfloat16_tE19Flash_kernel_traitsILi192ELi64ELi64ELi4ES3_EELb1ELb1ELb0ELb0ELb0ELb0ELb0ELb1EEEvNS_16Flash_fwd_paramsE,"aw",@nobits
	.sectionflags	@""
	.align	16


//--------------------- .nv.shared._ZN5flash16flash_fwd_kernelI23Flash_fwd_kernel_traitsILi192ELi64ELi64ELi4ELb0ELb0EN7cutlass10bfloat16_tE19Flash_kernel_traitsILi192ELi64ELi64ELi4ES3_EELb0ELb1ELb0ELb0ELb0ELb0ELb1ELb0EEEvNS_16Flash_fwd_paramsE --------------------------
	.section	.nv.shared._ZN5flash16flash_fwd_kernelI23Flash_fwd_kernel_traitsILi192ELi64ELi64ELi4ELb0ELb0EN7cutlass10bfloat16_tE19Flash_kernel_traitsILi192ELi64ELi64ELi4ES3_EELb0ELb1ELb0ELb0ELb0ELb0ELb1ELb0EEEvNS_16Flash_fwd_paramsE,"aw",@nobits
	.sectionflags	@""
	.align	16


//--------------------- .nv.shared._ZN5flash16flash_fwd_kernelI23Flash_fwd_kernel_traitsILi192ELi64ELi64ELi4ELb0ELb0EN7cutlass10bfloat16_tE19Flash_kernel_traitsILi192ELi64ELi64ELi4ES3_EELb1ELb1ELb0ELb1ELb0ELb0ELb0ELb1EEEvNS_16Flash_fwd_paramsE --------------------------
	.section	.nv.shared._ZN5flash16flash_fwd_kernelI23Flash_fwd_kernel_traitsILi192ELi64ELi64ELi4ELb0ELb0EN7cutlass10bfloat16_tE19Flash_kernel_traitsILi192ELi64ELi64ELi4ES3_EELb1ELb1ELb0ELb1ELb0ELb0ELb0ELb1EEEvNS_16Flash_fwd_paramsE,"aw",@nobits
	.sectionflags	@""
	.align	16


//--------------------- .nv.shared._ZN5flash16flash_fwd_kernelI23Flash_fwd_kernel_traitsILi192ELi64ELi64ELi4ELb0ELb0EN7cutlass10bfloat16_tE19Flash_kernel_traitsILi192ELi64ELi64ELi4ES3_EELb0ELb1ELb0ELb1ELb0ELb0ELb1ELb0EEEvNS_16Flash_fwd_paramsE --------------------------
	.section	.nv.shared._ZN5flash16flash_fwd_kernelI23Flash_fwd_kernel_traitsILi192ELi64ELi64ELi4ELb0ELb0EN7cutlass10bfloat16_tE19Flash_kernel_traitsILi192ELi64ELi64ELi4ES3_EELb0ELb1ELb0ELb1ELb0ELb0ELb1ELb0EEEvNS_16Flash_fwd_paramsE,"aw",@nobits
	.sectionflags	@""
	.align	16
